	.target	sm_80

	.elftype	@"ET_EXEC"


//--------------------- .note.nv.tkinfo           --------------------------
	.section	.note.nv.tkinfo,"",@"SHT_NOTE"
	.sectionflags	@"SHF_NOTE_NV_TKINFO"
	.tkinfo
        /*0018*/ 	.word	0x00000002
        /*0030*/ 	.string	""
        /*0030*/ 	.string	"ptxas"
        /*0030*/ 	.string	"Cuda compilation tools, release 13.0, V13.0.88"
        /*0030*/ 	.string	"Build cuda_13.0.r13.0/compiler.36424714_0"
        /*0030*/ 	.string	"-arch sm_80 -m 64 "



//--------------------- .note.nv.cuinfo           --------------------------
	.section	.note.nv.cuinfo,"",@"SHT_NOTE"
	.sectionflags	@"SHF_NOTE_NV_CUINFO"
        /*0018*/ 	.short	0x0002
        /*001a*/ 	.short	0x0050
        /*001c*/ 	.short	0x0082
	.zero		2


//--------------------- .nv.info                  --------------------------
	.section	.nv.info,"",@"SHT_CUDA_INFO"
	.align	4


	//----- nvinfo : EIATTR_REGCOUNT
	.align		4
        /*0000*/ 	.byte	0x04, 0x2f
        /*0002*/ 	.short	(.L_12 - .L_11)
	.align		4
.L_11:
        /*0004*/ 	.word	index@(_ZN7cutlass13device_kernelIN5flash22FlashAttnBwdPreprocessIN4cute5tupleIJNS3_1CILi128EEENS5_ILi64EEEEEENS_10bfloat16_tEfNS_4arch4Sm80ELb1ELb1EEEEEvNT_6ParamsE)
        /*0008*/ 	.word	0x00000040


	//----- nvinfo : EIATTR_FRAME_SIZE
	.align		4
.L_12:
        /*000c*/ 	.byte	0x04, 0x11
        /*000e*/ 	.short	(.L_14 - .L_13)
	.align		4
.L_13:
        /*0010*/ 	.word	index@(_ZN7cutlass13device_kernelIN5flash22FlashAttnBwdPreprocessIN4cute5tupleIJNS3_1CILi128EEENS5_ILi64EEEEEENS_10bfloat16_tEfNS_4arch4Sm80ELb1ELb1EEEEEvNT_6ParamsE)
        /*0014*/ 	.word	0x00000000


	//----- nvinfo : EIATTR_REGCOUNT
	.align		4
.L_14:
        /*0018*/ 	.byte	0x04, 0x2f
        /*001a*/ 	.short	(.L_16 - .L_15)
	.align		4
.L_15:
        /*001c*/ 	.word	index@(_ZN7cutlass13device_kernelIN5flash19enable_sm80_to_sm89INS1_16FlashAttnBwdSm80INS1_25CollectiveMainloopBwdSm80ILi2ELi2EN4cute5tupleIJNS5_1CILi128EEES8_NS7_ILi64EEEEEENS_10bfloat16_tEfNS_4arch4Sm80ELb1ELb0ELb0ELb1ELb1ELb0ELb0ELb0ELi2ELi4ELi4ELi4ELb0EEENS1_24CollectiveEpilogueBwdGQAISA_fSD_Li256ELb1ELb1EEENS1_25SingleTileBwdLPTSchedulerILb1ELi128ELb1EEEEEEEEEvNT_6ParamsE)
        /*0020*/ 	.word	0x000000ff


	//----- nvinfo : EIATTR_FRAME_SIZE
	.align		4
.L_16:
        /*0024*/ 	.byte	0x04, 0x11
        /*0026*/ 	.short	(.L_18 - .L_17)
	.align		4
.L_17:
        /*0028*/ 	.word	index@($__internal_11_$__cuda_sm70_warpsync)
        /*002c*/ 	.word	0x00000000


	//----- nvinfo : EIATTR_FRAME_SIZE
	.align		4
.L_18:
        /*0030*/ 	.byte	0x04, 0x11
        /*0032*/ 	.short	(.L_20 - .L_19)
	.align		4
.L_19:
        /*0034*/ 	.word	index@(_ZN7cutlass13device_kernelIN5flash19enable_sm80_to_sm89INS1_16FlashAttnBwdSm80INS1_25CollectiveMainloopBwdSm80ILi2ELi2EN4cute5tupleIJNS5_1CILi128EEES8_NS7_ILi64EEEEEENS_10bfloat16_tEfNS_4arch4Sm80ELb1ELb0ELb0ELb1ELb1ELb0ELb0ELb0ELi2ELi4ELi4ELi4ELb0EEENS1_24CollectiveEpilogueBwdGQAISA_fSD_Li256ELb1ELb1EEENS1_25SingleTileBwdLPTSchedulerILb1ELi128ELb1EEEEEEEEEvNT_6ParamsE)
        /*0038*/ 	.word	0x00000058


	//----- nvinfo : EIATTR_REGCOUNT
	.align		4
.L_20:
        /*003c*/ 	.byte	0x04, 0x2f
        /*003e*/ 	.short	(.L_22 - .L_21)
	.align		4
.L_21:
        /*0040*/ 	.word	index@(_ZN7cutlass13device_kernelIN5flash32FlashAttnBwdPostprocessConvertdQIN4cute5tupleIJNS3_1CILi128EEENS5_ILi64EEEEEENS_10bfloat16_tEfNS_4arch4Sm80ELi256ENS3_8TiledMMAINS3_8MMA_AtomIJNS3_30SM80_16x8x16_F32BF16BF16F32_TNEEEENS3_6LayoutINS4_IJNS5_ILi4EEENS5_ILi2EEENS5_ILi1EEEEEENS4_IJSJ_SH_NS5_ILi0EEEEEEEENS4_IJS7_NS5_ILi32EEENS5_ILi16EEEEEEEELb0EEEEEvNT_6ParamsE)
        /*0044*/ 	.word	0x00000038


	//----- nvinfo : EIATTR_FRAME_SIZE
	.align		4
.L_22:
        /*0048*/ 	.byte	0x04, 0x11
        /*004a*/ 	.short	(.L_24 - .L_23)
	.align		4
.L_23:
        /*004c*/ 	.word	index@(_ZN7cutlass13device_kernelIN5flash32FlashAttnBwdPostprocessConvertdQIN4cute5tupleIJNS3_1CILi128EEENS5_ILi64EEEEEENS_10bfloat16_tEfNS_4arch4Sm80ELi256ENS3_8TiledMMAINS3_8MMA_AtomIJNS3_30SM80_16x8x16_F32BF16BF16F32_TNEEEENS3_6LayoutINS4_IJNS5_ILi4EEENS5_ILi2EEENS5_ILi1EEEEEENS4_IJSJ_SH_NS5_ILi0EEEEEEEENS4_IJS7_NS5_ILi32EEENS5_ILi16EEEEEEEELb0EEEEEvNT_6ParamsE)
        /*0050*/ 	.word	0x00000000


	//----- nvinfo : EIATTR_REGCOUNT
	.align		4
.L_24:
        /*0054*/ 	.byte	0x04, 0x2f
        /*0056*/ 	.short	(.L_26 - .L_25)
	.align		4
.L_25:
        /*0058*/ 	.word	index@(_ZN7cutlass13device_kernelIN5flash19enable_sm80_to_sm89INS1_16FlashAttnBwdSm80INS1_25CollectiveMainloopBwdSm80ILi2ELi2EN4cute5tupleIJNS5_1CILi128EEES8_NS7_ILi64EEEEEENS_10bfloat16_tEfNS_4arch4Sm80ELb1ELb0ELb0ELb1ELb0ELb0ELb0ELb0ELi2ELi4ELi4ELi4ELb0EEENS1_24CollectiveEpilogueBwdGQAISA_fSD_Li256ELb1ELb0EEENS1_25SingleTileBwdLPTSchedulerILb1ELi128ELb0EEEEEEEEEvNT_6ParamsE)
        /*005c*/ 	.word	0x000000ff


	//----- nvinfo : EIATTR_FRAME_SIZE
	.align		4
.L_26:
        /*0060*/ 	.byte	0x04, 0x11
        /*0062*/ 	.short	(.L_28 - .L_27)
	.align		4
.L_27:
        /*0064*/ 	.word	index@(_ZN7cutlass13device_kernelIN5flash19enable_sm80_to_sm89INS1_16FlashAttnBwdSm80INS1_25CollectiveMainloopBwdSm80ILi2ELi2EN4cute5tupleIJNS5_1CILi128EEES8_NS7_ILi64EEEEEENS_10bfloat16_tEfNS_4arch4Sm80ELb1ELb0ELb0ELb1ELb0ELb0ELb0ELb0ELi2ELi4ELi4ELi4ELb0EEENS1_24CollectiveEpilogueBwdGQAISA_fSD_Li256ELb1ELb0EEENS1_25SingleTileBwdLPTSchedulerILb1ELi128ELb0EEEEEEEEEvNT_6ParamsE)
        /*0068*/ 	.word	0x00000060


	//----- nvinfo : EIATTR_REGCOUNT
	.align		4
.L_28:
        /*006c*/ 	.byte	0x04, 0x2f
        /*006e*/ 	.short	(.L_30 - .L_29)
	.align		4
.L_29:
        /*0070*/ 	.word	index@(_ZN7cutlass13device_kernelIN5flash19enable_sm80_to_sm89INS1_16FlashAttnBwdSm80INS1_25CollectiveMainloopBwdSm80ILi2ELi2EN4cute5tupleIJNS5_1CILi128EEES8_NS7_ILi64EEEEEENS_10bfloat16_tEfNS_4arch4Sm80ELb1ELb0ELb0ELb1ELb1ELb0ELb0ELb0ELi2ELi4ELi4ELi4ELb0EEENS1_21CollectiveEpilogueBwdISA_SB_SD_Li256ELb1ELb0ELi2EEENS1_25SingleTileBwdLPTSchedulerILb1ELi128ELb1EEEEEEEEEvNT_6ParamsE)
        /*0074*/ 	.word	0x000000ff


	//----- nvinfo : EIATTR_FRAME_SIZE
	.align		4
.L_30:
        /*0078*/ 	.byte	0x04, 0x11
        /*007a*/ 	.short	(.L_32 - .L_31)
	.align		4
.L_31:
        /*007c*/ 	.word	index@(_ZN7cutlass13device_kernelIN5flash19enable_sm80_to_sm89INS1_16FlashAttnBwdSm80INS1_25CollectiveMainloopBwdSm80ILi2ELi2EN4cute5tupleIJNS5_1CILi128EEES8_NS7_ILi64EEEEEENS_10bfloat16_tEfNS_4arch4Sm80ELb1ELb0ELb0ELb1ELb1ELb0ELb0ELb0ELi2ELi4ELi4ELi4ELb0EEENS1_21CollectiveEpilogueBwdISA_SB_SD_Li256ELb1ELb0ELi2EEENS1_25SingleTileBwdLPTSchedulerILb1ELi128ELb1EEEEEEEEEvNT_6ParamsE)
        /*0080*/ 	.word	0x00000058


	//----- nvinfo : EIATTR_REGCOUNT
	.align		4
.L_32:
        /*0084*/ 	.byte	0x04, 0x2f
        /*0086*/ 	.short	(.L_34 - .L_33)
	.align		4
.L_33:
        /*0088*/ 	.word	index@(_ZN7cutlass13device_kernelIN5flash19enable_sm80_to_sm89INS1_16FlashAttnBwdSm80INS1_25CollectiveMainloopBwdSm80ILi2ELi2EN4cute5tupleIJNS5_1CILi128EEES8_NS7_ILi64EEEEEENS_10bfloat16_tEfNS_4arch4Sm80ELb1ELb0ELb0ELb1ELb0ELb0ELb0ELb0ELi2ELi4ELi4ELi4ELb0EEENS1_21CollectiveEpilogueBwdISA_SB_SD_Li256ELb1ELb0ELi2EEENS1_25SingleTileBwdLPTSchedulerILb1ELi128ELb0EEEEEEEEEvNT_6ParamsE)
        /*008c*/ 	.word	0x000000ff


	//----- nvinfo : EIATTR_FRAME_SIZE
	.align		4
.L_34:
        /*0090*/ 	.byte	0x04, 0x11
        /*0092*/ 	.short	(.L_36 - .L_35)
	.align		4
.L_35:
        /*0094*/ 	.word	index@(_ZN7cutlass13device_kernelIN5flash19enable_sm80_to_sm89INS1_16FlashAttnBwdSm80INS1_25CollectiveMainloopBwdSm80ILi2ELi2EN4cute5tupleIJNS5_1CILi128EEES8_NS7_ILi64EEEEEENS_10bfloat16_tEfNS_4arch4Sm80ELb1ELb0ELb0ELb1ELb0ELb0ELb0ELb0ELi2ELi4ELi4ELi4ELb0EEENS1_21CollectiveEpilogueBwdISA_SB_SD_Li256ELb1ELb0ELi2EEENS1_25SingleTileBwdLPTSchedulerILb1ELi128ELb0EEEEEEEEEvNT_6ParamsE)
        /*0098*/ 	.word	0x00000058


	//----- nvinfo : EIATTR_REGCOUNT
	.align		4
.L_36:
        /*009c*/ 	.byte	0x04, 0x2f
        /*009e*/ 	.short	(.L_38 - .L_37)
	.align		4
.L_37:
        /*00a0*/ 	.word	index@(_ZN7cutlass13device_kernelIN5flash22FlashAttnBwdPreprocessIN4cute5tupleIJNS3_1CILi128EEENS5_ILi64EEEEEENS_10bfloat16_tEfNS_4arch4Sm80ELb1ELb0EEEEEvNT_6ParamsE)
        /*00a4*/ 	.word	0x0000003e


	//----- nvinfo : EIATTR_FRAME_SIZE
	.align		4
.L_38:
        /*00a8*/ 	.byte	0x04, 0x11
        /*00aa*/ 	.short	(.L_40 - .L_39)
	.align		4
.L_39:
        /*00ac*/ 	.word	index@(_ZN7cutlass13device_kernelIN5flash22FlashAttnBwdPreprocessIN4cute5tupleIJNS3_1CILi128EEENS5_ILi64EEEEEENS_10bfloat16_tEfNS_4arch4Sm80ELb1ELb0EEEEEvNT_6ParamsE)
        /*00b0*/ 	.word	0x00000000


	//----- nvinfo : EIATTR_REGCOUNT
	.align		4
.L_40:
        /*00b4*/ 	.byte	0x04, 0x2f
        /*00b6*/ 	.short	(.L_42 - .L_41)
	.align		4
.L_41:
        /*00b8*/ 	.word	index@(_ZN7cutlass13device_kernelIN5flash19enable_sm80_to_sm89INS1_16FlashAttnBwdSm80INS1_25CollectiveMainloopBwdSm80ILi2ELi2EN4cute5tupleIJNS5_1CILi128EEES8_NS7_ILi64EEEEEENS_10bfloat16_tEfNS_4arch4Sm80ELb1ELb0ELb0ELb0ELb1ELb0ELb0ELb0ELi2ELi4ELi4ELi4ELb0EEENS1_24CollectiveEpilogueBwdGQAISA_fSD_Li256ELb0ELb1EEENS1_25SingleTileBwdLPTSchedulerILb0ELi128ELb1EEEEEEEEEvNT_6ParamsE)
        /*00bc*/ 	.word	0x000000ff


	//----- nvinfo : EIATTR_FRAME_SIZE
	.align		4
.L_42:
        /*00c0*/ 	.byte	0x04, 0x11
        /*00c2*/ 	.short	(.L_44 - .L_43)
	.align		4
.L_43:
        /*00c4*/ 	.word	index@($__internal_10_$__cuda_sm70_warpsync)
        /*00c8*/ 	.word	0x00000000


	//----- nvinfo : EIATTR_FRAME_SIZE
	.align		4
.L_44:
        /*00cc*/ 	.byte	0x04, 0x11
        /*00ce*/ 	.short	(.L_46 - .L_45)
	.align		4
.L_45:
        /*00d0*/ 	.word	index@(_ZN7cutlass13device_kernelIN5flash19enable_sm80_to_sm89INS1_16FlashAttnBwdSm80INS1_25CollectiveMainloopBwdSm80ILi2ELi2EN4cute5tupleIJNS5_1CILi128EEES8_NS7_ILi64EEEEEENS_10bfloat16_tEfNS_4arch4Sm80ELb1ELb0ELb0ELb0ELb1ELb0ELb0ELb0ELi2ELi4ELi4ELi4ELb0EEENS1_24CollectiveEpilogueBwdGQAISA_fSD_Li256ELb0ELb1EEENS1_25SingleTileBwdLPTSchedulerILb0ELi128ELb1EEEEEEEEEvNT_6ParamsE)
        /*00d4*/ 	.word	0x00000058


	//----- nvinfo : EIATTR_REGCOUNT
	.align		4
.L_46:
        /*00d8*/ 	.byte	0x04, 0x2f
        /*00da*/ 	.short	(.L_48 - .L_47)
	.align		4
.L_47:
        /*00dc*/ 	.word	index@(_ZN7cutlass13device_kernelIN5flash19enable_sm80_to_sm89INS1_16FlashAttnBwdSm80INS1_25CollectiveMainloopBwdSm80ILi2ELi2EN4cute5tupleIJNS5_1CILi128EEES8_NS7_ILi64EEEEEENS_10bfloat16_tEfNS_4arch4Sm80ELb1ELb0ELb0ELb0ELb0ELb0ELb0ELb0ELi2ELi4ELi4ELi4ELb0EEENS1_24CollectiveEpilogueBwdGQAISA_fSD_Li256ELb0ELb0EEENS1_25SingleTileBwdLPTSchedulerILb0ELi128ELb0EEEEEEEEEvNT_6ParamsE)
        /*00e0*/ 	.word	0x000000ff


	//----- nvinfo : EIATTR_FRAME_SIZE
	.align		4
.L_48:
        /*00e4*/ 	.byte	0x04, 0x11
        /*00e6*/ 	.short	(.L_50 - .L_49)
	.align		4
.L_49:
        /*00e8*/ 	.word	index@(_ZN7cutlass13device_kernelIN5flash19enable_sm80_to_sm89INS1_16FlashAttnBwdSm80INS1_25CollectiveMainloopBwdSm80ILi2ELi2EN4cute5tupleIJNS5_1CILi128EEES8_NS7_ILi64EEEEEENS_10bfloat16_tEfNS_4arch4Sm80ELb1ELb0ELb0ELb0ELb0ELb0ELb0ELb0ELi2ELi4ELi4ELi4ELb0EEENS1_24CollectiveEpilogueBwdGQAISA_fSD_Li256ELb0ELb0EEENS1_25SingleTileBwdLPTSchedulerILb0ELi128ELb0EEEEEEEEEvNT_6ParamsE)
        /*00ec*/ 	.word	0x00000068


	//----- nvinfo : EIATTR_REGCOUNT
	.align		4
.L_50:
        /*00f0*/ 	.byte	0x04, 0x2f
        /*00f2*/ 	.short	(.L_52 - .L_51)
	.align		4
.L_51:
        /*00f4*/ 	.word	index@(_ZN7cutlass13device_kernelIN5flash19enable_sm80_to_sm89INS1_16FlashAttnBwdSm80INS1_25CollectiveMainloopBwdSm80ILi2ELi2EN4cute5tupleIJNS5_1CILi128EEES8_NS7_ILi64EEEEEENS_10bfloat16_tEfNS_4arch4Sm80ELb1ELb0ELb0ELb0ELb1ELb0ELb0ELb0ELi2ELi4ELi4ELi4ELb0EEENS1_21CollectiveEpilogueBwdISA_SB_SD_Li256ELb0ELb0ELi2EEENS1_25SingleTileBwdLPTSchedulerILb0ELi128ELb1EEEEEEEEEvNT_6ParamsE)
        /*00f8*/ 	.word	0x000000ff


	//----- nvinfo : EIATTR_FRAME_SIZE
	.align		4
.L_52:
        /*00fc*/ 	.byte	0x04, 0x11
        /*00fe*/ 	.short	(.L_54 - .L_53)
	.align		4
.L_53:
        /*0100*/ 	.word	index@(_ZN7cutlass13device_kernelIN5flash19enable_sm80_to_sm89INS1_16FlashAttnBwdSm80INS1_25CollectiveMainloopBwdSm80ILi2ELi2EN4cute5tupleIJNS5_1CILi128EEES8_NS7_ILi64EEEEEENS_10bfloat16_tEfNS_4arch4Sm80ELb1ELb0ELb0ELb0ELb1ELb0ELb0ELb0ELi2ELi4ELi4ELi4ELb0EEENS1_21CollectiveEpilogueBwdISA_SB_SD_Li256ELb0ELb0ELi2EEENS1_25SingleTileBwdLPTSchedulerILb0ELi128ELb1EEEEEEEEEvNT_6ParamsE)
        /*0104*/ 	.word	0x00000058


	//----- nvinfo : EIATTR_REGCOUNT
	.align		4
.L_54:
        /*0108*/ 	.byte	0x04, 0x2f
        /*010a*/ 	.short	(.L_56 - .L_55)
	.align		4
.L_55:
        /*010c*/ 	.word	index@(_ZN7cutlass13device_kernelIN5flash19enable_sm80_to_sm89INS1_16FlashAttnBwdSm80INS1_25CollectiveMainloopBwdSm80ILi2ELi2EN4cute5tupleIJNS5_1CILi128EEES8_NS7_ILi64EEEEEENS_10bfloat16_tEfNS_4arch4Sm80ELb1ELb0ELb0ELb0ELb0ELb0ELb0ELb0ELi2ELi4ELi4ELi4ELb0EEENS1_21CollectiveEpilogueBwdISA_SB_SD_Li256ELb0ELb0ELi2EEENS1_25SingleTileBwdLPTSchedulerILb0ELi128ELb0EEEEEEEEEvNT_6ParamsE)
        /*0110*/ 	.word	0x000000ff


	//----- nvinfo : EIATTR_FRAME_SIZE
	.align		4
.L_56:
        /*0114*/ 	.byte	0x04, 0x11
        /*0116*/ 	.short	(.L_58 - .L_57)
	.align		4
.L_57:
        /*0118*/ 	.word	index@(_ZN7cutlass13device_kernelIN5flash19enable_sm80_to_sm89INS1_16FlashAttnBwdSm80INS1_25CollectiveMainloopBwdSm80ILi2ELi2EN4cute5tupleIJNS5_1CILi128EEES8_NS7_ILi64EEEEEENS_10bfloat16_tEfNS_4arch4Sm80ELb1ELb0ELb0ELb0ELb0ELb0ELb0ELb0ELi2ELi4ELi4ELi4ELb0EEENS1_21CollectiveEpilogueBwdISA_SB_SD_Li256ELb0ELb0ELi2EEENS1_25SingleTileBwdLPTSchedulerILb0ELi128ELb0EEEEEEEEEvNT_6ParamsE)
        /*011c*/ 	.word	0x00000058


	//----- nvinfo : EIATTR_REGCOUNT
	.align		4
.L_58:
        /*0120*/ 	.byte	0x04, 0x2f
        /*0122*/ 	.short	(.L_60 - .L_59)
	.align		4
.L_59:
        /*0124*/ 	.word	index@(_ZN7cutlass13device_kernelIN5flash19enable_sm80_to_sm89INS1_16FlashAttnBwdSm80INS1_25CollectiveMainloopBwdSm80ILi2ELi2EN4cute5tupleIJNS5_1CILi128EEES8_NS7_ILi64EEEEEENS_10bfloat16_tEfNS_4arch4Sm80ELb0ELb1ELb0ELb1ELb1ELb0ELb0ELb0ELi2ELi4ELi4ELi4ELb0EEENS1_24CollectiveEpilogueBwdGQAISA_fSD_Li256ELb1ELb1EEENS1_19SingleTileSchedulerILb1ELb0ELb0ELi128EEEEEEEEEvNT_6ParamsE)
        /*0128*/ 	.word	0x000000ff


	//----- nvinfo : EIATTR_FRAME_SIZE
	.align		4
.L_60:
        /*012c*/ 	.byte	0x04, 0x11
        /*012e*/ 	.short	(.L_62 - .L_61)
	.align		4
.L_61:
        /*0130*/ 	.word	index@($__internal_9_$__cuda_sm70_warpsync)
        /*0134*/ 	.word	0x00000000


	//----- nvinfo : EIATTR_FRAME_SIZE
	.align		4
.L_62:
        /*0138*/ 	.byte	0x04, 0x11
        /*013a*/ 	.short	(.L_64 - .L_63)
	.align		4
.L_63:
        /*013c*/ 	.word	index@(_ZN7cutlass13device_kernelIN5flash19enable_sm80_to_sm89INS1_16FlashAttnBwdSm80INS1_25CollectiveMainloopBwdSm80ILi2ELi2EN4cute5tupleIJNS5_1CILi128EEES8_NS7_ILi64EEEEEENS_10bfloat16_tEfNS_4arch4Sm80ELb0ELb1ELb0ELb1ELb1ELb0ELb0ELb0ELi2ELi4ELi4ELi4ELb0EEENS1_24CollectiveEpilogueBwdGQAISA_fSD_Li256ELb1ELb1EEENS1_19SingleTileSchedulerILb1ELb0ELb0ELi128EEEEEEEEEvNT_6ParamsE)
        /*0140*/ 	.word	0x00000060


	//----- nvinfo : EIATTR_REGCOUNT
	.align		4
.L_64:
        /*0144*/ 	.byte	0x04, 0x2f
        /*0146*/ 	.short	(.L_66 - .L_65)
	.align		4
.L_65:
        /*0148*/ 	.word	index@(_ZN7cutlass13device_kernelIN5flash19enable_sm80_to_sm89INS1_16FlashAttnBwdSm80INS1_25CollectiveMainloopBwdSm80ILi2ELi2EN4cute5tupleIJNS5_1CILi128EEES8_NS7_ILi64EEEEEENS_10bfloat16_tEfNS_4arch4Sm80ELb0ELb1ELb0ELb1ELb0ELb0ELb0ELb0ELi2ELi4ELi4ELi4ELb0EEENS1_24CollectiveEpilogueBwdGQAISA_fSD_Li256ELb1ELb0EEENS1_19SingleTileSchedulerILb1ELb0ELb0ELi128EEEEEEEEEvNT_6ParamsE)
        /*014c*/ 	.word	0x000000ff


	//----- nvinfo : EIATTR_FRAME_SIZE
	.align		4
.L_66:
        /*0150*/ 	.byte	0x04, 0x11
        /*0152*/ 	.short	(.L_68 - .L_67)
	.align		4
.L_67:
        /*0154*/ 	.word	index@(_ZN7cutlass13device_kernelIN5flash19enable_sm80_to_sm89INS1_16FlashAttnBwdSm80INS1_25CollectiveMainloopBwdSm80ILi2ELi2EN4cute5tupleIJNS5_1CILi128EEES8_NS7_ILi64EEEEEENS_10bfloat16_tEfNS_4arch4Sm80ELb0ELb1ELb0ELb1ELb0ELb0ELb0ELb0ELi2ELi4ELi4ELi4ELb0EEENS1_24CollectiveEpilogueBwdGQAISA_fSD_Li256ELb1ELb0EEENS1_19SingleTileSchedulerILb1ELb0ELb0ELi128EEEEEEEEEvNT_6ParamsE)
        /*0158*/ 	.word	0x00000060


	//----- nvinfo : EIATTR_REGCOUNT
	.align		4
.L_68:
        /*015c*/ 	.byte	0x04, 0x2f
        /*015e*/ 	.short	(.L_70 - .L_69)
	.align		4
.L_69:
        /*0160*/ 	.word	index@(_ZN7cutlass13device_kernelIN5flash19enable_sm80_to_sm89INS1_16FlashAttnBwdSm80INS1_25CollectiveMainloopBwdSm80ILi2ELi2EN4cute5tupleIJNS5_1CILi128EEES8_NS7_ILi64EEEEEENS_10bfloat16_tEfNS_4arch4Sm80ELb0ELb1ELb0ELb1ELb1ELb0ELb0ELb0ELi2ELi4ELi4ELi4ELb0EEENS1_21CollectiveEpilogueBwdISA_SB_SD_Li256ELb1ELb0ELi2EEENS1_19SingleTileSchedulerILb1ELb0ELb0ELi128EEEEEEEEEvNT_6ParamsE)
        /*0164*/ 	.word	0x000000ff


	//----- nvinfo : EIATTR_FRAME_SIZE
	.align		4
.L_70:
        /*0168*/ 	.byte	0x04, 0x11
        /*016a*/ 	.short	(.L_72 - .L_71)
	.align		4
.L_71:
        /*016c*/ 	.word	index@(_ZN7cutlass13device_kernelIN5flash19enable_sm80_to_sm89INS1_16FlashAttnBwdSm80INS1_25CollectiveMainloopBwdSm80ILi2ELi2EN4cute5tupleIJNS5_1CILi128EEES8_NS7_ILi64EEEEEENS_10bfloat16_tEfNS_4arch4Sm80ELb0ELb1ELb0ELb1ELb1ELb0ELb0ELb0ELi2ELi4ELi4ELi4ELb0EEENS1_21CollectiveEpilogueBwdISA_SB_SD_Li256ELb1ELb0ELi2EEENS1_19SingleTileSchedulerILb1ELb0ELb0ELi128EEEEEEEEEvNT_6ParamsE)
        /*0170*/ 	.word	0x00000060


	//----- nvinfo : EIATTR_REGCOUNT
	.align		4
.L_72:
        /*0174*/ 	.byte	0x04, 0x2f
        /*0176*/ 	.short	(.L_74 - .L_73)
	.align		4
.L_73:
        /*0178*/ 	.word	index@(_ZN7cutlass13device_kernelIN5flash19enable_sm80_to_sm89INS1_16FlashAttnBwdSm80INS1_25CollectiveMainloopBwdSm80ILi2ELi2EN4cute5tupleIJNS5_1CILi128EEES8_NS7_ILi64EEEEEENS_10bfloat16_tEfNS_4arch4Sm80ELb0ELb1ELb0ELb1ELb0ELb0ELb0ELb0ELi2ELi4ELi4ELi4ELb0EEENS1_21CollectiveEpilogueBwdISA_SB_SD_Li256ELb1ELb0ELi2EEENS1_19SingleTileSchedulerILb1ELb0ELb0ELi128EEEEEEEEEvNT_6ParamsE)
        /*017c*/ 	.word	0x000000ff


	//----- nvinfo : EIATTR_FRAME_SIZE
	.align		4
.L_74:
        /*0180*/ 	.byte	0x04, 0x11
        /*0182*/ 	.short	(.L_76 - .L_75)
	.align		4
.L_75:
        /*0184*/ 	.word	index@(_ZN7cutlass13device_kernelIN5flash19enable_sm80_to_sm89INS1_16FlashAttnBwdSm80INS1_25CollectiveMainloopBwdSm80ILi2ELi2EN4cute5tupleIJNS5_1CILi128EEES8_NS7_ILi64EEEEEENS_10bfloat16_tEfNS_4arch4Sm80ELb0ELb1ELb0ELb1ELb0ELb0ELb0ELb0ELi2ELi4ELi4ELi4ELb0EEENS1_21CollectiveEpilogueBwdISA_SB_SD_Li256ELb1ELb0ELi2EEENS1_19SingleTileSchedulerILb1ELb0ELb0ELi128EEEEEEEEEvNT_6ParamsE)
        /*0188*/ 	.word	0x00000060


	//----- nvinfo : EIATTR_REGCOUNT
	.align		4
.L_76:
        /*018c*/ 	.byte	0x04, 0x2f
        /*018e*/ 	.short	(.L_78 - .L_77)
	.align		4
.L_77:
        /*0190*/ 	.word	index@(_ZN7cutlass13device_kernelIN5flash19enable_sm80_to_sm89INS1_16FlashAttnBwdSm80INS1_25CollectiveMainloopBwdSm80ILi2ELi2EN4cute5tupleIJNS5_1CILi128EEES8_NS7_ILi64EEEEEENS_10bfloat16_tEfNS_4arch4Sm80ELb0ELb1ELb0ELb0ELb1ELb0ELb0ELb0ELi2ELi4ELi4ELi4ELb0EEENS1_24CollectiveEpilogueBwdGQAISA_fSD_Li256ELb0ELb1EEENS1_19SingleTileSchedulerILb0ELb0ELb0ELi128EEEEEEEEEvNT_6ParamsE)
        /*0194*/ 	.word	0x000000ff


	//----- nvinfo : EIATTR_FRAME_SIZE
	.align		4
.L_78:
        /*0198*/ 	.byte	0x04, 0x11
        /*019a*/ 	.short	(.L_80 - .L_79)
	.align		4
.L_79:
        /*019c*/ 	.word	index@($__internal_8_$__cuda_sm70_warpsync)
        /*01a0*/ 	.word	0x00000000


	//----- nvinfo : EIATTR_FRAME_SIZE
	.align		4
.L_80:
        /*01a4*/ 	.byte	0x04, 0x11
        /*01a6*/ 	.short	(.L_82 - .L_81)
	.align		4
.L_81:
        /*01a8*/ 	.word	index@(_ZN7cutlass13device_kernelIN5flash19enable_sm80_to_sm89INS1_16FlashAttnBwdSm80INS1_25CollectiveMainloopBwdSm80ILi2ELi2EN4cute5tupleIJNS5_1CILi128EEES8_NS7_ILi64EEEEEENS_10bfloat16_tEfNS_4arch4Sm80ELb0ELb1ELb0ELb0ELb1ELb0ELb0ELb0ELi2ELi4ELi4ELi4ELb0EEENS1_24CollectiveEpilogueBwdGQAISA_fSD_Li256ELb0ELb1EEENS1_19SingleTileSchedulerILb0ELb0ELb0ELi128EEEEEEEEEvNT_6ParamsE)
        /*01ac*/ 	.word	0x00000050


	//----- nvinfo : EIATTR_REGCOUNT
	.align		4
.L_82:
        /*01b0*/ 	.byte	0x04, 0x2f
        /*01b2*/ 	.short	(.L_84 - .L_83)
	.align		4
.L_83:
        /*01b4*/ 	.word	index@(_ZN7cutlass13device_kernelIN5flash19enable_sm80_to_sm89INS1_16FlashAttnBwdSm80INS1_25CollectiveMainloopBwdSm80ILi2ELi2EN4cute5tupleIJNS5_1CILi128EEES8_NS7_ILi64EEEEEENS_10bfloat16_tEfNS_4arch4Sm80ELb0ELb1ELb0ELb0ELb0ELb0ELb0ELb0ELi2ELi4ELi4ELi4ELb0EEENS1_24CollectiveEpilogueBwdGQAISA_fSD_Li256ELb0ELb0EEENS1_19SingleTileSchedulerILb0ELb0ELb0ELi128EEEEEEEEEvNT_6ParamsE)
        /*01b8*/ 	.word	0x000000ff


	//----- nvinfo : EIATTR_FRAME_SIZE
	.align		4
.L_84:
        /*01bc*/ 	.byte	0x04, 0x11
        /*01be*/ 	.short	(.L_86 - .L_85)
	.align		4
.L_85:
        /*01c0*/ 	.word	index@(_ZN7cutlass13device_kernelIN5flash19enable_sm80_to_sm89INS1_16FlashAttnBwdSm80INS1_25CollectiveMainloopBwdSm80ILi2ELi2EN4cute5tupleIJNS5_1CILi128EEES8_NS7_ILi64EEEEEENS_10bfloat16_tEfNS_4arch4Sm80ELb0ELb1ELb0ELb0ELb0ELb0ELb0ELb0ELi2ELi4ELi4ELi4ELb0EEENS1_24CollectiveEpilogueBwdGQAISA_fSD_Li256ELb0ELb0EEENS1_19SingleTileSchedulerILb0ELb0ELb0ELi128EEEEEEEEEvNT_6ParamsE)
        /*01c4*/ 	.word	0x00000058


	//----- nvinfo : EIATTR_REGCOUNT
	.align		4
.L_86:
        /*01c8*/ 	.byte	0x04, 0x2f
        /*01ca*/ 	.short	(.L_88 - .L_87)
	.align		4
.L_87:
        /*01cc*/ 	.word	index@(_ZN7cutlass13device_kernelIN5flash19enable_sm80_to_sm89INS1_16FlashAttnBwdSm80INS1_25CollectiveMainloopBwdSm80ILi2ELi2EN4cute5tupleIJNS5_1CILi128EEES8_NS7_ILi64EEEEEENS_10bfloat16_tEfNS_4arch4Sm80ELb0ELb1ELb0ELb0ELb1ELb0ELb0ELb0ELi2ELi4ELi4ELi4ELb0EEENS1_21CollectiveEpilogueBwdISA_SB_SD_Li256ELb0ELb0ELi2EEENS1_19SingleTileSchedulerILb0ELb0ELb0ELi128EEEEEEEEEvNT_6ParamsE)
        /*01d0*/ 	.word	0x000000ff


	//----- nvinfo : EIATTR_FRAME_SIZE
	.align		4
.L_88:
        /*01d4*/ 	.byte	0x04, 0x11
        /*01d6*/ 	.short	(.L_90 - .L_89)
	.align		4
.L_89:
        /*01d8*/ 	.word	index@(_ZN7cutlass13device_kernelIN5flash19enable_sm80_to_sm89INS1_16FlashAttnBwdSm80INS1_25CollectiveMainloopBwdSm80ILi2ELi2EN4cute5tupleIJNS5_1CILi128EEES8_NS7_ILi64EEEEEENS_10bfloat16_tEfNS_4arch4Sm80ELb0ELb1ELb0ELb0ELb1ELb0ELb0ELb0ELi2ELi4ELi4ELi4ELb0EEENS1_21CollectiveEpilogueBwdISA_SB_SD_Li256ELb0ELb0ELi2EEENS1_19SingleTileSchedulerILb0ELb0ELb0ELi128EEEEEEEEEvNT_6ParamsE)
        /*01dc*/ 	.word	0x00000058


	//----- nvinfo : EIATTR_REGCOUNT
	.align		4
.L_90:
        /*01e0*/ 	.byte	0x04, 0x2f
        /*01e2*/ 	.short	(.L_92 - .L_91)
	.align		4
.L_91:
        /*01e4*/ 	.word	index@(_ZN7cutlass13device_kernelIN5flash19enable_sm80_to_sm89INS1_16FlashAttnBwdSm80INS1_25CollectiveMainloopBwdSm80ILi2ELi2EN4cute5tupleIJNS5_1CILi128EEES8_NS7_ILi64EEEEEENS_10bfloat16_tEfNS_4arch4Sm80ELb0ELb1ELb0ELb0ELb0ELb0ELb0ELb0ELi2ELi4ELi4ELi4ELb0EEENS1_21CollectiveEpilogueBwdISA_SB_SD_Li256ELb0ELb0ELi2EEENS1_19SingleTileSchedulerILb0ELb0ELb0ELi128EEEEEEEEEvNT_6ParamsE)
        /*01e8*/ 	.word	0x000000ff


	//----- nvinfo : EIATTR_FRAME_SIZE
	.align		4
.L_92:
        /*01ec*/ 	.byte	0x04, 0x11
        /*01ee*/ 	.short	(.L_94 - .L_93)
	.align		4
.L_93:
        /*01f0*/ 	.word	index@(_ZN7cutlass13device_kernelIN5flash19enable_sm80_to_sm89INS1_16FlashAttnBwdSm80INS1_25CollectiveMainloopBwdSm80ILi2ELi2EN4cute5tupleIJNS5_1CILi128EEES8_NS7_ILi64EEEEEENS_10bfloat16_tEfNS_4arch4Sm80ELb0ELb1ELb0ELb0ELb0ELb0ELb0ELb0ELi2ELi4ELi4ELi4ELb0EEENS1_21CollectiveEpilogueBwdISA_SB_SD_Li256ELb0ELb0ELi2EEENS1_19SingleTileSchedulerILb0ELb0ELb0ELi128EEEEEEEEEvNT_6ParamsE)
        /*01f4*/ 	.word	0x00000058


	//----- nvinfo : EIATTR_REGCOUNT
	.align		4
.L_94:
        /*01f8*/ 	.byte	0x04, 0x2f
        /*01fa*/ 	.short	(.L_96 - .L_95)
	.align		4
.L_95:
        /*01fc*/ 	.word	index@(_ZN7cutlass13device_kernelIN5flash19enable_sm80_to_sm89INS1_16FlashAttnBwdSm80INS1_25CollectiveMainloopBwdSm80ILi2ELi2EN4cute5tupleIJNS5_1CILi128EEES8_NS7_ILi64EEEEEENS_10bfloat16_tEfNS_4arch4Sm80ELb0ELb0ELb0ELb1ELb1ELb0ELb0ELb0ELi2ELi4ELi4ELi4ELb0EEENS1_24CollectiveEpilogueBwdGQAISA_fSD_Li256ELb1ELb1EEENS1_19SingleTileSchedulerILb1ELb0ELb0ELi128EEEEEEEEEvNT_6ParamsE)
        /*0200*/ 	.word	0x000000ff


	//----- nvinfo : EIATTR_FRAME_SIZE
	.align		4
.L_96:
        /*0204*/ 	.byte	0x04, 0x11
        /*0206*/ 	.short	(.L_98 - .L_97)
	.align		4
.L_97:
        /*0208*/ 	.word	index@($__internal_7_$__cuda_sm70_warpsync)
        /*020c*/ 	.word	0x00000000


	//----- nvinfo : EIATTR_FRAME_SIZE
	.align		4
.L_98:
        /*0210*/ 	.byte	0x04, 0x11
        /*0212*/ 	.short	(.L_100 - .L_99)
	.align		4
.L_99:
        /*0214*/ 	.word	index@(_ZN7cutlass13device_kernelIN5flash19enable_sm80_to_sm89INS1_16FlashAttnBwdSm80INS1_25CollectiveMainloopBwdSm80ILi2ELi2EN4cute5tupleIJNS5_1CILi128EEES8_NS7_ILi64EEEEEENS_10bfloat16_tEfNS_4arch4Sm80ELb0ELb0ELb0ELb1ELb1ELb0ELb0ELb0ELi2ELi4ELi4ELi4ELb0EEENS1_24CollectiveEpilogueBwdGQAISA_fSD_Li256ELb1ELb1EEENS1_19SingleTileSchedulerILb1ELb0ELb0ELi128EEEEEEEEEvNT_6ParamsE)
        /*0218*/ 	.word	0x00000048


	//----- nvinfo : EIATTR_REGCOUNT
	.align		4
.L_100:
        /*021c*/ 	.byte	0x04, 0x2f
        /*021e*/ 	.short	(.L_102 - .L_101)
	.align		4
.L_101:
        /*0220*/ 	.word	index@(_ZN7cutlass13device_kernelIN5flash19enable_sm80_to_sm89INS1_16FlashAttnBwdSm80INS1_25CollectiveMainloopBwdSm80ILi2ELi2EN4cute5tupleIJNS5_1CILi128EEES8_NS7_ILi64EEEEEENS_10bfloat16_tEfNS_4arch4Sm80ELb0ELb0ELb0ELb1ELb0ELb0ELb0ELb0ELi2ELi4ELi4ELi4ELb0EEENS1_24CollectiveEpilogueBwdGQAISA_fSD_Li256ELb1ELb0EEENS1_19SingleTileSchedulerILb1ELb0ELb0ELi128EEEEEEEEEvNT_6ParamsE)
        /*0224*/ 	.word	0x000000ff


	//----- nvinfo : EIATTR_FRAME_SIZE
	.align		4
.L_102:
        /*0228*/ 	.byte	0x04, 0x11
        /*022a*/ 	.short	(.L_104 - .L_103)
	.align		4
.L_103:
        /*022c*/ 	.word	index@(_ZN7cutlass13device_kernelIN5flash19enable_sm80_to_sm89INS1_16FlashAttnBwdSm80INS1_25CollectiveMainloopBwdSm80ILi2ELi2EN4cute5tupleIJNS5_1CILi128EEES8_NS7_ILi64EEEEEENS_10bfloat16_tEfNS_4arch4Sm80ELb0ELb0ELb0ELb1ELb0ELb0ELb0ELb0ELi2ELi4ELi4ELi4ELb0EEENS1_24CollectiveEpilogueBwdGQAISA_fSD_Li256ELb1ELb0EEENS1_19SingleTileSchedulerILb1ELb0ELb0ELi128EEEEEEEEEvNT_6ParamsE)
        /*0230*/ 	.word	0x00000048


	//----- nvinfo : EIATTR_REGCOUNT
	.align		4
.L_104:
        /*0234*/ 	.byte	0x04, 0x2f
        /*0236*/ 	.short	(.L_106 - .L_105)
	.align		4
.L_105:
        /*0238*/ 	.word	index@(_ZN7cutlass13device_kernelIN5flash19enable_sm80_to_sm89INS1_16FlashAttnBwdSm80INS1_25CollectiveMainloopBwdSm80ILi2ELi2EN4cute5tupleIJNS5_1CILi128EEES8_NS7_ILi64EEEEEENS_10bfloat16_tEfNS_4arch4Sm80ELb0ELb0ELb0ELb1ELb1ELb0ELb0ELb0ELi2ELi4ELi4ELi4ELb0EEENS1_21CollectiveEpilogueBwdISA_SB_SD_Li256ELb1ELb0ELi2EEENS1_19SingleTileSchedulerILb1ELb0ELb0ELi128EEEEEEEEEvNT_6ParamsE)
        /*023c*/ 	.word	0x000000ff


	//----- nvinfo : EIATTR_FRAME_SIZE
	.align		4
.L_106:
        /*0240*/ 	.byte	0x04, 0x11
        /*0242*/ 	.short	(.L_108 - .L_107)
	.align		4
.L_107:
        /*0244*/ 	.word	index@(_ZN7cutlass13device_kernelIN5flash19enable_sm80_to_sm89INS1_16FlashAttnBwdSm80INS1_25CollectiveMainloopBwdSm80ILi2ELi2EN4cute5tupleIJNS5_1CILi128EEES8_NS7_ILi64EEEEEENS_10bfloat16_tEfNS_4arch4Sm80ELb0ELb0ELb0ELb1ELb1ELb0ELb0ELb0ELi2ELi4ELi4ELi4ELb0EEENS1_21CollectiveEpilogueBwdISA_SB_SD_Li256ELb1ELb0ELi2EEENS1_19SingleTileSchedulerILb1ELb0ELb0ELi128EEEEEEEEEvNT_6ParamsE)
        /*0248*/ 	.word	0x00000048


	//----- nvinfo : EIATTR_REGCOUNT
	.align		4
.L_108:
        /*024c*/ 	.byte	0x04, 0x2f
        /*024e*/ 	.short	(.L_110 - .L_109)
	.align		4
.L_109:
        /*0250*/ 	.word	index@(_ZN7cutlass13device_kernelIN5flash19enable_sm80_to_sm89INS1_16FlashAttnBwdSm80INS1_25CollectiveMainloopBwdSm80ILi2ELi2EN4cute5tupleIJNS5_1CILi128EEES8_NS7_ILi64EEEEEENS_10bfloat16_tEfNS_4arch4Sm80ELb0ELb0ELb0ELb1ELb0ELb0ELb0ELb0ELi2ELi4ELi4ELi4ELb0EEENS1_21CollectiveEpilogueBwdISA_SB_SD_Li256ELb1ELb0ELi2EEENS1_19SingleTileSchedulerILb1ELb0ELb0ELi128EEEEEEEEEvNT_6ParamsE)
        /*0254*/ 	.word	0x000000ff


	//----- nvinfo : EIATTR_FRAME_SIZE
	.align		4
.L_110:
        /*0258*/ 	.byte	0x04, 0x11
        /*025a*/ 	.short	(.L_112 - .L_111)
	.align		4
.L_111:
        /*025c*/ 	.word	index@(_ZN7cutlass13device_kernelIN5flash19enable_sm80_to_sm89INS1_16FlashAttnBwdSm80INS1_25CollectiveMainloopBwdSm80ILi2ELi2EN4cute5tupleIJNS5_1CILi128EEES8_NS7_ILi64EEEEEENS_10bfloat16_tEfNS_4arch4Sm80ELb0ELb0ELb0ELb1ELb0ELb0ELb0ELb0ELi2ELi4ELi4ELi4ELb0EEENS1_21CollectiveEpilogueBwdISA_SB_SD_Li256ELb1ELb0ELi2EEENS1_19SingleTileSchedulerILb1ELb0ELb0ELi128EEEEEEEEEvNT_6ParamsE)
        /*0260*/ 	.word	0x00000048


	//----- nvinfo : EIATTR_REGCOUNT
	.align		4
.L_112:
        /*0264*/ 	.byte	0x04, 0x2f
        /*0266*/ 	.short	(.L_114 - .L_113)
	.align		4
.L_113:
        /*0268*/ 	.word	index@(_ZN7cutlass13device_kernelIN5flash19enable_sm80_to_sm89INS1_16FlashAttnBwdSm80INS1_25CollectiveMainloopBwdSm80ILi2ELi2EN4cute5tupleIJNS5_1CILi128EEES8_NS7_ILi64EEEEEENS_10bfloat16_tEfNS_4arch4Sm80ELb0ELb0ELb0ELb0ELb1ELb0ELb0ELb0ELi2ELi4ELi4ELi4ELb0EEENS1_24CollectiveEpilogueBwdGQAISA_fSD_Li256ELb0ELb1EEENS1_19SingleTileSchedulerILb0ELb0ELb0ELi128EEEEEEEEEvNT_6ParamsE)
        /*026c*/ 	.word	0x000000ff


	//----- nvinfo : EIATTR_FRAME_SIZE
	.align		4
.L_114:
        /*0270*/ 	.byte	0x04, 0x11
        /*0272*/ 	.short	(.L_116 - .L_115)
	.align		4
.L_115:
        /*0274*/ 	.word	index@($__internal_6_$__cuda_sm70_warpsync)
        /*0278*/ 	.word	0x00000000


	//----- nvinfo : EIATTR_FRAME_SIZE
	.align		4
.L_116:
        /*027c*/ 	.byte	0x04, 0x11
        /*027e*/ 	.short	(.L_118 - .L_117)
	.align		4
.L_117:
        /*0280*/ 	.word	index@(_ZN7cutlass13device_kernelIN5flash19enable_sm80_to_sm89INS1_16FlashAttnBwdSm80INS1_25CollectiveMainloopBwdSm80ILi2ELi2EN4cute5tupleIJNS5_1CILi128EEES8_NS7_ILi64EEEEEENS_10bfloat16_tEfNS_4arch4Sm80ELb0ELb0ELb0ELb0ELb1ELb0ELb0ELb0ELi2ELi4ELi4ELi4ELb0EEENS1_24CollectiveEpilogueBwdGQAISA_fSD_Li256ELb0ELb1EEENS1_19SingleTileSchedulerILb0ELb0ELb0ELi128EEEEEEEEEvNT_6ParamsE)
        /*0284*/ 	.word	0x00000040


	//----- nvinfo : EIATTR_REGCOUNT
	.align		4
.L_118:
        /*0288*/ 	.byte	0x04, 0x2f
        /*028a*/ 	.short	(.L_120 - .L_119)
	.align		4
.L_119:
        /*028c*/ 	.word	index@(_ZN7cutlass13device_kernelIN5flash19enable_sm80_to_sm89INS1_16FlashAttnBwdSm80INS1_25CollectiveMainloopBwdSm80ILi2ELi2EN4cute5tupleIJNS5_1CILi128EEES8_NS7_ILi64EEEEEENS_10bfloat16_tEfNS_4arch4Sm80ELb0ELb0ELb0ELb0ELb0ELb0ELb0ELb0ELi2ELi4ELi4ELi4ELb0EEENS1_24CollectiveEpilogueBwdGQAISA_fSD_Li256ELb0ELb0EEENS1_19SingleTileSchedulerILb0ELb0ELb0ELi128EEEEEEEEEvNT_6ParamsE)
        /*0290*/ 	.word	0x000000ff


	//----- nvinfo : EIATTR_FRAME_SIZE
	.align		4
.L_120:
        /*0294*/ 	.byte	0x04, 0x11
        /*0296*/ 	.short	(.L_122 - .L_121)
	.align		4
.L_121:
        /*0298*/ 	.word	index@(_ZN7cutlass13device_kernelIN5flash19enable_sm80_to_sm89INS1_16FlashAttnBwdSm80INS1_25CollectiveMainloopBwdSm80ILi2ELi2EN4cute5tupleIJNS5_1CILi128EEES8_NS7_ILi64EEEEEENS_10bfloat16_tEfNS_4arch4Sm80ELb0ELb0ELb0ELb0ELb0ELb0ELb0ELb0ELi2ELi4ELi4ELi4ELb0EEENS1_24CollectiveEpilogueBwdGQAISA_fSD_Li256ELb0ELb0EEENS1_19SingleTileSchedulerILb0ELb0ELb0ELi128EEEEEEEEEvNT_6ParamsE)
        /*029c*/ 	.word	0x00000040


	//----- nvinfo : EIATTR_REGCOUNT
	.align		4
.L_122:
        /*02a0*/ 	.byte	0x04, 0x2f
        /*02a2*/ 	.short	(.L_124 - .L_123)
	.align		4
.L_123:
        /*02a4*/ 	.word	index@(_ZN7cutlass13device_kernelIN5flash19enable_sm80_to_sm89INS1_16FlashAttnBwdSm80INS1_25CollectiveMainloopBwdSm80ILi2ELi2EN4cute5tupleIJNS5_1CILi128EEES8_NS7_ILi64EEEEEENS_10bfloat16_tEfNS_4arch4Sm80ELb0ELb0ELb0ELb0ELb1ELb0ELb0ELb0ELi2ELi4ELi4ELi4ELb0EEENS1_21CollectiveEpilogueBwdISA_SB_SD_Li256ELb0ELb0ELi2EEENS1_19SingleTileSchedulerILb0ELb0ELb0ELi128EEEEEEEEEvNT_6ParamsE)
        /*02a8*/ 	.word	0x000000ff


	//----- nvinfo : EIATTR_FRAME_SIZE
	.align		4
.L_124:
        /*02ac*/ 	.byte	0x04, 0x11
        /*02ae*/ 	.short	(.L_126 - .L_125)
	.align		4
.L_125:
        /*02b0*/ 	.word	index@(_ZN7cutlass13device_kernelIN5flash19enable_sm80_to_sm89INS1_16FlashAttnBwdSm80INS1_25CollectiveMainloopBwdSm80ILi2ELi2EN4cute5tupleIJNS5_1CILi128EEES8_NS7_ILi64EEEEEENS_10bfloat16_tEfNS_4arch4Sm80ELb0ELb0ELb0ELb0ELb1ELb0ELb0ELb0ELi2ELi4ELi4ELi4ELb0EEENS1_21CollectiveEpilogueBwdISA_SB_SD_Li256ELb0ELb0ELi2EEENS1_19SingleTileSchedulerILb0ELb0ELb0ELi128EEEEEEEEEvNT_6ParamsE)
        /*02b4*/ 	.word	0x00000000


	//----- nvinfo : EIATTR_REGCOUNT
	.align		4
.L_126:
        /*02b8*/ 	.byte	0x04, 0x2f
        /*02ba*/ 	.short	(.L_128 - .L_127)
	.align		4
.L_127:
        /*02bc*/ 	.word	index@(_ZN7cutlass13device_kernelIN5flash19enable_sm80_to_sm89INS1_16FlashAttnBwdSm80INS1_25CollectiveMainloopBwdSm80ILi2ELi2EN4cute5tupleIJNS5_1CILi128EEES8_NS7_ILi64EEEEEENS_10bfloat16_tEfNS_4arch4Sm80ELb0ELb0ELb0ELb0ELb0ELb0ELb0ELb0ELi2ELi4ELi4ELi4ELb0EEENS1_21CollectiveEpilogueBwdISA_SB_SD_Li256ELb0ELb0ELi2EEENS1_19SingleTileSchedulerILb0ELb0ELb0ELi128EEEEEEEEEvNT_6ParamsE)
        /*02c0*/ 	.word	0x000000ff


	//----- nvinfo : EIATTR_FRAME_SIZE
	.align		4
.L_128:
        /*02c4*/ 	.byte	0x04, 0x11
        /*02c6*/ 	.short	(.L_130 - .L_129)
	.align		4
.L_129:
        /*02c8*/ 	.word	index@(_ZN7cutlass13device_kernelIN5flash19enable_sm80_to_sm89INS1_16FlashAttnBwdSm80INS1_25CollectiveMainloopBwdSm80ILi2ELi2EN4cute5tupleIJNS5_1CILi128EEES8_NS7_ILi64EEEEEENS_10bfloat16_tEfNS_4arch4Sm80ELb0ELb0ELb0ELb0ELb0ELb0ELb0ELb0ELi2ELi4ELi4ELi4ELb0EEENS1_21CollectiveEpilogueBwdISA_SB_SD_Li256ELb0ELb0ELi2EEENS1_19SingleTileSchedulerILb0ELb0ELb0ELi128EEEEEEEEEvNT_6ParamsE)
        /*02cc*/ 	.word	0x00000000


	//----- nvinfo : EIATTR_REGCOUNT
	.align		4
.L_130:
        /*02d0*/ 	.byte	0x04, 0x2f
        /*02d2*/ 	.short	(.L_132 - .L_131)
	.align		4
.L_131:
        /*02d4*/ 	.word	index@(_ZN7cutlass13device_kernelIN5flash22FlashAttnBwdPreprocessIN4cute5tupleIJNS3_1CILi64EEES6_EEENS_10bfloat16_tEfNS_4arch4Sm80ELb1ELb1EEEEEvNT_6ParamsE)
        /*02d8*/ 	.word	0x0000002d


	//----- nvinfo : EIATTR_FRAME_SIZE
	.align		4
.L_132:
        /*02dc*/ 	.byte	0x04, 0x11
        /*02de*/ 	.short	(.L_134 - .L_133)
	.align		4
.L_133:
        /*02e0*/ 	.word	index@(_ZN7cutlass13device_kernelIN5flash22FlashAttnBwdPreprocessIN4cute5tupleIJNS3_1CILi64EEES6_EEENS_10bfloat16_tEfNS_4arch4Sm80ELb1ELb1EEEEEvNT_6ParamsE)
        /*02e4*/ 	.word	0x00000000


	//----- nvinfo : EIATTR_REGCOUNT
	.align		4
.L_134:
        /*02e8*/ 	.byte	0x04, 0x2f
        /*02ea*/ 	.short	(.L_136 - .L_135)
	.align		4
.L_135:
        /*02ec*/ 	.word	index@(_ZN7cutlass13device_kernelIN5flash19enable_sm80_to_sm89INS1_16FlashAttnBwdSm80INS1_25CollectiveMainloopBwdSm80ILi2ELi2EN4cute5tupleIJNS5_1CILi64EEENS7_ILi128EEES8_EEENS_10bfloat16_tEfNS_4arch4Sm80ELb1ELb0ELb0ELb1ELb1ELb0ELb0ELb0ELi2ELi2ELi4ELi2ELb1EEENS1_24CollectiveEpilogueBwdGQAISA_fSD_Li256ELb1ELb1EEENS1_25SingleTileBwdLPTSchedulerILb1ELi128ELb1EEEEEEEEEvNT_6ParamsE)
        /*02f0*/ 	.word	0x000000ff


	//----- nvinfo : EIATTR_FRAME_SIZE
	.align		4
.L_136:
        /*02f4*/ 	.byte	0x04, 0x11
        /*02f6*/ 	.short	(.L_138 - .L_137)
	.align		4
.L_137:
        /*02f8*/ 	.word	index@($__internal_5_$__cuda_sm70_warpsync)
        /*02fc*/ 	.word	0x00000000


	//----- nvinfo : EIATTR_FRAME_SIZE
	.align		4
.L_138:
        /*0300*/ 	.byte	0x04, 0x11
        /*0302*/ 	.short	(.L_140 - .L_139)
	.align		4
.L_139:
        /*0304*/ 	.word	index@(_ZN7cutlass13device_kernelIN5flash19enable_sm80_to_sm89INS1_16FlashAttnBwdSm80INS1_25CollectiveMainloopBwdSm80ILi2ELi2EN4cute5tupleIJNS5_1CILi64EEENS7_ILi128EEES8_EEENS_10bfloat16_tEfNS_4arch4Sm80ELb1ELb0ELb0ELb1ELb1ELb0ELb0ELb0ELi2ELi2ELi4ELi2ELb1EEENS1_24CollectiveEpilogueBwdGQAISA_fSD_Li256ELb1ELb1EEENS1_25SingleTileBwdLPTSchedulerILb1ELi128ELb1EEEEEEEEEvNT_6ParamsE)
        /*0308*/ 	.word	0x00000000


	//----- nvinfo : EIATTR_REGCOUNT
	.align		4
.L_140:
        /*030c*/ 	.byte	0x04, 0x2f
        /*030e*/ 	.short	(.L_142 - .L_141)
	.align		4
.L_141:
        /*0310*/ 	.word	index@(_ZN7cutlass13device_kernelIN5flash32FlashAttnBwdPostprocessConvertdQIN4cute5tupleIJNS3_1CILi64EEES6_EEENS_10bfloat16_tEfNS_4arch4Sm80ELi256ENS3_8TiledMMAINS3_8MMA_AtomIJNS3_30SM80_16x8x16_F32BF16BF16F32_TNEEEENS3_6LayoutINS4_IJNS5_ILi2EEENS5_ILi4EEENS5_ILi1EEEEEENS4_IJSI_SG_NS5_ILi0EEEEEEEENS4_IJNS5_ILi32EEES6_NS5_ILi16EEEEEEEELb0EEEEEvNT_6ParamsE)
        /*0314*/ 	.word	0x00000028


	//----- nvinfo : EIATTR_FRAME_SIZE
	.align		4
.L_142:
        /*0318*/ 	.byte	0x04, 0x11
        /*031a*/ 	.short	(.L_144 - .L_143)
	.align		4
.L_143:
        /*031c*/ 	.word	index@(_ZN7cutlass13device_kernelIN5flash32FlashAttnBwdPostprocessConvertdQIN4cute5tupleIJNS3_1CILi64EEES6_EEENS_10bfloat16_tEfNS_4arch4Sm80ELi256ENS3_8TiledMMAINS3_8MMA_AtomIJNS3_30SM80_16x8x16_F32BF16BF16F32_TNEEEENS3_6LayoutINS4_IJNS5_ILi2EEENS5_ILi4EEENS5_ILi1EEEEEENS4_IJSI_SG_NS5_ILi0EEEEEEEENS4_IJNS5_ILi32EEES6_NS5_ILi16EEEEEEEELb0EEEEEvNT_6ParamsE)
        /*0320*/ 	.word	0x00000000


	//----- nvinfo : EIATTR_REGCOUNT
	.align		4
.L_144:
        /*0324*/ 	.byte	0x04, 0x2f
        /*0326*/ 	.short	(.L_146 - .L_145)
	.align		4
.L_145:
        /*0328*/ 	.word	index@(_ZN7cutlass13device_kernelIN5flash19enable_sm80_to_sm89INS1_16FlashAttnBwdSm80INS1_25CollectiveMainloopBwdSm80ILi2ELi2EN4cute5tupleIJNS5_1CILi64EEENS7_ILi128EEES8_EEENS_10bfloat16_tEfNS_4arch4Sm80ELb1ELb0ELb0ELb1ELb0ELb0ELb0ELb0ELi2ELi2ELi4ELi2ELb1EEENS1_24CollectiveEpilogueBwdGQAISA_fSD_Li256ELb1ELb0EEENS1_25SingleTileBwdLPTSchedulerILb1ELi128ELb0EEEEEEEEEvNT_6ParamsE)
        /*032c*/ 	.word	0x000000ff


	//----- nvinfo : EIATTR_FRAME_SIZE
	.align		4
.L_146:
        /*0330*/ 	.byte	0x04, 0x11
        /*0332*/ 	.short	(.L_148 - .L_147)
	.align		4
.L_147:
        /*0334*/ 	.word	index@(_ZN7cutlass13device_kernelIN5flash19enable_sm80_to_sm89INS1_16FlashAttnBwdSm80INS1_25CollectiveMainloopBwdSm80ILi2ELi2EN4cute5tupleIJNS5_1CILi64EEENS7_ILi128EEES8_EEENS_10bfloat16_tEfNS_4arch4Sm80ELb1ELb0ELb0ELb1ELb0ELb0ELb0ELb0ELi2ELi2ELi4ELi2ELb1EEENS1_24CollectiveEpilogueBwdGQAISA_fSD_Li256ELb1ELb0EEENS1_25SingleTileBwdLPTSchedulerILb1ELi128ELb0EEEEEEEEEvNT_6ParamsE)
        /*0338*/ 	.word	0x00000000


	//----- nvinfo : EIATTR_REGCOUNT
	.align		4
.L_148:
        /*033c*/ 	.byte	0x04, 0x2f
        /*033e*/ 	.short	(.L_150 - .L_149)
	.align		4
.L_149:
        /*0340*/ 	.word	index@(_ZN7cutlass13device_kernelIN5flash19enable_sm80_to_sm89INS1_16FlashAttnBwdSm80INS1_25CollectiveMainloopBwdSm80ILi2ELi2EN4cute5tupleIJNS5_1CILi64EEENS7_ILi128EEES8_EEENS_10bfloat16_tEfNS_4arch4Sm80ELb1ELb0ELb0ELb1ELb1ELb0ELb0ELb0ELi2ELi2ELi4ELi2ELb1EEENS1_21CollectiveEpilogueBwdISA_SB_SD_Li256ELb1ELb0ELi2EEENS1_25SingleTileBwdLPTSchedulerILb1ELi128ELb1EEEEEEEEEvNT_6ParamsE)
        /*0344*/ 	.word	0x000000ff


	//----- nvinfo : EIATTR_FRAME_SIZE
	.align		4
.L_150:
        /*0348*/ 	.byte	0x04, 0x11
        /*034a*/ 	.short	(.L_152 - .L_151)
	.align		4
.L_151:
        /*034c*/ 	.word	index@(_ZN7cutlass13device_kernelIN5flash19enable_sm80_to_sm89INS1_16FlashAttnBwdSm80INS1_25CollectiveMainloopBwdSm80ILi2ELi2EN4cute5tupleIJNS5_1CILi64EEENS7_ILi128EEES8_EEENS_10bfloat16_tEfNS_4arch4Sm80ELb1ELb0ELb0ELb1ELb1ELb0ELb0ELb0ELi2ELi2ELi4ELi2ELb1EEENS1_21CollectiveEpilogueBwdISA_SB_SD_Li256ELb1ELb0ELi2EEENS1_25SingleTileBwdLPTSchedulerILb1ELi128ELb1EEEEEEEEEvNT_6ParamsE)
        /*0350*/ 	.word	0x00000000


	//----- nvinfo : EIATTR_REGCOUNT
	.align		4
.L_152:
        /*0354*/ 	.byte	0x04, 0x2f
        /*0356*/ 	.short	(.L_154 - .L_153)
	.align		4
.L_153:
        /*0358*/ 	.word	index@(_ZN7cutlass13device_kernelIN5flash19enable_sm80_to_sm89INS1_16FlashAttnBwdSm80INS1_25CollectiveMainloopBwdSm80ILi2ELi2EN4cute5tupleIJNS5_1CILi64EEENS7_ILi128EEES8_EEENS_10bfloat16_tEfNS_4arch4Sm80ELb1ELb0ELb0ELb1ELb0ELb0ELb0ELb0ELi2ELi2ELi4ELi2ELb1EEENS1_21CollectiveEpilogueBwdISA_SB_SD_Li256ELb1ELb0ELi2EEENS1_25SingleTileBwdLPTSchedulerILb1ELi128ELb0EEEEEEEEEvNT_6ParamsE)
        /*035c*/ 	.word	0x000000ff


	//----- nvinfo : EIATTR_FRAME_SIZE
	.align		4
.L_154:
        /*0360*/ 	.byte	0x04, 0x11
        /*0362*/ 	.short	(.L_156 - .L_155)
	.align		4
.L_155:
        /*0364*/ 	.word	index@(_ZN7cutlass13device_kernelIN5flash19enable_sm80_to_sm89INS1_16FlashAttnBwdSm80INS1_25CollectiveMainloopBwdSm80ILi2ELi2EN4cute5tupleIJNS5_1CILi64EEENS7_ILi128EEES8_EEENS_10bfloat16_tEfNS_4arch4Sm80ELb1ELb0ELb0ELb1ELb0ELb0ELb0ELb0ELi2ELi2ELi4ELi2ELb1EEENS1_21CollectiveEpilogueBwdISA_SB_SD_Li256ELb1ELb0ELi2EEENS1_25SingleTileBwdLPTSchedulerILb1ELi128ELb0EEEEEEEEEvNT_6ParamsE)
        /*0368*/ 	.word	0x00000000


	//----- nvinfo : EIATTR_REGCOUNT
	.align		4
.L_156:
        /*036c*/ 	.byte	0x04, 0x2f
        /*036e*/ 	.short	(.L_158 - .L_157)
	.align		4
.L_157:
        /*0370*/ 	.word	index@(_ZN7cutlass13device_kernelIN5flash22FlashAttnBwdPreprocessIN4cute5tupleIJNS3_1CILi64EEES6_EEENS_10bfloat16_tEfNS_4arch4Sm80ELb1ELb0EEEEEvNT_6ParamsE)
        /*0374*/ 	.word	0x00000027


	//----- nvinfo : EIATTR_FRAME_SIZE
	.align		4
.L_158:
        /*0378*/ 	.byte	0x04, 0x11
        /*037a*/ 	.short	(.L_160 - .L_159)
	.align		4
.L_159:
        /*037c*/ 	.word	index@(_ZN7cutlass13device_kernelIN5flash22FlashAttnBwdPreprocessIN4cute5tupleIJNS3_1CILi64EEES6_EEENS_10bfloat16_tEfNS_4arch4Sm80ELb1ELb0EEEEEvNT_6ParamsE)
        /*0380*/ 	.word	0x00000000


	//----- nvinfo : EIATTR_REGCOUNT
	.align		4
.L_160:
        /*0384*/ 	.byte	0x04, 0x2f
        /*0386*/ 	.short	(.L_162 - .L_161)
	.align		4
.L_161:
        /*0388*/ 	.word	index@(_ZN7cutlass13device_kernelIN5flash19enable_sm80_to_sm89INS1_16FlashAttnBwdSm80INS1_25CollectiveMainloopBwdSm80ILi2ELi2EN4cute5tupleIJNS5_1CILi64EEENS7_ILi128EEES8_EEENS_10bfloat16_tEfNS_4arch4Sm80ELb1ELb0ELb0ELb0ELb1ELb0ELb0ELb0ELi2ELi2ELi4ELi2ELb1EEENS1_24CollectiveEpilogueBwdGQAISA_fSD_Li256ELb0ELb1EEENS1_25SingleTileBwdLPTSchedulerILb0ELi128ELb1EEEEEEEEEvNT_6ParamsE)
        /*038c*/ 	.word	0x000000ff


	//----- nvinfo : EIATTR_FRAME_SIZE
	.align		4
.L_162:
        /*0390*/ 	.byte	0x04, 0x11
        /*0392*/ 	.short	(.L_164 - .L_163)
	.align		4
.L_163:
        /*0394*/ 	.word	index@($__internal_4_$__cuda_sm70_warpsync)
        /*0398*/ 	.word	0x00000000


	//----- nvinfo : EIATTR_FRAME_SIZE
	.align		4
.L_164:
        /*039c*/ 	.byte	0x04, 0x11
        /*039e*/ 	.short	(.L_166 - .L_165)
	.align		4
.L_165:
        /*03a0*/ 	.word	index@(_ZN7cutlass13device_kernelIN5flash19enable_sm80_to_sm89INS1_16FlashAttnBwdSm80INS1_25CollectiveMainloopBwdSm80ILi2ELi2EN4cute5tupleIJNS5_1CILi64EEENS7_ILi128EEES8_EEENS_10bfloat16_tEfNS_4arch4Sm80ELb1ELb0ELb0ELb0ELb1ELb0ELb0ELb0ELi2ELi2ELi4ELi2ELb1EEENS1_24CollectiveEpilogueBwdGQAISA_fSD_Li256ELb0ELb1EEENS1_25SingleTileBwdLPTSchedulerILb0ELi128ELb1EEEEEEEEEvNT_6ParamsE)
        /*03a4*/ 	.word	0x00000000


	//----- nvinfo : EIATTR_REGCOUNT
	.align		4
.L_166:
        /*03a8*/ 	.byte	0x04, 0x2f
        /*03aa*/ 	.short	(.L_168 - .L_167)
	.align		4
.L_167:
        /*03ac*/ 	.word	index@(_ZN7cutlass13device_kernelIN5flash19enable_sm80_to_sm89INS1_16FlashAttnBwdSm80INS1_25CollectiveMainloopBwdSm80ILi2ELi2EN4cute5tupleIJNS5_1CILi64EEENS7_ILi128EEES8_EEENS_10bfloat16_tEfNS_4arch4Sm80ELb1ELb0ELb0ELb0ELb0ELb0ELb0ELb0ELi2ELi2ELi4ELi2ELb1EEENS1_24CollectiveEpilogueBwdGQAISA_fSD_Li256ELb0ELb0EEENS1_25SingleTileBwdLPTSchedulerILb0ELi128ELb0EEEEEEEEEvNT_6ParamsE)
        /*03b0*/ 	.word	0x000000ff


	//----- nvinfo : EIATTR_FRAME_SIZE
	.align		4
.L_168:
        /*03b4*/ 	.byte	0x04, 0x11
        /*03b6*/ 	.short	(.L_170 - .L_169)
	.align		4
.L_169:
        /*03b8*/ 	.word	index@(_ZN7cutlass13device_kernelIN5flash19enable_sm80_to_sm89INS1_16FlashAttnBwdSm80INS1_25CollectiveMainloopBwdSm80ILi2ELi2EN4cute5tupleIJNS5_1CILi64EEENS7_ILi128EEES8_EEENS_10bfloat16_tEfNS_4arch4Sm80ELb1ELb0ELb0ELb0ELb0ELb0ELb0ELb0ELi2ELi2ELi4ELi2ELb1EEENS1_24CollectiveEpilogueBwdGQAISA_fSD_Li256ELb0ELb0EEENS1_25SingleTileBwdLPTSchedulerILb0ELi128ELb0EEEEEEEEEvNT_6ParamsE)
        /*03bc*/ 	.word	0x00000000


	//----- nvinfo : EIATTR_REGCOUNT
	.align		4
.L_170:
        /*03c0*/ 	.byte	0x04, 0x2f
        /*03c2*/ 	.short	(.L_172 - .L_171)
	.align		4
.L_171:
        /*03c4*/ 	.word	index@(_ZN7cutlass13device_kernelIN5flash19enable_sm80_to_sm89INS1_16FlashAttnBwdSm80INS1_25CollectiveMainloopBwdSm80ILi2ELi2EN4cute5tupleIJNS5_1CILi64EEENS7_ILi128EEES8_EEENS_10bfloat16_tEfNS_4arch4Sm80ELb1ELb0ELb0ELb0ELb1ELb0ELb0ELb0ELi2ELi2ELi4ELi2ELb1EEENS1_21CollectiveEpilogueBwdISA_SB_SD_Li256ELb0ELb0ELi2EEENS1_25SingleTileBwdLPTSchedulerILb0ELi128ELb1EEEEEEEEEvNT_6ParamsE)
        /*03c8*/ 	.word	0x000000ff


	//----- nvinfo : EIATTR_FRAME_SIZE
	.align		4
.L_172:
        /*03cc*/ 	.byte	0x04, 0x11
        /*03ce*/ 	.short	(.L_174 - .L_173)
	.align		4
.L_173:
        /*03d0*/ 	.word	index@(_ZN7cutlass13device_kernelIN5flash19enable_sm80_to_sm89INS1_16FlashAttnBwdSm80INS1_25CollectiveMainloopBwdSm80ILi2ELi2EN4cute5tupleIJNS5_1CILi64EEENS7_ILi128EEES8_EEENS_10bfloat16_tEfNS_4arch4Sm80ELb1ELb0ELb0ELb0ELb1ELb0ELb0ELb0ELi2ELi2ELi4ELi2ELb1EEENS1_21CollectiveEpilogueBwdISA_SB_SD_Li256ELb0ELb0ELi2EEENS1_25SingleTileBwdLPTSchedulerILb0ELi128ELb1EEEEEEEEEvNT_6ParamsE)
        /*03d4*/ 	.word	0x00000000


	//----- nvinfo : EIATTR_REGCOUNT
	.align		4
.L_174:
        /*03d8*/ 	.byte	0x04, 0x2f
        /*03da*/ 	.short	(.L_176 - .L_175)
	.align		4
.L_175:
        /*03dc*/ 	.word	index@(_ZN7cutlass13device_kernelIN5flash19enable_sm80_to_sm89INS1_16FlashAttnBwdSm80INS1_25CollectiveMainloopBwdSm80ILi2ELi2EN4cute5tupleIJNS5_1CILi64EEENS7_ILi128EEES8_EEENS_10bfloat16_tEfNS_4arch4Sm80ELb1ELb0ELb0ELb0ELb0ELb0ELb0ELb0ELi2ELi2ELi4ELi2ELb1EEENS1_21CollectiveEpilogueBwdISA_SB_SD_Li256ELb0ELb0ELi2EEENS1_25SingleTileBwdLPTSchedulerILb0ELi128ELb0EEEEEEEEEvNT_6ParamsE)
        /*03e0*/ 	.word	0x000000ff


	//----- nvinfo : EIATTR_FRAME_SIZE
	.align		4
.L_176:
        /*03e4*/ 	.byte	0x04, 0x11
        /*03e6*/ 	.short	(.L_178 - .L_177)
	.align		4
.L_177:
        /*03e8*/ 	.word	index@(_ZN7cutlass13device_kernelIN5flash19enable_sm80_to_sm89INS1_16FlashAttnBwdSm80INS1_25CollectiveMainloopBwdSm80ILi2ELi2EN4cute5tupleIJNS5_1CILi64EEENS7_ILi128EEES8_EEENS_10bfloat16_tEfNS_4arch4Sm80ELb1ELb0ELb0ELb0ELb0ELb0ELb0ELb0ELi2ELi2ELi4ELi2ELb1EEENS1_21CollectiveEpilogueBwdISA_SB_SD_Li256ELb0ELb0ELi2EEENS1_25SingleTileBwdLPTSchedulerILb0ELi128ELb0EEEEEEEEEvNT_6ParamsE)
        /*03ec*/ 	.word	0x00000000


	//----- nvinfo : EIATTR_REGCOUNT
	.align		4
.L_178:
        /*03f0*/ 	.byte	0x04, 0x2f
        /*03f2*/ 	.short	(.L_180 - .L_179)
	.align		4
.L_179:
        /*03f4*/ 	.word	index@(_ZN7cutlass13device_kernelIN5flash19enable_sm80_to_sm89INS1_16FlashAttnBwdSm80INS1_25CollectiveMainloopBwdSm80ILi2ELi2EN4cute5tupleIJNS5_1CILi64EEENS7_ILi128EEES8_EEENS_10bfloat16_tEfNS_4arch4Sm80ELb0ELb1ELb0ELb1ELb1ELb0ELb0ELb0ELi2ELi2ELi4ELi2ELb1EEENS1_24CollectiveEpilogueBwdGQAISA_fSD_Li256ELb1ELb1EEENS1_19SingleTileSchedulerILb1ELb0ELb0ELi128EEEEEEEEEvNT_6ParamsE)
        /*03f8*/ 	.word	0x000000ff


	//----- nvinfo : EIATTR_FRAME_SIZE
	.align		4
.L_180:
        /*03fc*/ 	.byte	0x04, 0x11
        /*03fe*/ 	.short	(.L_182 - .L_181)
	.align		4
.L_181:
        /*0400*/ 	.word	index@($__internal_3_$__cuda_sm70_warpsync)
        /*0404*/ 	.word	0x00000000


	//----- nvinfo : EIATTR_FRAME_SIZE
	.align		4
.L_182:
        /*0408*/ 	.byte	0x04, 0x11
        /*040a*/ 	.short	(.L_184 - .L_183)
	.align		4
.L_183:
        /*040c*/ 	.word	index@(_ZN7cutlass13device_kernelIN5flash19enable_sm80_to_sm89INS1_16FlashAttnBwdSm80INS1_25CollectiveMainloopBwdSm80ILi2ELi2EN4cute5tupleIJNS5_1CILi64EEENS7_ILi128EEES8_EEENS_10bfloat16_tEfNS_4arch4Sm80ELb0ELb1ELb0ELb1ELb1ELb0ELb0ELb0ELi2ELi2ELi4ELi2ELb1EEENS1_24CollectiveEpilogueBwdGQAISA_fSD_Li256ELb1ELb1EEENS1_19SingleTileSchedulerILb1ELb0ELb0ELi128EEEEEEEEEvNT_6ParamsE)
        /*0410*/ 	.word	0x00000000


	//----- nvinfo : EIATTR_REGCOUNT
	.align		4
.L_184:
        /*0414*/ 	.byte	0x04, 0x2f
        /*0416*/ 	.short	(.L_186 - .L_185)
	.align		4
.L_185:
        /*0418*/ 	.word	index@(_ZN7cutlass13device_kernelIN5flash19enable_sm80_to_sm89INS1_16FlashAttnBwdSm80INS1_25CollectiveMainloopBwdSm80ILi2ELi2EN4cute5tupleIJNS5_1CILi64EEENS7_ILi128EEES8_EEENS_10bfloat16_tEfNS_4arch4Sm80ELb0ELb1ELb0ELb1ELb0ELb0ELb0ELb0ELi2ELi2ELi4ELi2ELb1EEENS1_24CollectiveEpilogueBwdGQAISA_fSD_Li256ELb1ELb0EEENS1_19SingleTileSchedulerILb1ELb0ELb0ELi128EEEEEEEEEvNT_6ParamsE)
        /*041c*/ 	.word	0x000000ff


	//----- nvinfo : EIATTR_FRAME_SIZE
	.align		4
.L_186:
        /*0420*/ 	.byte	0x04, 0x11
        /*0422*/ 	.short	(.L_188 - .L_187)
	.align		4
.L_187:
        /*0424*/ 	.word	index@(_ZN7cutlass13device_kernelIN5flash19enable_sm80_to_sm89INS1_16FlashAttnBwdSm80INS1_25CollectiveMainloopBwdSm80ILi2ELi2EN4cute5tupleIJNS5_1CILi64EEENS7_ILi128EEES8_EEENS_10bfloat16_tEfNS_4arch4Sm80ELb0ELb1ELb0ELb1ELb0ELb0ELb0ELb0ELi2ELi2ELi4ELi2ELb1EEENS1_24CollectiveEpilogueBwdGQAISA_fSD_Li256ELb1ELb0EEENS1_19SingleTileSchedulerILb1ELb0ELb0ELi128EEEEEEEEEvNT_6ParamsE)
        /*0428*/ 	.word	0x00000000


	//----- nvinfo : EIATTR_REGCOUNT
	.align		4
.L_188:
        /*042c*/ 	.byte	0x04, 0x2f
        /*042e*/ 	.short	(.L_190 - .L_189)
	.align		4
.L_189:
        /*0430*/ 	.word	index@(_ZN7cutlass13device_kernelIN5flash19enable_sm80_to_sm89INS1_16FlashAttnBwdSm80INS1_25CollectiveMainloopBwdSm80ILi2ELi2EN4cute5tupleIJNS5_1CILi64EEENS7_ILi128EEES8_EEENS_10bfloat16_tEfNS_4arch4Sm80ELb0ELb1ELb0ELb1ELb1ELb0ELb0ELb0ELi2ELi2ELi4ELi2ELb1EEENS1_21CollectiveEpilogueBwdISA_SB_SD_Li256ELb1ELb0ELi2EEENS1_19SingleTileSchedulerILb1ELb0ELb0ELi128EEEEEEEEEvNT_6ParamsE)
        /*0434*/ 	.word	0x000000ff


	//----- nvinfo : EIATTR_FRAME_SIZE
	.align		4
.L_190:
        /*0438*/ 	.byte	0x04, 0x11
        /*043a*/ 	.short	(.L_192 - .L_191)
	.align		4
.L_191:
        /*043c*/ 	.word	index@(_ZN7cutlass13device_kernelIN5flash19enable_sm80_to_sm89INS1_16FlashAttnBwdSm80INS1_25CollectiveMainloopBwdSm80ILi2ELi2EN4cute5tupleIJNS5_1CILi64EEENS7_ILi128EEES8_EEENS_10bfloat16_tEfNS_4arch4Sm80ELb0ELb1ELb0ELb1ELb1ELb0ELb0ELb0ELi2ELi2ELi4ELi2ELb1EEENS1_21CollectiveEpilogueBwdISA_SB_SD_Li256ELb1ELb0ELi2EEENS1_19SingleTileSchedulerILb1ELb0ELb0ELi128EEEEEEEEEvNT_6ParamsE)
        /*0440*/ 	.word	0x00000000


	//----- nvinfo : EIATTR_REGCOUNT
	.align		4
.L_192:
        /*0444*/ 	.byte	0x04, 0x2f
        /*0446*/ 	.short	(.L_194 - .L_193)
	.align		4
.L_193:
        /*0448*/ 	.word	index@(_ZN7cutlass13device_kernelIN5flash19enable_sm80_to_sm89INS1_16FlashAttnBwdSm80INS1_25CollectiveMainloopBwdSm80ILi2ELi2EN4cute5tupleIJNS5_1CILi64EEENS7_ILi128EEES8_EEENS_10bfloat16_tEfNS_4arch4Sm80ELb0ELb1ELb0ELb1ELb0ELb0ELb0ELb0ELi2ELi2ELi4ELi2ELb1EEENS1_21CollectiveEpilogueBwdISA_SB_SD_Li256ELb1ELb0ELi2EEENS1_19SingleTileSchedulerILb1ELb0ELb0ELi128EEEEEEEEEvNT_6ParamsE)
        /*044c*/ 	.word	0x000000ff


	//----- nvinfo : EIATTR_FRAME_SIZE
	.align		4
.L_194:
        /*0450*/ 	.byte	0x04, 0x11
        /*0452*/ 	.short	(.L_196 - .L_195)
	.align		4
.L_195:
        /*0454*/ 	.word	index@(_ZN7cutlass13device_kernelIN5flash19enable_sm80_to_sm89INS1_16FlashAttnBwdSm80INS1_25CollectiveMainloopBwdSm80ILi2ELi2EN4cute5tupleIJNS5_1CILi64EEENS7_ILi128EEES8_EEENS_10bfloat16_tEfNS_4arch4Sm80ELb0ELb1ELb0ELb1ELb0ELb0ELb0ELb0ELi2ELi2ELi4ELi2ELb1EEENS1_21CollectiveEpilogueBwdISA_SB_SD_Li256ELb1ELb0ELi2EEENS1_19SingleTileSchedulerILb1ELb0ELb0ELi128EEEEEEEEEvNT_6ParamsE)
        /*0458*/ 	.word	0x00000000


	//----- nvinfo : EIATTR_REGCOUNT
	.align		4
.L_196:
        /*045c*/ 	.byte	0x04, 0x2f
        /*045e*/ 	.short	(.L_198 - .L_197)
	.align		4
.L_197:
        /*0460*/ 	.word	index@(_ZN7cutlass13device_kernelIN5flash19enable_sm80_to_sm89INS1_16FlashAttnBwdSm80INS1_25CollectiveMainloopBwdSm80ILi2ELi2EN4cute5tupleIJNS5_1CILi64EEENS7_ILi128EEES8_EEENS_10bfloat16_tEfNS_4arch4Sm80ELb0ELb1ELb0ELb0ELb1ELb0ELb0ELb0ELi2ELi2ELi4ELi2ELb1EEENS1_24CollectiveEpilogueBwdGQAISA_fSD_Li256ELb0ELb1EEENS1_19SingleTileSchedulerILb0ELb0ELb0ELi128EEEEEEEEEvNT_6ParamsE)
        /*0464*/ 	.word	0x000000f5


	//----- nvinfo : EIATTR_FRAME_SIZE
	.align		4
.L_198:
        /*0468*/ 	.byte	0x04, 0x11
        /*046a*/ 	.short	(.L_200 - .L_199)
	.align		4
.L_199:
        /*046c*/ 	.word	index@($__internal_2_$__cuda_sm70_warpsync)
        /*0470*/ 	.word	0x00000000


	//----- nvinfo : EIATTR_FRAME_SIZE
	.align		4
.L_200:
        /*0474*/ 	.byte	0x04, 0x11
        /*0476*/ 	.short	(.L_202 - .L_201)
	.align		4
.L_201:
        /*0478*/ 	.word	index@(_ZN7cutlass13device_kernelIN5flash19enable_sm80_to_sm89INS1_16FlashAttnBwdSm80INS1_25CollectiveMainloopBwdSm80ILi2ELi2EN4cute5tupleIJNS5_1CILi64EEENS7_ILi128EEES8_EEENS_10bfloat16_tEfNS_4arch4Sm80ELb0ELb1ELb0ELb0ELb1ELb0ELb0ELb0ELi2ELi2ELi4ELi2ELb1EEENS1_24CollectiveEpilogueBwdGQAISA_fSD_Li256ELb0ELb1EEENS1_19SingleTileSchedulerILb0ELb0ELb0ELi128EEEEEEEEEvNT_6ParamsE)
        /*047c*/ 	.word	0x00000000


	//----- nvinfo : EIATTR_REGCOUNT
	.align		4
.L_202:
        /*0480*/ 	.byte	0x04, 0x2f
        /*0482*/ 	.short	(.L_204 - .L_203)
	.align		4
.L_203:
        /*0484*/ 	.word	index@(_ZN7cutlass13device_kernelIN5flash19enable_sm80_to_sm89INS1_16FlashAttnBwdSm80INS1_25CollectiveMainloopBwdSm80ILi2ELi2EN4cute5tupleIJNS5_1CILi64EEENS7_ILi128EEES8_EEENS_10bfloat16_tEfNS_4arch4Sm80ELb0ELb1ELb0ELb0ELb0ELb0ELb0ELb0ELi2ELi2ELi4ELi2ELb1EEENS1_24CollectiveEpilogueBwdGQAISA_fSD_Li256ELb0ELb0EEENS1_19SingleTileSchedulerILb0ELb0ELb0ELi128EEEEEEEEEvNT_6ParamsE)
        /*0488*/ 	.word	0x000000f0


	//----- nvinfo : EIATTR_FRAME_SIZE
	.align		4
.L_204:
        /*048c*/ 	.byte	0x04, 0x11
        /*048e*/ 	.short	(.L_206 - .L_205)
	.align		4
.L_205:
        /*0490*/ 	.word	index@(_ZN7cutlass13device_kernelIN5flash19enable_sm80_to_sm89INS1_16FlashAttnBwdSm80INS1_25CollectiveMainloopBwdSm80ILi2ELi2EN4cute5tupleIJNS5_1CILi64EEENS7_ILi128EEES8_EEENS_10bfloat16_tEfNS_4arch4Sm80ELb0ELb1ELb0ELb0ELb0ELb0ELb0ELb0ELi2ELi2ELi4ELi2ELb1EEENS1_24CollectiveEpilogueBwdGQAISA_fSD_Li256ELb0ELb0EEENS1_19SingleTileSchedulerILb0ELb0ELb0ELi128EEEEEEEEEvNT_6ParamsE)
        /*0494*/ 	.word	0x00000000


	//----- nvinfo : EIATTR_REGCOUNT
	.align		4
.L_206:
        /*0498*/ 	.byte	0x04, 0x2f
        /*049a*/ 	.short	(.L_208 - .L_207)
	.align		4
.L_207:
        /*049c*/ 	.word	index@(_ZN7cutlass13device_kernelIN5flash19enable_sm80_to_sm89INS1_16FlashAttnBwdSm80INS1_25CollectiveMainloopBwdSm80ILi2ELi2EN4cute5tupleIJNS5_1CILi64EEENS7_ILi128EEES8_EEENS_10bfloat16_tEfNS_4arch4Sm80ELb0ELb1ELb0ELb0ELb1ELb0ELb0ELb0ELi2ELi2ELi4ELi2ELb1EEENS1_21CollectiveEpilogueBwdISA_SB_SD_Li256ELb0ELb0ELi2EEENS1_19SingleTileSchedulerILb0ELb0ELb0ELi128EEEEEEEEEvNT_6ParamsE)
        /*04a0*/ 	.word	0x000000f5


	//----- nvinfo : EIATTR_FRAME_SIZE
	.align		4
.L_208:
        /*04a4*/ 	.byte	0x04, 0x11
        /*04a6*/ 	.short	(.L_210 - .L_209)
	.align		4
.L_209:
        /*04a8*/ 	.word	index@(_ZN7cutlass13device_kernelIN5flash19enable_sm80_to_sm89INS1_16FlashAttnBwdSm80INS1_25CollectiveMainloopBwdSm80ILi2ELi2EN4cute5tupleIJNS5_1CILi64EEENS7_ILi128EEES8_EEENS_10bfloat16_tEfNS_4arch4Sm80ELb0ELb1ELb0ELb0ELb1ELb0ELb0ELb0ELi2ELi2ELi4ELi2ELb1EEENS1_21CollectiveEpilogueBwdISA_SB_SD_Li256ELb0ELb0ELi2EEENS1_19SingleTileSchedulerILb0ELb0ELb0ELi128EEEEEEEEEvNT_6ParamsE)
        /*04ac*/ 	.word	0x00000000


	//----- nvinfo : EIATTR_REGCOUNT
	.align		4
.L_210:
        /*04b0*/ 	.byte	0x04, 0x2f
        /*04b2*/ 	.short	(.L_212 - .L_211)
	.align		4
.L_211:
        /*04b4*/ 	.word	index@(_ZN7cutlass13device_kernelIN5flash19enable_sm80_to_sm89INS1_16FlashAttnBwdSm80INS1_25CollectiveMainloopBwdSm80ILi2ELi2EN4cute5tupleIJNS5_1CILi64EEENS7_ILi128EEES8_EEENS_10bfloat16_tEfNS_4arch4Sm80ELb0ELb1ELb0ELb0ELb0ELb0ELb0ELb0ELi2ELi2ELi4ELi2ELb1EEENS1_21CollectiveEpilogueBwdISA_SB_SD_Li256ELb0ELb0ELi2EEENS1_19SingleTileSchedulerILb0ELb0ELb0ELi128EEEEEEEEEvNT_6ParamsE)
        /*04b8*/ 	.word	0x000000f5


	//----- nvinfo : EIATTR_FRAME_SIZE
	.align		4
.L_212:
        /*04bc*/ 	.byte	0x04, 0x11
        /*04be*/ 	.short	(.L_214 - .L_213)
	.align		4
.L_213:
        /*04c0*/ 	.word	index@(_ZN7cutlass13device_kernelIN5flash19enable_sm80_to_sm89INS1_16FlashAttnBwdSm80INS1_25CollectiveMainloopBwdSm80ILi2ELi2EN4cute5tupleIJNS5_1CILi64EEENS7_ILi128EEES8_EEENS_10bfloat16_tEfNS_4arch4Sm80ELb0ELb1ELb0ELb0ELb0ELb0ELb0ELb0ELi2ELi2ELi4ELi2ELb1EEENS1_21CollectiveEpilogueBwdISA_SB_SD_Li256ELb0ELb0ELi2EEENS1_19SingleTileSchedulerILb0ELb0ELb0ELi128EEEEEEEEEvNT_6ParamsE)
        /*04c4*/ 	.word	0x00000000


	//----- nvinfo : EIATTR_REGCOUNT
	.align		4
.L_214:
        /*04c8*/ 	.byte	0x04, 0x2f
        /*04ca*/ 	.short	(.L_216 - .L_215)
	.align		4
.L_215:
        /*04cc*/ 	.word	index@(_ZN7cutlass13device_kernelIN5flash19enable_sm80_to_sm89INS1_16FlashAttnBwdSm80INS1_25CollectiveMainloopBwdSm80ILi2ELi2EN4cute5tupleIJNS5_1CILi64EEENS7_ILi128EEES8_EEENS_10bfloat16_tEfNS_4arch4Sm80ELb0ELb0ELb0ELb1ELb1ELb0ELb0ELb0ELi2ELi2ELi4ELi2ELb1EEENS1_24CollectiveEpilogueBwdGQAISA_fSD_Li256ELb1ELb1EEENS1_19SingleTileSchedulerILb1ELb0ELb0ELi128EEEEEEEEEvNT_6ParamsE)
        /*04d0*/ 	.word	0x000000fe


	//----- nvinfo : EIATTR_FRAME_SIZE
	.align		4
.L_216:
        /*04d4*/ 	.byte	0x04, 0x11
        /*04d6*/ 	.short	(.L_218 - .L_217)
	.align		4
.L_217:
        /*04d8*/ 	.word	index@($__internal_1_$__cuda_sm70_warpsync)
        /*04dc*/ 	.word	0x00000000


	//----- nvinfo : EIATTR_FRAME_SIZE
	.align		4
.L_218:
        /*04e0*/ 	.byte	0x04, 0x11
        /*04e2*/ 	.short	(.L_220 - .L_219)
	.align		4
.L_219:
        /*04e4*/ 	.word	index@(_ZN7cutlass13device_kernelIN5flash19enable_sm80_to_sm89INS1_16FlashAttnBwdSm80INS1_25CollectiveMainloopBwdSm80ILi2ELi2EN4cute5tupleIJNS5_1CILi64EEENS7_ILi128EEES8_EEENS_10bfloat16_tEfNS_4arch4Sm80ELb0ELb0ELb0ELb1ELb1ELb0ELb0ELb0ELi2ELi2ELi4ELi2ELb1EEENS1_24CollectiveEpilogueBwdGQAISA_fSD_Li256ELb1ELb1EEENS1_19SingleTileSchedulerILb1ELb0ELb0ELi128EEEEEEEEEvNT_6ParamsE)
        /*04e8*/ 	.word	0x00000000


	//----- nvinfo : EIATTR_REGCOUNT
	.align		4
.L_220:
        /*04ec*/ 	.byte	0x04, 0x2f
        /*04ee*/ 	.short	(.L_222 - .L_221)
	.align		4
.L_221:
        /*04f0*/ 	.word	index@(_ZN7cutlass13device_kernelIN5flash19enable_sm80_to_sm89INS1_16FlashAttnBwdSm80INS1_25CollectiveMainloopBwdSm80ILi2ELi2EN4cute5tupleIJNS5_1CILi64EEENS7_ILi128EEES8_EEENS_10bfloat16_tEfNS_4arch4Sm80ELb0ELb0ELb0ELb1ELb0ELb0ELb0ELb0ELi2ELi2ELi4ELi2ELb1EEENS1_24CollectiveEpilogueBwdGQAISA_fSD_Li256ELb1ELb0EEENS1_19SingleTileSchedulerILb1ELb0ELb0ELi128EEEEEEEEEvNT_6ParamsE)
        /*04f4*/ 	.word	0x000000fe


	//----- nvinfo : EIATTR_FRAME_SIZE
	.align		4
.L_222:
        /*04f8*/ 	.byte	0x04, 0x11
        /*04fa*/ 	.short	(.L_224 - .L_223)
	.align		4
.L_223:
        /*04fc*/ 	.word	index@(_ZN7cutlass13device_kernelIN5flash19enable_sm80_to_sm89INS1_16FlashAttnBwdSm80INS1_25CollectiveMainloopBwdSm80ILi2ELi2EN4cute5tupleIJNS5_1CILi64EEENS7_ILi128EEES8_EEENS_10bfloat16_tEfNS_4arch4Sm80ELb0ELb0ELb0ELb1ELb0ELb0ELb0ELb0ELi2ELi2ELi4ELi2ELb1EEENS1_24CollectiveEpilogueBwdGQAISA_fSD_Li256ELb1ELb0EEENS1_19SingleTileSchedulerILb1ELb0ELb0ELi128EEEEEEEEEvNT_6ParamsE)
        /*0500*/ 	.word	0x00000000


	//----- nvinfo : EIATTR_REGCOUNT
	.align		4
.L_224:
        /*0504*/ 	.byte	0x04, 0x2f
        /*0506*/ 	.short	(.L_226 - .L_225)
	.align		4
.L_225:
        /*0508*/ 	.word	index@(_ZN7cutlass13device_kernelIN5flash19enable_sm80_to_sm89INS1_16FlashAttnBwdSm80INS1_25CollectiveMainloopBwdSm80ILi2ELi2EN4cute5tupleIJNS5_1CILi64EEENS7_ILi128EEES8_EEENS_10bfloat16_tEfNS_4arch4Sm80ELb0ELb0ELb0ELb1ELb1ELb0ELb0ELb0ELi2ELi2ELi4ELi2ELb1EEENS1_21CollectiveEpilogueBwdISA_SB_SD_Li256ELb1ELb0ELi2EEENS1_19SingleTileSchedulerILb1ELb0ELb0ELi128EEEEEEEEEvNT_6ParamsE)
        /*050c*/ 	.word	0x000000fe


	//----- nvinfo : EIATTR_FRAME_SIZE
	.align		4
.L_226:
        /*0510*/ 	.byte	0x04, 0x11
        /*0512*/ 	.short	(.L_228 - .L_227)
	.align		4
.L_227:
        /*0514*/ 	.word	index@(_ZN7cutlass13device_kernelIN5flash19enable_sm80_to_sm89INS1_16FlashAttnBwdSm80INS1_25CollectiveMainloopBwdSm80ILi2ELi2EN4cute5tupleIJNS5_1CILi64EEENS7_ILi128EEES8_EEENS_10bfloat16_tEfNS_4arch4Sm80ELb0ELb0ELb0ELb1ELb1ELb0ELb0ELb0ELi2ELi2ELi4ELi2ELb1EEENS1_21CollectiveEpilogueBwdISA_SB_SD_Li256ELb1ELb0ELi2EEENS1_19SingleTileSchedulerILb1ELb0ELb0ELi128EEEEEEEEEvNT_6ParamsE)
        /*0518*/ 	.word	0x00000000


	//----- nvinfo : EIATTR_REGCOUNT
	.align		4
.L_228:
        /*051c*/ 	.byte	0x04, 0x2f
        /*051e*/ 	.short	(.L_230 - .L_229)
	.align		4
.L_229:
        /*0520*/ 	.word	index@(_ZN7cutlass13device_kernelIN5flash19enable_sm80_to_sm89INS1_16FlashAttnBwdSm80INS1_25CollectiveMainloopBwdSm80ILi2ELi2EN4cute5tupleIJNS5_1CILi64EEENS7_ILi128EEES8_EEENS_10bfloat16_tEfNS_4arch4Sm80ELb0ELb0ELb0ELb1ELb0ELb0ELb0ELb0ELi2ELi2ELi4ELi2ELb1EEENS1_21CollectiveEpilogueBwdISA_SB_SD_Li256ELb1ELb0ELi2EEENS1_19SingleTileSchedulerILb1ELb0ELb0ELi128EEEEEEEEEvNT_6ParamsE)
        /*0524*/ 	.word	0x000000fe


	//----- nvinfo : EIATTR_FRAME_SIZE
	.align		4
.L_230:
        /*0528*/ 	.byte	0x04, 0x11
        /*052a*/ 	.short	(.L_232 - .L_231)
	.align		4
.L_231:
        /*052c*/ 	.word	index@(_ZN7cutlass13device_kernelIN5flash19enable_sm80_to_sm89INS1_16FlashAttnBwdSm80INS1_25CollectiveMainloopBwdSm80ILi2ELi2EN4cute5tupleIJNS5_1CILi64EEENS7_ILi128EEES8_EEENS_10bfloat16_tEfNS_4arch4Sm80ELb0ELb0ELb0ELb1ELb0ELb0ELb0ELb0ELi2ELi2ELi4ELi2ELb1EEENS1_21CollectiveEpilogueBwdISA_SB_SD_Li256ELb1ELb0ELi2EEENS1_19SingleTileSchedulerILb1ELb0ELb0ELi128EEEEEEEEEvNT_6ParamsE)
        /*0530*/ 	.word	0x00000000


	//----- nvinfo : EIATTR_REGCOUNT
	.align		4
.L_232:
        /*0534*/ 	.byte	0x04, 0x2f
        /*0536*/ 	.short	(.L_234 - .L_233)
	.align		4
.L_233:
        /*0538*/ 	.word	index@(_ZN7cutlass13device_kernelIN5flash19enable_sm80_to_sm89INS1_16FlashAttnBwdSm80INS1_25CollectiveMainloopBwdSm80ILi2ELi2EN4cute5tupleIJNS5_1CILi64EEENS7_ILi128EEES8_EEENS_10bfloat16_tEfNS_4arch4Sm80ELb0ELb0ELb0ELb0ELb1ELb0ELb0ELb0ELi2ELi2ELi4ELi2ELb1EEENS1_24CollectiveEpilogueBwdGQAISA_fSD_Li256ELb0ELb1EEENS1_19SingleTileSchedulerILb0ELb0ELb0ELi128EEEEEEEEEvNT_6ParamsE)
        /*053c*/ 	.word	0x000000f4


	//----- nvinfo : EIATTR_FRAME_SIZE
	.align		4
.L_234:
        /*0540*/ 	.byte	0x04, 0x11
        /*0542*/ 	.short	(.L_236 - .L_235)
	.align		4
.L_235:
        /*0544*/ 	.word	index@($__internal_0_$__cuda_sm70_warpsync)
        /*0548*/ 	.word	0x00000000


	//----- nvinfo : EIATTR_FRAME_SIZE
	.align		4
.L_236:
        /*054c*/ 	.byte	0x04, 0x11
        /*054e*/ 	.short	(.L_238 - .L_237)
	.align		4
.L_237:
        /*0550*/ 	.word	index@(_ZN7cutlass13device_kernelIN5flash19enable_sm80_to_sm89INS1_16FlashAttnBwdSm80INS1_25CollectiveMainloopBwdSm80ILi2ELi2EN4cute5tupleIJNS5_1CILi64EEENS7_ILi128EEES8_EEENS_10bfloat16_tEfNS_4arch4Sm80ELb0ELb0ELb0ELb0ELb1ELb0ELb0ELb0ELi2ELi2ELi4ELi2ELb1EEENS1_24CollectiveEpilogueBwdGQAISA_fSD_Li256ELb0ELb1EEENS1_19SingleTileSchedulerILb0ELb0ELb0ELi128EEEEEEEEEvNT_6ParamsE)
        /*0554*/ 	.word	0x00000000


	//----- nvinfo : EIATTR_REGCOUNT
	.align		4
.L_238:
        /*0558*/ 	.byte	0x04, 0x2f
        /*055a*/ 	.short	(.L_240 - .L_239)
	.align		4
.L_239:
        /*055c*/ 	.word	index@(_ZN7cutlass13device_kernelIN5flash19enable_sm80_to_sm89INS1_16FlashAttnBwdSm80INS1_25CollectiveMainloopBwdSm80ILi2ELi2EN4cute5tupleIJNS5_1CILi64EEENS7_ILi128EEES8_EEENS_10bfloat16_tEfNS_4arch4Sm80ELb0ELb0ELb0ELb0ELb0ELb0ELb0ELb0ELi2ELi2ELi4ELi2ELb1EEENS1_24CollectiveEpilogueBwdGQAISA_fSD_Li256ELb0ELb0EEENS1_19SingleTileSchedulerILb0ELb0ELb0ELi128EEEEEEEEEvNT_6ParamsE)
        /*0560*/ 	.word	0x000000f4


	//----- nvinfo : EIATTR_FRAME_SIZE
	.align		4
.L_240:
        /*0564*/ 	.byte	0x04, 0x11
        /*0566*/ 	.short	(.L_242 - .L_241)
	.align		4
.L_241:
        /*0568*/ 	.word	index@(_ZN7cutlass13device_kernelIN5flash19enable_sm80_to_sm89INS1_16FlashAttnBwdSm80INS1_25CollectiveMainloopBwdSm80ILi2ELi2EN4cute5tupleIJNS5_1CILi64EEENS7_ILi128EEES8_EEENS_10bfloat16_tEfNS_4arch4Sm80ELb0ELb0ELb0ELb0ELb0ELb0ELb0ELb0ELi2ELi2ELi4ELi2ELb1EEENS1_24CollectiveEpilogueBwdGQAISA_fSD_Li256ELb0ELb0EEENS1_19SingleTileSchedulerILb0ELb0ELb0ELi128EEEEEEEEEvNT_6ParamsE)
        /*056c*/ 	.word	0x00000000


	//----- nvinfo : EIATTR_REGCOUNT
	.align		4
.L_242:
        /*0570*/ 	.byte	0x04, 0x2f
        /*0572*/ 	.short	(.L_244 - .L_243)
	.align		4
.L_243:
        /*0574*/ 	.word	index@(_ZN7cutlass13device_kernelIN5flash19enable_sm80_to_sm89INS1_16FlashAttnBwdSm80INS1_25CollectiveMainloopBwdSm80ILi2ELi2EN4cute5tupleIJNS5_1CILi64EEENS7_ILi128EEES8_EEENS_10bfloat16_tEfNS_4arch4Sm80ELb0ELb0ELb0ELb0ELb1ELb0ELb0ELb0ELi2ELi2ELi4ELi2ELb1EEENS1_21CollectiveEpilogueBwdISA_SB_SD_Li256ELb0ELb0ELi2EEENS1_19SingleTileSchedulerILb0ELb0ELb0ELi128EEEEEEEEEvNT_6ParamsE)
        /*0578*/ 	.word	0x000000ff


	//----- nvinfo : EIATTR_FRAME_SIZE
	.align		4
.L_244:
        /*057c*/ 	.byte	0x04, 0x11
        /*057e*/ 	.short	(.L_246 - .L_245)
	.align		4
.L_245:
        /*0580*/ 	.word	index@(_ZN7cutlass13device_kernelIN5flash19enable_sm80_to_sm89INS1_16FlashAttnBwdSm80INS1_25CollectiveMainloopBwdSm80ILi2ELi2EN4cute5tupleIJNS5_1CILi64EEENS7_ILi128EEES8_EEENS_10bfloat16_tEfNS_4arch4Sm80ELb0ELb0ELb0ELb0ELb1ELb0ELb0ELb0ELi2ELi2ELi4ELi2ELb1EEENS1_21CollectiveEpilogueBwdISA_SB_SD_Li256ELb0ELb0ELi2EEENS1_19SingleTileSchedulerILb0ELb0ELb0ELi128EEEEEEEEEvNT_6ParamsE)
        /*0584*/ 	.word	0x00000000


	//----- nvinfo : EIATTR_REGCOUNT
	.align		4
.L_246:
        /*0588*/ 	.byte	0x04, 0x2f
        /*058a*/ 	.short	(.L_248 - .L_247)
	.align		4
.L_247:
        /*058c*/ 	.word	index@(_ZN7cutlass13device_kernelIN5flash19enable_sm80_to_sm89INS1_16FlashAttnBwdSm80INS1_25CollectiveMainloopBwdSm80ILi2ELi2EN4cute5tupleIJNS5_1CILi64EEENS7_ILi128EEES8_EEENS_10bfloat16_tEfNS_4arch4Sm80ELb0ELb0ELb0ELb0ELb0ELb0ELb0ELb0ELi2ELi2ELi4ELi2ELb1EEENS1_21CollectiveEpilogueBwdISA_SB_SD_Li256ELb0ELb0ELi2EEENS1_19SingleTileSchedulerILb0ELb0ELb0ELi128EEEEEEEEEvNT_6ParamsE)
        /*0590*/ 	.word	0x000000ff


	//----- nvinfo : EIATTR_FRAME_SIZE
	.align		4
.L_248:
        /*0594*/ 	.byte	0x04, 0x11
        /*0596*/ 	.short	(.L_250 - .L_249)
	.align		4
.L_249:
        /*0598*/ 	.word	index@(_ZN7cutlass13device_kernelIN5flash19enable_sm80_to_sm89INS1_16FlashAttnBwdSm80INS1_25CollectiveMainloopBwdSm80ILi2ELi2EN4cute5tupleIJNS5_1CILi64EEENS7_ILi128EEES8_EEENS_10bfloat16_tEfNS_4arch4Sm80ELb0ELb0ELb0ELb0ELb0ELb0ELb0ELb0ELi2ELi2ELi4ELi2ELb1EEENS1_21CollectiveEpilogueBwdISA_SB_SD_Li256ELb0ELb0ELi2EEENS1_19SingleTileSchedulerILb0ELb0ELb0ELi128EEEEEEEEEvNT_6ParamsE)
        /*059c*/ 	.word	0x00000000


	//----- nvinfo : EIATTR_MIN_STACK_SIZE
	.align		4
.L_250:
        /*05a0*/ 	.byte	0x04, 0x12
        /*05a2*/ 	.short	(.L_252 - .L_251)
	.align		4
.L_251:
        /*05a4*/ 	.word	index@(_ZN7cutlass13device_kernelIN5flash19enable_sm80_to_sm89INS1_16FlashAttnBwdSm80INS1_25CollectiveMainloopBwdSm80ILi2ELi2EN4cute5tupleIJNS5_1CILi64EEENS7_ILi128EEES8_EEENS_10bfloat16_tEfNS_4arch4Sm80ELb0ELb0ELb0ELb0ELb0ELb0ELb0ELb0ELi2ELi2ELi4ELi2ELb1EEENS1_21CollectiveEpilogueBwdISA_SB_SD_Li256ELb0ELb0ELi2EEENS1_19SingleTileSchedulerILb0ELb0ELb0ELi128EEEEEEEEEvNT_6ParamsE)
        /*05a8*/ 	.word	0x00000000


	//----- nvinfo : EIATTR_MIN_STACK_SIZE
	.align		4
.L_252:
        /*05ac*/ 	.byte	0x04, 0x12
        /*05ae*/ 	.short	(.L_254 - .L_253)
	.align		4
.L_253:
        /*05b0*/ 	.word	index@(_ZN7cutlass13device_kernelIN5flash19enable_sm80_to_sm89INS1_16FlashAttnBwdSm80INS1_25CollectiveMainloopBwdSm80ILi2ELi2EN4cute5tupleIJNS5_1CILi64EEENS7_ILi128EEES8_EEENS_10bfloat16_tEfNS_4arch4Sm80ELb0ELb0ELb0ELb0ELb1ELb0ELb0ELb0ELi2ELi2ELi4ELi2ELb1EEENS1_21CollectiveEpilogueBwdISA_SB_SD_Li256ELb0ELb0ELi2EEENS1_19SingleTileSchedulerILb0ELb0ELb0ELi128EEEEEEEEEvNT_6ParamsE)
        /*05b4*/ 	.word	0x00000000


	//----- nvinfo : EIATTR_MIN_STACK_SIZE
	.align		4
.L_254:
        /*05b8*/ 	.byte	0x04, 0x12
        /*05ba*/ 	.short	(.L_256 - .L_255)
	.align		4
.L_255:
        /*05bc*/ 	.word	index@(_ZN7cutlass13device_kernelIN5flash19enable_sm80_to_sm89INS1_16FlashAttnBwdSm80INS1_25CollectiveMainloopBwdSm80ILi2ELi2EN4cute5tupleIJNS5_1CILi64EEENS7_ILi128EEES8_EEENS_10bfloat16_tEfNS_4arch4Sm80ELb0ELb0ELb0ELb0ELb0ELb0ELb0ELb0ELi2ELi2ELi4ELi2ELb1EEENS1_24CollectiveEpilogueBwdGQAISA_fSD_Li256ELb0ELb0EEENS1_19SingleTileSchedulerILb0ELb0ELb0ELi128EEEEEEEEEvNT_6ParamsE)
        /*05c0*/ 	.word	0x00000000


	//----- nvinfo : EIATTR_MIN_STACK_SIZE
	.align		4
.L_256:
        /*05c4*/ 	.byte	0x04, 0x12
        /*05c6*/ 	.short	(.L_258 - .L_257)
	.align		4
.L_257:
        /*05c8*/ 	.word	index@(_ZN7cutlass13device_kernelIN5flash19enable_sm80_to_sm89INS1_16FlashAttnBwdSm80INS1_25CollectiveMainloopBwdSm80ILi2ELi2EN4cute5tupleIJNS5_1CILi64EEENS7_ILi128EEES8_EEENS_10bfloat16_tEfNS_4arch4Sm80ELb0ELb0ELb0ELb0ELb1ELb0ELb0ELb0ELi2ELi2ELi4ELi2ELb1EEENS1_24CollectiveEpilogueBwdGQAISA_fSD_Li256ELb0ELb1EEENS1_19SingleTileSchedulerILb0ELb0ELb0ELi128EEEEEEEEEvNT_6ParamsE)
        /*05cc*/ 	.word	0x00000000


	//----- nvinfo : EIATTR_MIN_STACK_SIZE
	.align		4
.L_258:
        /*05d0*/ 	.byte	0x04, 0x12
        /*05d2*/ 	.short	(.L_260 - .L_259)
	.align		4
.L_259:
        /*05d4*/ 	.word	index@(_ZN7cutlass13device_kernelIN5flash19enable_sm80_to_sm89INS1_16FlashAttnBwdSm80INS1_25CollectiveMainloopBwdSm80ILi2ELi2EN4cute5tupleIJNS5_1CILi64EEENS7_ILi128EEES8_EEENS_10bfloat16_tEfNS_4arch4Sm80ELb0ELb0ELb0ELb1ELb0ELb0ELb0ELb0ELi2ELi2ELi4ELi2ELb1EEENS1_21CollectiveEpilogueBwdISA_SB_SD_Li256ELb1ELb0ELi2EEENS1_19SingleTileSchedulerILb1ELb0ELb0ELi128EEEEEEEEEvNT_6ParamsE)
        /*05d8*/ 	.word	0x00000000


	//----- nvinfo : EIATTR_MIN_STACK_SIZE
	.align		4
.L_260:
        /*05dc*/ 	.byte	0x04, 0x12
        /*05de*/ 	.short	(.L_262 - .L_261)
	.align		4
.L_261:
        /*05e0*/ 	.word	index@(_ZN7cutlass13device_kernelIN5flash19enable_sm80_to_sm89INS1_16FlashAttnBwdSm80INS1_25CollectiveMainloopBwdSm80ILi2ELi2EN4cute5tupleIJNS5_1CILi64EEENS7_ILi128EEES8_EEENS_10bfloat16_tEfNS_4arch4Sm80ELb0ELb0ELb0ELb1ELb1ELb0ELb0ELb0ELi2ELi2ELi4ELi2ELb1EEENS1_21CollectiveEpilogueBwdISA_SB_SD_Li256ELb1ELb0ELi2EEENS1_19SingleTileSchedulerILb1ELb0ELb0ELi128EEEEEEEEEvNT_6ParamsE)
        /*05e4*/ 	.word	0x00000000


	//----- nvinfo : EIATTR_MIN_STACK_SIZE
	.align		4
.L_262:
        /*05e8*/ 	.byte	0x04, 0x12
        /*05ea*/ 	.short	(.L_264 - .L_263)
	.align		4
.L_263:
        /*05ec*/ 	.word	index@(_ZN7cutlass13device_kernelIN5flash19enable_sm80_to_sm89INS1_16FlashAttnBwdSm80INS1_25CollectiveMainloopBwdSm80ILi2ELi2EN4cute5tupleIJNS5_1CILi64EEENS7_ILi128EEES8_EEENS_10bfloat16_tEfNS_4arch4Sm80ELb0ELb0ELb0ELb1ELb0ELb0ELb0ELb0ELi2ELi2ELi4ELi2ELb1EEENS1_24CollectiveEpilogueBwdGQAISA_fSD_Li256ELb1ELb0EEENS1_19SingleTileSchedulerILb1ELb0ELb0ELi128EEEEEEEEEvNT_6ParamsE)
        /*05f0*/ 	.word	0x00000000


	//----- nvinfo : EIATTR_MIN_STACK_SIZE
	.align		4
.L_264:
        /*05f4*/ 	.byte	0x04, 0x12
        /*05f6*/ 	.short	(.L_266 - .L_265)
	.align		4
.L_265:
        /*05f8*/ 	.word	index@(_ZN7cutlass13device_kernelIN5flash19enable_sm80_to_sm89INS1_16FlashAttnBwdSm80INS1_25CollectiveMainloopBwdSm80ILi2ELi2EN4cute5tupleIJNS5_1CILi64EEENS7_ILi128EEES8_EEENS_10bfloat16_tEfNS_4arch4Sm80ELb0ELb0ELb0ELb1ELb1ELb0ELb0ELb0ELi2ELi2ELi4ELi2ELb1EEENS1_24CollectiveEpilogueBwdGQAISA_fSD_Li256ELb1ELb1EEENS1_19SingleTileSchedulerILb1ELb0ELb0ELi128EEEEEEEEEvNT_6ParamsE)
        /*05fc*/ 	.word	0x00000000


	//----- nvinfo : EIATTR_MIN_STACK_SIZE
	.align		4
.L_266:
        /*0600*/ 	.byte	0x04, 0x12
        /*0602*/ 	.short	(.L_268 - .L_267)
	.align		4
.L_267:
        /*0604*/ 	.word	index@(_ZN7cutlass13device_kernelIN5flash19enable_sm80_to_sm89INS1_16FlashAttnBwdSm80INS1_25CollectiveMainloopBwdSm80ILi2ELi2EN4cute5tupleIJNS5_1CILi64EEENS7_ILi128EEES8_EEENS_10bfloat16_tEfNS_4arch4Sm80ELb0ELb1ELb0ELb0ELb0ELb0ELb0ELb0ELi2ELi2ELi4ELi2ELb1EEENS1_21CollectiveEpilogueBwdISA_SB_SD_Li256ELb0ELb0ELi2EEENS1_19SingleTileSchedulerILb0ELb0ELb0ELi128EEEEEEEEEvNT_6ParamsE)
        /*0608*/ 	.word	0x00000000


	//----- nvinfo : EIATTR_MIN_STACK_SIZE
	.align		4
.L_268:
        /*060c*/ 	.byte	0x04, 0x12
        /*060e*/ 	.short	(.L_270 - .L_269)
	.align		4
.L_269:
        /*0610*/ 	.word	index@(_ZN7cutlass13device_kernelIN5flash19enable_sm80_to_sm89INS1_16FlashAttnBwdSm80INS1_25CollectiveMainloopBwdSm80ILi2ELi2EN4cute5tupleIJNS5_1CILi64EEENS7_ILi128EEES8_EEENS_10bfloat16_tEfNS_4arch4Sm80ELb0ELb1ELb0ELb0ELb1ELb0ELb0ELb0ELi2ELi2ELi4ELi2ELb1EEENS1_21CollectiveEpilogueBwdISA_SB_SD_Li256ELb0ELb0ELi2EEENS1_19SingleTileSchedulerILb0ELb0ELb0ELi128EEEEEEEEEvNT_6ParamsE)
        /*0614*/ 	.word	0x00000000


	//----- nvinfo : EIATTR_MIN_STACK_SIZE
	.align		4
.L_270:
        /*0618*/ 	.byte	0x04, 0x12
        /*061a*/ 	.short	(.L_272 - .L_271)
	.align		4
.L_271:
        /*061c*/ 	.word	index@(_ZN7cutlass13device_kernelIN5flash19enable_sm80_to_sm89INS1_16FlashAttnBwdSm80INS1_25CollectiveMainloopBwdSm80ILi2ELi2EN4cute5tupleIJNS5_1CILi64EEENS7_ILi128EEES8_EEENS_10bfloat16_tEfNS_4arch4Sm80ELb0ELb1ELb0ELb0ELb0ELb0ELb0ELb0ELi2ELi2ELi4ELi2ELb1EEENS1_24CollectiveEpilogueBwdGQAISA_fSD_Li256ELb0ELb0EEENS1_19SingleTileSchedulerILb0ELb0ELb0ELi128EEEEEEEEEvNT_6ParamsE)
        /*0620*/ 	.word	0x00000000


	//----- nvinfo : EIATTR_MIN_STACK_SIZE
	.align		4
.L_272:
        /*0624*/ 	.byte	0x04, 0x12
        /*0626*/ 	.short	(.L_274 - .L_273)
	.align		4
.L_273:
        /*0628*/ 	.word	index@(_ZN7cutlass13device_kernelIN5flash19enable_sm80_to_sm89INS1_16FlashAttnBwdSm80INS1_25CollectiveMainloopBwdSm80ILi2ELi2EN4cute5tupleIJNS5_1CILi64EEENS7_ILi128EEES8_EEENS_10bfloat16_tEfNS_4arch4Sm80ELb0ELb1ELb0ELb0ELb1ELb0ELb0ELb0ELi2ELi2ELi4ELi2ELb1EEENS1_24CollectiveEpilogueBwdGQAISA_fSD_Li256ELb0ELb1EEENS1_19SingleTileSchedulerILb0ELb0ELb0ELi128EEEEEEEEEvNT_6ParamsE)
        /*062c*/ 	.word	0x00000000


	//----- nvinfo : EIATTR_MIN_STACK_SIZE
	.align		4
.L_274:
        /*0630*/ 	.byte	0x04, 0x12
        /*0632*/ 	.short	(.L_276 - .L_275)
	.align		4
.L_275:
        /*0634*/ 	.word	index@(_ZN7cutlass13device_kernelIN5flash19enable_sm80_to_sm89INS1_16FlashAttnBwdSm80INS1_25CollectiveMainloopBwdSm80ILi2ELi2EN4cute5tupleIJNS5_1CILi64EEENS7_ILi128EEES8_EEENS_10bfloat16_tEfNS_4arch4Sm80ELb0ELb1ELb0ELb1ELb0ELb0ELb0ELb0ELi2ELi2ELi4ELi2ELb1EEENS1_21CollectiveEpilogueBwdISA_SB_SD_Li256ELb1ELb0ELi2EEENS1_19SingleTileSchedulerILb1ELb0ELb0ELi128EEEEEEEEEvNT_6ParamsE)
        /*0638*/ 	.word	0x00000000


	//----- nvinfo : EIATTR_MIN_STACK_SIZE
	.align		4
.L_276:
        /*063c*/ 	.byte	0x04, 0x12
        /*063e*/ 	.short	(.L_278 - .L_277)
	.align		4
.L_277:
        /*0640*/ 	.word	index@(_ZN7cutlass13device_kernelIN5flash19enable_sm80_to_sm89INS1_16FlashAttnBwdSm80INS1_25CollectiveMainloopBwdSm80ILi2ELi2EN4cute5tupleIJNS5_1CILi64EEENS7_ILi128EEES8_EEENS_10bfloat16_tEfNS_4arch4Sm80ELb0ELb1ELb0ELb1ELb1ELb0ELb0ELb0ELi2ELi2ELi4ELi2ELb1EEENS1_21CollectiveEpilogueBwdISA_SB_SD_Li256ELb1ELb0ELi2EEENS1_19SingleTileSchedulerILb1ELb0ELb0ELi128EEEEEEEEEvNT_6ParamsE)
        /*0644*/ 	.word	0x00000000


	//----- nvinfo : EIATTR_MIN_STACK_SIZE
	.align		4
.L_278:
        /*0648*/ 	.byte	0x04, 0x12
        /*064a*/ 	.short	(.L_280 - .L_279)
	.align		4
.L_279:
        /*064c*/ 	.word	index@(_ZN7cutlass13device_kernelIN5flash19enable_sm80_to_sm89INS1_16FlashAttnBwdSm80INS1_25CollectiveMainloopBwdSm80ILi2ELi2EN4cute5tupleIJNS5_1CILi64EEENS7_ILi128EEES8_EEENS_10bfloat16_tEfNS_4arch4Sm80ELb0ELb1ELb0ELb1ELb0ELb0ELb0ELb0ELi2ELi2ELi4ELi2ELb1EEENS1_24CollectiveEpilogueBwdGQAISA_fSD_Li256ELb1ELb0EEENS1_19SingleTileSchedulerILb1ELb0ELb0ELi128EEEEEEEEEvNT_6ParamsE)
        /*0650*/ 	.word	0x00000000


	//----- nvinfo : EIATTR_MIN_STACK_SIZE
	.align		4
.L_280:
        /*0654*/ 	.byte	0x04, 0x12
        /*0656*/ 	.short	(.L_282 - .L_281)
	.align		4
.L_281:
        /*0658*/ 	.word	index@(_ZN7cutlass13device_kernelIN5flash19enable_sm80_to_sm89INS1_16FlashAttnBwdSm80INS1_25CollectiveMainloopBwdSm80ILi2ELi2EN4cute5tupleIJNS5_1CILi64EEENS7_ILi128EEES8_EEENS_10bfloat16_tEfNS_4arch4Sm80ELb0ELb1ELb0ELb1ELb1ELb0ELb0ELb0ELi2ELi2ELi4ELi2ELb1EEENS1_24CollectiveEpilogueBwdGQAISA_fSD_Li256ELb1ELb1EEENS1_19SingleTileSchedulerILb1ELb0ELb0ELi128EEEEEEEEEvNT_6ParamsE)
        /*065c*/ 	.word	0x00000000


	//----- nvinfo : EIATTR_MIN_STACK_SIZE
	.align		4
.L_282:
        /*0660*/ 	.byte	0x04, 0x12
        /*0662*/ 	.short	(.L_284 - .L_283)
	.align		4
.L_283:
        /*0664*/ 	.word	index@(_ZN7cutlass13device_kernelIN5flash19enable_sm80_to_sm89INS1_16FlashAttnBwdSm80INS1_25CollectiveMainloopBwdSm80ILi2ELi2EN4cute5tupleIJNS5_1CILi64EEENS7_ILi128EEES8_EEENS_10bfloat16_tEfNS_4arch4Sm80ELb1ELb0ELb0ELb0ELb0ELb0ELb0ELb0ELi2ELi2ELi4ELi2ELb1EEENS1_21CollectiveEpilogueBwdISA_SB_SD_Li256ELb0ELb0ELi2EEENS1_25SingleTileBwdLPTSchedulerILb0ELi128ELb0EEEEEEEEEvNT_6ParamsE)
        /*0668*/ 	.word	0x00000000


	//----- nvinfo : EIATTR_MIN_STACK_SIZE
	.align		4
.L_284:
        /*066c*/ 	.byte	0x04, 0x12
        /*066e*/ 	.short	(.L_286 - .L_285)
	.align		4
.L_285:
        /*0670*/ 	.word	index@(_ZN7cutlass13device_kernelIN5flash19enable_sm80_to_sm89INS1_16FlashAttnBwdSm80INS1_25CollectiveMainloopBwdSm80ILi2ELi2EN4cute5tupleIJNS5_1CILi64EEENS7_ILi128EEES8_EEENS_10bfloat16_tEfNS_4arch4Sm80ELb1ELb0ELb0ELb0ELb1ELb0ELb0ELb0ELi2ELi2ELi4ELi2ELb1EEENS1_21CollectiveEpilogueBwdISA_SB_SD_Li256ELb0ELb0ELi2EEENS1_25SingleTileBwdLPTSchedulerILb0ELi128ELb1EEEEEEEEEvNT_6ParamsE)
        /*0674*/ 	.word	0x00000000


	//----- nvinfo : EIATTR_MIN_STACK_SIZE
	.align		4
.L_286:
        /*0678*/ 	.byte	0x04, 0x12
        /*067a*/ 	.short	(.L_288 - .L_287)
	.align		4
.L_287:
        /*067c*/ 	.word	index@(_ZN7cutlass13device_kernelIN5flash19enable_sm80_to_sm89INS1_16FlashAttnBwdSm80INS1_25CollectiveMainloopBwdSm80ILi2ELi2EN4cute5tupleIJNS5_1CILi64EEENS7_ILi128EEES8_EEENS_10bfloat16_tEfNS_4arch4Sm80ELb1ELb0ELb0ELb0ELb0ELb0ELb0ELb0ELi2ELi2ELi4ELi2ELb1EEENS1_24CollectiveEpilogueBwdGQAISA_fSD_Li256ELb0ELb0EEENS1_25SingleTileBwdLPTSchedulerILb0ELi128ELb0EEEEEEEEEvNT_6ParamsE)
        /*0680*/ 	.word	0x00000000


	//----- nvinfo : EIATTR_MIN_STACK_SIZE
	.align		4
.L_288:
        /*0684*/ 	.byte	0x04, 0x12
        /*0686*/ 	.short	(.L_290 - .L_289)
	.align		4
.L_289:
        /*0688*/ 	.word	index@(_ZN7cutlass13device_kernelIN5flash19enable_sm80_to_sm89INS1_16FlashAttnBwdSm80INS1_25CollectiveMainloopBwdSm80ILi2ELi2EN4cute5tupleIJNS5_1CILi64EEENS7_ILi128EEES8_EEENS_10bfloat16_tEfNS_4arch4Sm80ELb1ELb0ELb0ELb0ELb1ELb0ELb0ELb0ELi2ELi2ELi4ELi2ELb1EEENS1_24CollectiveEpilogueBwdGQAISA_fSD_Li256ELb0ELb1EEENS1_25SingleTileBwdLPTSchedulerILb0ELi128ELb1EEEEEEEEEvNT_6ParamsE)
        /*068c*/ 	.word	0x00000000


	//----- nvinfo : EIATTR_MIN_STACK_SIZE
	.align		4
.L_290:
        /*0690*/ 	.byte	0x04, 0x12
        /*0692*/ 	.short	(.L_292 - .L_291)
	.align		4
.L_291:
        /*0694*/ 	.word	index@(_ZN7cutlass13device_kernelIN5flash22FlashAttnBwdPreprocessIN4cute5tupleIJNS3_1CILi64EEES6_EEENS_10bfloat16_tEfNS_4arch4Sm80ELb1ELb0EEEEEvNT_6ParamsE)
        /*0698*/ 	.word	0x00000000


	//----- nvinfo : EIATTR_MIN_STACK_SIZE
	.align		4
.L_292:
        /*069c*/ 	.byte	0x04, 0x12
        /*069e*/ 	.short	(.L_294 - .L_293)
	.align		4
.L_293:
        /*06a0*/ 	.word	index@(_ZN7cutlass13device_kernelIN5flash19enable_sm80_to_sm89INS1_16FlashAttnBwdSm80INS1_25CollectiveMainloopBwdSm80ILi2ELi2EN4cute5tupleIJNS5_1CILi64EEENS7_ILi128EEES8_EEENS_10bfloat16_tEfNS_4arch4Sm80ELb1ELb0ELb0ELb1ELb0ELb0ELb0ELb0ELi2ELi2ELi4ELi2ELb1EEENS1_21CollectiveEpilogueBwdISA_SB_SD_Li256ELb1ELb0ELi2EEENS1_25SingleTileBwdLPTSchedulerILb1ELi128ELb0EEEEEEEEEvNT_6ParamsE)
        /*06a4*/ 	.word	0x00000000


	//----- nvinfo : EIATTR_MIN_STACK_SIZE
	.align		4
.L_294:
        /*06a8*/ 	.byte	0x04, 0x12
        /*06aa*/ 	.short	(.L_296 - .L_295)
	.align		4
.L_295:
        /*06ac*/ 	.word	index@(_ZN7cutlass13device_kernelIN5flash19enable_sm80_to_sm89INS1_16FlashAttnBwdSm80INS1_25CollectiveMainloopBwdSm80ILi2ELi2EN4cute5tupleIJNS5_1CILi64EEENS7_ILi128EEES8_EEENS_10bfloat16_tEfNS_4arch4Sm80ELb1ELb0ELb0ELb1ELb1ELb0ELb0ELb0ELi2ELi2ELi4ELi2ELb1EEENS1_21CollectiveEpilogueBwdISA_SB_SD_Li256ELb1ELb0ELi2EEENS1_25SingleTileBwdLPTSchedulerILb1ELi128ELb1EEEEEEEEEvNT_6ParamsE)
        /*06b0*/ 	.word	0x00000000


	//----- nvinfo : EIATTR_MIN_STACK_SIZE
	.align		4
.L_296:
        /*06b4*/ 	.byte	0x04, 0x12
        /*06b6*/ 	.short	(.L_298 - .L_297)
	.align		4
.L_297:
        /*06b8*/ 	.word	index@(_ZN7cutlass13device_kernelIN5flash19enable_sm80_to_sm89INS1_16FlashAttnBwdSm80INS1_25CollectiveMainloopBwdSm80ILi2ELi2EN4cute5tupleIJNS5_1CILi64EEENS7_ILi128EEES8_EEENS_10bfloat16_tEfNS_4arch4Sm80ELb1ELb0ELb0ELb1ELb0ELb0ELb0ELb0ELi2ELi2ELi4ELi2ELb1EEENS1_24CollectiveEpilogueBwdGQAISA_fSD_Li256ELb1ELb0EEENS1_25SingleTileBwdLPTSchedulerILb1ELi128ELb0EEEEEEEEEvNT_6ParamsE)
        /*06bc*/ 	.word	0x00000000


	//----- nvinfo : EIATTR_MIN_STACK_SIZE
	.align		4
.L_298:
        /*06c0*/ 	.byte	0x04, 0x12
        /*06c2*/ 	.short	(.L_300 - .L_299)
	.align		4
.L_299:
        /*06c4*/ 	.word	index@(_ZN7cutlass13device_kernelIN5flash32FlashAttnBwdPostprocessConvertdQIN4cute5tupleIJNS3_1CILi64EEES6_EEENS_10bfloat16_tEfNS_4arch4Sm80ELi256ENS3_8TiledMMAINS3_8MMA_AtomIJNS3_30SM80_16x8x16_F32BF16BF16F32_TNEEEENS3_6LayoutINS4_IJNS5_ILi2EEENS5_ILi4EEENS5_ILi1EEEEEENS4_IJSI_SG_NS5_ILi0EEEEEEEENS4_IJNS5_ILi32EEES6_NS5_ILi16EEEEEEEELb0EEEEEvNT_6ParamsE)
        /*06c8*/ 	.word	0x00000000


	//----- nvinfo : EIATTR_MIN_STACK_SIZE
	.align		4
.L_300:
        /*06cc*/ 	.byte	0x04, 0x12
        /*06ce*/ 	.short	(.L_302 - .L_301)
	.align		4
.L_301:
        /*06d0*/ 	.word	index@(_ZN7cutlass13device_kernelIN5flash19enable_sm80_to_sm89INS1_16FlashAttnBwdSm80INS1_25CollectiveMainloopBwdSm80ILi2ELi2EN4cute5tupleIJNS5_1CILi64EEENS7_ILi128EEES8_EEENS_10bfloat16_tEfNS_4arch4Sm80ELb1ELb0ELb0ELb1ELb1ELb0ELb0ELb0ELi2ELi2ELi4ELi2ELb1EEENS1_24CollectiveEpilogueBwdGQAISA_fSD_Li256ELb1ELb1EEENS1_25SingleTileBwdLPTSchedulerILb1ELi128ELb1EEEEEEEEEvNT_6ParamsE)
        /*06d4*/ 	.word	0x00000000


	//----- nvinfo : EIATTR_MIN_STACK_SIZE
	.align		4
.L_302:
        /*06d8*/ 	.byte	0x04, 0x12
        /*06da*/ 	.short	(.L_304 - .L_303)
	.align		4
.L_303:
        /*06dc*/ 	.word	index@(_ZN7cutlass13device_kernelIN5flash22FlashAttnBwdPreprocessIN4cute5tupleIJNS3_1CILi64EEES6_EEENS_10bfloat16_tEfNS_4arch4Sm80ELb1ELb1EEEEEvNT_6ParamsE)
        /*06e0*/ 	.word	0x00000000


	//----- nvinfo : EIATTR_MIN_STACK_SIZE
	.align		4
.L_304:
        /*06e4*/ 	.byte	0x04, 0x12
        /*06e6*/ 	.short	(.L_306 - .L_305)
	.align		4
.L_305:
        /*06e8*/ 	.word	index@(_ZN7cutlass13device_kernelIN5flash19enable_sm80_to_sm89INS1_16FlashAttnBwdSm80INS1_25CollectiveMainloopBwdSm80ILi2ELi2EN4cute5tupleIJNS5_1CILi128EEES8_NS7_ILi64EEEEEENS_10bfloat16_tEfNS_4arch4Sm80ELb0ELb0ELb0ELb0ELb0ELb0ELb0ELb0ELi2ELi4ELi4ELi4ELb0EEENS1_21CollectiveEpilogueBwdISA_SB_SD_Li256ELb0ELb0ELi2EEENS1_19SingleTileSchedulerILb0ELb0ELb0ELi128EEEEEEEEEvNT_6ParamsE)
        /*06ec*/ 	.word	0x00000000


	//----- nvinfo : EIATTR_MIN_STACK_SIZE
	.align		4
.L_306:
        /*06f0*/ 	.byte	0x04, 0x12
        /*06f2*/ 	.short	(.L_308 - .L_307)
	.align		4
.L_307:
        /*06f4*/ 	.word	index@(_ZN7cutlass13device_kernelIN5flash19enable_sm80_to_sm89INS1_16FlashAttnBwdSm80INS1_25CollectiveMainloopBwdSm80ILi2ELi2EN4cute5tupleIJNS5_1CILi128EEES8_NS7_ILi64EEEEEENS_10bfloat16_tEfNS_4arch4Sm80ELb0ELb0ELb0ELb0ELb1ELb0ELb0ELb0ELi2ELi4ELi4ELi4ELb0EEENS1_21CollectiveEpilogueBwdISA_SB_SD_Li256ELb0ELb0ELi2EEENS1_19SingleTileSchedulerILb0ELb0ELb0ELi128EEEEEEEEEvNT_6ParamsE)
        /*06f8*/ 	.word	0x00000000


	//----- nvinfo : EIATTR_MIN_STACK_SIZE
	.align		4
.L_308:
        /*06fc*/ 	.byte	0x04, 0x12
        /*06fe*/ 	.short	(.L_310 - .L_309)
	.align		4
.L_309:
        /*0700*/ 	.word	index@(_ZN7cutlass13device_kernelIN5flash19enable_sm80_to_sm89INS1_16FlashAttnBwdSm80INS1_25CollectiveMainloopBwdSm80ILi2ELi2EN4cute5tupleIJNS5_1CILi128EEES8_NS7_ILi64EEEEEENS_10bfloat16_tEfNS_4arch4Sm80ELb0ELb0ELb0ELb0ELb0ELb0ELb0ELb0ELi2ELi4ELi4ELi4ELb0EEENS1_24CollectiveEpilogueBwdGQAISA_fSD_Li256ELb0ELb0EEENS1_19SingleTileSchedulerILb0ELb0ELb0ELi128EEEEEEEEEvNT_6ParamsE)
        /*0704*/ 	.word	0x00000040


	//----- nvinfo : EIATTR_MIN_STACK_SIZE
	.align		4
.L_310:
        /*0708*/ 	.byte	0x04, 0x12
        /*070a*/ 	.short	(.L_312 - .L_311)
	.align		4
.L_311:
        /*070c*/ 	.word	index@(_ZN7cutlass13device_kernelIN5flash19enable_sm80_to_sm89INS1_16FlashAttnBwdSm80INS1_25CollectiveMainloopBwdSm80ILi2ELi2EN4cute5tupleIJNS5_1CILi128EEES8_NS7_ILi64EEEEEENS_10bfloat16_tEfNS_4arch4Sm80ELb0ELb0ELb0ELb0ELb1ELb0ELb0ELb0ELi2ELi4ELi4ELi4ELb0EEENS1_24CollectiveEpilogueBwdGQAISA_fSD_Li256ELb0ELb1EEENS1_19SingleTileSchedulerILb0ELb0ELb0ELi128EEEEEEEEEvNT_6ParamsE)
        /*0710*/ 	.word	0x00000040


	//----- nvinfo : EIATTR_MIN_STACK_SIZE
	.align		4
.L_312:
        /*0714*/ 	.byte	0x04, 0x12
        /*0716*/ 	.short	(.L_314 - .L_313)
	.align		4
.L_313:
        /*0718*/ 	.word	index@(_ZN7cutlass13device_kernelIN5flash19enable_sm80_to_sm89INS1_16FlashAttnBwdSm80INS1_25CollectiveMainloopBwdSm80ILi2ELi2EN4cute5tupleIJNS5_1CILi128EEES8_NS7_ILi64EEEEEENS_10bfloat16_tEfNS_4arch4Sm80ELb0ELb0ELb0ELb1ELb0ELb0ELb0ELb0ELi2ELi4ELi4ELi4ELb0EEENS1_21CollectiveEpilogueBwdISA_SB_SD_Li256ELb1ELb0ELi2EEENS1_19SingleTileSchedulerILb1ELb0ELb0ELi128EEEEEEEEEvNT_6ParamsE)
        /*071c*/ 	.word	0x00000048


	//----- nvinfo : EIATTR_MIN_STACK_SIZE
	.align		4
.L_314:
        /*0720*/ 	.byte	0x04, 0x12
        /*0722*/ 	.short	(.L_316 - .L_315)
	.align		4
.L_315:
        /*0724*/ 	.word	index@(_ZN7cutlass13device_kernelIN5flash19enable_sm80_to_sm89INS1_16FlashAttnBwdSm80INS1_25CollectiveMainloopBwdSm80ILi2ELi2EN4cute5tupleIJNS5_1CILi128EEES8_NS7_ILi64EEEEEENS_10bfloat16_tEfNS_4arch4Sm80ELb0ELb0ELb0ELb1ELb1ELb0ELb0ELb0ELi2ELi4ELi4ELi4ELb0EEENS1_21CollectiveEpilogueBwdISA_SB_SD_Li256ELb1ELb0ELi2EEENS1_19SingleTileSchedulerILb1ELb0ELb0ELi128EEEEEEEEEvNT_6ParamsE)
        /*0728*/ 	.word	0x00000048


	//----- nvinfo : EIATTR_MIN_STACK_SIZE
	.align		4
.L_316:
        /*072c*/ 	.byte	0x04, 0x12
        /*072e*/ 	.short	(.L_318 - .L_317)
	.align		4
.L_317:
        /*0730*/ 	.word	index@(_ZN7cutlass13device_kernelIN5flash19enable_sm80_to_sm89INS1_16FlashAttnBwdSm80INS1_25CollectiveMainloopBwdSm80ILi2ELi2EN4cute5tupleIJNS5_1CILi128EEES8_NS7_ILi64EEEEEENS_10bfloat16_tEfNS_4arch4Sm80ELb0ELb0ELb0ELb1ELb0ELb0ELb0ELb0ELi2ELi4ELi4ELi4ELb0EEENS1_24CollectiveEpilogueBwdGQAISA_fSD_Li256ELb1ELb0EEENS1_19SingleTileSchedulerILb1ELb0ELb0ELi128EEEEEEEEEvNT_6ParamsE)
        /*0734*/ 	.word	0x00000048


	//----- nvinfo : EIATTR_MIN_STACK_SIZE
	.align		4
.L_318:
        /*0738*/ 	.byte	0x04, 0x12
        /*073a*/ 	.short	(.L_320 - .L_319)
	.align		4
.L_319:
        /*073c*/ 	.word	index@(_ZN7cutlass13device_kernelIN5flash19enable_sm80_to_sm89INS1_16FlashAttnBwdSm80INS1_25CollectiveMainloopBwdSm80ILi2ELi2EN4cute5tupleIJNS5_1CILi128EEES8_NS7_ILi64EEEEEENS_10bfloat16_tEfNS_4arch4Sm80ELb0ELb0ELb0ELb1ELb1ELb0ELb0ELb0ELi2ELi4ELi4ELi4ELb0EEENS1_24CollectiveEpilogueBwdGQAISA_fSD_Li256ELb1ELb1EEENS1_19SingleTileSchedulerILb1ELb0ELb0ELi128EEEEEEEEEvNT_6ParamsE)
        /*0740*/ 	.word	0x00000048


	//----- nvinfo : EIATTR_MIN_STACK_SIZE
	.align		4
.L_320:
        /*0744*/ 	.byte	0x04, 0x12
        /*0746*/ 	.short	(.L_322 - .L_321)
	.align		4
.L_321:
        /*0748*/ 	.word	index@(_ZN7cutlass13device_kernelIN5flash19enable_sm80_to_sm89INS1_16FlashAttnBwdSm80INS1_25CollectiveMainloopBwdSm80ILi2ELi2EN4cute5tupleIJNS5_1CILi128EEES8_NS7_ILi64EEEEEENS_10bfloat16_tEfNS_4arch4Sm80ELb0ELb1ELb0ELb0ELb0ELb0ELb0ELb0ELi2ELi4ELi4ELi4ELb0EEENS1_21CollectiveEpilogueBwdISA_SB_SD_Li256ELb0ELb0ELi2EEENS1_19SingleTileSchedulerILb0ELb0ELb0ELi128EEEEEEEEEvNT_6ParamsE)
        /*074c*/ 	.word	0x00000058


	//----- nvinfo : EIATTR_MIN_STACK_SIZE
	.align		4
.L_322:
        /*0750*/ 	.byte	0x04, 0x12
        /*0752*/ 	.short	(.L_324 - .L_323)
	.align		4
.L_323:
        /*0754*/ 	.word	index@(_ZN7cutlass13device_kernelIN5flash19enable_sm80_to_sm89INS1_16FlashAttnBwdSm80INS1_25CollectiveMainloopBwdSm80ILi2ELi2EN4cute5tupleIJNS5_1CILi128EEES8_NS7_ILi64EEEEEENS_10bfloat16_tEfNS_4arch4Sm80ELb0ELb1ELb0ELb0ELb1ELb0ELb0ELb0ELi2ELi4ELi4ELi4ELb0EEENS1_21CollectiveEpilogueBwdISA_SB_SD_Li256ELb0ELb0ELi2EEENS1_19SingleTileSchedulerILb0ELb0ELb0ELi128EEEEEEEEEvNT_6ParamsE)
        /*0758*/ 	.word	0x00000058


	//----- nvinfo : EIATTR_MIN_STACK_SIZE
	.align		4
.L_324:
        /*075c*/ 	.byte	0x04, 0x12
        /*075e*/ 	.short	(.L_326 - .L_325)
	.align		4
.L_325:
        /*0760*/ 	.word	index@(_ZN7cutlass13device_kernelIN5flash19enable_sm80_to_sm89INS1_16FlashAttnBwdSm80INS1_25CollectiveMainloopBwdSm80ILi2ELi2EN4cute5tupleIJNS5_1CILi128EEES8_NS7_ILi64EEEEEENS_10bfloat16_tEfNS_4arch4Sm80ELb0ELb1ELb0ELb0ELb0ELb0ELb0ELb0ELi2ELi4ELi4ELi4ELb0EEENS1_24CollectiveEpilogueBwdGQAISA_fSD_Li256ELb0ELb0EEENS1_19SingleTileSchedulerILb0ELb0ELb0ELi128EEEEEEEEEvNT_6ParamsE)
        /*0764*/ 	.word	0x00000058


	//----- nvinfo : EIATTR_MIN_STACK_SIZE
	.align		4
.L_326:
        /*0768*/ 	.byte	0x04, 0x12
        /*076a*/ 	.short	(.L_328 - .L_327)
	.align		4
.L_327:
        /*076c*/ 	.word	index@(_ZN7cutlass13device_kernelIN5flash19enable_sm80_to_sm89INS1_16FlashAttnBwdSm80INS1_25CollectiveMainloopBwdSm80ILi2ELi2EN4cute5tupleIJNS5_1CILi128EEES8_NS7_ILi64EEEEEENS_10bfloat16_tEfNS_4arch4Sm80ELb0ELb1ELb0ELb0ELb1ELb0ELb0ELb0ELi2ELi4ELi4ELi4ELb0EEENS1_24CollectiveEpilogueBwdGQAISA_fSD_Li256ELb0ELb1EEENS1_19SingleTileSchedulerILb0ELb0ELb0ELi128EEEEEEEEEvNT_6ParamsE)
        /*0770*/ 	.word	0x00000050


	//----- nvinfo : EIATTR_MIN_STACK_SIZE
	.align		4
.L_328:
        /*0774*/ 	.byte	0x04, 0x12
        /*0776*/ 	.short	(.L_330 - .L_329)
	.align		4
.L_329:
        /*0778*/ 	.word	index@(_ZN7cutlass13device_kernelIN5flash19enable_sm80_to_sm89INS1_16FlashAttnBwdSm80INS1_25CollectiveMainloopBwdSm80ILi2ELi2EN4cute5tupleIJNS5_1CILi128EEES8_NS7_ILi64EEEEEENS_10bfloat16_tEfNS_4arch4Sm80ELb0ELb1ELb0ELb1ELb0ELb0ELb0ELb0ELi2ELi4ELi4ELi4ELb0EEENS1_21CollectiveEpilogueBwdISA_SB_SD_Li256ELb1ELb0ELi2EEENS1_19SingleTileSchedulerILb1ELb0ELb0ELi128EEEEEEEEEvNT_6ParamsE)
        /*077c*/ 	.word	0x00000060


	//----- nvinfo : EIATTR_MIN_STACK_SIZE
	.align		4
.L_330:
        /*0780*/ 	.byte	0x04, 0x12
        /*0782*/ 	.short	(.L_332 - .L_331)
	.align		4
.L_331:
        /*0784*/ 	.word	index@(_ZN7cutlass13device_kernelIN5flash19enable_sm80_to_sm89INS1_16FlashAttnBwdSm80INS1_25CollectiveMainloopBwdSm80ILi2ELi2EN4cute5tupleIJNS5_1CILi128EEES8_NS7_ILi64EEEEEENS_10bfloat16_tEfNS_4arch4Sm80ELb0ELb1ELb0ELb1ELb1ELb0ELb0ELb0ELi2ELi4ELi4ELi4ELb0EEENS1_21CollectiveEpilogueBwdISA_SB_SD_Li256ELb1ELb0ELi2EEENS1_19SingleTileSchedulerILb1ELb0ELb0ELi128EEEEEEEEEvNT_6ParamsE)
        /*0788*/ 	.word	0x00000060


	//----- nvinfo : EIATTR_MIN_STACK_SIZE
	.align		4
.L_332:
        /*078c*/ 	.byte	0x04, 0x12
        /*078e*/ 	.short	(.L_334 - .L_333)
	.align		4
.L_333:
        /*0790*/ 	.word	index@(_ZN7cutlass13device_kernelIN5flash19enable_sm80_to_sm89INS1_16FlashAttnBwdSm80INS1_25CollectiveMainloopBwdSm80ILi2ELi2EN4cute5tupleIJNS5_1CILi128EEES8_NS7_ILi64EEEEEENS_10bfloat16_tEfNS_4arch4Sm80ELb0ELb1ELb0ELb1ELb0ELb0ELb0ELb0ELi2ELi4ELi4ELi4ELb0EEENS1_24CollectiveEpilogueBwdGQAISA_fSD_Li256ELb1ELb0EEENS1_19SingleTileSchedulerILb1ELb0ELb0ELi128EEEEEEEEEvNT_6ParamsE)
        /*0794*/ 	.word	0x00000060


	//----- nvinfo : EIATTR_MIN_STACK_SIZE
	.align		4
.L_334:
        /*0798*/ 	.byte	0x04, 0x12
        /*079a*/ 	.short	(.L_336 - .L_335)
	.align		4
.L_335:
        /*079c*/ 	.word	index@(_ZN7cutlass13device_kernelIN5flash19enable_sm80_to_sm89INS1_16FlashAttnBwdSm80INS1_25CollectiveMainloopBwdSm80ILi2ELi2EN4cute5tupleIJNS5_1CILi128EEES8_NS7_ILi64EEEEEENS_10bfloat16_tEfNS_4arch4Sm80ELb0ELb1ELb0ELb1ELb1ELb0ELb0ELb0ELi2ELi4ELi4ELi4ELb0EEENS1_24CollectiveEpilogueBwdGQAISA_fSD_Li256ELb1ELb1EEENS1_19SingleTileSchedulerILb1ELb0ELb0ELi128EEEEEEEEEvNT_6ParamsE)
        /*07a0*/ 	.word	0x00000060


	//----- nvinfo : EIATTR_MIN_STACK_SIZE
	.align		4
.L_336:
        /*07a4*/ 	.byte	0x04, 0x12
        /*07a6*/ 	.short	(.L_338 - .L_337)
	.align		4
.L_337:
        /*07a8*/ 	.word	index@(_ZN7cutlass13device_kernelIN5flash19enable_sm80_to_sm89INS1_16FlashAttnBwdSm80INS1_25CollectiveMainloopBwdSm80ILi2ELi2EN4cute5tupleIJNS5_1CILi128EEES8_NS7_ILi64EEEEEENS_10bfloat16_tEfNS_4arch4Sm80ELb1ELb0ELb0ELb0ELb0ELb0ELb0ELb0ELi2ELi4ELi4ELi4ELb0EEENS1_21CollectiveEpilogueBwdISA_SB_SD_Li256ELb0ELb0ELi2EEENS1_25SingleTileBwdLPTSchedulerILb0ELi128ELb0EEEEEEEEEvNT_6ParamsE)
        /*07ac*/ 	.word	0x00000058


	//----- nvinfo : EIATTR_MIN_STACK_SIZE
	.align		4
.L_338:
        /*07b0*/ 	.byte	0x04, 0x12
        /*07b2*/ 	.short	(.L_340 - .L_339)
	.align		4
.L_339:
        /*07b4*/ 	.word	index@(_ZN7cutlass13device_kernelIN5flash19enable_sm80_to_sm89INS1_16FlashAttnBwdSm80INS1_25CollectiveMainloopBwdSm80ILi2ELi2EN4cute5tupleIJNS5_1CILi128EEES8_NS7_ILi64EEEEEENS_10bfloat16_tEfNS_4arch4Sm80ELb1ELb0ELb0ELb0ELb1ELb0ELb0ELb0ELi2ELi4ELi4ELi4ELb0EEENS1_21CollectiveEpilogueBwdISA_SB_SD_Li256ELb0ELb0ELi2EEENS1_25SingleTileBwdLPTSchedulerILb0ELi128ELb1EEEEEEEEEvNT_6ParamsE)
        /*07b8*/ 	.word	0x00000058


	//----- nvinfo : EIATTR_MIN_STACK_SIZE
	.align		4
.L_340:
        /*07bc*/ 	.byte	0x04, 0x12
        /*07be*/ 	.short	(.L_342 - .L_341)
	.align		4
.L_341:
        /*07c0*/ 	.word	index@(_ZN7cutlass13device_kernelIN5flash19enable_sm80_to_sm89INS1_16FlashAttnBwdSm80INS1_25CollectiveMainloopBwdSm80ILi2ELi2EN4cute5tupleIJNS5_1CILi128EEES8_NS7_ILi64EEEEEENS_10bfloat16_tEfNS_4arch4Sm80ELb1ELb0ELb0ELb0ELb0ELb0ELb0ELb0ELi2ELi4ELi4ELi4ELb0EEENS1_24CollectiveEpilogueBwdGQAISA_fSD_Li256ELb0ELb0EEENS1_25SingleTileBwdLPTSchedulerILb0ELi128ELb0EEEEEEEEEvNT_6ParamsE)
        /*07c4*/ 	.word	0x00000068


	//----- nvinfo : EIATTR_MIN_STACK_SIZE
	.align		4
.L_342:
        /*07c8*/ 	.byte	0x04, 0x12
        /*07ca*/ 	.short	(.L_344 - .L_343)
	.align		4
.L_343:
        /*07cc*/ 	.word	index@(_ZN7cutlass13device_kernelIN5flash19enable_sm80_to_sm89INS1_16FlashAttnBwdSm80INS1_25CollectiveMainloopBwdSm80ILi2ELi2EN4cute5tupleIJNS5_1CILi128EEES8_NS7_ILi64EEEEEENS_10bfloat16_tEfNS_4arch4Sm80ELb1ELb0ELb0ELb0ELb1ELb0ELb0ELb0ELi2ELi4ELi4ELi4ELb0EEENS1_24CollectiveEpilogueBwdGQAISA_fSD_Li256ELb0ELb1EEENS1_25SingleTileBwdLPTSchedulerILb0ELi128ELb1EEEEEEEEEvNT_6ParamsE)
        /*07d0*/ 	.word	0x00000058


	//----- nvinfo : EIATTR_MIN_STACK_SIZE
	.align		4
.L_344:
        /*07d4*/ 	.byte	0x04, 0x12
        /*07d6*/ 	.short	(.L_346 - .L_345)
	.align		4
.L_345:
        /*07d8*/ 	.word	index@(_ZN7cutlass13device_kernelIN5flash22FlashAttnBwdPreprocessIN4cute5tupleIJNS3_1CILi128EEENS5_ILi64EEEEEENS_10bfloat16_tEfNS_4arch4Sm80ELb1ELb0EEEEEvNT_6ParamsE)
        /*07dc*/ 	.word	0x00000000


	//----- nvinfo : EIATTR_MIN_STACK_SIZE
	.align		4
.L_346:
        /*07e0*/ 	.byte	0x04, 0x12
        /*07e2*/ 	.short	(.L_348 - .L_347)
	.align		4
.L_347:
        /*07e4*/ 	.word	index@(_ZN7cutlass13device_kernelIN5flash19enable_sm80_to_sm89INS1_16FlashAttnBwdSm80INS1_25CollectiveMainloopBwdSm80ILi2ELi2EN4cute5tupleIJNS5_1CILi128EEES8_NS7_ILi64EEEEEENS_10bfloat16_tEfNS_4arch4Sm80ELb1ELb0ELb0ELb1ELb0ELb0ELb0ELb0ELi2ELi4ELi4ELi4ELb0EEENS1_21CollectiveEpilogueBwdISA_SB_SD_Li256ELb1ELb0ELi2EEENS1_25SingleTileBwdLPTSchedulerILb1ELi128ELb0EEEEEEEEEvNT_6ParamsE)
        /*07e8*/ 	.word	0x00000058


	//----- nvinfo : EIATTR_MIN_STACK_SIZE
	.align		4
.L_348:
        /*07ec*/ 	.byte	0x04, 0x12
        /*07ee*/ 	.short	(.L_350 - .L_349)
	.align		4
.L_349:
        /*07f0*/ 	.word	index@(_ZN7cutlass13device_kernelIN5flash19enable_sm80_to_sm89INS1_16FlashAttnBwdSm80INS1_25CollectiveMainloopBwdSm80ILi2ELi2EN4cute5tupleIJNS5_1CILi128EEES8_NS7_ILi64EEEEEENS_10bfloat16_tEfNS_4arch4Sm80ELb1ELb0ELb0ELb1ELb1ELb0ELb0ELb0ELi2ELi4ELi4ELi4ELb0EEENS1_21CollectiveEpilogueBwdISA_SB_SD_Li256ELb1ELb0ELi2EEENS1_25SingleTileBwdLPTSchedulerILb1ELi128ELb1EEEEEEEEEvNT_6ParamsE)
        /*07f4*/ 	.word	0x00000058


	//----- nvinfo : EIATTR_MIN_STACK_SIZE
	.align		4
.L_350:
        /*07f8*/ 	.byte	0x04, 0x12
        /*07fa*/ 	.short	(.L_352 - .L_351)
	.align		4
.L_351:
        /*07fc*/ 	.word	index@(_ZN7cutlass13device_kernelIN5flash19enable_sm80_to_sm89INS1_16FlashAttnBwdSm80INS1_25CollectiveMainloopBwdSm80ILi2ELi2EN4cute5tupleIJNS5_1CILi128EEES8_NS7_ILi64EEEEEENS_10bfloat16_tEfNS_4arch4Sm80ELb1ELb0ELb0ELb1ELb0ELb0ELb0ELb0ELi2ELi4ELi4ELi4ELb0EEENS1_24CollectiveEpilogueBwdGQAISA_fSD_Li256ELb1ELb0EEENS1_25SingleTileBwdLPTSchedulerILb1ELi128ELb0EEEEEEEEEvNT_6ParamsE)
        /*0800*/ 	.word	0x00000060


	//----- nvinfo : EIATTR_MIN_STACK_SIZE
	.align		4
.L_352:
        /*0804*/ 	.byte	0x04, 0x12
        /*0806*/ 	.short	(.L_354 - .L_353)
	.align		4
.L_353:
        /*0808*/ 	.word	index@(_ZN7cutlass13device_kernelIN5flash32FlashAttnBwdPostprocessConvertdQIN4cute5tupleIJNS3_1CILi128EEENS5_ILi64EEEEEENS_10bfloat16_tEfNS_4arch4Sm80ELi256ENS3_8TiledMMAINS3_8MMA_AtomIJNS3_30SM80_16x8x16_F32BF16BF16F32_TNEEEENS3_6LayoutINS4_IJNS5_ILi4EEENS5_ILi2EEENS5_ILi1EEEEEENS4_IJSJ_SH_NS5_ILi0EEEEEEEENS4_IJS7_NS5_ILi32EEENS5_ILi16EEEEEEEELb0EEEEEvNT_6ParamsE)
        /*080c*/ 	.word	0x00000000


	//----- nvinfo : EIATTR_MIN_STACK_SIZE
	.align		4
.L_354:
        /*0810*/ 	.byte	0x04, 0x12
        /*0812*/ 	.short	(.L_356 - .L_355)
	.align		4
.L_355:
        /*0814*/ 	.word	index@(_ZN7cutlass13device_kernelIN5flash19enable_sm80_to_sm89INS1_16FlashAttnBwdSm80INS1_25CollectiveMainloopBwdSm80ILi2ELi2EN4cute5tupleIJNS5_1CILi128EEES8_NS7_ILi64EEEEEENS_10bfloat16_tEfNS_4arch4Sm80ELb1ELb0ELb0ELb1ELb1ELb0ELb0ELb0ELi2ELi4ELi4ELi4ELb0EEENS1_24CollectiveEpilogueBwdGQAISA_fSD_Li256ELb1ELb1EEENS1_25SingleTileBwdLPTSchedulerILb1ELi128ELb1EEEEEEEEEvNT_6ParamsE)
        /*0818*/ 	.word	0x00000058


	//----- nvinfo : EIATTR_MIN_STACK_SIZE
	.align		4
.L_356:
        /*081c*/ 	.byte	0x04, 0x12
        /*081e*/ 	.short	(.L_358 - .L_357)
	.align		4
.L_357:
        /*0820*/ 	.word	index@(_ZN7cutlass13device_kernelIN5flash22FlashAttnBwdPreprocessIN4cute5tupleIJNS3_1CILi128EEENS5_ILi64EEEEEENS_10bfloat16_tEfNS_4arch4Sm80ELb1ELb1EEEEEvNT_6ParamsE)
        /*0824*/ 	.word	0x00000000
.L_358:


//--------------------- .nv.info._ZN7cutlass13device_kernelIN5flash19enable_sm80_to_sm89INS1_16FlashAttnBwdSm80INS1_25CollectiveMainloopBwdSm80ILi2ELi2EN4cute5tupleIJNS5_1CILi64EEENS7_ILi128EEES8_EEENS_10bfloat16_tEfNS_4arch4Sm80ELb0ELb0ELb0ELb0ELb0ELb0ELb0ELb0ELi2ELi2ELi4ELi2ELb1EEENS1_21CollectiveEpilogueBwdISA_SB_SD_Li256ELb0ELb0ELi2EEENS1_19SingleTileSchedulerILb0ELb0ELb0ELi128EEEEEEEEEvNT_6ParamsE --------------------------
	.section	.nv.info._ZN7cutlass13device_kernelIN5flash19enable_sm80_to_sm89INS1_16FlashAttnBwdSm80INS1_25CollectiveMainloopBwdSm80ILi2ELi2EN4cute5tupleIJNS5_1CILi64EEENS7_ILi128EEES8_EEENS_10bfloat16_tEfNS_4arch4Sm80ELb0ELb0ELb0ELb0ELb0ELb0ELb0ELb0ELi2ELi2ELi4ELi2ELb1EEENS1_21CollectiveEpilogueBwdISA_SB_SD_Li256ELb0ELb0ELi2EEENS1_19SingleTileSchedulerILb0ELb0ELb0ELi128EEEEEEEEEvNT_6ParamsE,"",@"SHT_CUDA_INFO"
	.sectionflags	@""
	.align	4


	//----- nvinfo : EIATTR_CUDA_API_VERSION
	.align		4
        /*0000*/ 	.byte	0x04, 0x37
        /*0002*/ 	.short	(.L_360 - .L_359)
.L_359:
        /*0004*/ 	.word	0x00000082


	//----- nvinfo : EIATTR_SW2861232_WAR
	.align		4
.L_360:
        /*0008*/ 	.byte	0x01, 0x35
	.zero		2


	//----- nvinfo : EIATTR_PARAM_CBANK
	.align		4
        /*000c*/ 	.byte	0x04, 0x0a
        /*000e*/ 	.short	(.L_362 - .L_361)
	.align		4
.L_361:
        /*0010*/ 	.word	index@(.nv.constant0._ZN7cutlass13device_kernelIN5flash19enable_sm80_to_sm89INS1_16FlashAttnBwdSm80INS1_25CollectiveMainloopBwdSm80ILi2ELi2EN4cute5tupleIJNS5_1CILi64EEENS7_ILi128EEES8_EEENS_10bfloat16_tEfNS_4arch4Sm80ELb0ELb0ELb0ELb0ELb0ELb0ELb0ELb0ELi2ELi2ELi4ELi2ELb1EEENS1_21CollectiveEpilogueBwdISA_SB_SD_Li256ELb0ELb0ELi2EEENS1_19SingleTileSchedulerILb0ELb0ELb0ELi128EEEEEEEEEvNT_6ParamsE)
        /*0014*/ 	.short	0x0160
        /*0016*/ 	.short	0x0270


	//----- nvinfo : EIATTR_CBANK_PARAM_SIZE
	.align		4
.L_362:
        /*0018*/ 	.byte	0x03, 0x19
        /*001a*/ 	.short	0x0270


	//----- nvinfo : EIATTR_KPARAM_INFO
	.align		4
        /*001c*/ 	.byte	0x04, 0x17
        /*001e*/ 	.short	(.L_364 - .L_363)
.L_363:
        /*0020*/ 	.word	0x00000000
        /*0024*/ 	.short	0x0000
        /*0026*/ 	.short	0x0000
        /*0028*/ 	.byte	0x00, 0xf0, 0xc1, 0x09


	//----- nvinfo : EIATTR_MAXREG_COUNT
	.align		4
.L_364:
        /*002c*/ 	.byte	0x03, 0x1b
        /*002e*/ 	.short	0x00ff


	//----- nvinfo : EIATTR_NUM_BARRIERS
	.align		4
        /*0030*/ 	.byte	0x02, 0x4c
        /*0032*/ 	.byte	0x02
	.zero		1


	//----- nvinfo : EIATTR_MERCURY_ISA_VERSION
	.align		4
        /*0034*/ 	.byte	0x03, 0x5f
        /*0036*/ 	.short	0x0000


	//----- nvinfo : EIATTR_EXIT_INSTR_OFFSETS
	.align		4
        /*0038*/ 	.byte	0x04, 0x1c
        /*003a*/ 	.short	(.L_366 - .L_365)


	//   ....[0]....
.L_365:
        /*003c*/ 	.word	0x00000030


	//   ....[1]....
        /*0040*/ 	.word	0x000053f0


	//   ....[2]....
        /*0044*/ 	.word	0x000054b0


	//----- nvinfo : EIATTR_CTAIDZ_USED
	.align		4
.L_366:
        /*0048*/ 	.byte	0x01, 0x04
	.zero		2


	//----- nvinfo : EIATTR_MAX_THREADS
	.align		4
        /*004c*/ 	.byte	0x04, 0x05
        /*004e*/ 	.short	(.L_368 - .L_367)
.L_367:
        /*0050*/ 	.word	0x00000100
        /*0054*/ 	.word	0x00000001
        /*0058*/ 	.word	0x00000001


	//----- nvinfo : EIATTR_CRS_STACK_SIZE
	.align		4
.L_368:
        /*005c*/ 	.byte	0x04, 0x1e
        /*005e*/ 	.short	(.L_370 - .L_369)
.L_369:
        /*0060*/ 	.word	0x00000000
.L_370:


//--------------------- .nv.info._ZN7cutlass13device_kernelIN5flash19enable_sm80_to_sm89INS1_16FlashAttnBwdSm80INS1_25CollectiveMainloopBwdSm80ILi2ELi2EN4cute5tupleIJNS5_1CILi64EEENS7_ILi128EEES8_EEENS_10bfloat16_tEfNS_4arch4Sm80ELb0ELb0ELb0ELb0ELb1ELb0ELb0ELb0ELi2ELi2ELi4ELi2ELb1EEENS1_21CollectiveEpilogueBwdISA_SB_SD_Li256ELb0ELb0ELi2EEENS1_19SingleTileSchedulerILb0ELb0ELb0ELi128EEEEEEEEEvNT_6ParamsE --------------------------
	.section	.nv.info._ZN7cutlass13device_kernelIN5flash19enable_sm80_to_sm89INS1_16FlashAttnBwdSm80INS1_25CollectiveMainloopBwdSm80ILi2ELi2EN4cute5tupleIJNS5_1CILi64EEENS7_ILi128EEES8_EEENS_10bfloat16_tEfNS_4arch4Sm80ELb0ELb0ELb0ELb0ELb1ELb0ELb0ELb0ELi2ELi2ELi4ELi2ELb1EEENS1_21CollectiveEpilogueBwdISA_SB_SD_Li256ELb0ELb0ELi2EEENS1_19SingleTileSchedulerILb0ELb0ELb0ELi128EEEEEEEEEvNT_6ParamsE,"",@"SHT_CUDA_INFO"
	.sectionflags	@""
	.align	4


	//----- nvinfo : EIATTR_CUDA_API_VERSION
	.align		4
        /*0000*/ 	.byte	0x04, 0x37
        /*0002*/ 	.short	(.L_372 - .L_371)
.L_371:
        /*0004*/ 	.word	0x00000082


	//----- nvinfo : EIATTR_SW2861232_WAR
	.align		4
.L_372:
        /*0008*/ 	.byte	0x01, 0x35
	.zero		2


	//----- nvinfo : EIATTR_PARAM_CBANK
	.align		4
        /*000c*/ 	.byte	0x04, 0x0a
        /*000e*/ 	.short	(.L_374 - .L_373)
	.align		4
.L_373:
        /*0010*/ 	.word	index@(.nv.constant0._ZN7cutlass13device_kernelIN5flash19enable_sm80_to_sm89INS1_16FlashAttnBwdSm80INS1_25CollectiveMainloopBwdSm80ILi2ELi2EN4cute5tupleIJNS5_1CILi64EEENS7_ILi128EEES8_EEENS_10bfloat16_tEfNS_4arch4Sm80ELb0ELb0ELb0ELb0ELb1ELb0ELb0ELb0ELi2ELi2ELi4ELi2ELb1EEENS1_21CollectiveEpilogueBwdISA_SB_SD_Li256ELb0ELb0ELi2EEENS1_19SingleTileSchedulerILb0ELb0ELb0ELi128EEEEEEEEEvNT_6ParamsE)
        /*0014*/ 	.short	0x0160
        /*0016*/ 	.short	0x0270


	//----- nvinfo : EIATTR_CBANK_PARAM_SIZE
	.align		4
.L_374:
        /*0018*/ 	.byte	0x03, 0x19
        /*001a*/ 	.short	0x0270


	//----- nvinfo : EIATTR_KPARAM_INFO
	.align		4
        /*001c*/ 	.byte	0x04, 0x17
        /*001e*/ 	.short	(.L_376 - .L_375)
.L_375:
        /*0020*/ 	.word	0x00000000
        /*0024*/ 	.short	0x0000
        /*0026*/ 	.short	0x0000
        /*0028*/ 	.byte	0x00, 0xf0, 0xc1, 0x09


	//----- nvinfo : EIATTR_MAXREG_COUNT
	.align		4
.L_376:
        /*002c*/ 	.byte	0x03, 0x1b
        /*002e*/ 	.short	0x00ff


	//----- nvinfo : EIATTR_NUM_BARRIERS
	.align		4
        /*0030*/ 	.byte	0x02, 0x4c
        /*0032*/ 	.byte	0x02
	.zero		1


	//----- nvinfo : EIATTR_MERCURY_ISA_VERSION
	.align		4
        /*0034*/ 	.byte	0x03, 0x5f
        /*0036*/ 	.short	0x0000


	//----- nvinfo : EIATTR_EXIT_INSTR_OFFSETS
	.align		4
        /*0038*/ 	.byte	0x04, 0x1c
        /*003a*/ 	.short	(.L_378 - .L_377)


	//   ....[0]....
.L_377:
        /*003c*/ 	.word	0x00000030


	//   ....[1]....
        /*0040*/ 	.word	0x000053d0


	//   ....[2]....
        /*0044*/ 	.word	0x00005490


	//----- nvinfo : EIATTR_CTAIDZ_USED
	.align		4
.L_378:
        /*0048*/ 	.byte	0x01, 0x04
	.zero		2


	//----- nvinfo : EIATTR_MAX_THREADS
	.align		4
        /*004c*/ 	.byte	0x04, 0x05
        /*004e*/ 	.short	(.L_380 - .L_379)
.L_379:
        /*0050*/ 	.word	0x00000100
        /*0054*/ 	.word	0x00000001
        /*0058*/ 	.word	0x00000001


	//----- nvinfo : EIATTR_CRS_STACK_SIZE
	.align		4
.L_380:
        /*005c*/ 	.byte	0x04, 0x1e
        /*005e*/ 	.short	(.L_382 - .L_381)
.L_381:
        /*0060*/ 	.word	0x00000000
.L_382:


//--------------------- .nv.info._ZN7cutlass13device_kernelIN5flash19enable_sm80_to_sm89INS1_16FlashAttnBwdSm80INS1_25CollectiveMainloopBwdSm80ILi2ELi2EN4cute5tupleIJNS5_1CILi64EEENS7_ILi128EEES8_EEENS_10bfloat16_tEfNS_4arch4Sm80ELb0ELb0ELb0ELb0ELb0ELb0ELb0ELb0ELi2ELi2ELi4ELi2ELb1EEENS1_24CollectiveEpilogueBwdGQAISA_fSD_Li256ELb0ELb0EEENS1_19SingleTileSchedulerILb0ELb0ELb0ELi128EEEEEEEEEvNT_6ParamsE --------------------------
	.section	.nv.info._ZN7cutlass13device_kernelIN5flash19enable_sm80_to_sm89INS1_16FlashAttnBwdSm80INS1_25CollectiveMainloopBwdSm80ILi2ELi2EN4cute5tupleIJNS5_1CILi64EEENS7_ILi128EEES8_EEENS_10bfloat16_tEfNS_4arch4Sm80ELb0ELb0ELb0ELb0ELb0ELb0ELb0ELb0ELi2ELi2ELi4ELi2ELb1EEENS1_24CollectiveEpilogueBwdGQAISA_fSD_Li256ELb0ELb0EEENS1_19SingleTileSchedulerILb0ELb0ELb0ELi128EEEEEEEEEvNT_6ParamsE,"",@"SHT_CUDA_INFO"
	.sectionflags	@""
	.align	4


	//----- nvinfo : EIATTR_CUDA_API_VERSION
	.align		4
        /*0000*/ 	.byte	0x04, 0x37
        /*0002*/ 	.short	(.L_384 - .L_383)
.L_383:
        /*0004*/ 	.word	0x00000082


	//----- nvinfo : EIATTR_SW2861232_WAR
	.align		4
.L_384:
        /*0008*/ 	.byte	0x01, 0x35
	.zero		2


	//----- nvinfo : EIATTR_PARAM_CBANK
	.align		4
        /*000c*/ 	.byte	0x04, 0x0a
        /*000e*/ 	.short	(.L_386 - .L_385)
	.align		4
.L_385:
        /*0010*/ 	.word	index@(.nv.constant0._ZN7cutlass13device_kernelIN5flash19enable_sm80_to_sm89INS1_16FlashAttnBwdSm80INS1_25CollectiveMainloopBwdSm80ILi2ELi2EN4cute5tupleIJNS5_1CILi64EEENS7_ILi128EEES8_EEENS_10bfloat16_tEfNS_4arch4Sm80ELb0ELb0ELb0ELb0ELb0ELb0ELb0ELb0ELi2ELi2ELi4ELi2ELb1EEENS1_24CollectiveEpilogueBwdGQAISA_fSD_Li256ELb0ELb0EEENS1_19SingleTileSchedulerILb0ELb0ELb0ELi128EEEEEEEEEvNT_6ParamsE)
        /*0014*/ 	.short	0x0160
        /*0016*/ 	.short	0x0278


	//----- nvinfo : EIATTR_CBANK_PARAM_SIZE
	.align		4
.L_386:
        /*0018*/ 	.byte	0x03, 0x19
        /*001a*/ 	.short	0x0278


	//----- nvinfo : EIATTR_KPARAM_INFO
	.align		4
        /*001c*/ 	.byte	0x04, 0x17
        /*001e*/ 	.short	(.L_388 - .L_387)
.L_387:
        /*0020*/ 	.word	0x00000000
        /*0024*/ 	.short	0x0000
        /*0026*/ 	.short	0x0000
        /*0028*/ 	.byte	0x00, 0xf0, 0xe1, 0x09


	//----- nvinfo : EIATTR_MAXREG_COUNT
	.align		4
.L_388:
        /*002c*/ 	.byte	0x03, 0x1b
        /*002e*/ 	.short	0x00ff


	//----- nvinfo : EIATTR_NUM_BARRIERS
	.align		4
        /*0030*/ 	.byte	0x02, 0x4c
        /*0032*/ 	.byte	0x02
	.zero		1


	//----- nvinfo : EIATTR_MERCURY_ISA_VERSION
	.align		4
        /*0034*/ 	.byte	0x03, 0x5f
        /*0036*/ 	.short	0x0000


	//----- nvinfo : EIATTR_EXIT_INSTR_OFFSETS
	.align		4
        /*0038*/ 	.byte	0x04, 0x1c
        /*003a*/ 	.short	(.L_390 - .L_389)


	//   ....[0]....
.L_389:
        /*003c*/ 	.word	0x00000030


	//   ....[1]....
        /*0040*/ 	.word	0x00004b40


	//----- nvinfo : EIATTR_CTAIDZ_USED
	.align		4
.L_390:
        /*0044*/ 	.byte	0x01, 0x04
	.zero		2


	//----- nvinfo : EIATTR_MAX_THREADS
	.align		4
        /*0048*/ 	.byte	0x04, 0x05
        /*004a*/ 	.short	(.L_392 - .L_391)
.L_391:
        /*004c*/ 	.word	0x00000100
        /*0050*/ 	.word	0x00000001
        /*0054*/ 	.word	0x00000001


	//----- nvinfo : EIATTR_CRS_STACK_SIZE
	.align		4
.L_392:
        /*0058*/ 	.byte	0x04, 0x1e
        /*005a*/ 	.short	(.L_394 - .L_393)
.L_393:
        /*005c*/ 	.word	0x00000000
.L_394:


//--------------------- .nv.info._ZN7cutlass13device_kernelIN5flash19enable_sm80_to_sm89INS1_16FlashAttnBwdSm80INS1_25CollectiveMainloopBwdSm80ILi2ELi2EN4cute5tupleIJNS5_1CILi64EEENS7_ILi128EEES8_EEENS_10bfloat16_tEfNS_4arch4Sm80ELb0ELb0ELb0ELb0ELb1ELb0ELb0ELb0ELi2ELi2ELi4ELi2ELb1EEENS1_24CollectiveEpilogueBwdGQAISA_fSD_Li256ELb0ELb1EEENS1_19SingleTileSchedulerILb0ELb0ELb0ELi128EEEEEEEEEvNT_6ParamsE --------------------------
	.section	.nv.info._ZN7cutlass13device_kernelIN5flash19enable_sm80_to_sm89INS1_16FlashAttnBwdSm80INS1_25CollectiveMainloopBwdSm80ILi2ELi2EN4cute5tupleIJNS5_1CILi64EEENS7_ILi128EEES8_EEENS_10bfloat16_tEfNS_4arch4Sm80ELb0ELb0ELb0ELb0ELb1ELb0ELb0ELb0ELi2ELi2ELi4ELi2ELb1EEENS1_24CollectiveEpilogueBwdGQAISA_fSD_Li256ELb0ELb1EEENS1_19SingleTileSchedulerILb0ELb0ELb0ELi128EEEEEEEEEvNT_6ParamsE,"",@"SHT_CUDA_INFO"
	.sectionflags	@""
	.align	4


	//----- nvinfo : EIATTR_CUDA_API_VERSION
	.align		4
        /*0000*/ 	.byte	0x04, 0x37
        /*0002*/ 	.short	(.L_396 - .L_395)
.L_395:
        /*0004*/ 	.word	0x00000082


	//----- nvinfo : EIATTR_SW2861232_WAR
	.align		4
.L_396:
        /*0008*/ 	.byte	0x01, 0x35
	.zero		2


	//----- nvinfo : EIATTR_PARAM_CBANK
	.align		4
        /*000c*/ 	.byte	0x04, 0x0a
        /*000e*/ 	.short	(.L_398 - .L_397)
	.align		4
.L_397:
        /*0010*/ 	.word	index@(.nv.constant0._ZN7cutlass13device_kernelIN5flash19enable_sm80_to_sm89INS1_16FlashAttnBwdSm80INS1_25CollectiveMainloopBwdSm80ILi2ELi2EN4cute5tupleIJNS5_1CILi64EEENS7_ILi128EEES8_EEENS_10bfloat16_tEfNS_4arch4Sm80ELb0ELb0ELb0ELb0ELb1ELb0ELb0ELb0ELi2ELi2ELi4ELi2ELb1EEENS1_24CollectiveEpilogueBwdGQAISA_fSD_Li256ELb0ELb1EEENS1_19SingleTileSchedulerILb0ELb0ELb0ELi128EEEEEEEEEvNT_6ParamsE)
        /*0014*/ 	.short	0x0160
        /*0016*/ 	.short	0x0278


	//----- nvinfo : EIATTR_CBANK_PARAM_SIZE
	.align		4
.L_398:
        /*0018*/ 	.byte	0x03, 0x19
        /*001a*/ 	.short	0x0278


	//----- nvinfo : EIATTR_KPARAM_INFO
	.align		4
        /*001c*/ 	.byte	0x04, 0x17
        /*001e*/ 	.short	(.L_400 - .L_399)
.L_399:
        /*0020*/ 	.word	0x00000000
        /*0024*/ 	.short	0x0000
        /*0026*/ 	.short	0x0000
        /*0028*/ 	.byte	0x00, 0xf0, 0xe1, 0x09


	//----- nvinfo : EIATTR_MAXREG_COUNT
	.align		4
.L_400:
        /*002c*/ 	.byte	0x03, 0x1b
        /*002e*/ 	.short	0x00ff


	//----- nvinfo : EIATTR_NUM_BARRIERS
	.align		4
        /*0030*/ 	.byte	0x02, 0x4c
        /*0032*/ 	.byte	0x02
	.zero		1


	//----- nvinfo : EIATTR_MERCURY_ISA_VERSION
	.align		4
        /*0034*/ 	.byte	0x03, 0x5f
        /*0036*/ 	.short	0x0000


	//----- nvinfo : EIATTR_COOP_GROUP_MASK_REGIDS
	.align		4
        /*0038*/ 	.byte	0x04, 0x29
        /*003a*/ 	.short	(.L_402 - .L_401)


	//   ....[0]....
.L_401:
        /*003c*/ 	.word	0xffffffff


	//   ....[1]....
        /*0040*/ 	.word	0xffffffff


	//   ....[2]....
        /*0044*/ 	.word	0xffffffff


	//   ....[3]....
        /*0048*/ 	.word	0xffffffff


	//   ....[4]....
        /*004c*/ 	.word	0xffffffff


	//   ....[5]....
        /*0050*/ 	.word	0xffffffff


	//   ....[6]....
        /*0054*/ 	.word	0xffffffff


	//   ....[7]....
        /*0058*/ 	.word	0xffffffff


	//----- nvinfo : EIATTR_COOP_GROUP_INSTR_OFFSETS
	.align		4
.L_402:
        /*005c*/ 	.byte	0x04, 0x28
        /*005e*/ 	.short	(.L_404 - .L_403)


	//   ....[0]....
.L_403:
        /*0060*/ 	.word	0x00004770


	//   ....[1]....
        /*0064*/ 	.word	0x000047b0


	//   ....[2]....
        /*0068*/ 	.word	0x00004ae0


	//   ....[3]....
        /*006c*/ 	.word	0x00004af0


	//   ....[4]....
        /*0070*/ 	.word	0x00004cb0


	//   ....[5]....
        /*0074*/ 	.word	0x00004da0


	//   ....[6]....
        /*0078*/ 	.word	0x00004fd0


	//   ....[7]....
        /*007c*/ 	.word	0x00004fe0


	//----- nvinfo : EIATTR_EXIT_INSTR_OFFSETS
	.align		4
.L_404:
        /*0080*/ 	.byte	0x04, 0x1c
        /*0082*/ 	.short	(.L_406 - .L_405)


	//   ....[0]....
.L_405:
        /*0084*/ 	.word	0x00000030


	//   ....[1]....
        /*0088*/ 	.word	0x00004ff0


	//   ....[2]....
        /*008c*/ 	.word	0x00005090


	//----- nvinfo : EIATTR_CTAIDZ_USED
	.align		4
.L_406:
        /*0090*/ 	.byte	0x01, 0x04
	.zero		2


	//----- nvinfo : EIATTR_MAX_THREADS
	.align		4
        /*0094*/ 	.byte	0x04, 0x05
        /*0096*/ 	.short	(.L_408 - .L_407)
.L_407:
        /*0098*/ 	.word	0x00000100
        /*009c*/ 	.word	0x00000001
        /*00a0*/ 	.word	0x00000001


	//----- nvinfo : EIATTR_CRS_STACK_SIZE
	.align		4
.L_408:
        /*00a4*/ 	.byte	0x04, 0x1e
        /*00a6*/ 	.short	(.L_410 - .L_409)
.L_409:
        /*00a8*/ 	.word	0x00000000
.L_410:


//--------------------- .nv.info._ZN7cutlass13device_kernelIN5flash19enable_sm80_to_sm89INS1_16FlashAttnBwdSm80INS1_25CollectiveMainloopBwdSm80ILi2ELi2EN4cute5tupleIJNS5_1CILi64EEENS7_ILi128EEES8_EEENS_10bfloat16_tEfNS_4arch4Sm80ELb0ELb0ELb0ELb1ELb0ELb0ELb0ELb0ELi2ELi2ELi4ELi2ELb1EEENS1_21CollectiveEpilogueBwdISA_SB_SD_Li256ELb1ELb0ELi2EEENS1_19SingleTileSchedulerILb1ELb0ELb0ELi128EEEEEEEEEvNT_6ParamsE --------------------------
	.section	.nv.info._ZN7cutlass13device_kernelIN5flash19enable_sm80_to_sm89INS1_16FlashAttnBwdSm80INS1_25CollectiveMainloopBwdSm80ILi2ELi2EN4cute5tupleIJNS5_1CILi64EEENS7_ILi128EEES8_EEENS_10bfloat16_tEfNS_4arch4Sm80ELb0ELb0ELb0ELb1ELb0ELb0ELb0ELb0ELi2ELi2ELi4ELi2ELb1EEENS1_21CollectiveEpilogueBwdISA_SB_SD_Li256ELb1ELb0ELi2EEENS1_19SingleTileSchedulerILb1ELb0ELb0ELi128EEEEEEEEEvNT_6ParamsE,"",@"SHT_CUDA_INFO"
	.sectionflags	@""
	.align	4


	//----- nvinfo : EIATTR_CUDA_API_VERSION
	.align		4
        /*0000*/ 	.byte	0x04, 0x37
        /*0002*/ 	.short	(.L_412 - .L_411)
.L_411:
        /*0004*/ 	.word	0x00000082


	//----- nvinfo : EIATTR_SW2861232_WAR
	.align		4
.L_412:
        /*0008*/ 	.byte	0x01, 0x35
	.zero		2


	//----- nvinfo : EIATTR_PARAM_CBANK
	.align		4
        /*000c*/ 	.byte	0x04, 0x0a
        /*000e*/ 	.short	(.L_414 - .L_413)
	.align		4
.L_413:
        /*0010*/ 	.word	index@(.nv.constant0._ZN7cutlass13device_kernelIN5flash19enable_sm80_to_sm89INS1_16FlashAttnBwdSm80INS1_25CollectiveMainloopBwdSm80ILi2ELi2EN4cute5tupleIJNS5_1CILi64EEENS7_ILi128EEES8_EEENS_10bfloat16_tEfNS_4arch4Sm80ELb0ELb0ELb0ELb1ELb0ELb0ELb0ELb0ELi2ELi2ELi4ELi2ELb1EEENS1_21CollectiveEpilogueBwdISA_SB_SD_Li256ELb1ELb0ELi2EEENS1_19SingleTileSchedulerILb1ELb0ELb0ELi128EEEEEEEEEvNT_6ParamsE)
        /*0014*/ 	.short	0x0160
        /*0016*/ 	.short	0x0270


	//----- nvinfo : EIATTR_CBANK_PARAM_SIZE
	.align		4
.L_414:
        /*0018*/ 	.byte	0x03, 0x19
        /*001a*/ 	.short	0x0270


	//----- nvinfo : EIATTR_KPARAM_INFO
	.align		4
        /*001c*/ 	.byte	0x04, 0x17
        /*001e*/ 	.short	(.L_416 - .L_415)
.L_415:
        /*0020*/ 	.word	0x00000000
        /*0024*/ 	.short	0x0000
        /*0026*/ 	.short	0x0000
        /*0028*/ 	.byte	0x00, 0xf0, 0xc1, 0x09


	//----- nvinfo : EIATTR_MAXREG_COUNT
	.align		4
.L_416:
        /*002c*/ 	.byte	0x03, 0x1b
        /*002e*/ 	.short	0x00ff


	//----- nvinfo : EIATTR_NUM_BARRIERS
	.align		4
        /*0030*/ 	.byte	0x02, 0x4c
        /*0032*/ 	.byte	0x02
	.zero		1


	//----- nvinfo : EIATTR_MERCURY_ISA_VERSION
	.align		4
        /*0034*/ 	.byte	0x03, 0x5f
        /*0036*/ 	.short	0x0000


	//----- nvinfo : EIATTR_COOP_GROUP_MASK_REGIDS
	.align		4
        /*0038*/ 	.byte	0x04, 0x29
        /*003a*/ 	.short	(.L_418 - .L_417)


	//   ....[0]....
.L_417:
        /*003c*/ 	.word	0xffffffff


	//----- nvinfo : EIATTR_COOP_GROUP_INSTR_OFFSETS
	.align		4
.L_418:
        /*0040*/ 	.byte	0x04, 0x28
        /*0042*/ 	.short	(.L_420 - .L_419)


	//   ....[0]....
.L_419:
        /*0044*/ 	.word	0x00000090


	//----- nvinfo : EIATTR_EXIT_INSTR_OFFSETS
	.align		4
.L_420:
        /*0048*/ 	.byte	0x04, 0x1c
        /*004a*/ 	.short	(.L_422 - .L_421)


	//   ....[0]....
.L_421:
        /*004c*/ 	.word	0x00000300


	//   ....[1]....
        /*0050*/ 	.word	0x000058c0


	//   ....[2]....
        /*0054*/ 	.word	0x00005980


	//   ....[3]....
        /*0058*/ 	.word	0x000063a0


	//   ....[4]....
        /*005c*/ 	.word	0x00006450


	//----- nvinfo : EIATTR_CTAIDZ_USED
	.align		4
.L_422:
        /*0060*/ 	.byte	0x01, 0x04
	.zero		2


	//----- nvinfo : EIATTR_MAX_THREADS
	.align		4
        /*0064*/ 	.byte	0x04, 0x05
        /*0066*/ 	.short	(.L_424 - .L_423)
.L_423:
        /*0068*/ 	.word	0x00000100
        /*006c*/ 	.word	0x00000001
        /*0070*/ 	.word	0x00000001


	//----- nvinfo : EIATTR_CRS_STACK_SIZE
	.align		4
.L_424:
        /*0074*/ 	.byte	0x04, 0x1e
        /*0076*/ 	.short	(.L_426 - .L_425)
.L_425:
        /*0078*/ 	.word	0x00000000
.L_426:


//--------------------- .nv.info._ZN7cutlass13device_kernelIN5flash19enable_sm80_to_sm89INS1_16FlashAttnBwdSm80INS1_25CollectiveMainloopBwdSm80ILi2ELi2EN4cute5tupleIJNS5_1CILi64EEENS7_ILi128EEES8_EEENS_10bfloat16_tEfNS_4arch4Sm80ELb0ELb0ELb0ELb1ELb1ELb0ELb0ELb0ELi2ELi2ELi4ELi2ELb1EEENS1_21CollectiveEpilogueBwdISA_SB_SD_Li256ELb1ELb0ELi2EEENS1_19SingleTileSchedulerILb1ELb0ELb0ELi128EEEEEEEEEvNT_6ParamsE --------------------------
	.section	.nv.info._ZN7cutlass13device_kernelIN5flash19enable_sm80_to_sm89INS1_16FlashAttnBwdSm80INS1_25CollectiveMainloopBwdSm80ILi2ELi2EN4cute5tupleIJNS5_1CILi64EEENS7_ILi128EEES8_EEENS_10bfloat16_tEfNS_4arch4Sm80ELb0ELb0ELb0ELb1ELb1ELb0ELb0ELb0ELi2ELi2ELi4ELi2ELb1EEENS1_21CollectiveEpilogueBwdISA_SB_SD_Li256ELb1ELb0ELi2EEENS1_19SingleTileSchedulerILb1ELb0ELb0ELi128EEEEEEEEEvNT_6ParamsE,"",@"SHT_CUDA_INFO"
	.sectionflags	@""
	.align	4


	//----- nvinfo : EIATTR_CUDA_API_VERSION
	.align		4
        /*0000*/ 	.byte	0x04, 0x37
        /*0002*/ 	.short	(.L_428 - .L_427)
.L_427:
        /*0004*/ 	.word	0x00000082


	//----- nvinfo : EIATTR_SW2861232_WAR
	.align		4
.L_428:
        /*0008*/ 	.byte	0x01, 0x35
	.zero		2


	//----- nvinfo : EIATTR_PARAM_CBANK
	.align		4
        /*000c*/ 	.byte	0x04, 0x0a
        /*000e*/ 	.short	(.L_430 - .L_429)
	.align		4
.L_429:
        /*0010*/ 	.word	index@(.nv.constant0._ZN7cutlass13device_kernelIN5flash19enable_sm80_to_sm89INS1_16FlashAttnBwdSm80INS1_25CollectiveMainloopBwdSm80ILi2ELi2EN4cute5tupleIJNS5_1CILi64EEENS7_ILi128EEES8_EEENS_10bfloat16_tEfNS_4arch4Sm80ELb0ELb0ELb0ELb1ELb1ELb0ELb0ELb0ELi2ELi2ELi4ELi2ELb1EEENS1_21CollectiveEpilogueBwdISA_SB_SD_Li256ELb1ELb0ELi2EEENS1_19SingleTileSchedulerILb1ELb0ELb0ELi128EEEEEEEEEvNT_6ParamsE)
        /*0014*/ 	.short	0x0160
        /*0016*/ 	.short	0x0270


	//----- nvinfo : EIATTR_CBANK_PARAM_SIZE
	.align		4
.L_430:
        /*0018*/ 	.byte	0x03, 0x19
        /*001a*/ 	.short	0x0270


	//----- nvinfo : EIATTR_KPARAM_INFO
	.align		4
        /*001c*/ 	.byte	0x04, 0x17
        /*001e*/ 	.short	(.L_432 - .L_431)
.L_431:
        /*0020*/ 	.word	0x00000000
        /*0024*/ 	.short	0x0000
        /*0026*/ 	.short	0x0000
        /*0028*/ 	.byte	0x00, 0xf0, 0xc1, 0x09


	//----- nvinfo : EIATTR_MAXREG_COUNT
	.align		4
.L_432:
        /*002c*/ 	.byte	0x03, 0x1b
        /*002e*/ 	.short	0x00ff


	//----- nvinfo : EIATTR_NUM_BARRIERS
	.align		4
        /*0030*/ 	.byte	0x02, 0x4c
        /*0032*/ 	.byte	0x02
	.zero		1


	//----- nvinfo : EIATTR_MERCURY_ISA_VERSION
	.align		4
        /*0034*/ 	.byte	0x03, 0x5f
        /*0036*/ 	.short	0x0000


	//----- nvinfo : EIATTR_COOP_GROUP_MASK_REGIDS
	.align		4
        /*0038*/ 	.byte	0x04, 0x29
        /*003a*/ 	.short	(.L_434 - .L_433)


	//   ....[0]....
.L_433:
        /*003c*/ 	.word	0xffffffff


	//----- nvinfo : EIATTR_COOP_GROUP_INSTR_OFFSETS
	.align		4
.L_434:
        /*0040*/ 	.byte	0x04, 0x28
        /*0042*/ 	.short	(.L_436 - .L_435)


	//   ....[0]....
.L_435:
        /*0044*/ 	.word	0x00000090


	//----- nvinfo : EIATTR_EXIT_INSTR_OFFSETS
	.align		4
.L_436:
        /*0048*/ 	.byte	0x04, 0x1c
        /*004a*/ 	.short	(.L_438 - .L_437)


	//   ....[0]....
.L_437:
        /*004c*/ 	.word	0x00000300


	//   ....[1]....
        /*0050*/ 	.word	0x000058c0


	//   ....[2]....
        /*0054*/ 	.word	0x00005980


	//   ....[3]....
        /*0058*/ 	.word	0x000063a0


	//   ....[4]....
        /*005c*/ 	.word	0x00006450


	//----- nvinfo : EIATTR_CTAIDZ_USED
	.align		4
.L_438:
        /*0060*/ 	.byte	0x01, 0x04
	.zero		2


	//----- nvinfo : EIATTR_MAX_THREADS
	.align		4
        /*0064*/ 	.byte	0x04, 0x05
        /*0066*/ 	.short	(.L_440 - .L_439)
.L_439:
        /*0068*/ 	.word	0x00000100
        /*006c*/ 	.word	0x00000001
        /*0070*/ 	.word	0x00000001


	//----- nvinfo : EIATTR_CRS_STACK_SIZE
	.align		4
.L_440:
        /*0074*/ 	.byte	0x04, 0x1e
        /*0076*/ 	.short	(.L_442 - .L_441)
.L_441:
        /*0078*/ 	.word	0x00000000
.L_442:


//--------------------- .nv.info._ZN7cutlass13device_kernelIN5flash19enable_sm80_to_sm89INS1_16FlashAttnBwdSm80INS1_25CollectiveMainloopBwdSm80ILi2ELi2EN4cute5tupleIJNS5_1CILi64EEENS7_ILi128EEES8_EEENS_10bfloat16_tEfNS_4arch4Sm80ELb0ELb0ELb0ELb1ELb0ELb0ELb0ELb0ELi2ELi2ELi4ELi2ELb1EEENS1_24CollectiveEpilogueBwdGQAISA_fSD_Li256ELb1ELb0EEENS1_19SingleTileSchedulerILb1ELb0ELb0ELi128EEEEEEEEEvNT_6ParamsE --------------------------
	.section	.nv.info._ZN7cutlass13device_kernelIN5flash19enable_sm80_to_sm89INS1_16FlashAttnBwdSm80INS1_25CollectiveMainloopBwdSm80ILi2ELi2EN4cute5tupleIJNS5_1CILi64EEENS7_ILi128EEES8_EEENS_10bfloat16_tEfNS_4arch4Sm80ELb0ELb0ELb0ELb1ELb0ELb0ELb0ELb0ELi2ELi2ELi4ELi2ELb1EEENS1_24CollectiveEpilogueBwdGQAISA_fSD_Li256ELb1ELb0EEENS1_19SingleTileSchedulerILb1ELb0ELb0ELi128EEEEEEEEEvNT_6ParamsE,"",@"SHT_CUDA_INFO"
	.sectionflags	@""
	.align	4


	//----- nvinfo : EIATTR_CUDA_API_VERSION
	.align		4
        /*0000*/ 	.byte	0x04, 0x37
        /*0002*/ 	.short	(.L_444 - .L_443)
.L_443:
        /*0004*/ 	.word	0x00000082


	//----- nvinfo : EIATTR_SW2861232_WAR
	.align		4
.L_444:
        /*0008*/ 	.byte	0x01, 0x35
	.zero		2


	//----- nvinfo : EIATTR_PARAM_CBANK
	.align		4
        /*000c*/ 	.byte	0x04, 0x0a
        /*000e*/ 	.short	(.L_446 - .L_445)
	.align		4
.L_445:
        /*0010*/ 	.word	index@(.nv.constant0._ZN7cutlass13device_kernelIN5flash19enable_sm80_to_sm89INS1_16FlashAttnBwdSm80INS1_25CollectiveMainloopBwdSm80ILi2ELi2EN4cute5tupleIJNS5_1CILi64EEENS7_ILi128EEES8_EEENS_10bfloat16_tEfNS_4arch4Sm80ELb0ELb0ELb0ELb1ELb0ELb0ELb0ELb0ELi2ELi2ELi4ELi2ELb1EEENS1_24CollectiveEpilogueBwdGQAISA_fSD_Li256ELb1ELb0EEENS1_19SingleTileSchedulerILb1ELb0ELb0ELi128EEEEEEEEEvNT_6ParamsE)
        /*0014*/ 	.short	0x0160
        /*0016*/ 	.short	0x0278


	//----- nvinfo : EIATTR_CBANK_PARAM_SIZE
	.align		4
.L_446:
        /*0018*/ 	.byte	0x03, 0x19
        /*001a*/ 	.short	0x0278


	//----- nvinfo : EIATTR_KPARAM_INFO
	.align		4
        /*001c*/ 	.byte	0x04, 0x17
        /*001e*/ 	.short	(.L_448 - .L_447)
.L_447:
        /*0020*/ 	.word	0x00000000
        /*0024*/ 	.short	0x0000
        /*0026*/ 	.short	0x0000
        /*0028*/ 	.byte	0x00, 0xf0, 0xe1, 0x09


	//----- nvinfo : EIATTR_MAXREG_COUNT
	.align		4
.L_448:
        /*002c*/ 	.byte	0x03, 0x1b
        /*002e*/ 	.short	0x00ff


	//----- nvinfo : EIATTR_NUM_BARRIERS
	.align		4
        /*0030*/ 	.byte	0x02, 0x4c
        /*0032*/ 	.byte	0x02
	.zero		1


	//----- nvinfo : EIATTR_MERCURY_ISA_VERSION
	.align		4
        /*0034*/ 	.byte	0x03, 0x5f
        /*0036*/ 	.short	0x0000


	//----- nvinfo : EIATTR_COOP_GROUP_MASK_REGIDS
	.align		4
        /*0038*/ 	.byte	0x04, 0x29
        /*003a*/ 	.short	(.L_450 - .L_449)


	//   ....[0]....
.L_449:
        /*003c*/ 	.word	0xffffffff


	//----- nvinfo : EIATTR_COOP_GROUP_INSTR_OFFSETS
	.align		4
.L_450:
        /*0040*/ 	.byte	0x04, 0x28
        /*0042*/ 	.short	(.L_452 - .L_451)


	//   ....[0]....
.L_451:
        /*0044*/ 	.word	0x00000090


	//----- nvinfo : EIATTR_EXIT_INSTR_OFFSETS
	.align		4
.L_452:
        /*0048*/ 	.byte	0x04, 0x1c
        /*004a*/ 	.short	(.L_454 - .L_453)


	//   ....[0]....
.L_453:
        /*004c*/ 	.word	0x00000300


	//   ....[1]....
        /*0050*/ 	.word	0x000047e0


	//   ....[2]....
        /*0054*/ 	.word	0x00004f00


	//----- nvinfo : EIATTR_CTAIDZ_USED
	.align		4
.L_454:
        /*0058*/ 	.byte	0x01, 0x04
	.zero		2


	//----- nvinfo : EIATTR_MAX_THREADS
	.align		4
        /*005c*/ 	.byte	0x04, 0x05
        /*005e*/ 	.short	(.L_456 - .L_455)
.L_455:
        /*0060*/ 	.word	0x00000100
        /*0064*/ 	.word	0x00000001
        /*0068*/ 	.word	0x00000001


	//----- nvinfo : EIATTR_CRS_STACK_SIZE
	.align		4
.L_456:
        /*006c*/ 	.byte	0x04, 0x1e
        /*006e*/ 	.short	(.L_458 - .L_457)
.L_457:
        /*0070*/ 	.word	0x00000000
.L_458:


//--------------------- .nv.info._ZN7cutlass13device_kernelIN5flash19enable_sm80_to_sm89INS1_16FlashAttnBwdSm80INS1_25CollectiveMainloopBwdSm80ILi2ELi2EN4cute5tupleIJNS5_1CILi64EEENS7_ILi128EEES8_EEENS_10bfloat16_tEfNS_4arch4Sm80ELb0ELb0ELb0ELb1ELb1ELb0ELb0ELb0ELi2ELi2ELi4ELi2ELb1EEENS1_24CollectiveEpilogueBwdGQAISA_fSD_Li256ELb1ELb1EEENS1_19SingleTileSchedulerILb1ELb0ELb0ELi128EEEEEEEEEvNT_6ParamsE --------------------------
	.section	.nv.info._ZN7cutlass13device_kernelIN5flash19enable_sm80_to_sm89INS1_16FlashAttnBwdSm80INS1_25CollectiveMainloopBwdSm80ILi2ELi2EN4cute5tupleIJNS5_1CILi64EEENS7_ILi128EEES8_EEENS_10bfloat16_tEfNS_4arch4Sm80ELb0ELb0ELb0ELb1ELb1ELb0ELb0ELb0ELi2ELi2ELi4ELi2ELb1EEENS1_24CollectiveEpilogueBwdGQAISA_fSD_Li256ELb1ELb1EEENS1_19SingleTileSchedulerILb1ELb0ELb0ELi128EEEEEEEEEvNT_6ParamsE,"",@"SHT_CUDA_INFO"
	.sectionflags	@""
	.align	4


	//----- nvinfo : EIATTR_CUDA_API_VERSION
	.align		4
        /*0000*/ 	.byte	0x04, 0x37
        /*0002*/ 	.short	(.L_460 - .L_459)
.L_459:
        /*0004*/ 	.word	0x00000082


	//----- nvinfo : EIATTR_SW2861232_WAR
	.align		4
.L_460:
        /*0008*/ 	.byte	0x01, 0x35
	.zero		2


	//----- nvinfo : EIATTR_PARAM_CBANK
	.align		4
        /*000c*/ 	.byte	0x04, 0x0a
        /*000e*/ 	.short	(.L_462 - .L_461)
	.align		4
.L_461:
        /*0010*/ 	.word	index@(.nv.constant0._ZN7cutlass13device_kernelIN5flash19enable_sm80_to_sm89INS1_16FlashAttnBwdSm80INS1_25CollectiveMainloopBwdSm80ILi2ELi2EN4cute5tupleIJNS5_1CILi64EEENS7_ILi128EEES8_EEENS_10bfloat16_tEfNS_4arch4Sm80ELb0ELb0ELb0ELb1ELb1ELb0ELb0ELb0ELi2ELi2ELi4ELi2ELb1EEENS1_24CollectiveEpilogueBwdGQAISA_fSD_Li256ELb1ELb1EEENS1_19SingleTileSchedulerILb1ELb0ELb0ELi128EEEEEEEEEvNT_6ParamsE)
        /*0014*/ 	.short	0x0160
        /*0016*/ 	.short	0x0278


	//----- nvinfo : EIATTR_CBANK_PARAM_SIZE
	.align		4
.L_462:
        /*0018*/ 	.byte	0x03, 0x19
        /*001a*/ 	.short	0x0278


	//----- nvinfo : EIATTR_KPARAM_INFO
	.align		4
        /*001c*/ 	.byte	0x04, 0x17
        /*001e*/ 	.short	(.L_464 - .L_463)
.L_463:
        /*0020*/ 	.word	0x00000000
        /*0024*/ 	.short	0x0000
        /*0026*/ 	.short	0x0000
        /*0028*/ 	.byte	0x00, 0xf0, 0xe1, 0x09


	//----- nvinfo : EIATTR_MAXREG_COUNT
	.align		4
.L_464:
        /*002c*/ 	.byte	0x03, 0x1b
        /*002e*/ 	.short	0x00ff


	//----- nvinfo : EIATTR_NUM_BARRIERS
	.align		4
        /*0030*/ 	.byte	0x02, 0x4c
        /*0032*/ 	.byte	0x02
	.zero		1


	//----- nvinfo : EIATTR_MERCURY_ISA_VERSION
	.align		4
        /*0034*/ 	.byte	0x03, 0x5f
        /*0036*/ 	.short	0x0000


	//----- nvinfo : EIATTR_COOP_GROUP_MASK_REGIDS
	.align		4
        /*0038*/ 	.byte	0x04, 0x29
        /*003a*/ 	.short	(.L_466 - .L_465)


	//   ....[0]....
.L_465:
        /*003c*/ 	.word	0xffffffff


	//   ....[1]....
        /*0040*/ 	.word	0xffffffff


	//   ....[2]....
        /*0044*/ 	.word	0xffffffff


	//   ....[3]....
        /*0048*/ 	.word	0xffffffff


	//   ....[4]....
        /*004c*/ 	.word	0xffffffff


	//   ....[5]....
        /*0050*/ 	.word	0xffffffff


	//   ....[6]....
        /*0054*/ 	.word	0xffffffff


	//   ....[7]....
        /*0058*/ 	.word	0xffffffff


	//   ....[8]....
        /*005c*/ 	.word	0xffffffff


	//----- nvinfo : EIATTR_COOP_GROUP_INSTR_OFFSETS
	.align		4
.L_466:
        /*0060*/ 	.byte	0x04, 0x28
        /*0062*/ 	.short	(.L_468 - .L_467)


	//   ....[0]....
.L_467:
        /*0064*/ 	.word	0x00000090


	//   ....[1]....
        /*0068*/ 	.word	0x00004b30


	//   ....[2]....
        /*006c*/ 	.word	0x00004b60


	//   ....[3]....
        /*0070*/ 	.word	0x00004e60


	//   ....[4]....
        /*0074*/ 	.word	0x00004e70


	//   ....[5]....
        /*0078*/ 	.word	0x00005000


	//   ....[6]....
        /*007c*/ 	.word	0x00005050


	//   ....[7]....
        /*0080*/ 	.word	0x00005300


	//   ....[8]....
        /*0084*/ 	.word	0x00005310


	//----- nvinfo : EIATTR_EXIT_INSTR_OFFSETS
	.align		4
.L_468:
        /*0088*/ 	.byte	0x04, 0x1c
        /*008a*/ 	.short	(.L_470 - .L_469)


	//   ....[0]....
.L_469:
        /*008c*/ 	.word	0x00000300


	//   ....[1]....
        /*0090*/ 	.word	0x000047e0


	//   ....[2]....
        /*0094*/ 	.word	0x00005320


	//   ....[3]....
        /*0098*/ 	.word	0x000053c0


	//----- nvinfo : EIATTR_CTAIDZ_USED
	.align		4
.L_470:
        /*009c*/ 	.byte	0x01, 0x04
	.zero		2


	//----- nvinfo : EIATTR_MAX_THREADS
	.align		4
        /*00a0*/ 	.byte	0x04, 0x05
        /*00a2*/ 	.short	(.L_472 - .L_471)
.L_471:
        /*00a4*/ 	.word	0x00000100
        /*00a8*/ 	.word	0x00000001
        /*00ac*/ 	.word	0x00000001


	//----- nvinfo : EIATTR_CRS_STACK_SIZE
	.align		4
.L_472:
        /*00b0*/ 	.byte	0x04, 0x1e
        /*00b2*/ 	.short	(.L_474 - .L_473)
.L_473:
        /*00b4*/ 	.word	0x00000000
.L_474:


//--------------------- .nv.info._ZN7cutlass13device_kernelIN5flash19enable_sm80_to_sm89INS1_16FlashAttnBwdSm80INS1_25CollectiveMainloopBwdSm80ILi2ELi2EN4cute5tupleIJNS5_1CILi64EEENS7_ILi128EEES8_EEENS_10bfloat16_tEfNS_4arch4Sm80ELb0ELb1ELb0ELb0ELb0ELb0ELb0ELb0ELi2ELi2ELi4ELi2ELb1EEENS1_21CollectiveEpilogueBwdISA_SB_SD_Li256ELb0ELb0ELi2EEENS1_19SingleTileSchedulerILb0ELb0ELb0ELi128EEEEEEEEEvNT_6ParamsE --------------------------
	.section	.nv.info._ZN7cutlass13device_kernelIN5flash19enable_sm80_to_sm89INS1_16FlashAttnBwdSm80INS1_25CollectiveMainloopBwdSm80ILi2ELi2EN4cute5tupleIJNS5_1CILi64EEENS7_ILi128EEES8_EEENS_10bfloat16_tEfNS_4arch4Sm80ELb0ELb1ELb0ELb0ELb0ELb0ELb0ELb0ELi2ELi2ELi4ELi2ELb1EEENS1_21CollectiveEpilogueBwdISA_SB_SD_Li256ELb0ELb0ELi2EEENS1_19SingleTileSchedulerILb0ELb0ELb0ELi128EEEEEEEEEvNT_6ParamsE,"",@"SHT_CUDA_INFO"
	.sectionflags	@""
	.align	4


	//----- nvinfo : EIATTR_CUDA_API_VERSION
	.align		4
        /*0000*/ 	.byte	0x04, 0x37
        /*0002*/ 	.short	(.L_476 - .L_475)
.L_475:
        /*0004*/ 	.word	0x00000082


	//----- nvinfo : EIATTR_SW2861232_WAR
	.align		4
.L_476:
        /*0008*/ 	.byte	0x01, 0x35
	.zero		2


	//----- nvinfo : EIATTR_PARAM_CBANK
	.align		4
        /*000c*/ 	.byte	0x04, 0x0a
        /*000e*/ 	.short	(.L_478 - .L_477)
	.align		4
.L_477:
        /*0010*/ 	.word	index@(.nv.constant0._ZN7cutlass13device_kernelIN5flash19enable_sm80_to_sm89INS1_16FlashAttnBwdSm80INS1_25CollectiveMainloopBwdSm80ILi2ELi2EN4cute5tupleIJNS5_1CILi64EEENS7_ILi128EEES8_EEENS_10bfloat16_tEfNS_4arch4Sm80ELb0ELb1ELb0ELb0ELb0ELb0ELb0ELb0ELi2ELi2ELi4ELi2ELb1EEENS1_21CollectiveEpilogueBwdISA_SB_SD_Li256ELb0ELb0ELi2EEENS1_19SingleTileSchedulerILb0ELb0ELb0ELi128EEEEEEEEEvNT_6ParamsE)
        /*0014*/ 	.short	0x0160
        /*0016*/ 	.short	0x0270


	//----- nvinfo : EIATTR_CBANK_PARAM_SIZE
	.align		4
.L_478:
        /*0018*/ 	.byte	0x03, 0x19
        /*001a*/ 	.short	0x0270


	//----- nvinfo : EIATTR_KPARAM_INFO
	.align		4
        /*001c*/ 	.byte	0x04, 0x17
        /*001e*/ 	.short	(.L_480 - .L_479)
.L_479:
        /*0020*/ 	.word	0x00000000
        /*0024*/ 	.short	0x0000
        /*0026*/ 	.short	0x0000
        /*0028*/ 	.byte	0x00, 0xf0, 0xc1, 0x09


	//----- nvinfo : EIATTR_MAXREG_COUNT
	.align		4
.L_480:
        /*002c*/ 	.byte	0x03, 0x1b
        /*002e*/ 	.short	0x00ff


	//----- nvinfo : EIATTR_NUM_BARRIERS
	.align		4
        /*0030*/ 	.byte	0x02, 0x4c
        /*0032*/ 	.byte	0x02
	.zero		1


	//----- nvinfo : EIATTR_MERCURY_ISA_VERSION
	.align		4
        /*0034*/ 	.byte	0x03, 0x5f
        /*0036*/ 	.short	0x0000


	//----- nvinfo : EIATTR_EXIT_INSTR_OFFSETS
	.align		4
        /*0038*/ 	.byte	0x04, 0x1c
        /*003a*/ 	.short	(.L_482 - .L_481)


	//   ....[0]....
.L_481:
        /*003c*/ 	.word	0x00000030


	//   ....[1]....
        /*0040*/ 	.word	0x000064a0


	//   ....[2]....
        /*0044*/ 	.word	0x00006550


	//   ....[3]....
        /*0048*/ 	.word	0x00006e10


	//   ....[4]....
        /*004c*/ 	.word	0x00006ec0


	//----- nvinfo : EIATTR_CTAIDZ_USED
	.align		4
.L_482:
        /*0050*/ 	.byte	0x01, 0x04
	.zero		2


	//----- nvinfo : EIATTR_MAX_THREADS
	.align		4
        /*0054*/ 	.byte	0x04, 0x05
        /*0056*/ 	.short	(.L_484 - .L_483)
.L_483:
        /*0058*/ 	.word	0x00000100
        /*005c*/ 	.word	0x00000001
        /*0060*/ 	.word	0x00000001


	//----- nvinfo : EIATTR_CRS_STACK_SIZE
	.align		4
.L_484:
        /*0064*/ 	.byte	0x04, 0x1e
        /*0066*/ 	.short	(.L_486 - .L_485)
.L_485:
        /*0068*/ 	.word	0x00000000
.L_486:


//--------------------- .nv.info._ZN7cutlass13device_kernelIN5flash19enable_sm80_to_sm89INS1_16FlashAttnBwdSm80INS1_25CollectiveMainloopBwdSm80ILi2ELi2EN4cute5tupleIJNS5_1CILi64EEENS7_ILi128EEES8_EEENS_10bfloat16_tEfNS_4arch4Sm80ELb0ELb1ELb0ELb0ELb1ELb0ELb0ELb0ELi2ELi2ELi4ELi2ELb1EEENS1_21CollectiveEpilogueBwdISA_SB_SD_Li256ELb0ELb0ELi2EEENS1_19SingleTileSchedulerILb0ELb0ELb0ELi128EEEEEEEEEvNT_6ParamsE --------------------------
	.section	.nv.info._ZN7cutlass13device_kernelIN5flash19enable_sm80_to_sm89INS1_16FlashAttnBwdSm80INS1_25CollectiveMainloopBwdSm80ILi2ELi2EN4cute5tupleIJNS5_1CILi64EEENS7_ILi128EEES8_EEENS_10bfloat16_tEfNS_4arch4Sm80ELb0ELb1ELb0ELb0ELb1ELb0ELb0ELb0ELi2ELi2ELi4ELi2ELb1EEENS1_21CollectiveEpilogueBwdISA_SB_SD_Li256ELb0ELb0ELi2EEENS1_19SingleTileSchedulerILb0ELb0ELb0ELi128EEEEEEEEEvNT_6ParamsE,"",@"SHT_CUDA_INFO"
	.sectionflags	@""
	.align	4


	//----- nvinfo : EIATTR_CUDA_API_VERSION
	.align		4
        /*0000*/ 	.byte	0x04, 0x37
        /*0002*/ 	.short	(.L_488 - .L_487)
.L_487:
        /*0004*/ 	.word	0x00000082


	//----- nvinfo : EIATTR_SW2861232_WAR
	.align		4
.L_488:
        /*0008*/ 	.byte	0x01, 0x35
	.zero		2


	//----- nvinfo : EIATTR_PARAM_CBANK
	.align		4
        /*000c*/ 	.byte	0x04, 0x0a
        /*000e*/ 	.short	(.L_490 - .L_489)
	.align		4
.L_489:
        /*0010*/ 	.word	index@(.nv.constant0._ZN7cutlass13device_kernelIN5flash19enable_sm80_to_sm89INS1_16FlashAttnBwdSm80INS1_25CollectiveMainloopBwdSm80ILi2ELi2EN4cute5tupleIJNS5_1CILi64EEENS7_ILi128EEES8_EEENS_10bfloat16_tEfNS_4arch4Sm80ELb0ELb1ELb0ELb0ELb1ELb0ELb0ELb0ELi2ELi2ELi4ELi2ELb1EEENS1_21CollectiveEpilogueBwdISA_SB_SD_Li256ELb0ELb0ELi2EEENS1_19SingleTileSchedulerILb0ELb0ELb0ELi128EEEEEEEEEvNT_6ParamsE)
        /*0014*/ 	.short	0x0160
        /*0016*/ 	.short	0x0270


	//----- nvinfo : EIATTR_CBANK_PARAM_SIZE
	.align		4
.L_490:
        /*0018*/ 	.byte	0x03, 0x19
        /*001a*/ 	.short	0x0270


	//----- nvinfo : EIATTR_KPARAM_INFO
	.align		4
        /*001c*/ 	.byte	0x04, 0x17
        /*001e*/ 	.short	(.L_492 - .L_491)
.L_491:
        /*0020*/ 	.word	0x00000000
        /*0024*/ 	.short	0x0000
        /*0026*/ 	.short	0x0000
        /*0028*/ 	.byte	0x00, 0xf0, 0xc1, 0x09


	//----- nvinfo : EIATTR_MAXREG_COUNT
	.align		4
.L_492:
        /*002c*/ 	.byte	0x03, 0x1b
        /*002e*/ 	.short	0x00ff


	//----- nvinfo : EIATTR_NUM_BARRIERS
	.align		4
        /*0030*/ 	.byte	0x02, 0x4c
        /*0032*/ 	.byte	0x02
	.zero		1


	//----- nvinfo : EIATTR_MERCURY_ISA_VERSION
	.align		4
        /*0034*/ 	.byte	0x03, 0x5f
        /*0036*/ 	.short	0x0000


	//----- nvinfo : EIATTR_EXIT_INSTR_OFFSETS
	.align		4
        /*0038*/ 	.byte	0x04, 0x1c
        /*003a*/ 	.short	(.L_494 - .L_493)


	//   ....[0]....
.L_493:
        /*003c*/ 	.word	0x00000030


	//   ....[1]....
        /*0040*/ 	.word	0x000064a0


	//   ....[2]....
        /*0044*/ 	.word	0x00006550


	//   ....[3]....
        /*0048*/ 	.word	0x00006e10


	//   ....[4]....
        /*004c*/ 	.word	0x00006ec0


	//----- nvinfo : EIATTR_CTAIDZ_USED
	.align		4
.L_494:
        /*0050*/ 	.byte	0x01, 0x04
	.zero		2


	//----- nvinfo : EIATTR_MAX_THREADS
	.align		4
        /*0054*/ 	.byte	0x04, 0x05
        /*0056*/ 	.short	(.L_496 - .L_495)
.L_495:
        /*0058*/ 	.word	0x00000100
        /*005c*/ 	.word	0x00000001
        /*0060*/ 	.word	0x00000001


	//----- nvinfo : EIATTR_CRS_STACK_SIZE
	.align		4
.L_496:
        /*0064*/ 	.byte	0x04, 0x1e
        /*0066*/ 	.short	(.L_498 - .L_497)
.L_497:
        /*0068*/ 	.word	0x00000000
.L_498:


//--------------------- .nv.info._ZN7cutlass13device_kernelIN5flash19enable_sm80_to_sm89INS1_16FlashAttnBwdSm80INS1_25CollectiveMainloopBwdSm80ILi2ELi2EN4cute5tupleIJNS5_1CILi64EEENS7_ILi128EEES8_EEENS_10bfloat16_tEfNS_4arch4Sm80ELb0ELb1ELb0ELb0ELb0ELb0ELb0ELb0ELi2ELi2ELi4ELi2ELb1EEENS1_24CollectiveEpilogueBwdGQAISA_fSD_Li256ELb0ELb0EEENS1_19SingleTileSchedulerILb0ELb0ELb0ELi128EEEEEEEEEvNT_6ParamsE --------------------------
	.section	.nv.info._ZN7cutlass13device_kernelIN5flash19enable_sm80_to_sm89INS1_16FlashAttnBwdSm80INS1_25CollectiveMainloopBwdSm80ILi2ELi2EN4cute5tupleIJNS5_1CILi64EEENS7_ILi128EEES8_EEENS_10bfloat16_tEfNS_4arch4Sm80ELb0ELb1ELb0ELb0ELb0ELb0ELb0ELb0ELi2ELi2ELi4ELi2ELb1EEENS1_24CollectiveEpilogueBwdGQAISA_fSD_Li256ELb0ELb0EEENS1_19SingleTileSchedulerILb0ELb0ELb0ELi128EEEEEEEEEvNT_6ParamsE,"",@"SHT_CUDA_INFO"
	.sectionflags	@""
	.align	4


	//----- nvinfo : EIATTR_CUDA_API_VERSION
	.align		4
        /*0000*/ 	.byte	0x04, 0x37
        /*0002*/ 	.short	(.L_500 - .L_499)
.L_499:
        /*0004*/ 	.word	0x00000082


	//----- nvinfo : EIATTR_SW2861232_WAR
	.align		4
.L_500:
        /*0008*/ 	.byte	0x01, 0x35
	.zero		2


	//----- nvinfo : EIATTR_PARAM_CBANK
	.align		4
        /*000c*/ 	.byte	0x04, 0x0a
        /*000e*/ 	.short	(.L_502 - .L_501)
	.align		4
.L_501:
        /*0010*/ 	.word	index@(.nv.constant0._ZN7cutlass13device_kernelIN5flash19enable_sm80_to_sm89INS1_16FlashAttnBwdSm80INS1_25CollectiveMainloopBwdSm80ILi2ELi2EN4cute5tupleIJNS5_1CILi64EEENS7_ILi128EEES8_EEENS_10bfloat16_tEfNS_4arch4Sm80ELb0ELb1ELb0ELb0ELb0ELb0ELb0ELb0ELi2ELi2ELi4ELi2ELb1EEENS1_24CollectiveEpilogueBwdGQAISA_fSD_Li256ELb0ELb0EEENS1_19SingleTileSchedulerILb0ELb0ELb0ELi128EEEEEEEEEvNT_6ParamsE)
        /*0014*/ 	.short	0x0160
        /*0016*/ 	.short	0x0278


	//----- nvinfo : EIATTR_CBANK_PARAM_SIZE
	.align		4
.L_502:
        /*0018*/ 	.byte	0x03, 0x19
        /*001a*/ 	.short	0x0278


	//----- nvinfo : EIATTR_KPARAM_INFO
	.align		4
        /*001c*/ 	.byte	0x04, 0x17
        /*001e*/ 	.short	(.L_504 - .L_503)
.L_503:
        /*0020*/ 	.word	0x00000000
        /*0024*/ 	.short	0x0000
        /*0026*/ 	.short	0x0000
        /*0028*/ 	.byte	0x00, 0xf0, 0xe1, 0x09


	//----- nvinfo : EIATTR_MAXREG_COUNT
	.align		4
.L_504:
        /*002c*/ 	.byte	0x03, 0x1b
        /*002e*/ 	.short	0x00ff


	//----- nvinfo : EIATTR_NUM_BARRIERS
	.align		4
        /*0030*/ 	.byte	0x02, 0x4c
        /*0032*/ 	.byte	0x02
	.zero		1


	//----- nvinfo : EIATTR_MERCURY_ISA_VERSION
	.align		4
        /*0034*/ 	.byte	0x03, 0x5f
        /*0036*/ 	.short	0x0000


	//----- nvinfo : EIATTR_EXIT_INSTR_OFFSETS
	.align		4
        /*0038*/ 	.byte	0x04, 0x1c
        /*003a*/ 	.short	(.L_506 - .L_505)


	//   ....[0]....
.L_505:
        /*003c*/ 	.word	0x00000030


	//   ....[1]....
        /*0040*/ 	.word	0x000054a0


	//   ....[2]....
        /*0044*/ 	.word	0x00005ac0


	//----- nvinfo : EIATTR_CTAIDZ_USED
	.align		4
.L_506:
        /*0048*/ 	.byte	0x01, 0x04
	.zero		2


	//----- nvinfo : EIATTR_MAX_THREADS
	.align		4
        /*004c*/ 	.byte	0x04, 0x05
        /*004e*/ 	.short	(.L_508 - .L_507)
.L_507:
        /*0050*/ 	.word	0x00000100
        /*0054*/ 	.word	0x00000001
        /*0058*/ 	.word	0x00000001


	//----- nvinfo : EIATTR_CRS_STACK_SIZE
	.align		4
.L_508:
        /*005c*/ 	.byte	0x04, 0x1e
        /*005e*/ 	.short	(.L_510 - .L_509)
.L_509:
        /*0060*/ 	.word	0x00000000
.L_510:


//--------------------- .nv.info._ZN7cutlass13device_kernelIN5flash19enable_sm80_to_sm89INS1_16FlashAttnBwdSm80INS1_25CollectiveMainloopBwdSm80ILi2ELi2EN4cute5tupleIJNS5_1CILi64EEENS7_ILi128EEES8_EEENS_10bfloat16_tEfNS_4arch4Sm80ELb0ELb1ELb0ELb0ELb1ELb0ELb0ELb0ELi2ELi2ELi4ELi2ELb1EEENS1_24CollectiveEpilogueBwdGQAISA_fSD_Li256ELb0ELb1EEENS1_19SingleTileSchedulerILb0ELb0ELb0ELi128EEEEEEEEEvNT_6ParamsE --------------------------
	.section	.nv.info._ZN7cutlass13device_kernelIN5flash19enable_sm80_to_sm89INS1_16FlashAttnBwdSm80INS1_25CollectiveMainloopBwdSm80ILi2ELi2EN4cute5tupleIJNS5_1CILi64EEENS7_ILi128EEES8_EEENS_10bfloat16_tEfNS_4arch4Sm80ELb0ELb1ELb0ELb0ELb1ELb0ELb0ELb0ELi2ELi2ELi4ELi2ELb1EEENS1_24CollectiveEpilogueBwdGQAISA_fSD_Li256ELb0ELb1EEENS1_19SingleTileSchedulerILb0ELb0ELb0ELi128EEEEEEEEEvNT_6ParamsE,"",@"SHT_CUDA_INFO"
	.sectionflags	@""
	.align	4


	//----- nvinfo : EIATTR_CUDA_API_VERSION
	.align		4
        /*0000*/ 	.byte	0x04, 0x37
        /*0002*/ 	.short	(.L_512 - .L_511)
.L_511:
        /*0004*/ 	.word	0x00000082


	//----- nvinfo : EIATTR_SW2861232_WAR
	.align		4
.L_512:
        /*0008*/ 	.byte	0x01, 0x35
	.zero		2


	//----- nvinfo : EIATTR_PARAM_CBANK
	.align		4
        /*000c*/ 	.byte	0x04, 0x0a
        /*000e*/ 	.short	(.L_514 - .L_513)
	.align		4
.L_513:
        /*0010*/ 	.word	index@(.nv.constant0._ZN7cutlass13device_kernelIN5flash19enable_sm80_to_sm89INS1_16FlashAttnBwdSm80INS1_25CollectiveMainloopBwdSm80ILi2ELi2EN4cute5tupleIJNS5_1CILi64EEENS7_ILi128EEES8_EEENS_10bfloat16_tEfNS_4arch4Sm80ELb0ELb1ELb0ELb0ELb1ELb0ELb0ELb0ELi2ELi2ELi4ELi2ELb1EEENS1_24CollectiveEpilogueBwdGQAISA_fSD_Li256ELb0ELb1EEENS1_19SingleTileSchedulerILb0ELb0ELb0ELi128EEEEEEEEEvNT_6ParamsE)
        /*0014*/ 	.short	0x0160
        /*0016*/ 	.short	0x0278


	//----- nvinfo : EIATTR_CBANK_PARAM_SIZE
	.align		4
.L_514:
        /*0018*/ 	.byte	0x03, 0x19
        /*001a*/ 	.short	0x0278


	//----- nvinfo : EIATTR_KPARAM_INFO
	.align		4
        /*001c*/ 	.byte	0x04, 0x17
        /*001e*/ 	.short	(.L_516 - .L_515)
.L_515:
        /*0020*/ 	.word	0x00000000
        /*0024*/ 	.short	0x0000
        /*0026*/ 	.short	0x0000
        /*0028*/ 	.byte	0x00, 0xf0, 0xe1, 0x09


	//----- nvinfo : EIATTR_MAXREG_COUNT
	.align		4
.L_516:
        /*002c*/ 	.byte	0x03, 0x1b
        /*002e*/ 	.short	0x00ff


	//----- nvinfo : EIATTR_NUM_BARRIERS
	.align		4
        /*0030*/ 	.byte	0x02, 0x4c
        /*0032*/ 	.byte	0x02
	.zero		1


	//----- nvinfo : EIATTR_MERCURY_ISA_VERSION
	.align		4
        /*0034*/ 	.byte	0x03, 0x5f
        /*0036*/ 	.short	0x0000


	//----- nvinfo : EIATTR_COOP_GROUP_MASK_REGIDS
	.align		4
        /*0038*/ 	.byte	0x04, 0x29
        /*003a*/ 	.short	(.L_518 - .L_517)


	//   ....[0]....
.L_517:
        /*003c*/ 	.word	0xffffffff


	//   ....[1]....
        /*0040*/ 	.word	0xffffffff


	//   ....[2]....
        /*0044*/ 	.word	0xffffffff


	//   ....[3]....
        /*0048*/ 	.word	0xffffffff


	//   ....[4]....
        /*004c*/ 	.word	0xffffffff


	//   ....[5]....
        /*0050*/ 	.word	0xffffffff


	//   ....[6]....
        /*0054*/ 	.word	0xffffffff


	//   ....[7]....
        /*0058*/ 	.word	0xffffffff


	//----- nvinfo : EIATTR_COOP_GROUP_INSTR_OFFSETS
	.align		4
.L_518:
        /*005c*/ 	.byte	0x04, 0x28
        /*005e*/ 	.short	(.L_520 - .L_519)


	//   ....[0]....
.L_519:
        /*0060*/ 	.word	0x00005700


	//   ....[1]....
        /*0064*/ 	.word	0x00005730


	//   ....[2]....
        /*0068*/ 	.word	0x00005a20


	//   ....[3]....
        /*006c*/ 	.word	0x00005a30


	//   ....[4]....
        /*0070*/ 	.word	0x00005bc0


	//   ....[5]....
        /*0074*/ 	.word	0x00005c10


	//   ....[6]....
        /*0078*/ 	.word	0x00005ec0


	//   ....[7]....
        /*007c*/ 	.word	0x00005ed0


	//----- nvinfo : EIATTR_EXIT_INSTR_OFFSETS
	.align		4
.L_520:
        /*0080*/ 	.byte	0x04, 0x1c
        /*0082*/ 	.short	(.L_522 - .L_521)


	//   ....[0]....
.L_521:
        /*0084*/ 	.word	0x00000030


	//   ....[1]....
        /*0088*/ 	.word	0x000054a0


	//   ....[2]....
        /*008c*/ 	.word	0x00005ee0


	//   ....[3]....
        /*0090*/ 	.word	0x00005f80


	//----- nvinfo : EIATTR_CTAIDZ_USED
	.align		4
.L_522:
        /*0094*/ 	.byte	0x01, 0x04
	.zero		2


	//----- nvinfo : EIATTR_MAX_THREADS
	.align		4
        /*0098*/ 	.byte	0x04, 0x05
        /*009a*/ 	.short	(.L_524 - .L_523)
.L_523:
        /*009c*/ 	.word	0x00000100
        /*00a0*/ 	.word	0x00000001
        /*00a4*/ 	.word	0x00000001


	//----- nvinfo : EIATTR_CRS_STACK_SIZE
	.align		4
.L_524:
        /*00a8*/ 	.byte	0x04, 0x1e
        /*00aa*/ 	.short	(.L_526 - .L_525)
.L_525:
        /*00ac*/ 	.word	0x00000000
.L_526:


//--------------------- .nv.info._ZN7cutlass13device_kernelIN5flash19enable_sm80_to_sm89INS1_16FlashAttnBwdSm80INS1_25CollectiveMainloopBwdSm80ILi2ELi2EN4cute5tupleIJNS5_1CILi64EEENS7_ILi128EEES8_EEENS_10bfloat16_tEfNS_4arch4Sm80ELb0ELb1ELb0ELb1ELb0ELb0ELb0ELb0ELi2ELi2ELi4ELi2ELb1EEENS1_21CollectiveEpilogueBwdISA_SB_SD_Li256ELb1ELb0ELi2EEENS1_19SingleTileSchedulerILb1ELb0ELb0ELi128EEEEEEEEEvNT_6ParamsE --------------------------
	.section	.nv.info._ZN7cutlass13device_kernelIN5flash19enable_sm80_to_sm89INS1_16FlashAttnBwdSm80INS1_25CollectiveMainloopBwdSm80ILi2ELi2EN4cute5tupleIJNS5_1CILi64EEENS7_ILi128EEES8_EEENS_10bfloat16_tEfNS_4arch4Sm80ELb0ELb1ELb0ELb1ELb0ELb0ELb0ELb0ELi2ELi2ELi4ELi2ELb1EEENS1_21CollectiveEpilogueBwdISA_SB_SD_Li256ELb1ELb0ELi2EEENS1_19SingleTileSchedulerILb1ELb0ELb0ELi128EEEEEEEEEvNT_6ParamsE,"",@"SHT_CUDA_INFO"
	.sectionflags	@""
	.align	4


	//----- nvinfo : EIATTR_CUDA_API_VERSION
	.align		4
        /*0000*/ 	.byte	0x04, 0x37
        /*0002*/ 	.short	(.L_528 - .L_527)
.L_527:
        /*0004*/ 	.word	0x00000082


	//----- nvinfo : EIATTR_SW2861232_WAR
	.align		4
.L_528:
        /*0008*/ 	.byte	0x01, 0x35
	.zero		2


	//----- nvinfo : EIATTR_PARAM_CBANK
	.align		4
        /*000c*/ 	.byte	0x04, 0x0a
        /*000e*/ 	.short	(.L_530 - .L_529)
	.align		4
.L_529:
        /*0010*/ 	.word	index@(.nv.constant0._ZN7cutlass13device_kernelIN5flash19enable_sm80_to_sm89INS1_16FlashAttnBwdSm80INS1_25CollectiveMainloopBwdSm80ILi2ELi2EN4cute5tupleIJNS5_1CILi64EEENS7_ILi128EEES8_EEENS_10bfloat16_tEfNS_4arch4Sm80ELb0ELb1ELb0ELb1ELb0ELb0ELb0ELb0ELi2ELi2ELi4ELi2ELb1EEENS1_21CollectiveEpilogueBwdISA_SB_SD_Li256ELb1ELb0ELi2EEENS1_19SingleTileSchedulerILb1ELb0ELb0ELi128EEEEEEEEEvNT_6ParamsE)
        /*0014*/ 	.short	0x0160
        /*0016*/ 	.short	0x0270


	//----- nvinfo : EIATTR_CBANK_PARAM_SIZE
	.align		4
.L_530:
        /*0018*/ 	.byte	0x03, 0x19
        /*001a*/ 	.short	0x0270


	//----- nvinfo : EIATTR_KPARAM_INFO
	.align		4
        /*001c*/ 	.byte	0x04, 0x17
        /*001e*/ 	.short	(.L_532 - .L_531)
.L_531:
        /*0020*/ 	.word	0x00000000
        /*0024*/ 	.short	0x0000
        /*0026*/ 	.short	0x0000
        /*0028*/ 	.byte	0x00, 0xf0, 0xc1, 0x09


	//----- nvinfo : EIATTR_MAXREG_COUNT
	.align		4
.L_532:
        /*002c*/ 	.byte	0x03, 0x1b
        /*002e*/ 	.short	0x00ff


	//----- nvinfo : EIATTR_NUM_BARRIERS
	.align		4
        /*0030*/ 	.byte	0x02, 0x4c
        /*0032*/ 	.byte	0x02
	.zero		1


	//----- nvinfo : EIATTR_MERCURY_ISA_VERSION
	.align		4
        /*0034*/ 	.byte	0x03, 0x5f
        /*0036*/ 	.short	0x0000


	//----- nvinfo : EIATTR_COOP_GROUP_MASK_REGIDS
	.align		4
        /*0038*/ 	.byte	0x04, 0x29
        /*003a*/ 	.short	(.L_534 - .L_533)


	//   ....[0]....
.L_533:
        /*003c*/ 	.word	0xffffffff


	//----- nvinfo : EIATTR_COOP_GROUP_INSTR_OFFSETS
	.align		4
.L_534:
        /*0040*/ 	.byte	0x04, 0x28
        /*0042*/ 	.short	(.L_536 - .L_535)


	//   ....[0]....
.L_535:
        /*0044*/ 	.word	0x00000090


	//----- nvinfo : EIATTR_EXIT_INSTR_OFFSETS
	.align		4
.L_536:
        /*0048*/ 	.byte	0x04, 0x1c
        /*004a*/ 	.short	(.L_538 - .L_537)


	//   ....[0]....
.L_537:
        /*004c*/ 	.word	0x00000300


	//   ....[1]....
        /*0050*/ 	.word	0x00006780


	//   ....[2]....
        /*0054*/ 	.word	0x00006840


	//   ....[3]....
        /*0058*/ 	.word	0x00007230


	//   ....[4]....
        /*005c*/ 	.word	0x000072e0


	//----- nvinfo : EIATTR_CTAIDZ_USED
	.align		4
.L_538:
        /*0060*/ 	.byte	0x01, 0x04
	.zero		2


	//----- nvinfo : EIATTR_MAX_THREADS
	.align		4
        /*0064*/ 	.byte	0x04, 0x05
        /*0066*/ 	.short	(.L_540 - .L_539)
.L_539:
        /*0068*/ 	.word	0x00000100
        /*006c*/ 	.word	0x00000001
        /*0070*/ 	.word	0x00000001


	//----- nvinfo : EIATTR_CRS_STACK_SIZE
	.align		4
.L_540:
        /*0074*/ 	.byte	0x04, 0x1e
        /*0076*/ 	.short	(.L_542 - .L_541)
.L_541:
        /*0078*/ 	.word	0x00000000
.L_542:


//--------------------- .nv.info._ZN7cutlass13device_kernelIN5flash19enable_sm80_to_sm89INS1_16FlashAttnBwdSm80INS1_25CollectiveMainloopBwdSm80ILi2ELi2EN4cute5tupleIJNS5_1CILi64EEENS7_ILi128EEES8_EEENS_10bfloat16_tEfNS_4arch4Sm80ELb0ELb1ELb0ELb1ELb1ELb0ELb0ELb0ELi2ELi2ELi4ELi2ELb1EEENS1_21CollectiveEpilogueBwdISA_SB_SD_Li256ELb1ELb0ELi2EEENS1_19SingleTileSchedulerILb1ELb0ELb0ELi128EEEEEEEEEvNT_6ParamsE --------------------------
	.section	.nv.info._ZN7cutlass13device_kernelIN5flash19enable_sm80_to_sm89INS1_16FlashAttnBwdSm80INS1_25CollectiveMainloopBwdSm80ILi2ELi2EN4cute5tupleIJNS5_1CILi64EEENS7_ILi128EEES8_EEENS_10bfloat16_tEfNS_4arch4Sm80ELb0ELb1ELb0ELb1ELb1ELb0ELb0ELb0ELi2ELi2ELi4ELi2ELb1EEENS1_21CollectiveEpilogueBwdISA_SB_SD_Li256ELb1ELb0ELi2EEENS1_19SingleTileSchedulerILb1ELb0ELb0ELi128EEEEEEEEEvNT_6ParamsE,"",@"SHT_CUDA_INFO"
	.sectionflags	@""
	.align	4


	//----- nvinfo : EIATTR_CUDA_API_VERSION
	.align		4
        /*0000*/ 	.byte	0x04, 0x37
        /*0002*/ 	.short	(.L_544 - .L_543)
.L_543:
        /*0004*/ 	.word	0x00000082


	//----- nvinfo : EIATTR_SW2861232_WAR
	.align		4
.L_544:
        /*0008*/ 	.byte	0x01, 0x35
	.zero		2


	//----- nvinfo : EIATTR_PARAM_CBANK
	.align		4
        /*000c*/ 	.byte	0x04, 0x0a
        /*000e*/ 	.short	(.L_546 - .L_545)
	.align		4
.L_545:
        /*0010*/ 	.word	index@(.nv.constant0._ZN7cutlass13device_kernelIN5flash19enable_sm80_to_sm89INS1_16FlashAttnBwdSm80INS1_25CollectiveMainloopBwdSm80ILi2ELi2EN4cute5tupleIJNS5_1CILi64EEENS7_ILi128EEES8_EEENS_10bfloat16_tEfNS_4arch4Sm80ELb0ELb1ELb0ELb1ELb1ELb0ELb0ELb0ELi2ELi2ELi4ELi2ELb1EEENS1_21CollectiveEpilogueBwdISA_SB_SD_Li256ELb1ELb0ELi2EEENS1_19SingleTileSchedulerILb1ELb0ELb0ELi128EEEEEEEEEvNT_6ParamsE)
        /*0014*/ 	.short	0x0160
        /*0016*/ 	.short	0x0270


	//----- nvinfo : EIATTR_CBANK_PARAM_SIZE
	.align		4
.L_546:
        /*0018*/ 	.byte	0x03, 0x19
        /*001a*/ 	.short	0x0270


	//----- nvinfo : EIATTR_KPARAM_INFO
	.align		4
        /*001c*/ 	.byte	0x04, 0x17
        /*001e*/ 	.short	(.L_548 - .L_547)
.L_547:
        /*0020*/ 	.word	0x00000000
        /*0024*/ 	.short	0x0000
        /*0026*/ 	.short	0x0000
        /*0028*/ 	.byte	0x00, 0xf0, 0xc1, 0x09


	//----- nvinfo : EIATTR_MAXREG_COUNT
	.align		4
.L_548:
        /*002c*/ 	.byte	0x03, 0x1b
        /*002e*/ 	.short	0x00ff


	//----- nvinfo : EIATTR_NUM_BARRIERS
	.align		4
        /*0030*/ 	.byte	0x02, 0x4c
        /*0032*/ 	.byte	0x02
	.zero		1


	//----- nvinfo : EIATTR_MERCURY_ISA_VERSION
	.align		4
        /*0034*/ 	.byte	0x03, 0x5f
        /*0036*/ 	.short	0x0000


	//----- nvinfo : EIATTR_COOP_GROUP_MASK_REGIDS
	.align		4
        /*0038*/ 	.byte	0x04, 0x29
        /*003a*/ 	.short	(.L_550 - .L_549)


	//   ....[0]....
.L_549:
        /*003c*/ 	.word	0xffffffff


	//----- nvinfo : EIATTR_COOP_GROUP_INSTR_OFFSETS
	.align		4
.L_550:
        /*0040*/ 	.byte	0x04, 0x28
        /*0042*/ 	.short	(.L_552 - .L_551)


	//   ....[0]....
.L_551:
        /*0044*/ 	.word	0x00000090


	//----- nvinfo : EIATTR_EXIT_INSTR_OFFSETS
	.align		4
.L_552:
        /*0048*/ 	.byte	0x04, 0x1c
        /*004a*/ 	.short	(.L_554 - .L_553)


	//   ....[0]....
.L_553:
        /*004c*/ 	.word	0x00000300


	//   ....[1]....
        /*0050*/ 	.word	0x00006780


	//   ....[2]....
        /*0054*/ 	.word	0x00006840


	//   ....[3]....
        /*0058*/ 	.word	0x00007230


	//   ....[4]....
        /*005c*/ 	.word	0x000072e0


	//----- nvinfo : EIATTR_CTAIDZ_USED
	.align		4
.L_554:
        /*0060*/ 	.byte	0x01, 0x04
	.zero		2


	//----- nvinfo : EIATTR_MAX_THREADS
	.align		4
        /*0064*/ 	.byte	0x04, 0x05
        /*0066*/ 	.short	(.L_556 - .L_555)
.L_555:
        /*0068*/ 	.word	0x00000100
        /*006c*/ 	.word	0x00000001
        /*0070*/ 	.word	0x00000001


	//----- nvinfo : EIATTR_CRS_STACK_SIZE
	.align		4
.L_556:
        /*0074*/ 	.byte	0x04, 0x1e
        /*0076*/ 	.short	(.L_558 - .L_557)
.L_557:
        /*0078*/ 	.word	0x00000000
.L_558:


//--------------------- .nv.info._ZN7cutlass13device_kernelIN5flash19enable_sm80_to_sm89INS1_16FlashAttnBwdSm80INS1_25CollectiveMainloopBwdSm80ILi2ELi2EN4cute5tupleIJNS5_1CILi64EEENS7_ILi128EEES8_EEENS_10bfloat16_tEfNS_4arch4Sm80ELb0ELb1ELb0ELb1ELb0ELb0ELb0ELb0ELi2ELi2ELi4ELi2ELb1EEENS1_24CollectiveEpilogueBwdGQAISA_fSD_Li256ELb1ELb0EEENS1_19SingleTileSchedulerILb1ELb0ELb0ELi128EEEEEEEEEvNT_6ParamsE --------------------------
	.section	.nv.info._ZN7cutlass13device_kernelIN5flash19enable_sm80_to_sm89INS1_16FlashAttnBwdSm80INS1_25CollectiveMainloopBwdSm80ILi2ELi2EN4cute5tupleIJNS5_1CILi64EEENS7_ILi128EEES8_EEENS_10bfloat16_tEfNS_4arch4Sm80ELb0ELb1ELb0ELb1ELb0ELb0ELb0ELb0ELi2ELi2ELi4ELi2ELb1EEENS1_24CollectiveEpilogueBwdGQAISA_fSD_Li256ELb1ELb0EEENS1_19SingleTileSchedulerILb1ELb0ELb0ELi128EEEEEEEEEvNT_6ParamsE,"",@"SHT_CUDA_INFO"
	.sectionflags	@""
	.align	4


	//----- nvinfo : EIATTR_CUDA_API_VERSION
	.align		4
        /*0000*/ 	.byte	0x04, 0x37
        /*0002*/ 	.short	(.L_560 - .L_559)
.L_559:
        /*0004*/ 	.word	0x00000082


	//----- nvinfo : EIATTR_SW2861232_WAR
	.align		4
.L_560:
        /*0008*/ 	.byte	0x01, 0x35
	.zero		2


	//----- nvinfo : EIATTR_PARAM_CBANK
	.align		4
        /*000c*/ 	.byte	0x04, 0x0a
        /*000e*/ 	.short	(.L_562 - .L_561)
	.align		4
.L_561:
        /*0010*/ 	.word	index@(.nv.constant0._ZN7cutlass13device_kernelIN5flash19enable_sm80_to_sm89INS1_16FlashAttnBwdSm80INS1_25CollectiveMainloopBwdSm80ILi2ELi2EN4cute5tupleIJNS5_1CILi64EEENS7_ILi128EEES8_EEENS_10bfloat16_tEfNS_4arch4Sm80ELb0ELb1ELb0ELb1ELb0ELb0ELb0ELb0ELi2ELi2ELi4ELi2ELb1EEENS1_24CollectiveEpilogueBwdGQAISA_fSD_Li256ELb1ELb0EEENS1_19SingleTileSchedulerILb1ELb0ELb0ELi128EEEEEEEEEvNT_6ParamsE)
        /*0014*/ 	.short	0x0160
        /*0016*/ 	.short	0x0278


	//----- nvinfo : EIATTR_CBANK_PARAM_SIZE
	.align		4
.L_562:
        /*0018*/ 	.byte	0x03, 0x19
        /*001a*/ 	.short	0x0278


	//----- nvinfo : EIATTR_KPARAM_INFO
	.align		4
        /*001c*/ 	.byte	0x04, 0x17
        /*001e*/ 	.short	(.L_564 - .L_563)
.L_563:
        /*0020*/ 	.word	0x00000000
        /*0024*/ 	.short	0x0000
        /*0026*/ 	.short	0x0000
        /*0028*/ 	.byte	0x00, 0xf0, 0xe1, 0x09


	//----- nvinfo : EIATTR_MAXREG_COUNT
	.align		4
.L_564:
        /*002c*/ 	.byte	0x03, 0x1b
        /*002e*/ 	.short	0x00ff


	//----- nvinfo : EIATTR_NUM_BARRIERS
	.align		4
        /*0030*/ 	.byte	0x02, 0x4c
        /*0032*/ 	.byte	0x02
	.zero		1


	//----- nvinfo : EIATTR_MERCURY_ISA_VERSION
	.align		4
        /*0034*/ 	.byte	0x03, 0x5f
        /*0036*/ 	.short	0x0000


	//----- nvinfo : EIATTR_COOP_GROUP_MASK_REGIDS
	.align		4
        /*0038*/ 	.byte	0x04, 0x29
        /*003a*/ 	.short	(.L_566 - .L_565)


	//   ....[0]....
.L_565:
        /*003c*/ 	.word	0xffffffff


	//----- nvinfo : EIATTR_COOP_GROUP_INSTR_OFFSETS
	.align		4
.L_566:
        /*0040*/ 	.byte	0x04, 0x28
        /*0042*/ 	.short	(.L_568 - .L_567)


	//   ....[0]....
.L_567:
        /*0044*/ 	.word	0x00000090


	//----- nvinfo : EIATTR_EXIT_INSTR_OFFSETS
	.align		4
.L_568:
        /*0048*/ 	.byte	0x04, 0x1c
        /*004a*/ 	.short	(.L_570 - .L_569)


	//   ....[0]....
.L_569:
        /*004c*/ 	.word	0x00000300


	//   ....[1]....
        /*0050*/ 	.word	0x000056c0


	//   ....[2]....
        /*0054*/ 	.word	0x00005de0


	//----- nvinfo : EIATTR_CTAIDZ_USED
	.align		4
.L_570:
        /*0058*/ 	.byte	0x01, 0x04
	.zero		2


	//----- nvinfo : EIATTR_MAX_THREADS
	.align		4
        /*005c*/ 	.byte	0x04, 0x05
        /*005e*/ 	.short	(.L_572 - .L_571)
.L_571:
        /*0060*/ 	.word	0x00000100
        /*0064*/ 	.word	0x00000001
        /*0068*/ 	.word	0x00000001


	//----- nvinfo : EIATTR_CRS_STACK_SIZE
	.align		4
.L_572:
        /*006c*/ 	.byte	0x04, 0x1e
        /*006e*/ 	.short	(.L_574 - .L_573)
.L_573:
        /*0070*/ 	.word	0x00000000
.L_574:


//--------------------- .nv.info._ZN7cutlass13device_kernelIN5flash19enable_sm80_to_sm89INS1_16FlashAttnBwdSm80INS1_25CollectiveMainloopBwdSm80ILi2ELi2EN4cute5tupleIJNS5_1CILi64EEENS7_ILi128EEES8_EEENS_10bfloat16_tEfNS_4arch4Sm80ELb0ELb1ELb0ELb1ELb1ELb0ELb0ELb0ELi2ELi2ELi4ELi2ELb1EEENS1_24CollectiveEpilogueBwdGQAISA_fSD_Li256ELb1ELb1EEENS1_19SingleTileSchedulerILb1ELb0ELb0ELi128EEEEEEEEEvNT_6ParamsE --------------------------
	.section	.nv.info._ZN7cutlass13device_kernelIN5flash19enable_sm80_to_sm89INS1_16FlashAttnBwdSm80INS1_25CollectiveMainloopBwdSm80ILi2ELi2EN4cute5tupleIJNS5_1CILi64EEENS7_ILi128EEES8_EEENS_10bfloat16_tEfNS_4arch4Sm80ELb0ELb1ELb0ELb1ELb1ELb0ELb0ELb0ELi2ELi2ELi4ELi2ELb1EEENS1_24CollectiveEpilogueBwdGQAISA_fSD_Li256ELb1ELb1EEENS1_19SingleTileSchedulerILb1ELb0ELb0ELi128EEEEEEEEEvNT_6ParamsE,"",@"SHT_CUDA_INFO"
	.sectionflags	@""
	.align	4


	//----- nvinfo : EIATTR_CUDA_API_VERSION
	.align		4
        /*0000*/ 	.byte	0x04, 0x37
        /*0002*/ 	.short	(.L_576 - .L_575)
.L_575:
        /*0004*/ 	.word	0x00000082


	//----- nvinfo : EIATTR_SW2861232_WAR
	.align		4
.L_576:
        /*0008*/ 	.byte	0x01, 0x35
	.zero		2


	//----- nvinfo : EIATTR_PARAM_CBANK
	.align		4
        /*000c*/ 	.byte	0x04, 0x0a
        /*000e*/ 	.short	(.L_578 - .L_577)
	.align		4
.L_577:
        /*0010*/ 	.word	index@(.nv.constant0._ZN7cutlass13device_kernelIN5flash19enable_sm80_to_sm89INS1_16FlashAttnBwdSm80INS1_25CollectiveMainloopBwdSm80ILi2ELi2EN4cute5tupleIJNS5_1CILi64EEENS7_ILi128EEES8_EEENS_10bfloat16_tEfNS_4arch4Sm80ELb0ELb1ELb0ELb1ELb1ELb0ELb0ELb0ELi2ELi2ELi4ELi2ELb1EEENS1_24CollectiveEpilogueBwdGQAISA_fSD_Li256ELb1ELb1EEENS1_19SingleTileSchedulerILb1ELb0ELb0ELi128EEEEEEEEEvNT_6ParamsE)
        /*0014*/ 	.short	0x0160
        /*0016*/ 	.short	0x0278


	//----- nvinfo : EIATTR_CBANK_PARAM_SIZE
	.align		4
.L_578:
        /*0018*/ 	.byte	0x03, 0x19
        /*001a*/ 	.short	0x0278


	//----- nvinfo : EIATTR_KPARAM_INFO
	.align		4
        /*001c*/ 	.byte	0x04, 0x17
        /*001e*/ 	.short	(.L_580 - .L_579)
.L_579:
        /*0020*/ 	.word	0x00000000
        /*0024*/ 	.short	0x0000
        /*0026*/ 	.short	0x0000
        /*0028*/ 	.byte	0x00, 0xf0, 0xe1, 0x09


	//----- nvinfo : EIATTR_MAXREG_COUNT
	.align		4
.L_580:
        /*002c*/ 	.byte	0x03, 0x1b
        /*002e*/ 	.short	0x00ff


	//----- nvinfo : EIATTR_NUM_BARRIERS
	.align		4
        /*0030*/ 	.byte	0x02, 0x4c
        /*0032*/ 	.byte	0x02
	.zero		1


	//----- nvinfo : EIATTR_MERCURY_ISA_VERSION
	.align		4
        /*0034*/ 	.byte	0x03, 0x5f
        /*0036*/ 	.short	0x0000


	//----- nvinfo : EIATTR_COOP_GROUP_MASK_REGIDS
	.align		4
        /*0038*/ 	.byte	0x04, 0x29
        /*003a*/ 	.short	(.L_582 - .L_581)


	//   ....[0]....
.L_581:
        /*003c*/ 	.word	0xffffffff


	//   ....[1]....
        /*0040*/ 	.word	0xffffffff


	//   ....[2]....
        /*0044*/ 	.word	0xffffffff


	//   ....[3]....
        /*0048*/ 	.word	0xffffffff


	//   ....[4]....
        /*004c*/ 	.word	0xffffffff


	//   ....[5]....
        /*0050*/ 	.word	0xffffffff


	//   ....[6]....
        /*0054*/ 	.word	0xffffffff


	//   ....[7]....
        /*0058*/ 	.word	0xffffffff


	//   ....[8]....
        /*005c*/ 	.word	0xffffffff


	//----- nvinfo : EIATTR_COOP_GROUP_INSTR_OFFSETS
	.align		4
.L_582:
        /*0060*/ 	.byte	0x04, 0x28
        /*0062*/ 	.short	(.L_584 - .L_583)


	//   ....[0]....
.L_583:
        /*0064*/ 	.word	0x00000090


	//   ....[1]....
        /*0068*/ 	.word	0x000059e0


	//   ....[2]....
        /*006c*/ 	.word	0x00005a00


	//   ....[3]....
        /*0070*/ 	.word	0x00005d10


	//   ....[4]....
        /*0074*/ 	.word	0x00005d20


	//   ....[5]....
        /*0078*/ 	.word	0x00005eb0


	//   ....[6]....
        /*007c*/ 	.word	0x00005ef0


	//   ....[7]....
        /*0080*/ 	.word	0x000061b0


	//   ....[8]....
        /*0084*/ 	.word	0x000061c0


	//----- nvinfo : EIATTR_EXIT_INSTR_OFFSETS
	.align		4
.L_584:
        /*0088*/ 	.byte	0x04, 0x1c
        /*008a*/ 	.short	(.L_586 - .L_585)


	//   ....[0]....
.L_585:
        /*008c*/ 	.word	0x00000300


	//   ....[1]....
        /*0090*/ 	.word	0x000056c0


	//   ....[2]....
        /*0094*/ 	.word	0x000061d0


	//   ....[3]....
        /*0098*/ 	.word	0x00006270


	//----- nvinfo : EIATTR_CTAIDZ_USED
	.align		4
.L_586:
        /*009c*/ 	.byte	0x01, 0x04
	.zero		2


	//----- nvinfo : EIATTR_MAX_THREADS
	.align		4
        /*00a0*/ 	.byte	0x04, 0x05
        /*00a2*/ 	.short	(.L_588 - .L_587)
.L_587:
        /*00a4*/ 	.word	0x00000100
        /*00a8*/ 	.word	0x00000001
        /*00ac*/ 	.word	0x00000001


	//----- nvinfo : EIATTR_CRS_STACK_SIZE
	.align		4
.L_588:
        /*00b0*/ 	.byte	0x04, 0x1e
        /*00b2*/ 	.short	(.L_590 - .L_589)
.L_589:
        /*00b4*/ 	.word	0x00000000
.L_590:


//--------------------- .nv.info._ZN7cutlass13device_kernelIN5flash19enable_sm80_to_sm89INS1_16FlashAttnBwdSm80INS1_25CollectiveMainloopBwdSm80ILi2ELi2EN4cute5tupleIJNS5_1CILi64EEENS7_ILi128EEES8_EEENS_10bfloat16_tEfNS_4arch4Sm80ELb1ELb0ELb0ELb0ELb0ELb0ELb0ELb0ELi2ELi2ELi4ELi2ELb1EEENS1_21CollectiveEpilogueBwdISA_SB_SD_Li256ELb0ELb0ELi2EEENS1_25SingleTileBwdLPTSchedulerILb0ELi128ELb0EEEEEEEEEvNT_6ParamsE --------------------------
	.section	.nv.info._ZN7cutlass13device_kernelIN5flash19enable_sm80_to_sm89INS1_16FlashAttnBwdSm80INS1_25CollectiveMainloopBwdSm80ILi2ELi2EN4cute5tupleIJNS5_1CILi64EEENS7_ILi128EEES8_EEENS_10bfloat16_tEfNS_4arch4Sm80ELb1ELb0ELb0ELb0ELb0ELb0ELb0ELb0ELi2ELi2ELi4ELi2ELb1EEENS1_21CollectiveEpilogueBwdISA_SB_SD_Li256ELb0ELb0ELi2EEENS1_25SingleTileBwdLPTSchedulerILb0ELi128ELb0EEEEEEEEEvNT_6ParamsE,"",@"SHT_CUDA_INFO"
	.sectionflags	@""
	.align	4


	//----- nvinfo : EIATTR_CUDA_API_VERSION
	.align		4
        /*0000*/ 	.byte	0x04, 0x37
        /*0002*/ 	.short	(.L_592 - .L_591)
.L_591:
        /*0004*/ 	.word	0x00000082


	//----- nvinfo : EIATTR_SW2861232_WAR
	.align		4
.L_592:
        /*0008*/ 	.byte	0x01, 0x35
	.zero		2


	//----- nvinfo : EIATTR_PARAM_CBANK
	.align		4
        /*000c*/ 	.byte	0x04, 0x0a
        /*000e*/ 	.short	(.L_594 - .L_593)
	.align		4
.L_593:
        /*0010*/ 	.word	index@(.nv.constant0._ZN7cutlass13device_kernelIN5flash19enable_sm80_to_sm89INS1_16FlashAttnBwdSm80INS1_25CollectiveMainloopBwdSm80ILi2ELi2EN4cute5tupleIJNS5_1CILi64EEENS7_ILi128EEES8_EEENS_10bfloat16_tEfNS_4arch4Sm80ELb1ELb0ELb0ELb0ELb0ELb0ELb0ELb0ELi2ELi2ELi4ELi2ELb1EEENS1_21CollectiveEpilogueBwdISA_SB_SD_Li256ELb0ELb0ELi2EEENS1_25SingleTileBwdLPTSchedulerILb0ELi128ELb0EEEEEEEEEvNT_6ParamsE)
        /*0014*/ 	.short	0x0160
        /*0016*/ 	.short	0x0288


	//----- nvinfo : EIATTR_CBANK_PARAM_SIZE
	.align		4
.L_594:
        /*0018*/ 	.byte	0x03, 0x19
        /*001a*/ 	.short	0x0288


	//----- nvinfo : EIATTR_KPARAM_INFO
	.align		4
        /*001c*/ 	.byte	0x04, 0x17
        /*001e*/ 	.short	(.L_596 - .L_595)
.L_595:
        /*0020*/ 	.word	0x00000000
        /*0024*/ 	.short	0x0000
        /*0026*/ 	.short	0x0000
        /*0028*/ 	.byte	0x00, 0xf0, 0x21, 0x0a


	//----- nvinfo : EIATTR_MAXREG_COUNT
	.align		4
.L_596:
        /*002c*/ 	.byte	0x03, 0x1b
        /*002e*/ 	.short	0x00ff


	//----- nvinfo : EIATTR_NUM_BARRIERS
	.align		4
        /*0030*/ 	.byte	0x02, 0x4c
        /*0032*/ 	.byte	0x02
	.zero		1


	//----- nvinfo : EIATTR_MERCURY_ISA_VERSION
	.align		4
        /*0034*/ 	.byte	0x03, 0x5f
        /*0036*/ 	.short	0x0000


	//----- nvinfo : EIATTR_COOP_GROUP_MASK_REGIDS
	.align		4
        /*0038*/ 	.byte	0x04, 0x29
        /*003a*/ 	.short	(.L_598 - .L_597)


	//   ....[0]....
.L_597:
        /*003c*/ 	.word	0xffffffff


	//----- nvinfo : EIATTR_COOP_GROUP_INSTR_OFFSETS
	.align		4
.L_598:
        /*0040*/ 	.byte	0x04, 0x28
        /*0042*/ 	.short	(.L_600 - .L_599)


	//   ....[0]....
.L_599:
        /*0044*/ 	.word	0x00000040


	//----- nvinfo : EIATTR_EXIT_INSTR_OFFSETS
	.align		4
.L_600:
        /*0048*/ 	.byte	0x04, 0x1c
        /*004a*/ 	.short	(.L_602 - .L_601)


	//   ....[0]....
.L_601:
        /*004c*/ 	.word	0x00000470


	//   ....[1]....
        /*0050*/ 	.word	0x00005aa0


	//   ....[2]....
        /*0054*/ 	.word	0x00005b60


	//   ....[3]....
        /*0058*/ 	.word	0x000063f0


	//   ....[4]....
        /*005c*/ 	.word	0x000064b0


	//----- nvinfo : EIATTR_MAX_THREADS
	.align		4
.L_602:
        /*0060*/ 	.byte	0x04, 0x05
        /*0062*/ 	.short	(.L_604 - .L_603)
.L_603:
        /*0064*/ 	.word	0x00000100
        /*0068*/ 	.word	0x00000001
        /*006c*/ 	.word	0x00000001


	//----- nvinfo : EIATTR_CRS_STACK_SIZE
	.align		4
.L_604:
        /*0070*/ 	.byte	0x04, 0x1e
        /*0072*/ 	.short	(.L_606 - .L_605)
.L_605:
        /*0074*/ 	.word	0x00000000
.L_606:


//--------------------- .nv.info._ZN7cutlass13device_kernelIN5flash19enable_sm80_to_sm89INS1_16FlashAttnBwdSm80INS1_25CollectiveMainloopBwdSm80ILi2ELi2EN4cute5tupleIJNS5_1CILi64EEENS7_ILi128EEES8_EEENS_10bfloat16_tEfNS_4arch4Sm80ELb1ELb0ELb0ELb0ELb1ELb0ELb0ELb0ELi2ELi2ELi4ELi2ELb1EEENS1_21CollectiveEpilogueBwdISA_SB_SD_Li256ELb0ELb0ELi2EEENS1_25SingleTileBwdLPTSchedulerILb0ELi128ELb1EEEEEEEEEvNT_6ParamsE --------------------------
	.section	.nv.info._ZN7cutlass13device_kernelIN5flash19enable_sm80_to_sm89INS1_16FlashAttnBwdSm80INS1_25CollectiveMainloopBwdSm80ILi2ELi2EN4cute5tupleIJNS5_1CILi64EEENS7_ILi128EEES8_EEENS_10bfloat16_tEfNS_4arch4Sm80ELb1ELb0ELb0ELb0ELb1ELb0ELb0ELb0ELi2ELi2ELi4ELi2ELb1EEENS1_21CollectiveEpilogueBwdISA_SB_SD_Li256ELb0ELb0ELi2EEENS1_25SingleTileBwdLPTSchedulerILb0ELi128ELb1EEEEEEEEEvNT_6ParamsE,"",@"SHT_CUDA_INFO"
	.sectionflags	@""
	.align	4


	//----- nvinfo : EIATTR_CUDA_API_VERSION
	.align		4
        /*0000*/ 	.byte	0x04, 0x37
        /*0002*/ 	.short	(.L_608 - .L_607)
.L_607:
        /*0004*/ 	.word	0x00000082


	//----- nvinfo : EIATTR_SW2861232_WAR
	.align		4
.L_608:
        /*0008*/ 	.byte	0x01, 0x35
	.zero		2


	//----- nvinfo : EIATTR_PARAM_CBANK
	.align		4
        /*000c*/ 	.byte	0x04, 0x0a
        /*000e*/ 	.short	(.L_610 - .L_609)
	.align		4
.L_609:
        /*0010*/ 	.word	index@(.nv.constant0._ZN7cutlass13device_kernelIN5flash19enable_sm80_to_sm89INS1_16FlashAttnBwdSm80INS1_25CollectiveMainloopBwdSm80ILi2ELi2EN4cute5tupleIJNS5_1CILi64EEENS7_ILi128EEES8_EEENS_10bfloat16_tEfNS_4arch4Sm80ELb1ELb0ELb0ELb0ELb1ELb0ELb0ELb0ELi2ELi2ELi4ELi2ELb1EEENS1_21CollectiveEpilogueBwdISA_SB_SD_Li256ELb0ELb0ELi2EEENS1_25SingleTileBwdLPTSchedulerILb0ELi128ELb1EEEEEEEEEvNT_6ParamsE)
        /*0014*/ 	.short	0x0160
        /*0016*/ 	.short	0x0288


	//----- nvinfo : EIATTR_CBANK_PARAM_SIZE
	.align		4
.L_610:
        /*0018*/ 	.byte	0x03, 0x19
        /*001a*/ 	.short	0x0288


	//----- nvinfo : EIATTR_KPARAM_INFO
	.align		4
        /*001c*/ 	.byte	0x04, 0x17
        /*001e*/ 	.short	(.L_612 - .L_611)
.L_611:
        /*0020*/ 	.word	0x00000000
        /*0024*/ 	.short	0x0000
        /*0026*/ 	.short	0x0000
        /*0028*/ 	.byte	0x00, 0xf0, 0x21, 0x0a


	//----- nvinfo : EIATTR_MAXREG_COUNT
	.align		4
.L_612:
        /*002c*/ 	.byte	0x03, 0x1b
        /*002e*/ 	.short	0x00ff


	//----- nvinfo : EIATTR_NUM_BARRIERS
	.align		4
        /*0030*/ 	.byte	0x02, 0x4c
        /*0032*/ 	.byte	0x02
	.zero		1


	//----- nvinfo : EIATTR_MERCURY_ISA_VERSION
	.align		4
        /*0034*/ 	.byte	0x03, 0x5f
        /*0036*/ 	.short	0x0000


	//----- nvinfo : EIATTR_COOP_GROUP_MASK_REGIDS
	.align		4
        /*0038*/ 	.byte	0x04, 0x29
        /*003a*/ 	.short	(.L_614 - .L_613)


	//   ....[0]....
.L_613:
        /*003c*/ 	.word	0xffffffff


	//----- nvinfo : EIATTR_COOP_GROUP_INSTR_OFFSETS
	.align		4
.L_614:
        /*0040*/ 	.byte	0x04, 0x28
        /*0042*/ 	.short	(.L_616 - .L_615)


	//   ....[0]....
.L_615:
        /*0044*/ 	.word	0x00000040


	//----- nvinfo : EIATTR_EXIT_INSTR_OFFSETS
	.align		4
.L_616:
        /*0048*/ 	.byte	0x04, 0x1c
        /*004a*/ 	.short	(.L_618 - .L_617)


	//   ....[0]....
.L_617:
        /*004c*/ 	.word	0x000004b0


	//   ....[1]....
        /*0050*/ 	.word	0x00005ad0


	//   ....[2]....
        /*0054*/ 	.word	0x00005b90


	//   ....[3]....
        /*0058*/ 	.word	0x00006410


	//   ....[4]....
        /*005c*/ 	.word	0x000064d0


	//----- nvinfo : EIATTR_MAX_THREADS
	.align		4
.L_618:
        /*0060*/ 	.byte	0x04, 0x05
        /*0062*/ 	.short	(.L_620 - .L_619)
.L_619:
        /*0064*/ 	.word	0x00000100
        /*0068*/ 	.word	0x00000001
        /*006c*/ 	.word	0x00000001


	//----- nvinfo : EIATTR_CRS_STACK_SIZE
	.align		4
.L_620:
        /*0070*/ 	.byte	0x04, 0x1e
        /*0072*/ 	.short	(.L_622 - .L_621)
.L_621:
        /*0074*/ 	.word	0x00000000
.L_622:


//--------------------- .nv.info._ZN7cutlass13device_kernelIN5flash19enable_sm80_to_sm89INS1_16FlashAttnBwdSm80INS1_25CollectiveMainloopBwdSm80ILi2ELi2EN4cute5tupleIJNS5_1CILi64EEENS7_ILi128EEES8_EEENS_10bfloat16_tEfNS_4arch4Sm80ELb1ELb0ELb0ELb0ELb0ELb0ELb0ELb0ELi2ELi2ELi4ELi2ELb1EEENS1_24CollectiveEpilogueBwdGQAISA_fSD_Li256ELb0ELb0EEENS1_25SingleTileBwdLPTSchedulerILb0ELi128ELb0EEEEEEEEEvNT_6ParamsE --------------------------
	.section	.nv.info._ZN7cutlass13device_kernelIN5flash19enable_sm80_to_sm89INS1_16FlashAttnBwdSm80INS1_25CollectiveMainloopBwdSm80ILi2ELi2EN4cute5tupleIJNS5_1CILi64EEENS7_ILi128EEES8_EEENS_10bfloat16_tEfNS_4arch4Sm80ELb1ELb0ELb0ELb0ELb0ELb0ELb0ELb0ELi2ELi2ELi4ELi2ELb1EEENS1_24CollectiveEpilogueBwdGQAISA_fSD_Li256ELb0ELb0EEENS1_25SingleTileBwdLPTSchedulerILb0ELi128ELb0EEEEEEEEEvNT_6ParamsE,"",@"SHT_CUDA_INFO"
	.sectionflags	@""
	.align	4


	//----- nvinfo : EIATTR_CUDA_API_VERSION
	.align		4
        /*0000*/ 	.byte	0x04, 0x37
        /*0002*/ 	.short	(.L_624 - .L_623)
.L_623:
        /*0004*/ 	.word	0x00000082


	//----- nvinfo : EIATTR_SW2861232_WAR
	.align		4
.L_624:
        /*0008*/ 	.byte	0x01, 0x35
	.zero		2


	//----- nvinfo : EIATTR_PARAM_CBANK
	.align		4
        /*000c*/ 	.byte	0x04, 0x0a
        /*000e*/ 	.short	(.L_626 - .L_625)
	.align		4
.L_625:
        /*0010*/ 	.word	index@(.nv.constant0._ZN7cutlass13device_kernelIN5flash19enable_sm80_to_sm89INS1_16FlashAttnBwdSm80INS1_25CollectiveMainloopBwdSm80ILi2ELi2EN4cute5tupleIJNS5_1CILi64EEENS7_ILi128EEES8_EEENS_10bfloat16_tEfNS_4arch4Sm80ELb1ELb0ELb0ELb0ELb0ELb0ELb0ELb0ELi2ELi2ELi4ELi2ELb1EEENS1_24CollectiveEpilogueBwdGQAISA_fSD_Li256ELb0ELb0EEENS1_25SingleTileBwdLPTSchedulerILb0ELi128ELb0EEEEEEEEEvNT_6ParamsE)
        /*0014*/ 	.short	0x0160
        /*0016*/ 	.short	0x0290


	//----- nvinfo : EIATTR_CBANK_PARAM_SIZE
	.align		4
.L_626:
        /*0018*/ 	.byte	0x03, 0x19
        /*001a*/ 	.short	0x0290


	//----- nvinfo : EIATTR_KPARAM_INFO
	.align		4
        /*001c*/ 	.byte	0x04, 0x17
        /*001e*/ 	.short	(.L_628 - .L_627)
.L_627:
        /*0020*/ 	.word	0x00000000
        /*0024*/ 	.short	0x0000
        /*0026*/ 	.short	0x0000
        /*0028*/ 	.byte	0x00, 0xf0, 0x41, 0x0a


	//----- nvinfo : EIATTR_MAXREG_COUNT
	.align		4
.L_628:
        /*002c*/ 	.byte	0x03, 0x1b
        /*002e*/ 	.short	0x00ff


	//----- nvinfo : EIATTR_NUM_BARRIERS
	.align		4
        /*0030*/ 	.byte	0x02, 0x4c
        /*0032*/ 	.byte	0x02
	.zero		1


	//----- nvinfo : EIATTR_MERCURY_ISA_VERSION
	.align		4
        /*0034*/ 	.byte	0x03, 0x5f
        /*0036*/ 	.short	0x0000


	//----- nvinfo : EIATTR_COOP_GROUP_MASK_REGIDS
	.align		4
        /*0038*/ 	.byte	0x04, 0x29
        /*003a*/ 	.short	(.L_630 - .L_629)


	//   ....[0]....
.L_629:
        /*003c*/ 	.word	0xffffffff


	//----- nvinfo : EIATTR_COOP_GROUP_INSTR_OFFSETS
	.align		4
.L_630:
        /*0040*/ 	.byte	0x04, 0x28
        /*0042*/ 	.short	(.L_632 - .L_631)


	//   ....[0]....
.L_631:
        /*0044*/ 	.word	0x00000040


	//----- nvinfo : EIATTR_EXIT_INSTR_OFFSETS
	.align		4
.L_632:
        /*0048*/ 	.byte	0x04, 0x1c
        /*004a*/ 	.short	(.L_634 - .L_633)


	//   ....[0]....
.L_633:
        /*004c*/ 	.word	0x00000470


	//   ....[1]....
        /*0050*/ 	.word	0x00004ae0


	//   ....[2]....
        /*0054*/ 	.word	0x000050f0


	//----- nvinfo : EIATTR_MAX_THREADS
	.align		4
.L_634:
        /*0058*/ 	.byte	0x04, 0x05
        /*005a*/ 	.short	(.L_636 - .L_635)
.L_635:
        /*005c*/ 	.word	0x00000100
        /*0060*/ 	.word	0x00000001
        /*0064*/ 	.word	0x00000001


	//----- nvinfo : EIATTR_CRS_STACK_SIZE
	.align		4
.L_636:
        /*0068*/ 	.byte	0x04, 0x1e
        /*006a*/ 	.short	(.L_638 - .L_637)
.L_637:
        /*006c*/ 	.word	0x00000000
.L_638:


//--------------------- .nv.info._ZN7cutlass13device_kernelIN5flash19enable_sm80_to_sm89INS1_16FlashAttnBwdSm80INS1_25CollectiveMainloopBwdSm80ILi2ELi2EN4cute5tupleIJNS5_1CILi64EEENS7_ILi128EEES8_EEENS_10bfloat16_tEfNS_4arch4Sm80ELb1ELb0ELb0ELb0ELb1ELb0ELb0ELb0ELi2ELi2ELi4ELi2ELb1EEENS1_24CollectiveEpilogueBwdGQAISA_fSD_Li256ELb0ELb1EEENS1_25SingleTileBwdLPTSchedulerILb0ELi128ELb1EEEEEEEEEvNT_6ParamsE --------------------------
	.section	.nv.info._ZN7cutlass13device_kernelIN5flash19enable_sm80_to_sm89INS1_16FlashAttnBwdSm80INS1_25CollectiveMainloopBwdSm80ILi2ELi2EN4cute5tupleIJNS5_1CILi64EEENS7_ILi128EEES8_EEENS_10bfloat16_tEfNS_4arch4Sm80ELb1ELb0ELb0ELb0ELb1ELb0ELb0ELb0ELi2ELi2ELi4ELi2ELb1EEENS1_24CollectiveEpilogueBwdGQAISA_fSD_Li256ELb0ELb1EEENS1_25SingleTileBwdLPTSchedulerILb0ELi128ELb1EEEEEEEEEvNT_6ParamsE,"",@"SHT_CUDA_INFO"
	.sectionflags	@""
	.align	4


	//----- nvinfo : EIATTR_CUDA_API_VERSION
	.align		4
        /*0000*/ 	.byte	0x04, 0x37
        /*0002*/ 	.short	(.L_640 - .L_639)
.L_639:
        /*0004*/ 	.word	0x00000082


	//----- nvinfo : EIATTR_SW2861232_WAR
	.align		4
.L_640:
        /*0008*/ 	.byte	0x01, 0x35
	.zero		2


	//----- nvinfo : EIATTR_PARAM_CBANK
	.align		4
        /*000c*/ 	.byte	0x04, 0x0a
        /*000e*/ 	.short	(.L_642 - .L_641)
	.align		4
.L_641:
        /*0010*/ 	.word	index@(.nv.constant0._ZN7cutlass13device_kernelIN5flash19enable_sm80_to_sm89INS1_16FlashAttnBwdSm80INS1_25CollectiveMainloopBwdSm80ILi2ELi2EN4cute5tupleIJNS5_1CILi64EEENS7_ILi128EEES8_EEENS_10bfloat16_tEfNS_4arch4Sm80ELb1ELb0ELb0ELb0ELb1ELb0ELb0ELb0ELi2ELi2ELi4ELi2ELb1EEENS1_24CollectiveEpilogueBwdGQAISA_fSD_Li256ELb0ELb1EEENS1_25SingleTileBwdLPTSchedulerILb0ELi128ELb1EEEEEEEEEvNT_6ParamsE)
        /*0014*/ 	.short	0x0160
        /*0016*/ 	.short	0x0290


	//----- nvinfo : EIATTR_CBANK_PARAM_SIZE
	.align		4
.L_642:
        /*0018*/ 	.byte	0x03, 0x19
        /*001a*/ 	.short	0x0290


	//----- nvinfo : EIATTR_KPARAM_INFO
	.align		4
        /*001c*/ 	.byte	0x04, 0x17
        /*001e*/ 	.short	(.L_644 - .L_643)
.L_643:
        /*0020*/ 	.word	0x00000000
        /*0024*/ 	.short	0x0000
        /*0026*/ 	.short	0x0000
        /*0028*/ 	.byte	0x00, 0xf0, 0x41, 0x0a


	//----- nvinfo : EIATTR_MAXREG_COUNT
	.align		4
.L_644:
        /*002c*/ 	.byte	0x03, 0x1b
        /*002e*/ 	.short	0x00ff


	//----- nvinfo : EIATTR_NUM_BARRIERS
	.align		4
        /*0030*/ 	.byte	0x02, 0x4c
        /*0032*/ 	.byte	0x02
	.zero		1


	//----- nvinfo : EIATTR_MERCURY_ISA_VERSION
	.align		4
        /*0034*/ 	.byte	0x03, 0x5f
        /*0036*/ 	.short	0x0000


	//----- nvinfo : EIATTR_COOP_GROUP_MASK_REGIDS
	.align		4
        /*0038*/ 	.byte	0x04, 0x29
        /*003a*/ 	.short	(.L_646 - .L_645)


	//   ....[0]....
.L_645:
        /*003c*/ 	.word	0xffffffff


	//   ....[1]....
        /*0040*/ 	.word	0xffffffff


	//   ....[2]....
        /*0044*/ 	.word	0xffffffff


	//   ....[3]....
        /*0048*/ 	.word	0xffffffff


	//   ....[4]....
        /*004c*/ 	.word	0xffffffff


	//   ....[5]....
        /*0050*/ 	.word	0xffffffff


	//   ....[6]....
        /*0054*/ 	.word	0xffffffff


	//   ....[7]....
        /*0058*/ 	.word	0xffffffff


	//   ....[8]....
        /*005c*/ 	.word	0xffffffff


	//----- nvinfo : EIATTR_COOP_GROUP_INSTR_OFFSETS
	.align		4
.L_646:
        /*0060*/ 	.byte	0x04, 0x28
        /*0062*/ 	.short	(.L_648 - .L_647)


	//   ....[0]....
.L_647:
        /*0064*/ 	.word	0x00000040


	//   ....[1]....
        /*0068*/ 	.word	0x00004d40


	//   ....[2]....
        /*006c*/ 	.word	0x00004d70


	//   ....[3]....
        /*0070*/ 	.word	0x00005060


	//   ....[4]....
        /*0074*/ 	.word	0x00005070


	//   ....[5]....
        /*0078*/ 	.word	0x00005200


	//   ....[6]....
        /*007c*/ 	.word	0x00005250


	//   ....[7]....
        /*0080*/ 	.word	0x00005500


	//   ....[8]....
        /*0084*/ 	.word	0x00005510


	//----- nvinfo : EIATTR_EXIT_INSTR_OFFSETS
	.align		4
.L_648:
        /*0088*/ 	.byte	0x04, 0x1c
        /*008a*/ 	.short	(.L_650 - .L_649)


	//   ....[0]....
.L_649:
        /*008c*/ 	.word	0x000004b0


	//   ....[1]....
        /*0090*/ 	.word	0x00004b20


	//   ....[2]....
        /*0094*/ 	.word	0x00005520


	//   ....[3]....
        /*0098*/ 	.word	0x000055c0


	//----- nvinfo : EIATTR_MAX_THREADS
	.align		4
.L_650:
        /*009c*/ 	.byte	0x04, 0x05
        /*009e*/ 	.short	(.L_652 - .L_651)
.L_651:
        /*00a0*/ 	.word	0x00000100
        /*00a4*/ 	.word	0x00000001
        /*00a8*/ 	.word	0x00000001


	//----- nvinfo : EIATTR_CRS_STACK_SIZE
	.align		4
.L_652:
        /*00ac*/ 	.byte	0x04, 0x1e
        /*00ae*/ 	.short	(.L_654 - .L_653)
.L_653:
        /*00b0*/ 	.word	0x00000000
.L_654:


//--------------------- .nv.info._ZN7cutlass13device_kernelIN5flash22FlashAttnBwdPreprocessIN4cute5tupleIJNS3_1CILi64EEES6_EEENS_10bfloat16_tEfNS_4arch4Sm80ELb1ELb0EEEEEvNT_6ParamsE --------------------------
	.section	.nv.info._ZN7cutlass13device_kernelIN5flash22FlashAttnBwdPreprocessIN4cute5tupleIJNS3_1CILi64EEES6_EEENS_10bfloat16_tEfNS_4arch4Sm80ELb1ELb0EEEEEvNT_6ParamsE,"",@"SHT_CUDA_INFO"
	.sectionflags	@""
	.align	4


	//----- nvinfo : EIATTR_CUDA_API_VERSION
	.align		4
        /*0000*/ 	.byte	0x04, 0x37
        /*0002*/ 	.short	(.L_656 - .L_655)
.L_655:
        /*0004*/ 	.word	0x00000082


	//----- nvinfo : EIATTR_SW2861232_WAR
	.align		4
.L_656:
        /*0008*/ 	.byte	0x01, 0x35
	.zero		2


	//----- nvinfo : EIATTR_PARAM_CBANK
	.align		4
        /*000c*/ 	.byte	0x04, 0x0a
        /*000e*/ 	.short	(.L_658 - .L_657)
	.align		4
.L_657:
        /*0010*/ 	.word	index@(.nv.constant0._ZN7cutlass13device_kernelIN5flash22FlashAttnBwdPreprocessIN4cute5tupleIJNS3_1CILi64EEES6_EEENS_10bfloat16_tEfNS_4arch4Sm80ELb1ELb0EEEEEvNT_6ParamsE)
        /*0014*/ 	.short	0x0160
        /*0016*/ 	.short	0x00f0


	//----- nvinfo : EIATTR_CBANK_PARAM_SIZE
	.align		4
.L_658:
        /*0018*/ 	.byte	0x03, 0x19
        /*001a*/ 	.short	0x00f0


	//----- nvinfo : EIATTR_KPARAM_INFO
	.align		4
        /*001c*/ 	.byte	0x04, 0x17
        /*001e*/ 	.short	(.L_660 - .L_659)
.L_659:
        /*0020*/ 	.word	0x00000000
        /*0024*/ 	.short	0x0000
        /*0026*/ 	.short	0x0000
        /*0028*/ 	.byte	0x00, 0xf0, 0xc1, 0x03


	//----- nvinfo : EIATTR_MAXREG_COUNT
	.align		4
.L_660:
        /*002c*/ 	.byte	0x03, 0x1b
        /*002e*/ 	.short	0x0080


	//----- nvinfo : EIATTR_MERCURY_ISA_VERSION
	.align		4
        /*0030*/ 	.byte	0x03, 0x5f
        /*0032*/ 	.short	0x0000


	//----- nvinfo : EIATTR_COOP_GROUP_MASK_REGIDS
	.align		4
        /*0034*/ 	.byte	0x04, 0x29
        /*0036*/ 	.short	(.L_662 - .L_661)


	//   ....[0]....
.L_661:
        /*0038*/ 	.word	0xffffffff


	//   ....[1]....
        /*003c*/ 	.word	0xffffffff


	//   ....[2]....
        /*0040*/ 	.word	0xffffffff


	//   ....[3]....
        /*0044*/ 	.word	0xffffffff


	//   ....[4]....
        /*0048*/ 	.word	0xffffffff


	//   ....[5]....
        /*004c*/ 	.word	0xffffffff


	//----- nvinfo : EIATTR_COOP_GROUP_INSTR_OFFSETS
	.align		4
.L_662:
        /*0050*/ 	.byte	0x04, 0x28
        /*0052*/ 	.short	(.L_664 - .L_663)


	//   ....[0]....
.L_663:
        /*0054*/ 	.word	0x000009f0


	//   ....[1]....
        /*0058*/ 	.word	0x00000a20


	//   ....[2]....
        /*005c*/ 	.word	0x00000a80


	//   ....[3]....
        /*0060*/ 	.word	0x00000ac0


	//   ....[4]....
        /*0064*/ 	.word	0x00000b40


	//   ....[5]....
        /*0068*/ 	.word	0x00000b60


	//----- nvinfo : EIATTR_EXIT_INSTR_OFFSETS
	.align		4
.L_664:
        /*006c*/ 	.byte	0x04, 0x1c
        /*006e*/ 	.short	(.L_666 - .L_665)


	//   ....[0]....
.L_665:
        /*0070*/ 	.word	0x00000e40


	//   ....[1]....
        /*0074*/ 	.word	0x00000ea0


	//----- nvinfo : EIATTR_CTAIDZ_USED
	.align		4
.L_666:
        /*0078*/ 	.byte	0x01, 0x04
	.zero		2


	//----- nvinfo : EIATTR_MAX_THREADS
	.align		4
        /*007c*/ 	.byte	0x04, 0x05
        /*007e*/ 	.short	(.L_668 - .L_667)
.L_667:
        /*0080*/ 	.word	0x00000100
        /*0084*/ 	.word	0x00000001
        /*0088*/ 	.word	0x00000001


	//----- nvinfo : EIATTR_CRS_STACK_SIZE
	.align		4
.L_668:
        /*008c*/ 	.byte	0x04, 0x1e
        /*008e*/ 	.short	(.L_670 - .L_669)
.L_669:
        /*0090*/ 	.word	0x00000000
.L_670:


//--------------------- .nv.info._ZN7cutlass13device_kernelIN5flash19enable_sm80_to_sm89INS1_16FlashAttnBwdSm80INS1_25CollectiveMainloopBwdSm80ILi2ELi2EN4cute5tupleIJNS5_1CILi64EEENS7_ILi128EEES8_EEENS_10bfloat16_tEfNS_4arch4Sm80ELb1ELb0ELb0ELb1ELb0ELb0ELb0ELb0ELi2ELi2ELi4ELi2ELb1EEENS1_21CollectiveEpilogueBwdISA_SB_SD_Li256ELb1ELb0ELi2EEENS1_25SingleTileBwdLPTSchedulerILb1ELi128ELb0EEEEEEEEEvNT_6ParamsE --------------------------
	.section	.nv.info._ZN7cutlass13device_kernelIN5flash19enable_sm80_to_sm89INS1_16FlashAttnBwdSm80INS1_25CollectiveMainloopBwdSm80ILi2ELi2EN4cute5tupleIJNS5_1CILi64EEENS7_ILi128EEES8_EEENS_10bfloat16_tEfNS_4arch4Sm80ELb1ELb0ELb0ELb1ELb0ELb0ELb0ELb0ELi2ELi2ELi4ELi2ELb1EEENS1_21CollectiveEpilogueBwdISA_SB_SD_Li256ELb1ELb0ELi2EEENS1_25SingleTileBwdLPTSchedulerILb1ELi128ELb0EEEEEEEEEvNT_6ParamsE,"",@"SHT_CUDA_INFO"
	.sectionflags	@""
	.align	4


	//----- nvinfo : EIATTR_CUDA_API_VERSION
	.align		4
        /*0000*/ 	.byte	0x04, 0x37
        /*0002*/ 	.short	(.L_672 - .L_671)
.L_671:
        /*0004*/ 	.word	0x00000082


	//----- nvinfo : EIATTR_SW2861232_WAR
	.align		4
.L_672:
        /*0008*/ 	.byte	0x01, 0x35
	.zero		2


	//----- nvinfo : EIATTR_PARAM_CBANK
	.align		4
        /*000c*/ 	.byte	0x04, 0x0a
        /*000e*/ 	.short	(.L_674 - .L_673)
	.align		4
.L_673:
        /*0010*/ 	.word	index@(.nv.constant0._ZN7cutlass13device_kernelIN5flash19enable_sm80_to_sm89INS1_16FlashAttnBwdSm80INS1_25CollectiveMainloopBwdSm80ILi2ELi2EN4cute5tupleIJNS5_1CILi64EEENS7_ILi128EEES8_EEENS_10bfloat16_tEfNS_4arch4Sm80ELb1ELb0ELb0ELb1ELb0ELb0ELb0ELb0ELi2ELi2ELi4ELi2ELb1EEENS1_21CollectiveEpilogueBwdISA_SB_SD_Li256ELb1ELb0ELi2EEENS1_25SingleTileBwdLPTSchedulerILb1ELi128ELb0EEEEEEEEEvNT_6ParamsE)
        /*0014*/ 	.short	0x0160
        /*0016*/ 	.short	0x0288


	//----- nvinfo : EIATTR_CBANK_PARAM_SIZE
	.align		4
.L_674:
        /*0018*/ 	.byte	0x03, 0x19
        /*001a*/ 	.short	0x0288


	//----- nvinfo : EIATTR_KPARAM_INFO
	.align		4
        /*001c*/ 	.byte	0x04, 0x17
        /*001e*/ 	.short	(.L_676 - .L_675)
.L_675:
        /*0020*/ 	.word	0x00000000
        /*0024*/ 	.short	0x0000
        /*0026*/ 	.short	0x0000
        /*0028*/ 	.byte	0x00, 0xf0, 0x21, 0x0a


	//----- nvinfo : EIATTR_MAXREG_COUNT
	.align		4
.L_676:
        /*002c*/ 	.byte	0x03, 0x1b
        /*002e*/ 	.short	0x00ff


	//----- nvinfo : EIATTR_NUM_BARRIERS
	.align		4
        /*0030*/ 	.byte	0x02, 0x4c
        /*0032*/ 	.byte	0x02
	.zero		1


	//----- nvinfo : EIATTR_MERCURY_ISA_VERSION
	.align		4
        /*0034*/ 	.byte	0x03, 0x5f
        /*0036*/ 	.short	0x0000


	//----- nvinfo : EIATTR_COOP_GROUP_MASK_REGIDS
	.align		4
        /*0038*/ 	.byte	0x04, 0x29
        /*003a*/ 	.short	(.L_678 - .L_677)


	//   ....[0]....
.L_677:
        /*003c*/ 	.word	0xffffffff


	//----- nvinfo : EIATTR_COOP_GROUP_INSTR_OFFSETS
	.align		4
.L_678:
        /*0040*/ 	.byte	0x04, 0x28
        /*0042*/ 	.short	(.L_680 - .L_679)


	//   ....[0]....
.L_679:
        /*0044*/ 	.word	0x00000050


	//----- nvinfo : EIATTR_EXIT_INSTR_OFFSETS
	.align		4
.L_680:
        /*0048*/ 	.byte	0x04, 0x1c
        /*004a*/ 	.short	(.L_682 - .L_681)


	//   ....[0]....
.L_681:
        /*004c*/ 	.word	0x00000760


	//   ....[1]....
        /*0050*/ 	.word	0x000061e0


	//   ....[2]....
        /*0054*/ 	.word	0x000062a0


	//   ....[3]....
        /*0058*/ 	.word	0x00006c80


	//   ....[4]....
        /*005c*/ 	.word	0x00006d40


	//----- nvinfo : EIATTR_MAX_THREADS
	.align		4
.L_682:
        /*0060*/ 	.byte	0x04, 0x05
        /*0062*/ 	.short	(.L_684 - .L_683)
.L_683:
        /*0064*/ 	.word	0x00000100
        /*0068*/ 	.word	0x00000001
        /*006c*/ 	.word	0x00000001


	//----- nvinfo : EIATTR_CRS_STACK_SIZE
	.align		4
.L_684:
        /*0070*/ 	.byte	0x04, 0x1e
        /*0072*/ 	.short	(.L_686 - .L_685)
.L_685:
        /*0074*/ 	.word	0x00000000
.L_686:


//--------------------- .nv.info._ZN7cutlass13device_kernelIN5flash19enable_sm80_to_sm89INS1_16FlashAttnBwdSm80INS1_25CollectiveMainloopBwdSm80ILi2ELi2EN4cute5tupleIJNS5_1CILi64EEENS7_ILi128EEES8_EEENS_10bfloat16_tEfNS_4arch4Sm80ELb1ELb0ELb0ELb1ELb1ELb0ELb0ELb0ELi2ELi2ELi4ELi2ELb1EEENS1_21CollectiveEpilogueBwdISA_SB_SD_Li256ELb1ELb0ELi2EEENS1_25SingleTileBwdLPTSchedulerILb1ELi128ELb1EEEEEEEEEvNT_6ParamsE --------------------------
	.section	.nv.info._ZN7cutlass13device_kernelIN5flash19enable_sm80_to_sm89INS1_16FlashAttnBwdSm80INS1_25CollectiveMainloopBwdSm80ILi2ELi2EN4cute5tupleIJNS5_1CILi64EEENS7_ILi128EEES8_EEENS_10bfloat16_tEfNS_4arch4Sm80ELb1ELb0ELb0ELb1ELb1ELb0ELb0ELb0ELi2ELi2ELi4ELi2ELb1EEENS1_21CollectiveEpilogueBwdISA_SB_SD_Li256ELb1ELb0ELi2EEENS1_25SingleTileBwdLPTSchedulerILb1ELi128ELb1EEEEEEEEEvNT_6ParamsE,"",@"SHT_CUDA_INFO"
	.sectionflags	@""
	.align	4


	//----- nvinfo : EIATTR_CUDA_API_VERSION
	.align		4
        /*0000*/ 	.byte	0x04, 0x37
        /*0002*/ 	.short	(.L_688 - .L_687)
.L_687:
        /*0004*/ 	.word	0x00000082


	//----- nvinfo : EIATTR_SW2861232_WAR
	.align		4
.L_688:
        /*0008*/ 	.byte	0x01, 0x35
	.zero		2


	//----- nvinfo : EIATTR_PARAM_CBANK
	.align		4
        /*000c*/ 	.byte	0x04, 0x0a
        /*000e*/ 	.short	(.L_690 - .L_689)
	.align		4
.L_689:
        /*0010*/ 	.word	index@(.nv.constant0._ZN7cutlass13device_kernelIN5flash19enable_sm80_to_sm89INS1_16FlashAttnBwdSm80INS1_25CollectiveMainloopBwdSm80ILi2ELi2EN4cute5tupleIJNS5_1CILi64EEENS7_ILi128EEES8_EEENS_10bfloat16_tEfNS_4arch4Sm80ELb1ELb0ELb0ELb1ELb1ELb0ELb0ELb0ELi2ELi2ELi4ELi2ELb1EEENS1_21CollectiveEpilogueBwdISA_SB_SD_Li256ELb1ELb0ELi2EEENS1_25SingleTileBwdLPTSchedulerILb1ELi128ELb1EEEEEEEEEvNT_6ParamsE)
        /*0014*/ 	.short	0x0160
        /*0016*/ 	.short	0x0288


	//----- nvinfo : EIATTR_CBANK_PARAM_SIZE
	.align		4
.L_690:
        /*0018*/ 	.byte	0x03, 0x19
        /*001a*/ 	.short	0x0288


	//----- nvinfo : EIATTR_KPARAM_INFO
	.align		4
        /*001c*/ 	.byte	0x04, 0x17
        /*001e*/ 	.short	(.L_692 - .L_691)
.L_691:
        /*0020*/ 	.word	0x00000000
        /*0024*/ 	.short	0x0000
        /*0026*/ 	.short	0x0000
        /*0028*/ 	.byte	0x00, 0xf0, 0x21, 0x0a


	//----- nvinfo : EIATTR_MAXREG_COUNT
	.align		4
.L_692:
        /*002c*/ 	.byte	0x03, 0x1b
        /*002e*/ 	.short	0x00ff


	//----- nvinfo : EIATTR_NUM_BARRIERS
	.align		4
        /*0030*/ 	.byte	0x02, 0x4c
        /*0032*/ 	.byte	0x02
	.zero		1


	//----- nvinfo : EIATTR_MERCURY_ISA_VERSION
	.align		4
        /*0034*/ 	.byte	0x03, 0x5f
        /*0036*/ 	.short	0x0000


	//----- nvinfo : EIATTR_COOP_GROUP_MASK_REGIDS
	.align		4
        /*0038*/ 	.byte	0x04, 0x29
        /*003a*/ 	.short	(.L_694 - .L_693)


	//   ....[0]....
.L_693:
        /*003c*/ 	.word	0xffffffff


	//----- nvinfo : EIATTR_COOP_GROUP_INSTR_OFFSETS
	.align		4
.L_694:
        /*0040*/ 	.byte	0x04, 0x28
        /*0042*/ 	.short	(.L_696 - .L_695)


	//   ....[0]....
.L_695:
        /*0044*/ 	.word	0x00000050


	//----- nvinfo : EIATTR_EXIT_INSTR_OFFSETS
	.align		4
.L_696:
        /*0048*/ 	.byte	0x04, 0x1c
        /*004a*/ 	.short	(.L_698 - .L_697)


	//   ....[0]....
.L_697:
        /*004c*/ 	.word	0x000007a0


	//   ....[1]....
        /*0050*/ 	.word	0x00006210


	//   ....[2]....
        /*0054*/ 	.word	0x000062d0


	//   ....[3]....
        /*0058*/ 	.word	0x00006cc0


	//   ....[4]....
        /*005c*/ 	.word	0x00006d80


	//----- nvinfo : EIATTR_MAX_THREADS
	.align		4
.L_698:
        /*0060*/ 	.byte	0x04, 0x05
        /*0062*/ 	.short	(.L_700 - .L_699)
.L_699:
        /*0064*/ 	.word	0x00000100
        /*0068*/ 	.word	0x00000001
        /*006c*/ 	.word	0x00000001


	//----- nvinfo : EIATTR_CRS_STACK_SIZE
	.align		4
.L_700:
        /*0070*/ 	.byte	0x04, 0x1e
        /*0072*/ 	.short	(.L_702 - .L_701)
.L_701:
        /*0074*/ 	.word	0x00000000
.L_702:


//--------------------- .nv.info._ZN7cutlass13device_kernelIN5flash19enable_sm80_to_sm89INS1_16FlashAttnBwdSm80INS1_25CollectiveMainloopBwdSm80ILi2ELi2EN4cute5tupleIJNS5_1CILi64EEENS7_ILi128EEES8_EEENS_10bfloat16_tEfNS_4arch4Sm80ELb1ELb0ELb0ELb1ELb0ELb0ELb0ELb0ELi2ELi2ELi4ELi2ELb1EEENS1_24CollectiveEpilogueBwdGQAISA_fSD_Li256ELb1ELb0EEENS1_25SingleTileBwdLPTSchedulerILb1ELi128ELb0EEEEEEEEEvNT_6ParamsE --------------------------
	.section	.nv.info._ZN7cutlass13device_kernelIN5flash19enable_sm80_to_sm89INS1_16FlashAttnBwdSm80INS1_25CollectiveMainloopBwdSm80ILi2ELi2EN4cute5tupleIJNS5_1CILi64EEENS7_ILi128EEES8_EEENS_10bfloat16_tEfNS_4arch4Sm80ELb1ELb0ELb0ELb1ELb0ELb0ELb0ELb0ELi2ELi2ELi4ELi2ELb1EEENS1_24CollectiveEpilogueBwdGQAISA_fSD_Li256ELb1ELb0EEENS1_25SingleTileBwdLPTSchedulerILb1ELi128ELb0EEEEEEEEEvNT_6ParamsE,"",@"SHT_CUDA_INFO"
	.sectionflags	@""
	.align	4


	//----- nvinfo : EIATTR_CUDA_API_VERSION
	.align		4
        /*0000*/ 	.byte	0x04, 0x37
        /*0002*/ 	.short	(.L_704 - .L_703)
.L_703:
        /*0004*/ 	.word	0x00000082


	//----- nvinfo : EIATTR_SW2861232_WAR
	.align		4
.L_704:
        /*0008*/ 	.byte	0x01, 0x35
	.zero		2


	//----- nvinfo : EIATTR_PARAM_CBANK
	.align		4
        /*000c*/ 	.byte	0x04, 0x0a
        /*000e*/ 	.short	(.L_706 - .L_705)
	.align		4
.L_705:
        /*0010*/ 	.word	index@(.nv.constant0._ZN7cutlass13device_kernelIN5flash19enable_sm80_to_sm89INS1_16FlashAttnBwdSm80INS1_25CollectiveMainloopBwdSm80ILi2ELi2EN4cute5tupleIJNS5_1CILi64EEENS7_ILi128EEES8_EEENS_10bfloat16_tEfNS_4arch4Sm80ELb1ELb0ELb0ELb1ELb0ELb0ELb0ELb0ELi2ELi2ELi4ELi2ELb1EEENS1_24CollectiveEpilogueBwdGQAISA_fSD_Li256ELb1ELb0EEENS1_25SingleTileBwdLPTSchedulerILb1ELi128ELb0EEEEEEEEEvNT_6ParamsE)
        /*0014*/ 	.short	0x0160
        /*0016*/ 	.short	0x0290


	//----- nvinfo : EIATTR_CBANK_PARAM_SIZE
	.align		4
.L_706:
        /*0018*/ 	.byte	0x03, 0x19
        /*001a*/ 	.short	0x0290


	//----- nvinfo : EIATTR_KPARAM_INFO
	.align		4
        /*001c*/ 	.byte	0x04, 0x17
        /*001e*/ 	.short	(.L_708 - .L_707)
.L_707:
        /*0020*/ 	.word	0x00000000
        /*0024*/ 	.short	0x0000
        /*0026*/ 	.short	0x0000
        /*0028*/ 	.byte	0x00, 0xf0, 0x41, 0x0a


	//----- nvinfo : EIATTR_MAXREG_COUNT
	.align		4
.L_708:
        /*002c*/ 	.byte	0x03, 0x1b
        /*002e*/ 	.short	0x00ff


	//----- nvinfo : EIATTR_NUM_BARRIERS
	.align		4
        /*0030*/ 	.byte	0x02, 0x4c
        /*0032*/ 	.byte	0x02
	.zero		1


	//----- nvinfo : EIATTR_MERCURY_ISA_VERSION
	.align		4
        /*0034*/ 	.byte	0x03, 0x5f
        /*0036*/ 	.short	0x0000


	//----- nvinfo : EIATTR_COOP_GROUP_MASK_REGIDS
	.align		4
        /*0038*/ 	.byte	0x04, 0x29
        /*003a*/ 	.short	(.L_710 - .L_709)


	//   ....[0]....
.L_709:
        /*003c*/ 	.word	0xffffffff


	//----- nvinfo : EIATTR_COOP_GROUP_INSTR_OFFSETS
	.align		4
.L_710:
        /*0040*/ 	.byte	0x04, 0x28
        /*0042*/ 	.short	(.L_712 - .L_711)


	//   ....[0]....
.L_711:
        /*0044*/ 	.word	0x00000050


	//----- nvinfo : EIATTR_EXIT_INSTR_OFFSETS
	.align		4
.L_712:
        /*0048*/ 	.byte	0x04, 0x1c
        /*004a*/ 	.short	(.L_714 - .L_713)


	//   ....[0]....
.L_713:
        /*004c*/ 	.word	0x00000760


	//   ....[1]....
        /*0050*/ 	.word	0x00005110


	//   ....[2]....
        /*0054*/ 	.word	0x00005810


	//----- nvinfo : EIATTR_MAX_THREADS
	.align		4
.L_714:
        /*0058*/ 	.byte	0x04, 0x05
        /*005a*/ 	.short	(.L_716 - .L_715)
.L_715:
        /*005c*/ 	.word	0x00000100
        /*0060*/ 	.word	0x00000001
        /*0064*/ 	.word	0x00000001


	//----- nvinfo : EIATTR_CRS_STACK_SIZE
	.align		4
.L_716:
        /*0068*/ 	.byte	0x04, 0x1e
        /*006a*/ 	.short	(.L_718 - .L_717)
.L_717:
        /*006c*/ 	.word	0x00000000
.L_718:


//--------------------- .nv.info._ZN7cutlass13device_kernelIN5flash32FlashAttnBwdPostprocessConvertdQIN4cute5tupleIJNS3_1CILi64EEES6_EEENS_10bfloat16_tEfNS_4arch4Sm80ELi256ENS3_8TiledMMAINS3_8MMA_AtomIJNS3_30SM80_16x8x16_F32BF16BF16F32_TNEEEENS3_6LayoutINS4_IJNS5_ILi2EEENS5_ILi4EEENS5_ILi1EEEEEENS4_IJSI_SG_NS5_ILi0EEEEEEEENS4_IJNS5_ILi32EEES6_NS5_ILi16EEEEEEEELb0EEEEEvNT_6ParamsE --------------------------
	.section	.nv.info._ZN7cutlass13device_kernelIN5flash32FlashAttnBwdPostprocessConvertdQIN4cute5tupleIJNS3_1CILi64EEES6_EEENS_10bfloat16_tEfNS_4arch4Sm80ELi256ENS3_8TiledMMAINS3_8MMA_AtomIJNS3_30SM80_16x8x16_F32BF16BF16F32_TNEEEENS3_6LayoutINS4_IJNS5_ILi2EEENS5_ILi4EEENS5_ILi1EEEEEENS4_IJSI_SG_NS5_ILi0EEEEEEEENS4_IJNS5_ILi32EEES6_NS5_ILi16EEEEEEEELb0EEEEEvNT_6ParamsE,"",@"SHT_CUDA_INFO"
	.sectionflags	@""
	.align	4


	//----- nvinfo : EIATTR_CUDA_API_VERSION
	.align		4
        /*0000*/ 	.byte	0x04, 0x37
        /*0002*/ 	.short	(.L_720 - .L_719)
.L_719:
        /*0004*/ 	.word	0x00000082


	//----- nvinfo : EIATTR_SW2861232_WAR
	.align		4
.L_720:
        /*0008*/ 	.byte	0x01, 0x35
	.zero		2


	//----- nvinfo : EIATTR_PARAM_CBANK
	.align		4
        /*000c*/ 	.byte	0x04, 0x0a
        /*000e*/ 	.short	(.L_722 - .L_721)
	.align		4
.L_721:
        /*0010*/ 	.word	index@(.nv.constant0._ZN7cutlass13device_kernelIN5flash32FlashAttnBwdPostprocessConvertdQIN4cute5tupleIJNS3_1CILi64EEES6_EEENS_10bfloat16_tEfNS_4arch4Sm80ELi256ENS3_8TiledMMAINS3_8MMA_AtomIJNS3_30SM80_16x8x16_F32BF16BF16F32_TNEEEENS3_6LayoutINS4_IJNS5_ILi2EEENS5_ILi4EEENS5_ILi1EEEEEENS4_IJSI_SG_NS5_ILi0EEEEEEEENS4_IJNS5_ILi32EEES6_NS5_ILi16EEEEEEEELb0EEEEEvNT_6ParamsE)
        /*0014*/ 	.short	0x0160
        /*0016*/ 	.short	0x0070


	//----- nvinfo : EIATTR_CBANK_PARAM_SIZE
	.align		4
.L_722:
        /*0018*/ 	.byte	0x03, 0x19
        /*001a*/ 	.short	0x0070


	//----- nvinfo : EIATTR_KPARAM_INFO
	.align		4
        /*001c*/ 	.byte	0x04, 0x17
        /*001e*/ 	.short	(.L_724 - .L_723)
.L_723:
        /*0020*/ 	.word	0x00000000
        /*0024*/ 	.short	0x0000
        /*0026*/ 	.short	0x0000
        /*0028*/ 	.byte	0x00, 0xf0, 0xc1, 0x01


	//----- nvinfo : EIATTR_MAXREG_COUNT
	.align		4
.L_724:
        /*002c*/ 	.byte	0x03, 0x1b
        /*002e*/ 	.short	0x0080


	//----- nvinfo : EIATTR_NUM_BARRIERS
	.align		4
        /*0030*/ 	.byte	0x02, 0x4c
        /*0032*/ 	.byte	0x01
	.zero		1


	//----- nvinfo : EIATTR_MERCURY_ISA_VERSION
	.align		4
        /*0034*/ 	.byte	0x03, 0x5f
        /*0036*/ 	.short	0x0000


	//----- nvinfo : EIATTR_EXIT_INSTR_OFFSETS
	.align		4
        /*0038*/ 	.byte	0x04, 0x1c
        /*003a*/ 	.short	(.L_726 - .L_725)


	//   ....[0]....
.L_725:
        /*003c*/ 	.word	0x00000180


	//   ....[1]....
        /*0040*/ 	.word	0x00000ca0


	//   ....[2]....
        /*0044*/ 	.word	0x00000d60


	//----- nvinfo : EIATTR_CTAIDZ_USED
	.align		4
.L_726:
        /*0048*/ 	.byte	0x01, 0x04
	.zero		2


	//----- nvinfo : EIATTR_MAX_THREADS
	.align		4
        /*004c*/ 	.byte	0x04, 0x05
        /*004e*/ 	.short	(.L_728 - .L_727)
.L_727:
        /*0050*/ 	.word	0x00000100
        /*0054*/ 	.word	0x00000001
        /*0058*/ 	.word	0x00000001


	//----- nvinfo : EIATTR_CRS_STACK_SIZE
	.align		4
.L_728:
        /*005c*/ 	.byte	0x04, 0x1e
        /*005e*/ 	.short	(.L_730 - .L_729)
.L_729:
        /*0060*/ 	.word	0x00000000
.L_730:


//--------------------- .nv.info._ZN7cutlass13device_kernelIN5flash19enable_sm80_to_sm89INS1_16FlashAttnBwdSm80INS1_25CollectiveMainloopBwdSm80ILi2ELi2EN4cute5tupleIJNS5_1CILi64EEENS7_ILi128EEES8_EEENS_10bfloat16_tEfNS_4arch4Sm80ELb1ELb0ELb0ELb1ELb1ELb0ELb0ELb0ELi2ELi2ELi4ELi2ELb1EEENS1_24CollectiveEpilogueBwdGQAISA_fSD_Li256ELb1ELb1EEENS1_25SingleTileBwdLPTSchedulerILb1ELi128ELb1EEEEEEEEEvNT_6ParamsE --------------------------
	.section	.nv.info._ZN7cutlass13device_kernelIN5flash19enable_sm80_to_sm89INS1_16FlashAttnBwdSm80INS1_25CollectiveMainloopBwdSm80ILi2ELi2EN4cute5tupleIJNS5_1CILi64EEENS7_ILi128EEES8_EEENS_10bfloat16_tEfNS_4arch4Sm80ELb1ELb0ELb0ELb1ELb1ELb0ELb0ELb0ELi2ELi2ELi4ELi2ELb1EEENS1_24CollectiveEpilogueBwdGQAISA_fSD_Li256ELb1ELb1EEENS1_25SingleTileBwdLPTSchedulerILb1ELi128ELb1EEEEEEEEEvNT_6ParamsE,"",@"SHT_CUDA_INFO"
	.sectionflags	@""
	.align	4


	//----- nvinfo : EIATTR_CUDA_API_VERSION
	.align		4
        /*0000*/ 	.byte	0x04, 0x37
        /*0002*/ 	.short	(.L_732 - .L_731)
.L_731:
        /*0004*/ 	.word	0x00000082


	//----- nvinfo : EIATTR_SW2861232_WAR
	.align		4
.L_732:
        /*0008*/ 	.byte	0x01, 0x35
	.zero		2


	//----- nvinfo : EIATTR_PARAM_CBANK
	.align		4
        /*000c*/ 	.byte	0x04, 0x0a
        /*000e*/ 	.short	(.L_734 - .L_733)
	.align		4
.L_733:
        /*0010*/ 	.word	index@(.nv.constant0._ZN7cutlass13device_kernelIN5flash19enable_sm80_to_sm89INS1_16FlashAttnBwdSm80INS1_25CollectiveMainloopBwdSm80ILi2ELi2EN4cute5tupleIJNS5_1CILi64EEENS7_ILi128EEES8_EEENS_10bfloat16_tEfNS_4arch4Sm80ELb1ELb0ELb0ELb1ELb1ELb0ELb0ELb0ELi2ELi2ELi4ELi2ELb1EEENS1_24CollectiveEpilogueBwdGQAISA_fSD_Li256ELb1ELb1EEENS1_25SingleTileBwdLPTSchedulerILb1ELi128ELb1EEEEEEEEEvNT_6ParamsE)
        /*0014*/ 	.short	0x0160
        /*0016*/ 	.short	0x0290


	//----- nvinfo : EIATTR_CBANK_PARAM_SIZE
	.align		4
.L_734:
        /*0018*/ 	.byte	0x03, 0x19
        /*001a*/ 	.short	0x0290


	//----- nvinfo : EIATTR_KPARAM_INFO
	.align		4
        /*001c*/ 	.byte	0x04, 0x17
        /*001e*/ 	.short	(.L_736 - .L_735)
.L_735:
        /*0020*/ 	.word	0x00000000
        /*0024*/ 	.short	0x0000
        /*0026*/ 	.short	0x0000
        /*0028*/ 	.byte	0x00, 0xf0, 0x41, 0x0a


	//----- nvinfo : EIATTR_MAXREG_COUNT
	.align		4
.L_736:
        /*002c*/ 	.byte	0x03, 0x1b
        /*002e*/ 	.short	0x00ff


	//----- nvinfo : EIATTR_NUM_BARRIERS
	.align		4
        /*0030*/ 	.byte	0x02, 0x4c
        /*0032*/ 	.byte	0x02
	.zero		1


	//----- nvinfo : EIATTR_MERCURY_ISA_VERSION
	.align		4
        /*0034*/ 	.byte	0x03, 0x5f
        /*0036*/ 	.short	0x0000


	//----- nvinfo : EIATTR_COOP_GROUP_MASK_REGIDS
	.align		4
        /*0038*/ 	.byte	0x04, 0x29
        /*003a*/ 	.short	(.L_738 - .L_737)


	//   ....[0]....
.L_737:
        /*003c*/ 	.word	0xffffffff


	//   ....[1]....
        /*0040*/ 	.word	0xffffffff


	//   ....[2]....
        /*0044*/ 	.word	0xffffffff


	//   ....[3]....
        /*0048*/ 	.word	0xffffffff


	//   ....[4]....
        /*004c*/ 	.word	0xffffffff


	//   ....[5]....
        /*0050*/ 	.word	0xffffffff


	//   ....[6]....
        /*0054*/ 	.word	0xffffffff


	//   ....[7]....
        /*0058*/ 	.word	0xffffffff


	//   ....[8]....
        /*005c*/ 	.word	0xffffffff


	//----- nvinfo : EIATTR_COOP_GROUP_INSTR_OFFSETS
	.align		4
.L_738:
        /*0060*/ 	.byte	0x04, 0x28
        /*0062*/ 	.short	(.L_740 - .L_739)


	//   ....[0]....
.L_739:
        /*0064*/ 	.word	0x00000050


	//   ....[1]....
        /*0068*/ 	.word	0x00005450


	//   ....[2]....
        /*006c*/ 	.word	0x00005470


	//   ....[3]....
        /*0070*/ 	.word	0x00005780


	//   ....[4]....
        /*0074*/ 	.word	0x00005790


	//   ....[5]....
        /*0078*/ 	.word	0x00005920


	//   ....[6]....
        /*007c*/ 	.word	0x00005970


	//   ....[7]....
        /*0080*/ 	.word	0x00005c20


	//   ....[8]....
        /*0084*/ 	.word	0x00005c30


	//----- nvinfo : EIATTR_EXIT_INSTR_OFFSETS
	.align		4
.L_740:
        /*0088*/ 	.byte	0x04, 0x1c
        /*008a*/ 	.short	(.L_742 - .L_741)


	//   ....[0]....
.L_741:
        /*008c*/ 	.word	0x000007a0


	//   ....[1]....
        /*0090*/ 	.word	0x00005140


	//   ....[2]....
        /*0094*/ 	.word	0x00005c40


	//   ....[3]....
        /*0098*/ 	.word	0x00005ce0


	//----- nvinfo : EIATTR_MAX_THREADS
	.align		4
.L_742:
        /*009c*/ 	.byte	0x04, 0x05
        /*009e*/ 	.short	(.L_744 - .L_743)
.L_743:
        /*00a0*/ 	.word	0x00000100
        /*00a4*/ 	.word	0x00000001
        /*00a8*/ 	.word	0x00000001


	//----- nvinfo : EIATTR_CRS_STACK_SIZE
	.align		4
.L_744:
        /*00ac*/ 	.byte	0x04, 0x1e
        /*00ae*/ 	.short	(.L_746 - .L_745)
.L_745:
        /*00b0*/ 	.word	0x00000000
.L_746:


//--------------------- .nv.info._ZN7cutlass13device_kernelIN5flash22FlashAttnBwdPreprocessIN4cute5tupleIJNS3_1CILi64EEES6_EEENS_10bfloat16_tEfNS_4arch4Sm80ELb1ELb1EEEEEvNT_6ParamsE --------------------------
	.section	.nv.info._ZN7cutlass13device_kernelIN5flash22FlashAttnBwdPreprocessIN4cute5tupleIJNS3_1CILi64EEES6_EEENS_10bfloat16_tEfNS_4arch4Sm80ELb1ELb1EEEEEvNT_6ParamsE,"",@"SHT_CUDA_INFO"
	.sectionflags	@""
	.align	4


	//----- nvinfo : EIATTR_CUDA_API_VERSION
	.align		4
        /*0000*/ 	.byte	0x04, 0x37
        /*0002*/ 	.short	(.L_748 - .L_747)
.L_747:
        /*0004*/ 	.word	0x00000082


	//----- nvinfo : EIATTR_SW2861232_WAR
	.align		4
.L_748:
        /*0008*/ 	.byte	0x01, 0x35
	.zero		2


	//----- nvinfo : EIATTR_PARAM_CBANK
	.align		4
        /*000c*/ 	.byte	0x04, 0x0a
        /*000e*/ 	.short	(.L_750 - .L_749)
	.align		4
.L_749:
        /*0010*/ 	.word	index@(.nv.constant0._ZN7cutlass13device_kernelIN5flash22FlashAttnBwdPreprocessIN4cute5tupleIJNS3_1CILi64EEES6_EEENS_10bfloat16_tEfNS_4arch4Sm80ELb1ELb1EEEEEvNT_6ParamsE)
        /*0014*/ 	.short	0x0160
        /*0016*/ 	.short	0x00f0


	//----- nvinfo : EIATTR_CBANK_PARAM_SIZE
	.align		4
.L_750:
        /*0018*/ 	.byte	0x03, 0x19
        /*001a*/ 	.short	0x00f0


	//----- nvinfo : EIATTR_KPARAM_INFO
	.align		4
        /*001c*/ 	.byte	0x04, 0x17
        /*001e*/ 	.short	(.L_752 - .L_751)
.L_751:
        /*0020*/ 	.word	0x00000000
        /*0024*/ 	.short	0x0000
        /*0026*/ 	.short	0x0000
        /*0028*/ 	.byte	0x00, 0xf0, 0xc1, 0x03


	//----- nvinfo : EIATTR_MAXREG_COUNT
	.align		4
.L_752:
        /*002c*/ 	.byte	0x03, 0x1b
        /*002e*/ 	.short	0x0080


	//----- nvinfo : EIATTR_MERCURY_ISA_VERSION
	.align		4
        /*0030*/ 	.byte	0x03, 0x5f
        /*0032*/ 	.short	0x0000


	//----- nvinfo : EIATTR_COOP_GROUP_MASK_REGIDS
	.align		4
        /*0034*/ 	.byte	0x04, 0x29
        /*0036*/ 	.short	(.L_754 - .L_753)


	//   ....[0]....
.L_753:
        /*0038*/ 	.word	0xffffffff


	//   ....[1]....
        /*003c*/ 	.word	0xffffffff


	//   ....[2]....
        /*0040*/ 	.word	0xffffffff


	//   ....[3]....
        /*0044*/ 	.word	0xffffffff


	//   ....[4]....
        /*0048*/ 	.word	0xffffffff


	//   ....[5]....
        /*004c*/ 	.word	0xffffffff


	//----- nvinfo : EIATTR_COOP_GROUP_INSTR_OFFSETS
	.align		4
.L_754:
        /*0050*/ 	.byte	0x04, 0x28
        /*0052*/ 	.short	(.L_756 - .L_755)


	//   ....[0]....
.L_755:
        /*0054*/ 	.word	0x00000af0


	//   ....[1]....
        /*0058*/ 	.word	0x00000b00


	//   ....[2]....
        /*005c*/ 	.word	0x00000b30


	//   ....[3]....
        /*0060*/ 	.word	0x00000b50


	//   ....[4]....
        /*0064*/ 	.word	0x00000bc0


	//   ....[5]....
        /*0068*/ 	.word	0x00000be0


	//----- nvinfo : EIATTR_EXIT_INSTR_OFFSETS
	.align		4
.L_756:
        /*006c*/ 	.byte	0x04, 0x1c
        /*006e*/ 	.short	(.L_758 - .L_757)


	//   ....[0]....
.L_757:
        /*0070*/ 	.word	0x00000180


	//   ....[1]....
        /*0074*/ 	.word	0x00001090


	//   ....[2]....
        /*0078*/ 	.word	0x000010e0


	//----- nvinfo : EIATTR_CTAIDZ_USED
	.align		4
.L_758:
        /*007c*/ 	.byte	0x01, 0x04
	.zero		2


	//----- nvinfo : EIATTR_MAX_THREADS
	.align		4
        /*0080*/ 	.byte	0x04, 0x05
        /*0082*/ 	.short	(.L_760 - .L_759)
.L_759:
        /*0084*/ 	.word	0x00000100
        /*0088*/ 	.word	0x00000001
        /*008c*/ 	.word	0x00000001


	//----- nvinfo : EIATTR_CRS_STACK_SIZE
	.align		4
.L_760:
        /*0090*/ 	.byte	0x04, 0x1e
        /*0092*/ 	.short	(.L_762 - .L_761)
.L_761:
        /*0094*/ 	.word	0x00000000
.L_762:


//--------------------- .nv.info._ZN7cutlass13device_kernelIN5flash19enable_sm80_to_sm89INS1_16FlashAttnBwdSm80INS1_25CollectiveMainloopBwdSm80ILi2ELi2EN4cute5tupleIJNS5_1CILi128EEES8_NS7_ILi64EEEEEENS_10bfloat16_tEfNS_4arch4Sm80ELb0ELb0ELb0ELb0ELb0ELb0ELb0ELb0ELi2ELi4ELi4ELi4ELb0EEENS1_21CollectiveEpilogueBwdISA_SB_SD_Li256ELb0ELb0ELi2EEENS1_19SingleTileSchedulerILb0ELb0ELb0ELi128EEEEEEEEEvNT_6ParamsE --------------------------
	.section	.nv.info._ZN7cutlass13device_kernelIN5flash19enable_sm80_to_sm89INS1_16FlashAttnBwdSm80INS1_25CollectiveMainloopBwdSm80ILi2ELi2EN4cute5tupleIJNS5_1CILi128EEES8_NS7_ILi64EEEEEENS_10bfloat16_tEfNS_4arch4Sm80ELb0ELb0ELb0ELb0ELb0ELb0ELb0ELb0ELi2ELi4ELi4ELi4ELb0EEENS1_21CollectiveEpilogueBwdISA_SB_SD_Li256ELb0ELb0ELi2EEENS1_19SingleTileSchedulerILb0ELb0ELb0ELi128EEEEEEEEEvNT_6ParamsE,"",@"SHT_CUDA_INFO"
	.sectionflags	@""
	.align	4


	//----- nvinfo : EIATTR_CUDA_API_VERSION
	.align		4
        /*0000*/ 	.byte	0x04, 0x37
        /*0002*/ 	.short	(.L_764 - .L_763)
.L_763:
        /*0004*/ 	.word	0x00000082


	//----- nvinfo : EIATTR_SW2861232_WAR
	.align		4
.L_764:
        /*0008*/ 	.byte	0x01, 0x35
	.zero		2


	//----- nvinfo : EIATTR_PARAM_CBANK
	.align		4
        /*000c*/ 	.byte	0x04, 0x0a
        /*000e*/ 	.short	(.L_766 - .L_765)
	.align		4
.L_765:
        /*0010*/ 	.word	index@(.nv.constant0._ZN7cutlass13device_kernelIN5flash19enable_sm80_to_sm89INS1_16FlashAttnBwdSm80INS1_25CollectiveMainloopBwdSm80ILi2ELi2EN4cute5tupleIJNS5_1CILi128EEES8_NS7_ILi64EEEEEENS_10bfloat16_tEfNS_4arch4Sm80ELb0ELb0ELb0ELb0ELb0ELb0ELb0ELb0ELi2ELi4ELi4ELi4ELb0EEENS1_21CollectiveEpilogueBwdISA_SB_SD_Li256ELb0ELb0ELi2EEENS1_19SingleTileSchedulerILb0ELb0ELb0ELi128EEEEEEEEEvNT_6ParamsE)
        /*0014*/ 	.short	0x0160
        /*0016*/ 	.short	0x0270


	//----- nvinfo : EIATTR_CBANK_PARAM_SIZE
	.align		4
.L_766:
        /*0018*/ 	.byte	0x03, 0x19
        /*001a*/ 	.short	0x0270


	//----- nvinfo : EIATTR_KPARAM_INFO
	.align		4
        /*001c*/ 	.byte	0x04, 0x17
        /*001e*/ 	.short	(.L_768 - .L_767)
.L_767:
        /*0020*/ 	.word	0x00000000
        /*0024*/ 	.short	0x0000
        /*0026*/ 	.short	0x0000
        /*0028*/ 	.byte	0x00, 0xf0, 0xc1, 0x09


	//----- nvinfo : EIATTR_MAXREG_COUNT
	.align		4
.L_768:
        /*002c*/ 	.byte	0x03, 0x1b
        /*002e*/ 	.short	0x00ff


	//----- nvinfo : EIATTR_NUM_BARRIERS
	.align		4
        /*0030*/ 	.byte	0x02, 0x4c
        /*0032*/ 	.byte	0x02
	.zero		1


	//----- nvinfo : EIATTR_MERCURY_ISA_VERSION
	.align		4
        /*0034*/ 	.byte	0x03, 0x5f
        /*0036*/ 	.short	0x0000


	//----- nvinfo : EIATTR_EXIT_INSTR_OFFSETS
	.align		4
        /*0038*/ 	.byte	0x04, 0x1c
        /*003a*/ 	.short	(.L_770 - .L_769)


	//   ....[0]....
.L_769:
        /*003c*/ 	.word	0x00000030


	//   ....[1]....
        /*0040*/ 	.word	0x000076d0


	//   ....[2]....
        /*0044*/ 	.word	0x00007790


	//----- nvinfo : EIATTR_CTAIDZ_USED
	.align		4
.L_770:
        /*0048*/ 	.byte	0x01, 0x04
	.zero		2


	//----- nvinfo : EIATTR_MAX_THREADS
	.align		4
        /*004c*/ 	.byte	0x04, 0x05
        /*004e*/ 	.short	(.L_772 - .L_771)
.L_771:
        /*0050*/ 	.word	0x00000100
        /*0054*/ 	.word	0x00000001
        /*0058*/ 	.word	0x00000001


	//----- nvinfo : EIATTR_CRS_STACK_SIZE
	.align		4
.L_772:
        /*005c*/ 	.byte	0x04, 0x1e
        /*005e*/ 	.short	(.L_774 - .L_773)
.L_773:
        /*0060*/ 	.word	0x00000000
.L_774:


//--------------------- .nv.info._ZN7cutlass13device_kernelIN5flash19enable_sm80_to_sm89INS1_16FlashAttnBwdSm80INS1_25CollectiveMainloopBwdSm80ILi2ELi2EN4cute5tupleIJNS5_1CILi128EEES8_NS7_ILi64EEEEEENS_10bfloat16_tEfNS_4arch4Sm80ELb0ELb0ELb0ELb0ELb1ELb0ELb0ELb0ELi2ELi4ELi4ELi4ELb0EEENS1_21CollectiveEpilogueBwdISA_SB_SD_Li256ELb0ELb0ELi2EEENS1_19SingleTileSchedulerILb0ELb0ELb0ELi128EEEEEEEEEvNT_6ParamsE --------------------------
	.section	.nv.info._ZN7cutlass13device_kernelIN5flash19enable_sm80_to_sm89INS1_16FlashAttnBwdSm80INS1_25CollectiveMainloopBwdSm80ILi2ELi2EN4cute5tupleIJNS5_1CILi128EEES8_NS7_ILi64EEEEEENS_10bfloat16_tEfNS_4arch4Sm80ELb0ELb0ELb0ELb0ELb1ELb0ELb0ELb0ELi2ELi4ELi4ELi4ELb0EEENS1_21CollectiveEpilogueBwdISA_SB_SD_Li256ELb0ELb0ELi2EEENS1_19SingleTileSchedulerILb0ELb0ELb0ELi128EEEEEEEEEvNT_6ParamsE,"",@"SHT_CUDA_INFO"
	.sectionflags	@""
	.align	4


	//----- nvinfo : EIATTR_CUDA_API_VERSION
	.align		4
        /*0000*/ 	.byte	0x04, 0x37
        /*0002*/ 	.short	(.L_776 - .L_775)
.L_775:
        /*0004*/ 	.word	0x00000082


	//----- nvinfo : EIATTR_SW2861232_WAR
	.align		4
.L_776:
        /*0008*/ 	.byte	0x01, 0x35
	.zero		2


	//----- nvinfo : EIATTR_PARAM_CBANK
	.align		4
        /*000c*/ 	.byte	0x04, 0x0a
        /*000e*/ 	.short	(.L_778 - .L_777)
	.align		4
.L_777:
        /*0010*/ 	.word	index@(.nv.constant0._ZN7cutlass13device_kernelIN5flash19enable_sm80_to_sm89INS1_16FlashAttnBwdSm80INS1_25CollectiveMainloopBwdSm80ILi2ELi2EN4cute5tupleIJNS5_1CILi128EEES8_NS7_ILi64EEEEEENS_10bfloat16_tEfNS_4arch4Sm80ELb0ELb0ELb0ELb0ELb1ELb0ELb0ELb0ELi2ELi4ELi4ELi4ELb0EEENS1_21CollectiveEpilogueBwdISA_SB_SD_Li256ELb0ELb0ELi2EEENS1_19SingleTileSchedulerILb0ELb0ELb0ELi128EEEEEEEEEvNT_6ParamsE)
        /*0014*/ 	.short	0x0160
        /*0016*/ 	.short	0x0270


	//----- nvinfo : EIATTR_CBANK_PARAM_SIZE
	.align		4
.L_778:
        /*0018*/ 	.byte	0x03, 0x19
        /*001a*/ 	.short	0x0270


	//----- nvinfo : EIATTR_KPARAM_INFO
	.align		4
        /*001c*/ 	.byte	0x04, 0x17
        /*001e*/ 	.short	(.L_780 - .L_779)
.L_779:
        /*0020*/ 	.word	0x00000000
        /*0024*/ 	.short	0x0000
        /*0026*/ 	.short	0x0000
        /*0028*/ 	.byte	0x00, 0xf0, 0xc1, 0x09


	//----- nvinfo : EIATTR_MAXREG_COUNT
	.align		4
.L_780:
        /*002c*/ 	.byte	0x03, 0x1b
        /*002e*/ 	.short	0x00ff


	//----- nvinfo : EIATTR_NUM_BARRIERS
	.align		4
        /*0030*/ 	.byte	0x02, 0x4c
        /*0032*/ 	.byte	0x02
	.zero		1


	//----- nvinfo : EIATTR_MERCURY_ISA_VERSION
	.align		4
        /*0034*/ 	.byte	0x03, 0x5f
        /*0036*/ 	.short	0x0000


	//----- nvinfo : EIATTR_EXIT_INSTR_OFFSETS
	.align		4
        /*0038*/ 	.byte	0x04, 0x1c
        /*003a*/ 	.short	(.L_782 - .L_781)


	//   ....[0]....
.L_781:
        /*003c*/ 	.word	0x00000030


	//   ....[1]....
        /*0040*/ 	.word	0x000076d0


	//   ....[2]....
        /*0044*/ 	.word	0x00007790


	//----- nvinfo : EIATTR_CTAIDZ_USED
	.align		4
.L_782:
        /*0048*/ 	.byte	0x01, 0x04
	.zero		2


	//----- nvinfo : EIATTR_MAX_THREADS
	.align		4
        /*004c*/ 	.byte	0x04, 0x05
        /*004e*/ 	.short	(.L_784 - .L_783)
.L_783:
        /*0050*/ 	.word	0x00000100
        /*0054*/ 	.word	0x00000001
        /*0058*/ 	.word	0x00000001


	//----- nvinfo : EIATTR_CRS_STACK_SIZE
	.align		4
.L_784:
        /*005c*/ 	.byte	0x04, 0x1e
        /*005e*/ 	.short	(.L_786 - .L_785)
.L_785:
        /*0060*/ 	.word	0x00000000
.L_786:


//--------------------- .nv.info._ZN7cutlass13device_kernelIN5flash19enable_sm80_to_sm89INS1_16FlashAttnBwdSm80INS1_25CollectiveMainloopBwdSm80ILi2ELi2EN4cute5tupleIJNS5_1CILi128EEES8_NS7_ILi64EEEEEENS_10bfloat16_tEfNS_4arch4Sm80ELb0ELb0ELb0ELb0ELb0ELb0ELb0ELb0ELi2ELi4ELi4ELi4ELb0EEENS1_24CollectiveEpilogueBwdGQAISA_fSD_Li256ELb0ELb0EEENS1_19SingleTileSchedulerILb0ELb0ELb0ELi128EEEEEEEEEvNT_6ParamsE --------------------------
	.section	.nv.info._ZN7cutlass13device_kernelIN5flash19enable_sm80_to_sm89INS1_16FlashAttnBwdSm80INS1_25CollectiveMainloopBwdSm80ILi2ELi2EN4cute5tupleIJNS5_1CILi128EEES8_NS7_ILi64EEEEEENS_10bfloat16_tEfNS_4arch4Sm80ELb0ELb0ELb0ELb0ELb0ELb0ELb0ELb0ELi2ELi4ELi4ELi4ELb0EEENS1_24CollectiveEpilogueBwdGQAISA_fSD_Li256ELb0ELb0EEENS1_19SingleTileSchedulerILb0ELb0ELb0ELi128EEEEEEEEEvNT_6ParamsE,"",@"SHT_CUDA_INFO"
	.sectionflags	@""
	.align	4


	//----- nvinfo : EIATTR_CUDA_API_VERSION
	.align		4
        /*0000*/ 	.byte	0x04, 0x37
        /*0002*/ 	.short	(.L_788 - .L_787)
.L_787:
        /*0004*/ 	.word	0x00000082


	//----- nvinfo : EIATTR_SW2861232_WAR
	.align		4
.L_788:
        /*0008*/ 	.byte	0x01, 0x35
	.zero		2


	//----- nvinfo : EIATTR_PARAM_CBANK
	.align		4
        /*000c*/ 	.byte	0x04, 0x0a
        /*000e*/ 	.short	(.L_790 - .L_789)
	.align		4
.L_789:
        /*0010*/ 	.word	index@(.nv.constant0._ZN7cutlass13device_kernelIN5flash19enable_sm80_to_sm89INS1_16FlashAttnBwdSm80INS1_25CollectiveMainloopBwdSm80ILi2ELi2EN4cute5tupleIJNS5_1CILi128EEES8_NS7_ILi64EEEEEENS_10bfloat16_tEfNS_4arch4Sm80ELb0ELb0ELb0ELb0ELb0ELb0ELb0ELb0ELi2ELi4ELi4ELi4ELb0EEENS1_24CollectiveEpilogueBwdGQAISA_fSD_Li256ELb0ELb0EEENS1_19SingleTileSchedulerILb0ELb0ELb0ELi128EEEEEEEEEvNT_6ParamsE)
        /*0014*/ 	.short	0x0160
        /*0016*/ 	.short	0x0278


	//----- nvinfo : EIATTR_CBANK_PARAM_SIZE
	.align		4
.L_790:
        /*0018*/ 	.byte	0x03, 0x19
        /*001a*/ 	.short	0x0278


	//----- nvinfo : EIATTR_KPARAM_INFO
	.align		4
        /*001c*/ 	.byte	0x04, 0x17
        /*001e*/ 	.short	(.L_792 - .L_791)
.L_791:
        /*0020*/ 	.word	0x00000000
        /*0024*/ 	.short	0x0000
        /*0026*/ 	.short	0x0000
        /*0028*/ 	.byte	0x00, 0xf0, 0xe1, 0x09


	//----- nvinfo : EIATTR_MAXREG_COUNT
	.align		4
.L_792:
        /*002c*/ 	.byte	0x03, 0x1b
        /*002e*/ 	.short	0x00ff


	//----- nvinfo : EIATTR_NUM_BARRIERS
	.align		4
        /*0030*/ 	.byte	0x02, 0x4c
        /*0032*/ 	.byte	0x02
	.zero		1


	//----- nvinfo : EIATTR_ANNOTATIONS
	.align		4
        /*0034*/ 	.byte	0x04, 0x55
        /*0036*/ 	.short	(.L_794 - .L_793)


	//   ....[0]....
.L_793:
        /*0038*/ 	.word	0x00000001
        /*003c*/ 	.byte	0x00, 0x03, 0x00, 0x00, 0x01, 0x00, 0x00, 0x00, 0x30, 0x03, 0x00, 0x00, 0x01, 0x00, 0x00, 0x00
        /* <DEDUP_REMOVED lines=10> */
        /*00ec*/ 	.byte	0x80, 0x58, 0x00, 0x00


	//----- nvinfo : EIATTR_MERCURY_ISA_VERSION
	.align		4
.L_794:
        /*00f0*/ 	.byte	0x03, 0x5f
        /*00f2*/ 	.short	0x0000


	//----- nvinfo : EIATTR_EXIT_INSTR_OFFSETS
	.align		4
        /*00f4*/ 	.byte	0x04, 0x1c
        /*00f6*/ 	.short	(.L_796 - .L_795)


	//   ....[0]....
.L_795:
        /*00f8*/ 	.word	0x00000040


	//   ....[1]....
        /*00fc*/ 	.word	0x00006f90


	//----- nvinfo : EIATTR_CTAIDZ_USED
	.align		4
.L_796:
        /*0100*/ 	.byte	0x01, 0x04
	.zero		2


	//----- nvinfo : EIATTR_MAX_THREADS
	.align		4
        /*0104*/ 	.byte	0x04, 0x05
        /*0106*/ 	.short	(.L_798 - .L_797)
.L_797:
        /*0108*/ 	.word	0x00000100
        /*010c*/ 	.word	0x00000001
        /*0110*/ 	.word	0x00000001


	//----- nvinfo : EIATTR_CRS_STACK_SIZE
	.align		4
.L_798:
        /*0114*/ 	.byte	0x04, 0x1e
        /*0116*/ 	.short	(.L_800 - .L_799)
.L_799:
        /*0118*/ 	.word	0x00000000
.L_800:


//--------------------- .nv.info._ZN7cutlass13device_kernelIN5flash19enable_sm80_to_sm89INS1_16FlashAttnBwdSm80INS1_25CollectiveMainloopBwdSm80ILi2ELi2EN4cute5tupleIJNS5_1CILi128EEES8_NS7_ILi64EEEEEENS_10bfloat16_tEfNS_4arch4Sm80ELb0ELb0ELb0ELb0ELb1ELb0ELb0ELb0ELi2ELi4ELi4ELi4ELb0EEENS1_24CollectiveEpilogueBwdGQAISA_fSD_Li256ELb0ELb1EEENS1_19SingleTileSchedulerILb0ELb0ELb0ELi128EEEEEEEEEvNT_6ParamsE --------------------------
	.section	.nv.info._ZN7cutlass13device_kernelIN5flash19enable_sm80_to_sm89INS1_16FlashAttnBwdSm80INS1_25CollectiveMainloopBwdSm80ILi2ELi2EN4cute5tupleIJNS5_1CILi128EEES8_NS7_ILi64EEEEEENS_10bfloat16_tEfNS_4arch4Sm80ELb0ELb0ELb0ELb0ELb1ELb0ELb0ELb0ELi2ELi4ELi4ELi4ELb0EEENS1_24CollectiveEpilogueBwdGQAISA_fSD_Li256ELb0ELb1EEENS1_19SingleTileSchedulerILb0ELb0ELb0ELi128EEEEEEEEEvNT_6ParamsE,"",@"SHT_CUDA_INFO"
	.sectionflags	@""
	.align	4


	//----- nvinfo : EIATTR_CUDA_API_VERSION
	.align		4
        /*0000*/ 	.byte	0x04, 0x37
        /*0002*/ 	.short	(.L_802 - .L_801)
.L_801:
        /*0004*/ 	.word	0x00000082


	//----- nvinfo : EIATTR_SW2861232_WAR
	.align		4
.L_802:
        /*0008*/ 	.byte	0x01, 0x35
	.zero		2


	//----- nvinfo : EIATTR_PARAM_CBANK
	.align		4
        /*000c*/ 	.byte	0x04, 0x0a
        /*000e*/ 	.short	(.L_804 - .L_803)
	.align		4
.L_803:
        /*0010*/ 	.word	index@(.nv.constant0._ZN7cutlass13device_kernelIN5flash19enable_sm80_to_sm89INS1_16FlashAttnBwdSm80INS1_25CollectiveMainloopBwdSm80ILi2ELi2EN4cute5tupleIJNS5_1CILi128EEES8_NS7_ILi64EEEEEENS_10bfloat16_tEfNS_4arch4Sm80ELb0ELb0ELb0ELb0ELb1ELb0ELb0ELb0ELi2ELi4ELi4ELi4ELb0EEENS1_24CollectiveEpilogueBwdGQAISA_fSD_Li256ELb0ELb1EEENS1_19SingleTileSchedulerILb0ELb0ELb0ELi128EEEEEEEEEvNT_6ParamsE)
        /*0014*/ 	.short	0x0160
        /*0016*/ 	.short	0x0278


	//----- nvinfo : EIATTR_CBANK_PARAM_SIZE
	.align		4
.L_804:
        /*0018*/ 	.byte	0x03, 0x19
        /*001a*/ 	.short	0x0278


	//----- nvinfo : EIATTR_KPARAM_INFO
	.align		4
        /*001c*/ 	.byte	0x04, 0x17
        /*001e*/ 	.short	(.L_806 - .L_805)
.L_805:
        /*0020*/ 	.word	0x00000000
        /*0024*/ 	.short	0x0000
        /*0026*/ 	.short	0x0000
        /*0028*/ 	.byte	0x00, 0xf0, 0xe1, 0x09


	//----- nvinfo : EIATTR_MAXREG_COUNT
	.align		4
.L_806:
        /*002c*/ 	.byte	0x03, 0x1b
        /*002e*/ 	.short	0x00ff


	//----- nvinfo : EIATTR_NUM_BARRIERS
	.align		4
        /*0030*/ 	.byte	0x02, 0x4c
        /*0032*/ 	.byte	0x02
	.zero		1


	//----- nvinfo : EIATTR_ANNOTATIONS
	.align		4
        /*0034*/ 	.byte	0x04, 0x55
        /*0036*/ 	.short	(.L_808 - .L_807)


	//   ....[0]....
.L_807:
        /* <DEDUP_REMOVED lines=13> */
        /*00fc*/ 	.byte	0x20, 0x67, 0x00, 0x00, 0x01, 0x00, 0x00, 0x00, 0x30, 0x6c, 0x00, 0x00


	//----- nvinfo : EIATTR_MERCURY_ISA_VERSION
	.align		4
.L_808:
        /*0108*/ 	.byte	0x03, 0x5f
        /*010a*/ 	.short	0x0000


	//----- nvinfo : EIATTR_COOP_GROUP_MASK_REGIDS
	.align		4
        /*010c*/ 	.byte	0x04, 0x29
        /*010e*/ 	.short	(.L_810 - .L_809)


	//   ....[0]....
.L_809:
        /*0110*/ 	.word	0xffffffff


	//   ....[1]....
        /*0114*/ 	.word	0xffffffff


	//   ....[2]....
        /*0118*/ 	.word	0xffffffff


	//   ....[3]....
        /*011c*/ 	.word	0xffffffff


	//   ....[4]....
        /*0120*/ 	.word	0xffffffff


	//   ....[5]....
        /*0124*/ 	.word	0xffffffff


	//   ....[6]....
        /*0128*/ 	.word	0xffffffff


	//   ....[7]....
        /*012c*/ 	.word	0xffffffff


	//----- nvinfo : EIATTR_COOP_GROUP_INSTR_OFFSETS
	.align		4
.L_810:
        /*0130*/ 	.byte	0x04, 0x28
        /*0132*/ 	.short	(.L_812 - .L_811)


	//   ....[0]....
.L_811:
        /*0134*/ 	.word	0x00006c20


	//   ....[1]....
        /*0138*/ 	.word	0x00006c70


	//   ....[2]....
        /*013c*/ 	.word	0x00006fa0


	//   ....[3]....
        /*0140*/ 	.word	0x00006fb0


	//   ....[4]....
        /*0144*/ 	.word	0x00007170


	//   ....[5]....
        /*0148*/ 	.word	0x00007260


	//   ....[6]....
        /*014c*/ 	.word	0x00007490


	//   ....[7]....
        /*0150*/ 	.word	0x000074a0


	//----- nvinfo : EIATTR_EXIT_INSTR_OFFSETS
	.align		4
.L_812:
        /*0154*/ 	.byte	0x04, 0x1c
        /*0156*/ 	.short	(.L_814 - .L_813)


	//   ....[0]....
.L_813:
        /*0158*/ 	.word	0x00000040


	//   ....[1]....
        /*015c*/ 	.word	0x000074b0


	//   ....[2]....
        /*0160*/ 	.word	0x00007550


	//----- nvinfo : EIATTR_CTAIDZ_USED
	.align		4
.L_814:
        /*0164*/ 	.byte	0x01, 0x04
	.zero		2


	//----- nvinfo : EIATTR_MAX_THREADS
	.align		4
        /*0168*/ 	.byte	0x04, 0x05
        /*016a*/ 	.short	(.L_816 - .L_815)
.L_815:
        /*016c*/ 	.word	0x00000100
        /*0170*/ 	.word	0x00000001
        /*0174*/ 	.word	0x00000001


	//----- nvinfo : EIATTR_CRS_STACK_SIZE
	.align		4
.L_816:
        /*0178*/ 	.byte	0x04, 0x1e
        /*017a*/ 	.short	(.L_818 - .L_817)
.L_817:
        /*017c*/ 	.word	0x00000000
.L_818:


//--------------------- .nv.info._ZN7cutlass13device_kernelIN5flash19enable_sm80_to_sm89INS1_16FlashAttnBwdSm80INS1_25CollectiveMainloopBwdSm80ILi2ELi2EN4cute5tupleIJNS5_1CILi128EEES8_NS7_ILi64EEEEEENS_10bfloat16_tEfNS_4arch4Sm80ELb0ELb0ELb0ELb1ELb0ELb0ELb0ELb0ELi2ELi4ELi4ELi4ELb0EEENS1_21CollectiveEpilogueBwdISA_SB_SD_Li256ELb1ELb0ELi2EEENS1_19SingleTileSchedulerILb1ELb0ELb0ELi128EEEEEEEEEvNT_6ParamsE --------------------------
	.section	.nv.info._ZN7cutlass13device_kernelIN5flash19enable_sm80_to_sm89INS1_16FlashAttnBwdSm80INS1_25CollectiveMainloopBwdSm80ILi2ELi2EN4cute5tupleIJNS5_1CILi128EEES8_NS7_ILi64EEEEEENS_10bfloat16_tEfNS_4arch4Sm80ELb0ELb0ELb0ELb1ELb0ELb0ELb0ELb0ELi2ELi4ELi4ELi4ELb0EEENS1_21CollectiveEpilogueBwdISA_SB_SD_Li256ELb1ELb0ELi2EEENS1_19SingleTileSchedulerILb1ELb0ELb0ELi128EEEEEEEEEvNT_6ParamsE,"",@"SHT_CUDA_INFO"
	.sectionflags	@""
	.align	4


	//----- nvinfo : EIATTR_CUDA_API_VERSION
	.align		4
        /*0000*/ 	.byte	0x04, 0x37
        /*0002*/ 	.short	(.L_820 - .L_819)
.L_819:
        /*0004*/ 	.word	0x00000082


	//----- nvinfo : EIATTR_SW2861232_WAR
	.align		4
.L_820:
        /*0008*/ 	.byte	0x01, 0x35
	.zero		2


	//----- nvinfo : EIATTR_PARAM_CBANK
	.align		4
        /*000c*/ 	.byte	0x04, 0x0a
        /*000e*/ 	.short	(.L_822 - .L_821)
	.align		4
.L_821:
        /*0010*/ 	.word	index@(.nv.constant0._ZN7cutlass13device_kernelIN5flash19enable_sm80_to_sm89INS1_16FlashAttnBwdSm80INS1_25CollectiveMainloopBwdSm80ILi2ELi2EN4cute5tupleIJNS5_1CILi128EEES8_NS7_ILi64EEEEEENS_10bfloat16_tEfNS_4arch4Sm80ELb0ELb0ELb0ELb1ELb0ELb0ELb0ELb0ELi2ELi4ELi4ELi4ELb0EEENS1_21CollectiveEpilogueBwdISA_SB_SD_Li256ELb1ELb0ELi2EEENS1_19SingleTileSchedulerILb1ELb0ELb0ELi128EEEEEEEEEvNT_6ParamsE)
        /*0014*/ 	.short	0x0160
        /*0016*/ 	.short	0x0270


	//----- nvinfo : EIATTR_CBANK_PARAM_SIZE
	.align		4
.L_822:
        /*0018*/ 	.byte	0x03, 0x19
        /*001a*/ 	.short	0x0270


	//----- nvinfo : EIATTR_KPARAM_INFO
	.align		4
        /*001c*/ 	.byte	0x04, 0x17
        /*001e*/ 	.short	(.L_824 - .L_823)
.L_823:
        /*0020*/ 	.word	0x00000000
        /*0024*/ 	.short	0x0000
        /*0026*/ 	.short	0x0000
        /*0028*/ 	.byte	0x00, 0xf0, 0xc1, 0x09


	//----- nvinfo : EIATTR_MAXREG_COUNT
	.align		4
.L_824:
        /*002c*/ 	.byte	0x03, 0x1b
        /*002e*/ 	.short	0x00ff


	//----- nvinfo : EIATTR_NUM_BARRIERS
	.align		4
        /*0030*/ 	.byte	0x02, 0x4c
        /*0032*/ 	.byte	0x02
	.zero		1


	//----- nvinfo : EIATTR_ANNOTATIONS
	.align		4
        /*0034*/ 	.byte	0x04, 0x55
        /*0036*/ 	.short	(.L_826 - .L_825)


	//   ....[0]....
.L_825:
        /* <DEDUP_REMOVED lines=16> */


	//----- nvinfo : EIATTR_MERCURY_ISA_VERSION
	.align		4
.L_826:
        /*0120*/ 	.byte	0x03, 0x5f
        /*0122*/ 	.short	0x0000


	//----- nvinfo : EIATTR_COOP_GROUP_MASK_REGIDS
	.align		4
        /*0124*/ 	.byte	0x04, 0x29
        /*0126*/ 	.short	(.L_828 - .L_827)


	//   ....[0]....
.L_827:
        /*0128*/ 	.word	0xffffffff


	//----- nvinfo : EIATTR_COOP_GROUP_INSTR_OFFSETS
	.align		4
.L_828:
        /*012c*/ 	.byte	0x04, 0x28
        /*012e*/ 	.short	(.L_830 - .L_829)


	//   ....[0]....
.L_829:
        /*0130*/ 	.word	0x000000a0


	//----- nvinfo : EIATTR_EXIT_INSTR_OFFSETS
	.align		4
.L_830:
        /*0134*/ 	.byte	0x04, 0x1c
        /*0136*/ 	.short	(.L_832 - .L_831)


	//   ....[0]....
.L_831:
        /*0138*/ 	.word	0x00000340


	//   ....[1]....
        /*013c*/ 	.word	0x00007d50


	//   ....[2]....
        /*0140*/ 	.word	0x00007e10


	//   ....[3]....
        /*0144*/ 	.word	0x00008810


	//   ....[4]....
        /*0148*/ 	.word	0x000088c0


	//----- nvinfo : EIATTR_CTAIDZ_USED
	.align		4
.L_832:
        /*014c*/ 	.byte	0x01, 0x04
	.zero		2


	//----- nvinfo : EIATTR_MAX_THREADS
	.align		4
        /*0150*/ 	.byte	0x04, 0x05
        /*0152*/ 	.short	(.L_834 - .L_833)
.L_833:
        /*0154*/ 	.word	0x00000100
        /*0158*/ 	.word	0x00000001
        /*015c*/ 	.word	0x00000001


	//----- nvinfo : EIATTR_CRS_STACK_SIZE
	.align		4
.L_834:
        /*0160*/ 	.byte	0x04, 0x1e
        /*0162*/ 	.short	(.L_836 - .L_835)
.L_835:
        /*0164*/ 	.word	0x00000000
.L_836:


//--------------------- .nv.info._ZN7cutlass13device_kernelIN5flash19enable_sm80_to_sm89INS1_16FlashAttnBwdSm80INS1_25CollectiveMainloopBwdSm80ILi2ELi2EN4cute5tupleIJNS5_1CILi128EEES8_NS7_ILi64EEEEEENS_10bfloat16_tEfNS_4arch4Sm80ELb0ELb0ELb0ELb1ELb1ELb0ELb0ELb0ELi2ELi4ELi4ELi4ELb0EEENS1_21CollectiveEpilogueBwdISA_SB_SD_Li256ELb1ELb0ELi2EEENS1_19SingleTileSchedulerILb1ELb0ELb0ELi128EEEEEEEEEvNT_6ParamsE --------------------------
	.section	.nv.info._ZN7cutlass13device_kernelIN5flash19enable_sm80_to_sm89INS1_16FlashAttnBwdSm80INS1_25CollectiveMainloopBwdSm80ILi2ELi2EN4cute5tupleIJNS5_1CILi128EEES8_NS7_ILi64EEEEEENS_10bfloat16_tEfNS_4arch4Sm80ELb0ELb0ELb0ELb1ELb1ELb0ELb0ELb0ELi2ELi4ELi4ELi4ELb0EEENS1_21CollectiveEpilogueBwdISA_SB_SD_Li256ELb1ELb0ELi2EEENS1_19SingleTileSchedulerILb1ELb0ELb0ELi128EEEEEEEEEvNT_6ParamsE,"",@"SHT_CUDA_INFO"
	.sectionflags	@""
	.align	4


	//----- nvinfo : EIATTR_CUDA_API_VERSION
	.align		4
        /*0000*/ 	.byte	0x04, 0x37
        /*0002*/ 	.short	(.L_838 - .L_837)
.L_837:
        /*0004*/ 	.word	0x00000082


	//----- nvinfo : EIATTR_SW2861232_WAR
	.align		4
.L_838:
        /*0008*/ 	.byte	0x01, 0x35
	.zero		2


	//----- nvinfo : EIATTR_PARAM_CBANK
	.align		4
        /*000c*/ 	.byte	0x04, 0x0a
        /*000e*/ 	.short	(.L_840 - .L_839)
	.align		4
.L_839:
        /*0010*/ 	.word	index@(.nv.constant0._ZN7cutlass13device_kernelIN5flash19enable_sm80_to_sm89INS1_16FlashAttnBwdSm80INS1_25CollectiveMainloopBwdSm80ILi2ELi2EN4cute5tupleIJNS5_1CILi128EEES8_NS7_ILi64EEEEEENS_10bfloat16_tEfNS_4arch4Sm80ELb0ELb0ELb0ELb1ELb1ELb0ELb0ELb0ELi2ELi4ELi4ELi4ELb0EEENS1_21CollectiveEpilogueBwdISA_SB_SD_Li256ELb1ELb0ELi2EEENS1_19SingleTileSchedulerILb1ELb0ELb0ELi128EEEEEEEEEvNT_6ParamsE)
        /*0014*/ 	.short	0x0160
        /*0016*/ 	.short	0x0270


	//----- nvinfo : EIATTR_CBANK_PARAM_SIZE
	.align		4
.L_840:
        /*0018*/ 	.byte	0x03, 0x19
        /*001a*/ 	.short	0x0270


	//----- nvinfo : EIATTR_KPARAM_INFO
	.align		4
        /*001c*/ 	.byte	0x04, 0x17
        /*001e*/ 	.short	(.L_842 - .L_841)
.L_841:
        /*0020*/ 	.word	0x00000000
        /*0024*/ 	.short	0x0000
        /*0026*/ 	.short	0x0000
        /*0028*/ 	.byte	0x00, 0xf0, 0xc1, 0x09


	//----- nvinfo : EIATTR_MAXREG_COUNT
	.align		4
.L_842:
        /*002c*/ 	.byte	0x03, 0x1b
        /*002e*/ 	.short	0x00ff


	//----- nvinfo : EIATTR_NUM_BARRIERS
	.align		4
        /*0030*/ 	.byte	0x02, 0x4c
        /*0032*/ 	.byte	0x02
	.zero		1


	//----- nvinfo : EIATTR_ANNOTATIONS
	.align		4
        /*0034*/ 	.byte	0x04, 0x55
        /*0036*/ 	.short	(.L_844 - .L_843)


	//   ....[0]....
.L_843:
        /* <DEDUP_REMOVED lines=16> */


	//----- nvinfo : EIATTR_MERCURY_ISA_VERSION
	.align		4
.L_844:
        /*0120*/ 	.byte	0x03, 0x5f
        /*0122*/ 	.short	0x0000


	//----- nvinfo : EIATTR_COOP_GROUP_MASK_REGIDS
	.align		4
        /*0124*/ 	.byte	0x04, 0x29
        /*0126*/ 	.short	(.L_846 - .L_845)


	//   ....[0]....
.L_845:
        /*0128*/ 	.word	0xffffffff


	//----- nvinfo : EIATTR_COOP_GROUP_INSTR_OFFSETS
	.align		4
.L_846:
        /*012c*/ 	.byte	0x04, 0x28
        /*012e*/ 	.short	(.L_848 - .L_847)


	//   ....[0]....
.L_847:
        /*0130*/ 	.word	0x000000a0


	//----- nvinfo : EIATTR_EXIT_INSTR_OFFSETS
	.align		4
.L_848:
        /*0134*/ 	.byte	0x04, 0x1c
        /*0136*/ 	.short	(.L_850 - .L_849)


	//   ....[0]....
.L_849:
        /*0138*/ 	.word	0x00000340


	//   ....[1]....
        /*013c*/ 	.word	0x00007d50


	//   ....[2]....
        /*0140*/ 	.word	0x00007e10


	//   ....[3]....
        /*0144*/ 	.word	0x00008810


	//   ....[4]....
        /*0148*/ 	.word	0x000088c0


	//----- nvinfo : EIATTR_CTAIDZ_USED
	.align		4
.L_850:
        /*014c*/ 	.byte	0x01, 0x04
	.zero		2


	//----- nvinfo : EIATTR_MAX_THREADS
	.align		4
        /*0150*/ 	.byte	0x04, 0x05
        /*0152*/ 	.short	(.L_852 - .L_851)
.L_851:
        /*0154*/ 	.word	0x00000100
        /*0158*/ 	.word	0x00000001
        /*015c*/ 	.word	0x00000001


	//----- nvinfo : EIATTR_CRS_STACK_SIZE
	.align		4
.L_852:
        /*0160*/ 	.byte	0x04, 0x1e
        /*0162*/ 	.short	(.L_854 - .L_853)
.L_853:
        /*0164*/ 	.word	0x00000000
.L_854:


//--------------------- .nv.info._ZN7cutlass13device_kernelIN5flash19enable_sm80_to_sm89INS1_16FlashAttnBwdSm80INS1_25CollectiveMainloopBwdSm80ILi2ELi2EN4cute5tupleIJNS5_1CILi128EEES8_NS7_ILi64EEEEEENS_10bfloat16_tEfNS_4arch4Sm80ELb0ELb0ELb0ELb1ELb0ELb0ELb0ELb0ELi2ELi4ELi4ELi4ELb0EEENS1_24CollectiveEpilogueBwdGQAISA_fSD_Li256ELb1ELb0EEENS1_19SingleTileSchedulerILb1ELb0ELb0ELi128EEEEEEEEEvNT_6ParamsE --------------------------
	.section	.nv.info._ZN7cutlass13device_kernelIN5flash19enable_sm80_to_sm89INS1_16FlashAttnBwdSm80INS1_25CollectiveMainloopBwdSm80ILi2ELi2EN4cute5tupleIJNS5_1CILi128EEES8_NS7_ILi64EEEEEENS_10bfloat16_tEfNS_4arch4Sm80ELb0ELb0ELb0ELb1ELb0ELb0ELb0ELb0ELi2ELi4ELi4ELi4ELb0EEENS1_24CollectiveEpilogueBwdGQAISA_fSD_Li256ELb1ELb0EEENS1_19SingleTileSchedulerILb1ELb0ELb0ELi128EEEEEEEEEvNT_6ParamsE,"",@"SHT_CUDA_INFO"
	.sectionflags	@""
	.align	4


	//----- nvinfo : EIATTR_CUDA_API_VERSION
	.align		4
        /*0000*/ 	.byte	0x04, 0x37
        /*0002*/ 	.short	(.L_856 - .L_855)
.L_855:
        /*0004*/ 	.word	0x00000082


	//----- nvinfo : EIATTR_SW2861232_WAR
	.align		4
.L_856:
        /*0008*/ 	.byte	0x01, 0x35
	.zero		2


	//----- nvinfo : EIATTR_PARAM_CBANK
	.align		4
        /*000c*/ 	.byte	0x04, 0x0a
        /*000e*/ 	.short	(.L_858 - .L_857)
	.align		4
.L_857:
        /*0010*/ 	.word	index@(.nv.constant0._ZN7cutlass13device_kernelIN5flash19enable_sm80_to_sm89INS1_16FlashAttnBwdSm80INS1_25CollectiveMainloopBwdSm80ILi2ELi2EN4cute5tupleIJNS5_1CILi128EEES8_NS7_ILi64EEEEEENS_10bfloat16_tEfNS_4arch4Sm80ELb0ELb0ELb0ELb1ELb0ELb0ELb0ELb0ELi2ELi4ELi4ELi4ELb0EEENS1_24CollectiveEpilogueBwdGQAISA_fSD_Li256ELb1ELb0EEENS1_19SingleTileSchedulerILb1ELb0ELb0ELi128EEEEEEEEEvNT_6ParamsE)
        /*0014*/ 	.short	0x0160
        /*0016*/ 	.short	0x0278


	//----- nvinfo : EIATTR_CBANK_PARAM_SIZE
	.align		4
.L_858:
        /*0018*/ 	.byte	0x03, 0x19
        /*001a*/ 	.short	0x0278


	//----- nvinfo : EIATTR_KPARAM_INFO
	.align		4
        /*001c*/ 	.byte	0x04, 0x17
        /*001e*/ 	.short	(.L_860 - .L_859)
.L_859:
        /*0020*/ 	.word	0x00000000
        /*0024*/ 	.short	0x0000
        /*0026*/ 	.short	0x0000
        /*0028*/ 	.byte	0x00, 0xf0, 0xe1, 0x09


	//----- nvinfo : EIATTR_MAXREG_COUNT
	.align		4
.L_860:
        /*002c*/ 	.byte	0x03, 0x1b
        /*002e*/ 	.short	0x00ff


	//----- nvinfo : EIATTR_NUM_BARRIERS
	.align		4
        /*0030*/ 	.byte	0x02, 0x4c
        /*0032*/ 	.byte	0x02
	.zero		1


	//----- nvinfo : EIATTR_ANNOTATIONS
	.align		4
        /*0034*/ 	.byte	0x04, 0x55
        /*0036*/ 	.short	(.L_862 - .L_861)


	//   ....[0]....
.L_861:
        /* <DEDUP_REMOVED lines=15> */


	//----- nvinfo : EIATTR_MERCURY_ISA_VERSION
	.align		4
.L_862:
        /*0118*/ 	.byte	0x03, 0x5f
        /*011a*/ 	.short	0x0000


	//----- nvinfo : EIATTR_COOP_GROUP_MASK_REGIDS
	.align		4
        /*011c*/ 	.byte	0x04, 0x29
        /*011e*/ 	.short	(.L_864 - .L_863)


	//   ....[0]....
.L_863:
        /*0120*/ 	.word	0xffffffff


	//----- nvinfo : EIATTR_COOP_GROUP_INSTR_OFFSETS
	.align		4
.L_864:
        /*0124*/ 	.byte	0x04, 0x28
        /*0126*/ 	.short	(.L_866 - .L_865)


	//   ....[0]....
.L_865:
        /*0128*/ 	.word	0x000000a0


	//----- nvinfo : EIATTR_EXIT_INSTR_OFFSETS
	.align		4
.L_866:
        /*012c*/ 	.byte	0x04, 0x1c
        /*012e*/ 	.short	(.L_868 - .L_867)


	//   ....[0]....
.L_867:
        /*0130*/ 	.word	0x00000340


	//   ....[1]....
        /*0134*/ 	.word	0x00006c00


	//   ....[2]....
        /*0138*/ 	.word	0x00007340


	//----- nvinfo : EIATTR_CTAIDZ_USED
	.align		4
.L_868:
        /*013c*/ 	.byte	0x01, 0x04
	.zero		2


	//----- nvinfo : EIATTR_MAX_THREADS
	.align		4
        /*0140*/ 	.byte	0x04, 0x05
        /*0142*/ 	.short	(.L_870 - .L_869)
.L_869:
        /*0144*/ 	.word	0x00000100
        /*0148*/ 	.word	0x00000001
        /*014c*/ 	.word	0x00000001


	//----- nvinfo : EIATTR_CRS_STACK_SIZE
	.align		4
.L_870:
        /*0150*/ 	.byte	0x04, 0x1e
        /*0152*/ 	.short	(.L_872 - .L_871)
.L_871:
        /*0154*/ 	.word	0x00000000
.L_872:


//--------------------- .nv.info._ZN7cutlass13device_kernelIN5flash19enable_sm80_to_sm89INS1_16FlashAttnBwdSm80INS1_25CollectiveMainloopBwdSm80ILi2ELi2EN4cute5tupleIJNS5_1CILi128EEES8_NS7_ILi64EEEEEENS_10bfloat16_tEfNS_4arch4Sm80ELb0ELb0ELb0ELb1ELb1ELb0ELb0ELb0ELi2ELi4ELi4ELi4ELb0EEENS1_24CollectiveEpilogueBwdGQAISA_fSD_Li256ELb1ELb1EEENS1_19SingleTileSchedulerILb1ELb0ELb0ELi128EEEEEEEEEvNT_6ParamsE --------------------------
	.section	.nv.info._ZN7cutlass13device_kernelIN5flash19enable_sm80_to_sm89INS1_16FlashAttnBwdSm80INS1_25CollectiveMainloopBwdSm80ILi2ELi2EN4cute5tupleIJNS5_1CILi128EEES8_NS7_ILi64EEEEEENS_10bfloat16_tEfNS_4arch4Sm80ELb0ELb0ELb0ELb1ELb1ELb0ELb0ELb0ELi2ELi4ELi4ELi4ELb0EEENS1_24CollectiveEpilogueBwdGQAISA_fSD_Li256ELb1ELb1EEENS1_19SingleTileSchedulerILb1ELb0ELb0ELi128EEEEEEEEEvNT_6ParamsE,"",@"SHT_CUDA_INFO"
	.sectionflags	@""
	.align	4


	//----- nvinfo : EIATTR_CUDA_API_VERSION
	.align		4
        /*0000*/ 	.byte	0x04, 0x37
        /*0002*/ 	.short	(.L_874 - .L_873)
.L_873:
        /*0004*/ 	.word	0x00000082


	//----- nvinfo : EIATTR_SW2861232_WAR
	.align		4
.L_874:
        /*0008*/ 	.byte	0x01, 0x35
	.zero		2


	//----- nvinfo : EIATTR_PARAM_CBANK
	.align		4
        /*000c*/ 	.byte	0x04, 0x0a
        /*000e*/ 	.short	(.L_876 - .L_875)
	.align		4
.L_875:
        /*0010*/ 	.word	index@(.nv.constant0._ZN7cutlass13device_kernelIN5flash19enable_sm80_to_sm89INS1_16FlashAttnBwdSm80INS1_25CollectiveMainloopBwdSm80ILi2ELi2EN4cute5tupleIJNS5_1CILi128EEES8_NS7_ILi64EEEEEENS_10bfloat16_tEfNS_4arch4Sm80ELb0ELb0ELb0ELb1ELb1ELb0ELb0ELb0ELi2ELi4ELi4ELi4ELb0EEENS1_24CollectiveEpilogueBwdGQAISA_fSD_Li256ELb1ELb1EEENS1_19SingleTileSchedulerILb1ELb0ELb0ELi128EEEEEEEEEvNT_6ParamsE)
        /*0014*/ 	.short	0x0160
        /*0016*/ 	.short	0x0278


	//----- nvinfo : EIATTR_CBANK_PARAM_SIZE
	.align		4
.L_876:
        /*0018*/ 	.byte	0x03, 0x19
        /*001a*/ 	.short	0x0278


	//----- nvinfo : EIATTR_KPARAM_INFO
	.align		4
        /*001c*/ 	.byte	0x04, 0x17
        /*001e*/ 	.short	(.L_878 - .L_877)
.L_877:
        /*0020*/ 	.word	0x00000000
        /*0024*/ 	.short	0x0000
        /*0026*/ 	.short	0x0000
        /*0028*/ 	.byte	0x00, 0xf0, 0xe1, 0x09


	//----- nvinfo : EIATTR_MAXREG_COUNT
	.align		4
.L_878:
        /*002c*/ 	.byte	0x03, 0x1b
        /*002e*/ 	.short	0x00ff


	//----- nvinfo : EIATTR_NUM_BARRIERS
	.align		4
        /*0030*/ 	.byte	0x02, 0x4c
        /*0032*/ 	.byte	0x02
	.zero		1


	//----- nvinfo : EIATTR_ANNOTATIONS
	.align		4
        /*0034*/ 	.byte	0x04, 0x55
        /*0036*/ 	.short	(.L_880 - .L_879)


	//   ....[0]....
.L_879:
        /* <DEDUP_REMOVED lines=15> */


	//----- nvinfo : EIATTR_MERCURY_ISA_VERSION
	.align		4
.L_880:
        /*0118*/ 	.byte	0x03, 0x5f
        /*011a*/ 	.short	0x0000


	//----- nvinfo : EIATTR_COOP_GROUP_MASK_REGIDS
	.align		4
        /*011c*/ 	.byte	0x04, 0x29
        /*011e*/ 	.short	(.L_882 - .L_881)


	//   ....[0]....
.L_881:
        /*0120*/ 	.word	0xffffffff


	//   ....[1]....
        /*0124*/ 	.word	0xffffffff


	//   ....[2]....
        /*0128*/ 	.word	0xffffffff


	//   ....[3]....
        /*012c*/ 	.word	0xffffffff


	//   ....[4]....
        /*0130*/ 	.word	0xffffffff


	//   ....[5]....
        /*0134*/ 	.word	0xffffffff


	//   ....[6]....
        /*0138*/ 	.word	0xffffffff


	//   ....[7]....
        /*013c*/ 	.word	0xffffffff


	//   ....[8]....
        /*0140*/ 	.word	0xffffffff


	//----- nvinfo : EIATTR_COOP_GROUP_INSTR_OFFSETS
	.align		4
.L_882:
        /*0144*/ 	.byte	0x04, 0x28
        /*0146*/ 	.short	(.L_884 - .L_883)


	//   ....[0]....
.L_883:
        /*0148*/ 	.word	0x000000a0


	//   ....[1]....
        /*014c*/ 	.word	0x00006f90


	//   ....[2]....
        /*0150*/ 	.word	0x00006fd0


	//   ....[3]....
        /*0154*/ 	.word	0x000072c0


	//   ....[4]....
        /*0158*/ 	.word	0x000072d0


	//   ....[5]....
        /*015c*/ 	.word	0x00007460


	//   ....[6]....
        /*0160*/ 	.word	0x000074c0


	//   ....[7]....
        /*0164*/ 	.word	0x00007760


	//   ....[8]....
        /*0168*/ 	.word	0x00007770


	//----- nvinfo : EIATTR_EXIT_INSTR_OFFSETS
	.align		4
.L_884:
        /*016c*/ 	.byte	0x04, 0x1c
        /*016e*/ 	.short	(.L_886 - .L_885)


	//   ....[0]....
.L_885:
        /*0170*/ 	.word	0x00000340


	//   ....[1]....
        /*0174*/ 	.word	0x00006c20


	//   ....[2]....
        /*0178*/ 	.word	0x00007780


	//   ....[3]....
        /*017c*/ 	.word	0x00007820


	//----- nvinfo : EIATTR_CTAIDZ_USED
	.align		4
.L_886:
        /*0180*/ 	.byte	0x01, 0x04
	.zero		2


	//----- nvinfo : EIATTR_MAX_THREADS
	.align		4
        /*0184*/ 	.byte	0x04, 0x05
        /*0186*/ 	.short	(.L_888 - .L_887)
.L_887:
        /*0188*/ 	.word	0x00000100
        /*018c*/ 	.word	0x00000001
        /*0190*/ 	.word	0x00000001


	//----- nvinfo : EIATTR_CRS_STACK_SIZE
	.align		4
.L_888:
        /*0194*/ 	.byte	0x04, 0x1e
        /*0196*/ 	.short	(.L_890 - .L_889)
.L_889:
        /*0198*/ 	.word	0x00000000
.L_890:


//--------------------- .nv.info._ZN7cutlass13device_kernelIN5flash19enable_sm80_to_sm89INS1_16FlashAttnBwdSm80INS1_25CollectiveMainloopBwdSm80ILi2ELi2EN4cute5tupleIJNS5_1CILi128EEES8_NS7_ILi64EEEEEENS_10bfloat16_tEfNS_4arch4Sm80ELb0ELb1ELb0ELb0ELb0ELb0ELb0ELb0ELi2ELi4ELi4ELi4ELb0EEENS1_21CollectiveEpilogueBwdISA_SB_SD_Li256ELb0ELb0ELi2EEENS1_19SingleTileSchedulerILb0ELb0ELb0ELi128EEEEEEEEEvNT_6ParamsE --------------------------
	.section	.nv.info._ZN7cutlass13device_kernelIN5flash19enable_sm80_to_sm89INS1_16FlashAttnBwdSm80INS1_25CollectiveMainloopBwdSm80ILi2ELi2EN4cute5tupleIJNS5_1CILi128EEES8_NS7_ILi64EEEEEENS_10bfloat16_tEfNS_4arch4Sm80ELb0ELb1ELb0ELb0ELb0ELb0ELb0ELb0ELi2ELi4ELi4ELi4ELb0EEENS1_21CollectiveEpilogueBwdISA_SB_SD_Li256ELb0ELb0ELi2EEENS1_19SingleTileSchedulerILb0ELb0ELb0ELi128EEEEEEEEEvNT_6ParamsE,"",@"SHT_CUDA_INFO"
	.sectionflags	@""
	.align	4


	//----- nvinfo : EIATTR_CUDA_API_VERSION
	.align		4
        /*0000*/ 	.byte	0x04, 0x37
        /*0002*/ 	.short	(.L_892 - .L_891)
.L_891:
        /*0004*/ 	.word	0x00000082


	//----- nvinfo : EIATTR_SW2861232_WAR
	.align		4
.L_892:
        /*0008*/ 	.byte	0x01, 0x35
	.zero		2


	//----- nvinfo : EIATTR_PARAM_CBANK
	.align		4
        /*000c*/ 	.byte	0x04, 0x0a
        /*000e*/ 	.short	(.L_894 - .L_893)
	.align		4
.L_893:
        /*0010*/ 	.word	index@(.nv.constant0._ZN7cutlass13device_kernelIN5flash19enable_sm80_to_sm89INS1_16FlashAttnBwdSm80INS1_25CollectiveMainloopBwdSm80ILi2ELi2EN4cute5tupleIJNS5_1CILi128EEES8_NS7_ILi64EEEEEENS_10bfloat16_tEfNS_4arch4Sm80ELb0ELb1ELb0ELb0ELb0ELb0ELb0ELb0ELi2ELi4ELi4ELi4ELb0EEENS1_21CollectiveEpilogueBwdISA_SB_SD_Li256ELb0ELb0ELi2EEENS1_19SingleTileSchedulerILb0ELb0ELb0ELi128EEEEEEEEEvNT_6ParamsE)
        /*0014*/ 	.short	0x0160
        /*0016*/ 	.short	0x0270


	//----- nvinfo : EIATTR_CBANK_PARAM_SIZE
	.align		4
.L_894:
        /*0018*/ 	.byte	0x03, 0x19
        /*001a*/ 	.short	0x0270


	//----- nvinfo : EIATTR_KPARAM_INFO
	.align		4
        /*001c*/ 	.byte	0x04, 0x17
        /*001e*/ 	.short	(.L_896 - .L_895)
.L_895:
        /*0020*/ 	.word	0x00000000
        /*0024*/ 	.short	0x0000
        /*0026*/ 	.short	0x0000
        /*0028*/ 	.byte	0x00, 0xf0, 0xc1, 0x09


	//----- nvinfo : EIATTR_MAXREG_COUNT
	.align		4
.L_896:
        /*002c*/ 	.byte	0x03, 0x1b
        /*002e*/ 	.short	0x00ff


	//----- nvinfo : EIATTR_NUM_BARRIERS
	.align		4
        /*0030*/ 	.byte	0x02, 0x4c
        /*0032*/ 	.byte	0x02
	.zero		1


	//----- nvinfo : EIATTR_ANNOTATIONS
	.align		4
        /*0034*/ 	.byte	0x04, 0x55
        /*0036*/ 	.short	(.L_898 - .L_897)


	//   ....[0]....
.L_897:
        /* <DEDUP_REMOVED lines=19> */


	//----- nvinfo : EIATTR_MERCURY_ISA_VERSION
	.align		4
.L_898:
        /*0158*/ 	.byte	0x03, 0x5f
        /*015a*/ 	.short	0x0000


	//----- nvinfo : EIATTR_EXIT_INSTR_OFFSETS
	.align		4
        /*015c*/ 	.byte	0x04, 0x1c
        /*015e*/ 	.short	(.L_900 - .L_899)


	//   ....[0]....
.L_899:
        /*0160*/ 	.word	0x00000040


	//   ....[1]....
        /*0164*/ 	.word	0x00008d30


	//   ....[2]....
        /*0168*/ 	.word	0x00008df0


	//   ....[3]....
        /*016c*/ 	.word	0x000096a0


	//   ....[4]....
        /*0170*/ 	.word	0x00009750


	//----- nvinfo : EIATTR_CTAIDZ_USED
	.align		4
.L_900:
        /*0174*/ 	.byte	0x01, 0x04
	.zero		2


	//----- nvinfo : EIATTR_MAX_THREADS
	.align		4
        /*0178*/ 	.byte	0x04, 0x05
        /*017a*/ 	.short	(.L_902 - .L_901)
.L_901:
        /*017c*/ 	.word	0x00000100
        /*0180*/ 	.word	0x00000001
        /*0184*/ 	.word	0x00000001


	//----- nvinfo : EIATTR_CRS_STACK_SIZE
	.align		4
.L_902:
        /*0188*/ 	.byte	0x04, 0x1e
        /*018a*/ 	.short	(.L_904 - .L_903)
.L_903:
        /*018c*/ 	.word	0x00000000
.L_904:


//--------------------- .nv.info._ZN7cutlass13device_kernelIN5flash19enable_sm80_to_sm89INS1_16FlashAttnBwdSm80INS1_25CollectiveMainloopBwdSm80ILi2ELi2EN4cute5tupleIJNS5_1CILi128EEES8_NS7_ILi64EEEEEENS_10bfloat16_tEfNS_4arch4Sm80ELb0ELb1ELb0ELb0ELb1ELb0ELb0ELb0ELi2ELi4ELi4ELi4ELb0EEENS1_21CollectiveEpilogueBwdISA_SB_SD_Li256ELb0ELb0ELi2EEENS1_19SingleTileSchedulerILb0ELb0ELb0ELi128EEEEEEEEEvNT_6ParamsE --------------------------
	.section	.nv.info._ZN7cutlass13device_kernelIN5flash19enable_sm80_to_sm89INS1_16FlashAttnBwdSm80INS1_25CollectiveMainloopBwdSm80ILi2ELi2EN4cute5tupleIJNS5_1CILi128EEES8_NS7_ILi64EEEEEENS_10bfloat16_tEfNS_4arch4Sm80ELb0ELb1ELb0ELb0ELb1ELb0ELb0ELb0ELi2ELi4ELi4ELi4ELb0EEENS1_21CollectiveEpilogueBwdISA_SB_SD_Li256ELb0ELb0ELi2EEENS1_19SingleTileSchedulerILb0ELb0ELb0ELi128EEEEEEEEEvNT_6ParamsE,"",@"SHT_CUDA_INFO"
	.sectionflags	@""
	.align	4


	//----- nvinfo : EIATTR_CUDA_API_VERSION
	.align		4
        /*0000*/ 	.byte	0x04, 0x37
        /*0002*/ 	.short	(.L_906 - .L_905)
.L_905:
        /*0004*/ 	.word	0x00000082


	//----- nvinfo : EIATTR_SW2861232_WAR
	.align		4
.L_906:
        /*0008*/ 	.byte	0x01, 0x35
	.zero		2


	//----- nvinfo : EIATTR_PARAM_CBANK
	.align		4
        /*000c*/ 	.byte	0x04, 0x0a
        /*000e*/ 	.short	(.L_908 - .L_907)
	.align		4
.L_907:
        /*0010*/ 	.word	index@(.nv.constant0._ZN7cutlass13device_kernelIN5flash19enable_sm80_to_sm89INS1_16FlashAttnBwdSm80INS1_25CollectiveMainloopBwdSm80ILi2ELi2EN4cute5tupleIJNS5_1CILi128EEES8_NS7_ILi64EEEEEENS_10bfloat16_tEfNS_4arch4Sm80ELb0ELb1ELb0ELb0ELb1ELb0ELb0ELb0ELi2ELi4ELi4ELi4ELb0EEENS1_21CollectiveEpilogueBwdISA_SB_SD_Li256ELb0ELb0ELi2EEENS1_19SingleTileSchedulerILb0ELb0ELb0ELi128EEEEEEEEEvNT_6ParamsE)
        /*0014*/ 	.short	0x0160
        /*0016*/ 	.short	0x0270


	//----- nvinfo : EIATTR_CBANK_PARAM_SIZE
	.align		4
.L_908:
        /*0018*/ 	.byte	0x03, 0x19
        /*001a*/ 	.short	0x0270


	//----- nvinfo : EIATTR_KPARAM_INFO
	.align		4
        /*001c*/ 	.byte	0x04, 0x17
        /*001e*/ 	.short	(.L_910 - .L_909)
.L_909:
        /*0020*/ 	.word	0x00000000
        /*0024*/ 	.short	0x0000
        /*0026*/ 	.short	0x0000
        /*0028*/ 	.byte	0x00, 0xf0, 0xc1, 0x09


	//----- nvinfo : EIATTR_MAXREG_COUNT
	.align		4
.L_910:
        /*002c*/ 	.byte	0x03, 0x1b
        /*002e*/ 	.short	0x00ff


	//----- nvinfo : EIATTR_NUM_BARRIERS
	.align		4
        /*0030*/ 	.byte	0x02, 0x4c
        /*0032*/ 	.byte	0x02
	.zero		1


	//----- nvinfo : EIATTR_ANNOTATIONS
	.align		4
        /*0034*/ 	.byte	0x04, 0x55
        /*0036*/ 	.short	(.L_912 - .L_911)


	//   ....[0]....
.L_911:
        /* <DEDUP_REMOVED lines=19> */


	//----- nvinfo : EIATTR_MERCURY_ISA_VERSION
	.align		4
.L_912:
        /*0158*/ 	.byte	0x03, 0x5f
        /*015a*/ 	.short	0x0000


	//----- nvinfo : EIATTR_EXIT_INSTR_OFFSETS
	.align		4
        /*015c*/ 	.byte	0x04, 0x1c
        /*015e*/ 	.short	(.L_914 - .L_913)


	//   ....[0]....
.L_913:
        /*0160*/ 	.word	0x00000040


	//   ....[1]....
        /*0164*/ 	.word	0x00008d30


	//   ....[2]....
        /*0168*/ 	.word	0x00008df0


	//   ....[3]....
        /*016c*/ 	.word	0x000096a0


	//   ....[4]....
        /*0170*/ 	.word	0x00009750


	//----- nvinfo : EIATTR_CTAIDZ_USED
	.align		4
.L_914:
        /*0174*/ 	.byte	0x01, 0x04
	.zero		2


	//----- nvinfo : EIATTR_MAX_THREADS
	.align		4
        /*0178*/ 	.byte	0x04, 0x05
        /*017a*/ 	.short	(.L_916 - .L_915)
.L_915:
        /*017c*/ 	.word	0x00000100
        /*0180*/ 	.word	0x00000001
        /*0184*/ 	.word	0x00000001


	//----- nvinfo : EIATTR_CRS_STACK_SIZE
	.align		4
.L_916:
        /*0188*/ 	.byte	0x04, 0x1e
        /*018a*/ 	.short	(.L_918 - .L_917)
.L_917:
        /*018c*/ 	.word	0x00000000
.L_918:


//--------------------- .nv.info._ZN7cutlass13device_kernelIN5flash19enable_sm80_to_sm89INS1_16FlashAttnBwdSm80INS1_25CollectiveMainloopBwdSm80ILi2ELi2EN4cute5tupleIJNS5_1CILi128EEES8_NS7_ILi64EEEEEENS_10bfloat16_tEfNS_4arch4Sm80ELb0ELb1ELb0ELb0ELb0ELb0ELb0ELb0ELi2ELi4ELi4ELi4ELb0EEENS1_24CollectiveEpilogueBwdGQAISA_fSD_Li256ELb0ELb0EEENS1_19SingleTileSchedulerILb0ELb0ELb0ELi128EEEEEEEEEvNT_6ParamsE --------------------------
	.section	.nv.info._ZN7cutlass13device_kernelIN5flash19enable_sm80_to_sm89INS1_16FlashAttnBwdSm80INS1_25CollectiveMainloopBwdSm80ILi2ELi2EN4cute5tupleIJNS5_1CILi128EEES8_NS7_ILi64EEEEEENS_10bfloat16_tEfNS_4arch4Sm80ELb0ELb1ELb0ELb0ELb0ELb0ELb0ELb0ELi2ELi4ELi4ELi4ELb0EEENS1_24CollectiveEpilogueBwdGQAISA_fSD_Li256ELb0ELb0EEENS1_19SingleTileSchedulerILb0ELb0ELb0ELi128EEEEEEEEEvNT_6ParamsE,"",@"SHT_CUDA_INFO"
	.sectionflags	@""
	.align	4


	//----- nvinfo : EIATTR_CUDA_API_VERSION
	.align		4
        /*0000*/ 	.byte	0x04, 0x37
        /*0002*/ 	.short	(.L_920 - .L_919)
.L_919:
        /*0004*/ 	.word	0x00000082


	//----- nvinfo : EIATTR_SW2861232_WAR
	.align		4
.L_920:
        /*0008*/ 	.byte	0x01, 0x35
	.zero		2


	//----- nvinfo : EIATTR_PARAM_CBANK
	.align		4
        /*000c*/ 	.byte	0x04, 0x0a
        /*000e*/ 	.short	(.L_922 - .L_921)
	.align		4
.L_921:
        /*0010*/ 	.word	index@(.nv.constant0._ZN7cutlass13device_kernelIN5flash19enable_sm80_to_sm89INS1_16FlashAttnBwdSm80INS1_25CollectiveMainloopBwdSm80ILi2ELi2EN4cute5tupleIJNS5_1CILi128EEES8_NS7_ILi64EEEEEENS_10bfloat16_tEfNS_4arch4Sm80ELb0ELb1ELb0ELb0ELb0ELb0ELb0ELb0ELi2ELi4ELi4ELi4ELb0EEENS1_24CollectiveEpilogueBwdGQAISA_fSD_Li256ELb0ELb0EEENS1_19SingleTileSchedulerILb0ELb0ELb0ELi128EEEEEEEEEvNT_6ParamsE)
        /*0014*/ 	.short	0x0160
        /*0016*/ 	.short	0x0278


	//----- nvinfo : EIATTR_CBANK_PARAM_SIZE
	.align		4
.L_922:
        /*0018*/ 	.byte	0x03, 0x19
        /*001a*/ 	.short	0x0278


	//----- nvinfo : EIATTR_KPARAM_INFO
	.align		4
        /*001c*/ 	.byte	0x04, 0x17
        /*001e*/ 	.short	(.L_924 - .L_923)
.L_923:
        /*0020*/ 	.word	0x00000000
        /*0024*/ 	.short	0x0000
        /*0026*/ 	.short	0x0000
        /*0028*/ 	.byte	0x00, 0xf0, 0xe1, 0x09


	//----- nvinfo : EIATTR_MAXREG_COUNT
	.align		4
.L_924:
        /*002c*/ 	.byte	0x03, 0x1b
        /*002e*/ 	.short	0x00ff


	//----- nvinfo : EIATTR_NUM_BARRIERS
	.align		4
        /*0030*/ 	.byte	0x02, 0x4c
        /*0032*/ 	.byte	0x02
	.zero		1


	//----- nvinfo : EIATTR_ANNOTATIONS
	.align		4
        /*0034*/ 	.byte	0x04, 0x55
        /*0036*/ 	.short	(.L_926 - .L_925)


	//   ....[0]....
.L_925:
        /* <DEDUP_REMOVED lines=19> */


	//----- nvinfo : EIATTR_MERCURY_ISA_VERSION
	.align		4
.L_926:
        /*0158*/ 	.byte	0x03, 0x5f
        /*015a*/ 	.short	0x0000


	//----- nvinfo : EIATTR_EXIT_INSTR_OFFSETS
	.align		4
        /*015c*/ 	.byte	0x04, 0x1c
        /*015e*/ 	.short	(.L_928 - .L_927)


	//   ....[0]....
.L_927:
        /*0160*/ 	.word	0x00000040


	//   ....[1]....
        /*0164*/ 	.word	0x00007c50


	//   ....[2]....
        /*0168*/ 	.word	0x00008280


	//----- nvinfo : EIATTR_CTAIDZ_USED
	.align		4
.L_928:
        /*016c*/ 	.byte	0x01, 0x04
	.zero		2


	//----- nvinfo : EIATTR_MAX_THREADS
	.align		4
        /*0170*/ 	.byte	0x04, 0x05
        /*0172*/ 	.short	(.L_930 - .L_929)
.L_929:
        /*0174*/ 	.word	0x00000100
        /*0178*/ 	.word	0x00000001
        /*017c*/ 	.word	0x00000001


	//----- nvinfo : EIATTR_CRS_STACK_SIZE
	.align		4
.L_930:
        /*0180*/ 	.byte	0x04, 0x1e
        /*0182*/ 	.short	(.L_932 - .L_931)
.L_931:
        /*0184*/ 	.word	0x00000000
.L_932:


//--------------------- .nv.info._ZN7cutlass13device_kernelIN5flash19enable_sm80_to_sm89INS1_16FlashAttnBwdSm80INS1_25CollectiveMainloopBwdSm80ILi2ELi2EN4cute5tupleIJNS5_1CILi128EEES8_NS7_ILi64EEEEEENS_10bfloat16_tEfNS_4arch4Sm80ELb0ELb1ELb0ELb0ELb1ELb0ELb0ELb0ELi2ELi4ELi4ELi4ELb0EEENS1_24CollectiveEpilogueBwdGQAISA_fSD_Li256ELb0ELb1EEENS1_19SingleTileSchedulerILb0ELb0ELb0ELi128EEEEEEEEEvNT_6ParamsE --------------------------
	.section	.nv.info._ZN7cutlass13device_kernelIN5flash19enable_sm80_to_sm89INS1_16FlashAttnBwdSm80INS1_25CollectiveMainloopBwdSm80ILi2ELi2EN4cute5tupleIJNS5_1CILi128EEES8_NS7_ILi64EEEEEENS_10bfloat16_tEfNS_4arch4Sm80ELb0ELb1ELb0ELb0ELb1ELb0ELb0ELb0ELi2ELi4ELi4ELi4ELb0EEENS1_24CollectiveEpilogueBwdGQAISA_fSD_Li256ELb0ELb1EEENS1_19SingleTileSchedulerILb0ELb0ELb0ELi128EEEEEEEEEvNT_6ParamsE,"",@"SHT_CUDA_INFO"
	.sectionflags	@""
	.align	4


	//----- nvinfo : EIATTR_CUDA_API_VERSION
	.align		4
        /*0000*/ 	.byte	0x04, 0x37
        /*0002*/ 	.short	(.L_934 - .L_933)
.L_933:
        /*0004*/ 	.word	0x00000082


	//----- nvinfo : EIATTR_SW2861232_WAR
	.align		4
.L_934:
        /*0008*/ 	.byte	0x01, 0x35
	.zero		2


	//----- nvinfo : EIATTR_PARAM_CBANK
	.align		4
        /*000c*/ 	.byte	0x04, 0x0a
        /*000e*/ 	.short	(.L_936 - .L_935)
	.align		4
.L_935:
        /*0010*/ 	.word	index@(.nv.constant0._ZN7cutlass13device_kernelIN5flash19enable_sm80_to_sm89INS1_16FlashAttnBwdSm80INS1_25CollectiveMainloopBwdSm80ILi2ELi2EN4cute5tupleIJNS5_1CILi128EEES8_NS7_ILi64EEEEEENS_10bfloat16_tEfNS_4arch4Sm80ELb0ELb1ELb0ELb0ELb1ELb0ELb0ELb0ELi2ELi4ELi4ELi4ELb0EEENS1_24CollectiveEpilogueBwdGQAISA_fSD_Li256ELb0ELb1EEENS1_19SingleTileSchedulerILb0ELb0ELb0ELi128EEEEEEEEEvNT_6ParamsE)
        /*0014*/ 	.short	0x0160
        /*0016*/ 	.short	0x0278


	//----- nvinfo : EIATTR_CBANK_PARAM_SIZE
	.align		4
.L_936:
        /*0018*/ 	.byte	0x03, 0x19
        /*001a*/ 	.short	0x0278


	//----- nvinfo : EIATTR_KPARAM_INFO
	.align		4
        /*001c*/ 	.byte	0x04, 0x17
        /*001e*/ 	.short	(.L_938 - .L_937)
.L_937:
        /*0020*/ 	.word	0x00000000
        /*0024*/ 	.short	0x0000
        /*0026*/ 	.short	0x0000
        /*0028*/ 	.byte	0x00, 0xf0, 0xe1, 0x09


	//----- nvinfo : EIATTR_MAXREG_COUNT
	.align		4
.L_938:
        /*002c*/ 	.byte	0x03, 0x1b
        /*002e*/ 	.short	0x00ff


	//----- nvinfo : EIATTR_NUM_BARRIERS
	.align		4
        /*0030*/ 	.byte	0x02, 0x4c
        /*0032*/ 	.byte	0x02
	.zero		1


	//----- nvinfo : EIATTR_ANNOTATIONS
	.align		4
        /*0034*/ 	.byte	0x04, 0x55
        /*0036*/ 	.short	(.L_940 - .L_939)


	//   ....[0]....
.L_939:
        /* <DEDUP_REMOVED lines=17> */


	//----- nvinfo : EIATTR_MERCURY_ISA_VERSION
	.align		4
.L_940:
        /*0130*/ 	.byte	0x03, 0x5f
        /*0132*/ 	.short	0x0000


	//----- nvinfo : EIATTR_COOP_GROUP_MASK_REGIDS
	.align		4
        /*0134*/ 	.byte	0x04, 0x29
        /*0136*/ 	.short	(.L_942 - .L_941)


	//   ....[0]....
.L_941:
        /*0138*/ 	.word	0xffffffff


	//   ....[1]....
        /*013c*/ 	.word	0xffffffff


	//   ....[2]....
        /*0140*/ 	.word	0xffffffff


	//   ....[3]....
        /*0144*/ 	.word	0xffffffff


	//   ....[4]....
        /*0148*/ 	.word	0xffffffff


	//   ....[5]....
        /*014c*/ 	.word	0xffffffff


	//   ....[6]....
        /*0150*/ 	.word	0xffffffff


	//   ....[7]....
        /*0154*/ 	.word	0xffffffff


	//----- nvinfo : EIATTR_COOP_GROUP_INSTR_OFFSETS
	.align		4
.L_942:
        /*0158*/ 	.byte	0x04, 0x28
        /*015a*/ 	.short	(.L_944 - .L_943)


	//   ....[0]....
.L_943:
        /*015c*/ 	.word	0x00007ed0


	//   ....[1]....
        /*0160*/ 	.word	0x00007f00


	//   ....[2]....
        /*0164*/ 	.word	0x000081f0


	//   ....[3]....
        /*0168*/ 	.word	0x00008200


	//   ....[4]....
        /*016c*/ 	.word	0x00008390


	//   ....[5]....
        /*0170*/ 	.word	0x000083e0


	//   ....[6]....
        /*0174*/ 	.word	0x00008690


	//   ....[7]....
        /*0178*/ 	.word	0x000086a0


	//----- nvinfo : EIATTR_EXIT_INSTR_OFFSETS
	.align		4
.L_944:
        /*017c*/ 	.byte	0x04, 0x1c
        /*017e*/ 	.short	(.L_946 - .L_945)


	//   ....[0]....
.L_945:
        /*0180*/ 	.word	0x00000040


	//   ....[1]....
        /*0184*/ 	.word	0x00007c60


	//   ....[2]....
        /*0188*/ 	.word	0x000086b0


	//   ....[3]....
        /*018c*/ 	.word	0x00008750


	//----- nvinfo : EIATTR_CTAIDZ_USED
	.align		4
.L_946:
        /*0190*/ 	.byte	0x01, 0x04
	.zero		2


	//----- nvinfo : EIATTR_MAX_THREADS
	.align		4
        /*0194*/ 	.byte	0x04, 0x05
        /*0196*/ 	.short	(.L_948 - .L_947)
.L_947:
        /*0198*/ 	.word	0x00000100
        /*019c*/ 	.word	0x00000001
        /*01a0*/ 	.word	0x00000001


	//----- nvinfo : EIATTR_CRS_STACK_SIZE
	.align		4
.L_948:
        /*01a4*/ 	.byte	0x04, 0x1e
        /*01a6*/ 	.short	(.L_950 - .L_949)
.L_949:
        /*01a8*/ 	.word	0x00000000
.L_950:


//--------------------- .nv.info._ZN7cutlass13device_kernelIN5flash19enable_sm80_to_sm89INS1_16FlashAttnBwdSm80INS1_25CollectiveMainloopBwdSm80ILi2ELi2EN4cute5tupleIJNS5_1CILi128EEES8_NS7_ILi64EEEEEENS_10bfloat16_tEfNS_4arch4Sm80ELb0ELb1ELb0ELb1ELb0ELb0ELb0ELb0ELi2ELi4ELi4ELi4ELb0EEENS1_21CollectiveEpilogueBwdISA_SB_SD_Li256ELb1ELb0ELi2EEENS1_19SingleTileSchedulerILb1ELb0ELb0ELi128EEEEEEEEEvNT_6ParamsE --------------------------
	.section	.nv.info._ZN7cutlass13device_kernelIN5flash19enable_sm80_to_sm89INS1_16FlashAttnBwdSm80INS1_25CollectiveMainloopBwdSm80ILi2ELi2EN4cute5tupleIJNS5_1CILi128EEES8_NS7_ILi64EEEEEENS_10bfloat16_tEfNS_4arch4Sm80ELb0ELb1ELb0ELb1ELb0ELb0ELb0ELb0ELi2ELi4ELi4ELi4ELb0EEENS1_21CollectiveEpilogueBwdISA_SB_SD_Li256ELb1ELb0ELi2EEENS1_19SingleTileSchedulerILb1ELb0ELb0ELi128EEEEEEEEEvNT_6ParamsE,"",@"SHT_CUDA_INFO"
	.sectionflags	@""
	.align	4


	//----- nvinfo : EIATTR_CUDA_API_VERSION
	.align		4
        /*0000*/ 	.byte	0x04, 0x37
        /*0002*/ 	.short	(.L_952 - .L_951)
.L_951:
        /*0004*/ 	.word	0x00000082


	//----- nvinfo : EIATTR_SW2861232_WAR
	.align		4
.L_952:
        /*0008*/ 	.byte	0x01, 0x35
	.zero		2


	//----- nvinfo : EIATTR_PARAM_CBANK
	.align		4
        /*000c*/ 	.byte	0x04, 0x0a
        /*000e*/ 	.short	(.L_954 - .L_953)
	.align		4
.L_953:
        /*0010*/ 	.word	index@(.nv.constant0._ZN7cutlass13device_kernelIN5flash19enable_sm80_to_sm89INS1_16FlashAttnBwdSm80INS1_25CollectiveMainloopBwdSm80ILi2ELi2EN4cute5tupleIJNS5_1CILi128EEES8_NS7_ILi64EEEEEENS_10bfloat16_tEfNS_4arch4Sm80ELb0ELb1ELb0ELb1ELb0ELb0ELb0ELb0ELi2ELi4ELi4ELi4ELb0EEENS1_21CollectiveEpilogueBwdISA_SB_SD_Li256ELb1ELb0ELi2EEENS1_19SingleTileSchedulerILb1ELb0ELb0ELi128EEEEEEEEEvNT_6ParamsE)
        /*0014*/ 	.short	0x0160
        /*0016*/ 	.short	0x0270


	//----- nvinfo : EIATTR_CBANK_PARAM_SIZE
	.align		4
.L_954:
        /*0018*/ 	.byte	0x03, 0x19
        /*001a*/ 	.short	0x0270


	//----- nvinfo : EIATTR_KPARAM_INFO
	.align		4
        /*001c*/ 	.byte	0x04, 0x17
        /*001e*/ 	.short	(.L_956 - .L_955)
.L_955:
        /*0020*/ 	.word	0x00000000
        /*0024*/ 	.short	0x0000
        /*0026*/ 	.short	0x0000
        /*0028*/ 	.byte	0x00, 0xf0, 0xc1, 0x09


	//----- nvinfo : EIATTR_MAXREG_COUNT
	.align		4
.L_956:
        /*002c*/ 	.byte	0x03, 0x1b
        /*002e*/ 	.short	0x00ff


	//----- nvinfo : EIATTR_NUM_BARRIERS
	.align		4
        /*0030*/ 	.byte	0x02, 0x4c
        /*0032*/ 	.byte	0x02
	.zero		1


	//----- nvinfo : EIATTR_ANNOTATIONS
	.align		4
        /*0034*/ 	.byte	0x04, 0x55
        /*0036*/ 	.short	(.L_958 - .L_957)


	//   ....[0]....
.L_957:
        /* <DEDUP_REMOVED lines=25> */


	//----- nvinfo : EIATTR_MERCURY_ISA_VERSION
	.align		4
.L_958:
        /*01b8*/ 	.byte	0x03, 0x5f
        /*01ba*/ 	.short	0x0000


	//----- nvinfo : EIATTR_COOP_GROUP_MASK_REGIDS
	.align		4
        /*01bc*/ 	.byte	0x04, 0x29
        /*01be*/ 	.short	(.L_960 - .L_959)


	//   ....[0]....
.L_959:
        /*01c0*/ 	.word	0xffffffff


	//----- nvinfo : EIATTR_COOP_GROUP_INSTR_OFFSETS
	.align		4
.L_960:
        /*01c4*/ 	.byte	0x04, 0x28
        /*01c6*/ 	.short	(.L_962 - .L_961)


	//   ....[0]....
.L_961:
        /*01c8*/ 	.word	0x000000a0


	//----- nvinfo : EIATTR_EXIT_INSTR_OFFSETS
	.align		4
.L_962:
        /*01cc*/ 	.byte	0x04, 0x1c
        /*01ce*/ 	.short	(.L_964 - .L_963)


	//   ....[0]....
.L_963:
        /*01d0*/ 	.word	0x00000340


	//   ....[1]....
        /*01d4*/ 	.word	0x00009060


	//   ....[2]....
        /*01d8*/ 	.word	0x00009120


	//   ....[3]....
        /*01dc*/ 	.word	0x00009b20


	//   ....[4]....
        /*01e0*/ 	.word	0x00009bd0


	//----- nvinfo : EIATTR_CTAIDZ_USED
	.align		4
.L_964:
        /*01e4*/ 	.byte	0x01, 0x04
	.zero		2


	//----- nvinfo : EIATTR_MAX_THREADS
	.align		4
        /*01e8*/ 	.byte	0x04, 0x05
        /*01ea*/ 	.short	(.L_966 - .L_965)
.L_965:
        /*01ec*/ 	.word	0x00000100
        /*01f0*/ 	.word	0x00000001
        /*01f4*/ 	.word	0x00000001


	//----- nvinfo : EIATTR_CRS_STACK_SIZE
	.align		4
.L_966:
        /*01f8*/ 	.byte	0x04, 0x1e
        /*01fa*/ 	.short	(.L_968 - .L_967)
.L_967:
        /*01fc*/ 	.word	0x00000000
.L_968:


//--------------------- .nv.info._ZN7cutlass13device_kernelIN5flash19enable_sm80_to_sm89INS1_16FlashAttnBwdSm80INS1_25CollectiveMainloopBwdSm80ILi2ELi2EN4cute5tupleIJNS5_1CILi128EEES8_NS7_ILi64EEEEEENS_10bfloat16_tEfNS_4arch4Sm80ELb0ELb1ELb0ELb1ELb1ELb0ELb0ELb0ELi2ELi4ELi4ELi4ELb0EEENS1_21CollectiveEpilogueBwdISA_SB_SD_Li256ELb1ELb0ELi2EEENS1_19SingleTileSchedulerILb1ELb0ELb0ELi128EEEEEEEEEvNT_6ParamsE --------------------------
	.section	.nv.info._ZN7cutlass13device_kernelIN5flash19enable_sm80_to_sm89INS1_16FlashAttnBwdSm80INS1_25CollectiveMainloopBwdSm80ILi2ELi2EN4cute5tupleIJNS5_1CILi128EEES8_NS7_ILi64EEEEEENS_10bfloat16_tEfNS_4arch4Sm80ELb0ELb1ELb0ELb1ELb1ELb0ELb0ELb0ELi2ELi4ELi4ELi4ELb0EEENS1_21CollectiveEpilogueBwdISA_SB_SD_Li256ELb1ELb0ELi2EEENS1_19SingleTileSchedulerILb1ELb0ELb0ELi128EEEEEEEEEvNT_6ParamsE,"",@"SHT_CUDA_INFO"
	.sectionflags	@""
	.align	4


	//----- nvinfo : EIATTR_CUDA_API_VERSION
	.align		4
        /*0000*/ 	.byte	0x04, 0x37
        /*0002*/ 	.short	(.L_970 - .L_969)
.L_969:
        /*0004*/ 	.word	0x00000082


	//----- nvinfo : EIATTR_SW2861232_WAR
	.align		4
.L_970:
        /*0008*/ 	.byte	0x01, 0x35
	.zero		2


	//----- nvinfo : EIATTR_PARAM_CBANK
	.align		4
        /*000c*/ 	.byte	0x04, 0x0a
        /*000e*/ 	.short	(.L_972 - .L_971)
	.align		4
.L_971:
        /*0010*/ 	.word	index@(.nv.constant0._ZN7cutlass13device_kernelIN5flash19enable_sm80_to_sm89INS1_16FlashAttnBwdSm80INS1_25CollectiveMainloopBwdSm80ILi2ELi2EN4cute5tupleIJNS5_1CILi128EEES8_NS7_ILi64EEEEEENS_10bfloat16_tEfNS_4arch4Sm80ELb0ELb1ELb0ELb1ELb1ELb0ELb0ELb0ELi2ELi4ELi4ELi4ELb0EEENS1_21CollectiveEpilogueBwdISA_SB_SD_Li256ELb1ELb0ELi2EEENS1_19SingleTileSchedulerILb1ELb0ELb0ELi128EEEEEEEEEvNT_6ParamsE)
        /*0014*/ 	.short	0x0160
        /*0016*/ 	.short	0x0270


	//----- nvinfo : EIATTR_CBANK_PARAM_SIZE
	.align		4
.L_972:
        /*0018*/ 	.byte	0x03, 0x19
        /*001a*/ 	.short	0x0270


	//----- nvinfo : EIATTR_KPARAM_INFO
	.align		4
        /*001c*/ 	.byte	0x04, 0x17
        /*001e*/ 	.short	(.L_974 - .L_973)
.L_973:
        /*0020*/ 	.word	0x00000000
        /*0024*/ 	.short	0x0000
        /*0026*/ 	.short	0x0000
        /*0028*/ 	.byte	0x00, 0xf0, 0xc1, 0x09


	//----- nvinfo : EIATTR_MAXREG_COUNT
	.align		4
.L_974:
        /*002c*/ 	.byte	0x03, 0x1b
        /*002e*/ 	.short	0x00ff


	//----- nvinfo : EIATTR_NUM_BARRIERS
	.align		4
        /*0030*/ 	.byte	0x02, 0x4c
        /*0032*/ 	.byte	0x02
	.zero		1


	//----- nvinfo : EIATTR_ANNOTATIONS
	.align		4
        /*0034*/ 	.byte	0x04, 0x55
        /*0036*/ 	.short	(.L_976 - .L_975)


	//   ....[0]....
.L_975:
        /* <DEDUP_REMOVED lines=25> */


	//----- nvinfo : EIATTR_MERCURY_ISA_VERSION
	.align		4
.L_976:
        /*01b8*/ 	.byte	0x03, 0x5f
        /*01ba*/ 	.short	0x0000


	//----- nvinfo : EIATTR_COOP_GROUP_MASK_REGIDS
	.align		4
        /*01bc*/ 	.byte	0x04, 0x29
        /*01be*/ 	.short	(.L_978 - .L_977)


	//   ....[0]....
.L_977:
        /*01c0*/ 	.word	0xffffffff


	//----- nvinfo : EIATTR_COOP_GROUP_INSTR_OFFSETS
	.align		4
.L_978:
        /*01c4*/ 	.byte	0x04, 0x28
        /*01c6*/ 	.short	(.L_980 - .L_979)


	//   ....[0]....
.L_979:
        /*01c8*/ 	.word	0x000000a0


	//----- nvinfo : EIATTR_EXIT_INSTR_OFFSETS
	.align		4
.L_980:
        /*01cc*/ 	.byte	0x04, 0x1c
        /*01ce*/ 	.short	(.L_982 - .L_981)


	//   ....[0]....
.L_981:
        /*01d0*/ 	.word	0x00000340


	//   ....[1]....
        /*01d4*/ 	.word	0x00009060


	//   ....[2]....
        /*01d8*/ 	.word	0x00009120


	//   ....[3]....
        /*01dc*/ 	.word	0x00009b20


	//   ....[4]....
        /*01e0*/ 	.word	0x00009bd0


	//----- nvinfo : EIATTR_CTAIDZ_USED
	.align		4
.L_982:
        /*01e4*/ 	.byte	0x01, 0x04
	.zero		2


	//----- nvinfo : EIATTR_MAX_THREADS
	.align		4
        /*01e8*/ 	.byte	0x04, 0x05
        /*01ea*/ 	.short	(.L_984 - .L_983)
.L_983:
        /*01ec*/ 	.word	0x00000100
        /*01f0*/ 	.word	0x00000001
        /*01f4*/ 	.word	0x00000001


	//----- nvinfo : EIATTR_CRS_STACK_SIZE
	.align		4
.L_984:
        /*01f8*/ 	.byte	0x04, 0x1e
        /*01fa*/ 	.short	(.L_986 - .L_985)
.L_985:
        /*01fc*/ 	.word	0x00000000
.L_986:


//--------------------- .nv.info._ZN7cutlass13device_kernelIN5flash19enable_sm80_to_sm89INS1_16FlashAttnBwdSm80INS1_25CollectiveMainloopBwdSm80ILi2ELi2EN4cute5tupleIJNS5_1CILi128EEES8_NS7_ILi64EEEEEENS_10bfloat16_tEfNS_4arch4Sm80ELb0ELb1ELb0ELb1ELb0ELb0ELb0ELb0ELi2ELi4ELi4ELi4ELb0EEENS1_24CollectiveEpilogueBwdGQAISA_fSD_Li256ELb1ELb0EEENS1_19SingleTileSchedulerILb1ELb0ELb0ELi128EEEEEEEEEvNT_6ParamsE --------------------------
	.section	.nv.info._ZN7cutlass13device_kernelIN5flash19enable_sm80_to_sm89INS1_16FlashAttnBwdSm80INS1_25CollectiveMainloopBwdSm80ILi2ELi2EN4cute5tupleIJNS5_1CILi128EEES8_NS7_ILi64EEEEEENS_10bfloat16_tEfNS_4arch4Sm80ELb0ELb1ELb0ELb1ELb0ELb0ELb0ELb0ELi2ELi4ELi4ELi4ELb0EEENS1_24CollectiveEpilogueBwdGQAISA_fSD_Li256ELb1ELb0EEENS1_19SingleTileSchedulerILb1ELb0ELb0ELi128EEEEEEEEEvNT_6ParamsE,"",@"SHT_CUDA_INFO"
	.sectionflags	@""
	.align	4


	//----- nvinfo : EIATTR_CUDA_API_VERSION
	.align		4
        /*0000*/ 	.byte	0x04, 0x37
        /*0002*/ 	.short	(.L_988 - .L_987)
.L_987:
        /*0004*/ 	.word	0x00000082


	//----- nvinfo : EIATTR_SW2861232_WAR
	.align		4
.L_988:
        /*0008*/ 	.byte	0x01, 0x35
	.zero		2


	//----- nvinfo : EIATTR_PARAM_CBANK
	.align		4
        /*000c*/ 	.byte	0x04, 0x0a
        /*000e*/ 	.short	(.L_990 - .L_989)
	.align		4
.L_989:
        /*0010*/ 	.word	index@(.nv.constant0._ZN7cutlass13device_kernelIN5flash19enable_sm80_to_sm89INS1_16FlashAttnBwdSm80INS1_25CollectiveMainloopBwdSm80ILi2ELi2EN4cute5tupleIJNS5_1CILi128EEES8_NS7_ILi64EEEEEENS_10bfloat16_tEfNS_4arch4Sm80ELb0ELb1ELb0ELb1ELb0ELb0ELb0ELb0ELi2ELi4ELi4ELi4ELb0EEENS1_24CollectiveEpilogueBwdGQAISA_fSD_Li256ELb1ELb0EEENS1_19SingleTileSchedulerILb1ELb0ELb0ELi128EEEEEEEEEvNT_6ParamsE)
        /*0014*/ 	.short	0x0160
        /*0016*/ 	.short	0x0278


	//----- nvinfo : EIATTR_CBANK_PARAM_SIZE
	.align		4
.L_990:
        /*0018*/ 	.byte	0x03, 0x19
        /*001a*/ 	.short	0x0278


	//----- nvinfo : EIATTR_KPARAM_INFO
	.align		4
        /*001c*/ 	.byte	0x04, 0x17
        /*001e*/ 	.short	(.L_992 - .L_991)
.L_991:
        /*0020*/ 	.word	0x00000000
        /*0024*/ 	.short	0x0000
        /*0026*/ 	.short	0x0000
        /*0028*/ 	.byte	0x00, 0xf0, 0xe1, 0x09


	//----- nvinfo : EIATTR_MAXREG_COUNT
	.align		4
.L_992:
        /*002c*/ 	.byte	0x03, 0x1b
        /*002e*/ 	.short	0x00ff


	//----- nvinfo : EIATTR_NUM_BARRIERS
	.align		4
        /*0030*/ 	.byte	0x02, 0x4c
        /*0032*/ 	.byte	0x02
	.zero		1


	//----- nvinfo : EIATTR_ANNOTATIONS
	.align		4
        /*0034*/ 	.byte	0x04, 0x55
        /*0036*/ 	.short	(.L_994 - .L_993)


	//   ....[0]....
.L_993:
        /* <DEDUP_REMOVED lines=25> */


	//----- nvinfo : EIATTR_MERCURY_ISA_VERSION
	.align		4
.L_994:
        /*01b0*/ 	.byte	0x03, 0x5f
        /*01b2*/ 	.short	0x0000


	//----- nvinfo : EIATTR_COOP_GROUP_MASK_REGIDS
	.align		4
        /*01b4*/ 	.byte	0x04, 0x29
        /*01b6*/ 	.short	(.L_996 - .L_995)


	//   ....[0]....
.L_995:
        /*01b8*/ 	.word	0xffffffff


	//----- nvinfo : EIATTR_COOP_GROUP_INSTR_OFFSETS
	.align		4
.L_996:
        /*01bc*/ 	.byte	0x04, 0x28
        /*01be*/ 	.short	(.L_998 - .L_997)


	//   ....[0]....
.L_997:
        /*01c0*/ 	.word	0x000000a0


	//----- nvinfo : EIATTR_EXIT_INSTR_OFFSETS
	.align		4
.L_998:
        /*01c4*/ 	.byte	0x04, 0x1c
        /*01c6*/ 	.short	(.L_1000 - .L_999)


	//   ....[0]....
.L_999:
        /*01c8*/ 	.word	0x00000340


	//   ....[1]....
        /*01cc*/ 	.word	0x00007f00


	//   ....[2]....
        /*01d0*/ 	.word	0x00008630


	//----- nvinfo : EIATTR_CTAIDZ_USED
	.align		4
.L_1000:
        /*01d4*/ 	.byte	0x01, 0x04
	.zero		2


	//----- nvinfo : EIATTR_MAX_THREADS
	.align		4
        /*01d8*/ 	.byte	0x04, 0x05
        /*01da*/ 	.short	(.L_1002 - .L_1001)
.L_1001:
        /*01dc*/ 	.word	0x00000100
        /*01e0*/ 	.word	0x00000001
        /*01e4*/ 	.word	0x00000001


	//----- nvinfo : EIATTR_CRS_STACK_SIZE
	.align		4
.L_1002:
        /*01e8*/ 	.byte	0x04, 0x1e
        /*01ea*/ 	.short	(.L_1004 - .L_1003)
.L_1003:
        /*01ec*/ 	.word	0x00000000
.L_1004:


//--------------------- .nv.info._ZN7cutlass13device_kernelIN5flash19enable_sm80_to_sm89INS1_16FlashAttnBwdSm80INS1_25CollectiveMainloopBwdSm80ILi2ELi2EN4cute5tupleIJNS5_1CILi128EEES8_NS7_ILi64EEEEEENS_10bfloat16_tEfNS_4arch4Sm80ELb0ELb1ELb0ELb1ELb1ELb0ELb0ELb0ELi2ELi4ELi4ELi4ELb0EEENS1_24CollectiveEpilogueBwdGQAISA_fSD_Li256ELb1ELb1EEENS1_19SingleTileSchedulerILb1ELb0ELb0ELi128EEEEEEEEEvNT_6ParamsE --------------------------
	.section	.nv.info._ZN7cutlass13device_kernelIN5flash19enable_sm80_to_sm89INS1_16FlashAttnBwdSm80INS1_25CollectiveMainloopBwdSm80ILi2ELi2EN4cute5tupleIJNS5_1CILi128EEES8_NS7_ILi64EEEEEENS_10bfloat16_tEfNS_4arch4Sm80ELb0ELb1ELb0ELb1ELb1ELb0ELb0ELb0ELi2ELi4ELi4ELi4ELb0EEENS1_24CollectiveEpilogueBwdGQAISA_fSD_Li256ELb1ELb1EEENS1_19SingleTileSchedulerILb1ELb0ELb0ELi128EEEEEEEEEvNT_6ParamsE,"",@"SHT_CUDA_INFO"
	.sectionflags	@""
	.align	4


	//----- nvinfo : EIATTR_CUDA_API_VERSION
	.align		4
        /*0000*/ 	.byte	0x04, 0x37
        /*0002*/ 	.short	(.L_1006 - .L_1005)
.L_1005:
        /*0004*/ 	.word	0x00000082


	//----- nvinfo : EIATTR_SW2861232_WAR
	.align		4
.L_1006:
        /*0008*/ 	.byte	0x01, 0x35
	.zero		2


	//----- nvinfo : EIATTR_PARAM_CBANK
	.align		4
        /*000c*/ 	.byte	0x04, 0x0a
        /*000e*/ 	.short	(.L_1008 - .L_1007)
	.align		4
.L_1007:
        /*0010*/ 	.word	index@(.nv.constant0._ZN7cutlass13device_kernelIN5flash19enable_sm80_to_sm89INS1_16FlashAttnBwdSm80INS1_25CollectiveMainloopBwdSm80ILi2ELi2EN4cute5tupleIJNS5_1CILi128EEES8_NS7_ILi64EEEEEENS_10bfloat16_tEfNS_4arch4Sm80ELb0ELb1ELb0ELb1ELb1ELb0ELb0ELb0ELi2ELi4ELi4ELi4ELb0EEENS1_24CollectiveEpilogueBwdGQAISA_fSD_Li256ELb1ELb1EEENS1_19SingleTileSchedulerILb1ELb0ELb0ELi128EEEEEEEEEvNT_6ParamsE)
        /*0014*/ 	.short	0x0160
        /*0016*/ 	.short	0x0278


	//----- nvinfo : EIATTR_CBANK_PARAM_SIZE
	.align		4
.L_1008:
        /*0018*/ 	.byte	0x03, 0x19
        /*001a*/ 	.short	0x0278


	//----- nvinfo : EIATTR_KPARAM_INFO
	.align		4
        /*001c*/ 	.byte	0x04, 0x17
        /*001e*/ 	.short	(.L_1010 - .L_1009)
.L_1009:
        /*0020*/ 	.word	0x00000000
        /*0024*/ 	.short	0x0000
        /*0026*/ 	.short	0x0000
        /*0028*/ 	.byte	0x00, 0xf0, 0xe1, 0x09


	//----- nvinfo : EIATTR_MAXREG_COUNT
	.align		4
.L_1010:
        /*002c*/ 	.byte	0x03, 0x1b
        /*002e*/ 	.short	0x00ff


	//----- nvinfo : EIATTR_NUM_BARRIERS
	.align		4
        /*0030*/ 	.byte	0x02, 0x4c
        /*0032*/ 	.byte	0x02
	.zero		1


	//----- nvinfo : EIATTR_ANNOTATIONS
	.align		4
        /*0034*/ 	.byte	0x04, 0x55
        /*0036*/ 	.short	(.L_1012 - .L_1011)


	//   ....[0]....
.L_1011:
        /* <DEDUP_REMOVED lines=25> */


	//----- nvinfo : EIATTR_MERCURY_ISA_VERSION
	.align		4
.L_1012:
        /*01b0*/ 	.byte	0x03, 0x5f
        /*01b2*/ 	.short	0x0000


	//----- nvinfo : EIATTR_COOP_GROUP_MASK_REGIDS
	.align		4
        /*01b4*/ 	.byte	0x04, 0x29
        /*01b6*/ 	.short	(.L_1014 - .L_1013)


	//   ....[0]....
.L_1013:
        /*01b8*/ 	.word	0xffffffff


	//   ....[1]....
        /*01bc*/ 	.word	0xffffffff


	//   ....[2]....
        /*01c0*/ 	.word	0xffffffff


	//   ....[3]....
        /*01c4*/ 	.word	0xffffffff


	//   ....[4]....
        /*01c8*/ 	.word	0xffffffff


	//   ....[5]....
        /*01cc*/ 	.word	0xffffffff


	//   ....[6]....
        /*01d0*/ 	.word	0xffffffff


	//   ....[7]....
        /*01d4*/ 	.word	0xffffffff


	//   ....[8]....
        /*01d8*/ 	.word	0xffffffff


	//----- nvinfo : EIATTR_COOP_GROUP_INSTR_OFFSETS
	.align		4
.L_1014:
        /*01dc*/ 	.byte	0x04, 0x28
        /*01de*/ 	.short	(.L_1016 - .L_1015)


	//   ....[0]....
.L_1015:
        /*01e0*/ 	.word	0x000000a0


	//   ....[1]....
        /*01e4*/ 	.word	0x00008290


	//   ....[2]....
        /*01e8*/ 	.word	0x000082d0


	//   ....[3]....
        /*01ec*/ 	.word	0x000085c0


	//   ....[4]....
        /*01f0*/ 	.word	0x000085d0


	//   ....[5]....
        /*01f4*/ 	.word	0x00008760


	//   ....[6]....
        /*01f8*/ 	.word	0x000087b0


	//   ....[7]....
        /*01fc*/ 	.word	0x00008a60


	//   ....[8]....
        /*0200*/ 	.word	0x00008a70


	//----- nvinfo : EIATTR_EXIT_INSTR_OFFSETS
	.align		4
.L_1016:
        /*0204*/ 	.byte	0x04, 0x1c
        /*0206*/ 	.short	(.L_1018 - .L_1017)


	//   ....[0]....
.L_1017:
        /*0208*/ 	.word	0x00000340


	//   ....[1]....
        /*020c*/ 	.word	0x00007f30


	//   ....[2]....
        /*0210*/ 	.word	0x00008a80


	//   ....[3]....
        /*0214*/ 	.word	0x00008b20


	//----- nvinfo : EIATTR_CTAIDZ_USED
	.align		4
.L_1018:
        /*0218*/ 	.byte	0x01, 0x04
	.zero		2


	//----- nvinfo : EIATTR_MAX_THREADS
	.align		4
        /*021c*/ 	.byte	0x04, 0x05
        /*021e*/ 	.short	(.L_1020 - .L_1019)
.L_1019:
        /*0220*/ 	.word	0x00000100
        /*0224*/ 	.word	0x00000001
        /*0228*/ 	.word	0x00000001


	//----- nvinfo : EIATTR_CRS_STACK_SIZE
	.align		4
.L_1020:
        /*022c*/ 	.byte	0x04, 0x1e
        /*022e*/ 	.short	(.L_1022 - .L_1021)
.L_1021:
        /*0230*/ 	.word	0x00000000
.L_1022:


//--------------------- .nv.info._ZN7cutlass13device_kernelIN5flash19enable_sm80_to_sm89INS1_16FlashAttnBwdSm80INS1_25CollectiveMainloopBwdSm80ILi2ELi2EN4cute5tupleIJNS5_1CILi128EEES8_NS7_ILi64EEEEEENS_10bfloat16_tEfNS_4arch4Sm80ELb1ELb0ELb0ELb0ELb0ELb0ELb0ELb0ELi2ELi4ELi4ELi4ELb0EEENS1_21CollectiveEpilogueBwdISA_SB_SD_Li256ELb0ELb0ELi2EEENS1_25SingleTileBwdLPTSchedulerILb0ELi128ELb0EEEEEEEEEvNT_6ParamsE --------------------------
	.section	.nv.info._ZN7cutlass13device_kernelIN5flash19enable_sm80_to_sm89INS1_16FlashAttnBwdSm80INS1_25CollectiveMainloopBwdSm80ILi2ELi2EN4cute5tupleIJNS5_1CILi128EEES8_NS7_ILi64EEEEEENS_10bfloat16_tEfNS_4arch4Sm80ELb1ELb0ELb0ELb0ELb0ELb0ELb0ELb0ELi2ELi4ELi4ELi4ELb0EEENS1_21CollectiveEpilogueBwdISA_SB_SD_Li256ELb0ELb0ELi2EEENS1_25SingleTileBwdLPTSchedulerILb0ELi128ELb0EEEEEEEEEvNT_6ParamsE,"",@"SHT_CUDA_INFO"
	.sectionflags	@""
	.align	4


	//----- nvinfo : EIATTR_CUDA_API_VERSION
	.align		4
        /*0000*/ 	.byte	0x04, 0x37
        /*0002*/ 	.short	(.L_1024 - .L_1023)
.L_1023:
        /*0004*/ 	.word	0x00000082


	//----- nvinfo : EIATTR_SW2861232_WAR
	.align		4
.L_1024:
        /*0008*/ 	.byte	0x01, 0x35
	.zero		2


	//----- nvinfo : EIATTR_PARAM_CBANK
	.align		4
        /*000c*/ 	.byte	0x04, 0x0a
        /*000e*/ 	.short	(.L_1026 - .L_1025)
	.align		4
.L_1025:
        /*0010*/ 	.word	index@(.nv.constant0._ZN7cutlass13device_kernelIN5flash19enable_sm80_to_sm89INS1_16FlashAttnBwdSm80INS1_25CollectiveMainloopBwdSm80ILi2ELi2EN4cute5tupleIJNS5_1CILi128EEES8_NS7_ILi64EEEEEENS_10bfloat16_tEfNS_4arch4Sm80ELb1ELb0ELb0ELb0ELb0ELb0ELb0ELb0ELi2ELi4ELi4ELi4ELb0EEENS1_21CollectiveEpilogueBwdISA_SB_SD_Li256ELb0ELb0ELi2EEENS1_25SingleTileBwdLPTSchedulerILb0ELi128ELb0EEEEEEEEEvNT_6ParamsE)
        /*0014*/ 	.short	0x0160
        /*0016*/ 	.short	0x0288


	//----- nvinfo : EIATTR_CBANK_PARAM_SIZE
	.align		4
.L_1026:
        /*0018*/ 	.byte	0x03, 0x19
        /*001a*/ 	.short	0x0288


	//----- nvinfo : EIATTR_KPARAM_INFO
	.align		4
        /*001c*/ 	.byte	0x04, 0x17
        /*001e*/ 	.short	(.L_1028 - .L_1027)
.L_1027:
        /*0020*/ 	.word	0x00000000
        /*0024*/ 	.short	0x0000
        /*0026*/ 	.short	0x0000
        /*0028*/ 	.byte	0x00, 0xf0, 0x21, 0x0a


	//----- nvinfo : EIATTR_MAXREG_COUNT
	.align		4
.L_1028:
        /*002c*/ 	.byte	0x03, 0x1b
        /*002e*/ 	.short	0x00ff


	//----- nvinfo : EIATTR_NUM_BARRIERS
	.align		4
        /*0030*/ 	.byte	0x02, 0x4c
        /*0032*/ 	.byte	0x02
	.zero		1


	//----- nvinfo : EIATTR_ANNOTATIONS
	.align		4
        /*0034*/ 	.byte	0x04, 0x55
        /*0036*/ 	.short	(.L_1030 - .L_1029)


	//   ....[0]....
.L_1029:
        /* <DEDUP_REMOVED lines=17> */


	//----- nvinfo : EIATTR_MERCURY_ISA_VERSION
	.align		4
.L_1030:
        /*0138*/ 	.byte	0x03, 0x5f
        /*013a*/ 	.short	0x0000


	//----- nvinfo : EIATTR_COOP_GROUP_MASK_REGIDS
	.align		4
        /*013c*/ 	.byte	0x04, 0x29
        /*013e*/ 	.short	(.L_1032 - .L_1031)


	//   ....[0]....
.L_1031:
        /*0140*/ 	.word	0xffffffff


	//----- nvinfo : EIATTR_COOP_GROUP_INSTR_OFFSETS
	.align		4
.L_1032:
        /*0144*/ 	.byte	0x04, 0x28
        /*0146*/ 	.short	(.L_1034 - .L_1033)


	//   ....[0]....
.L_1033:
        /*0148*/ 	.word	0x00000090


	//----- nvinfo : EIATTR_EXIT_INSTR_OFFSETS
	.align		4
.L_1034:
        /*014c*/ 	.byte	0x04, 0x1c
        /*014e*/ 	.short	(.L_1036 - .L_1035)


	//   ....[0]....
.L_1035:
        /*0150*/ 	.word	0x00000580


	//   ....[1]....
        /*0154*/ 	.word	0x000085d0


	//   ....[2]....
        /*0158*/ 	.word	0x00008690


	//   ....[3]....
        /*015c*/ 	.word	0x00008fb0


	//   ....[4]....
        /*0160*/ 	.word	0x00009060


	//----- nvinfo : EIATTR_MAX_THREADS
	.align		4
.L_1036:
        /*0164*/ 	.byte	0x04, 0x05
        /*0166*/ 	.short	(.L_1038 - .L_1037)
.L_1037:
        /*0168*/ 	.word	0x00000100
        /*016c*/ 	.word	0x00000001
        /*0170*/ 	.word	0x00000001


	//----- nvinfo : EIATTR_CRS_STACK_SIZE
	.align		4
.L_1038:
        /*0174*/ 	.byte	0x04, 0x1e
        /*0176*/ 	.short	(.L_1040 - .L_1039)
.L_1039:
        /*0178*/ 	.word	0x00000000
.L_1040:


//--------------------- .nv.info._ZN7cutlass13device_kernelIN5flash19enable_sm80_to_sm89INS1_16FlashAttnBwdSm80INS1_25CollectiveMainloopBwdSm80ILi2ELi2EN4cute5tupleIJNS5_1CILi128EEES8_NS7_ILi64EEEEEENS_10bfloat16_tEfNS_4arch4Sm80ELb1ELb0ELb0ELb0ELb1ELb0ELb0ELb0ELi2ELi4ELi4ELi4ELb0EEENS1_21CollectiveEpilogueBwdISA_SB_SD_Li256ELb0ELb0ELi2EEENS1_25SingleTileBwdLPTSchedulerILb0ELi128ELb1EEEEEEEEEvNT_6ParamsE --------------------------
	.section	.nv.info._ZN7cutlass13device_kernelIN5flash19enable_sm80_to_sm89INS1_16FlashAttnBwdSm80INS1_25CollectiveMainloopBwdSm80ILi2ELi2EN4cute5tupleIJNS5_1CILi128EEES8_NS7_ILi64EEEEEENS_10bfloat16_tEfNS_4arch4Sm80ELb1ELb0ELb0ELb0ELb1ELb0ELb0ELb0ELi2ELi4ELi4ELi4ELb0EEENS1_21CollectiveEpilogueBwdISA_SB_SD_Li256ELb0ELb0ELi2EEENS1_25SingleTileBwdLPTSchedulerILb0ELi128ELb1EEEEEEEEEvNT_6ParamsE,"",@"SHT_CUDA_INFO"
	.sectionflags	@""
	.align	4


	//----- nvinfo : EIATTR_CUDA_API_VERSION
	.align		4
        /*0000*/ 	.byte	0x04, 0x37
        /*0002*/ 	.short	(.L_1042 - .L_1041)
.L_1041:
        /*0004*/ 	.word	0x00000082


	//----- nvinfo : EIATTR_SW2861232_WAR
	.align		4
.L_1042:
        /*0008*/ 	.byte	0x01, 0x35
	.zero		2


	//----- nvinfo : EIATTR_PARAM_CBANK
	.align		4
        /*000c*/ 	.byte	0x04, 0x0a
        /*000e*/ 	.short	(.L_1044 - .L_1043)
	.align		4
.L_1043:
        /*0010*/ 	.word	index@(.nv.constant0._ZN7cutlass13device_kernelIN5flash19enable_sm80_to_sm89INS1_16FlashAttnBwdSm80INS1_25CollectiveMainloopBwdSm80ILi2ELi2EN4cute5tupleIJNS5_1CILi128EEES8_NS7_ILi64EEEEEENS_10bfloat16_tEfNS_4arch4Sm80ELb1ELb0ELb0ELb0ELb1ELb0ELb0ELb0ELi2ELi4ELi4ELi4ELb0EEENS1_21CollectiveEpilogueBwdISA_SB_SD_Li256ELb0ELb0ELi2EEENS1_25SingleTileBwdLPTSchedulerILb0ELi128ELb1EEEEEEEEEvNT_6ParamsE)
        /*0014*/ 	.short	0x0160
        /*0016*/ 	.short	0x0288


	//----- nvinfo : EIATTR_CBANK_PARAM_SIZE
	.align		4
.L_1044:
        /*0018*/ 	.byte	0x03, 0x19
        /*001a*/ 	.short	0x0288


	//----- nvinfo : EIATTR_KPARAM_INFO
	.align		4
        /*001c*/ 	.byte	0x04, 0x17
        /*001e*/ 	.short	(.L_1046 - .L_1045)
.L_1045:
        /*0020*/ 	.word	0x00000000
        /*0024*/ 	.short	0x0000
        /*0026*/ 	.short	0x0000
        /*0028*/ 	.byte	0x00, 0xf0, 0x21, 0x0a


	//----- nvinfo : EIATTR_MAXREG_COUNT
	.align		4
.L_1046:
        /*002c*/ 	.byte	0x03, 0x1b
        /*002e*/ 	.short	0x00ff


	//----- nvinfo : EIATTR_NUM_BARRIERS
	.align		4
        /*0030*/ 	.byte	0x02, 0x4c
        /*0032*/ 	.byte	0x02
	.zero		1


	//----- nvinfo : EIATTR_ANNOTATIONS
	.align		4
        /*0034*/ 	.byte	0x04, 0x55
        /*0036*/ 	.short	(.L_1048 - .L_1047)


	//   ....[0]....
.L_1047:
        /* <DEDUP_REMOVED lines=17> */


	//----- nvinfo : EIATTR_MERCURY_ISA_VERSION
	.align		4
.L_1048:
        /*0138*/ 	.byte	0x03, 0x5f
        /*013a*/ 	.short	0x0000


	//----- nvinfo : EIATTR_COOP_GROUP_MASK_REGIDS
	.align		4
        /*013c*/ 	.byte	0x04, 0x29
        /*013e*/ 	.short	(.L_1050 - .L_1049)


	//   ....[0]....
.L_1049:
        /*0140*/ 	.word	0xffffffff


	//----- nvinfo : EIATTR_COOP_GROUP_INSTR_OFFSETS
	.align		4
.L_1050:
        /*0144*/ 	.byte	0x04, 0x28
        /*0146*/ 	.short	(.L_1052 - .L_1051)


	//   ....[0]....
.L_1051:
        /*0148*/ 	.word	0x00000090


	//----- nvinfo : EIATTR_EXIT_INSTR_OFFSETS
	.align		4
.L_1052:
        /*014c*/ 	.byte	0x04, 0x1c
        /*014e*/ 	.short	(.L_1054 - .L_1053)


	//   ....[0]....
.L_1053:
        /*0150*/ 	.word	0x000005e0


	//   ....[1]....
        /*0154*/ 	.word	0x00008630


	//   ....[2]....
        /*0158*/ 	.word	0x000086f0


	//   ....[3]....
        /*015c*/ 	.word	0x00009010


	//   ....[4]....
        /*0160*/ 	.word	0x000090c0


	//----- nvinfo : EIATTR_MAX_THREADS
	.align		4
.L_1054:
        /*0164*/ 	.byte	0x04, 0x05
        /*0166*/ 	.short	(.L_1056 - .L_1055)
.L_1055:
        /*0168*/ 	.word	0x00000100
        /*016c*/ 	.word	0x00000001
        /*0170*/ 	.word	0x00000001


	//----- nvinfo : EIATTR_CRS_STACK_SIZE
	.align		4
.L_1056:
        /*0174*/ 	.byte	0x04, 0x1e
        /*0176*/ 	.short	(.L_1058 - .L_1057)
.L_1057:
        /*0178*/ 	.word	0x00000000
.L_1058:


//--------------------- .nv.info._ZN7cutlass13device_kernelIN5flash19enable_sm80_to_sm89INS1_16FlashAttnBwdSm80INS1_25CollectiveMainloopBwdSm80ILi2ELi2EN4cute5tupleIJNS5_1CILi128EEES8_NS7_ILi64EEEEEENS_10bfloat16_tEfNS_4arch4Sm80ELb1ELb0ELb0ELb0ELb0ELb0ELb0ELb0ELi2ELi4ELi4ELi4ELb0EEENS1_24CollectiveEpilogueBwdGQAISA_fSD_Li256ELb0ELb0EEENS1_25SingleTileBwdLPTSchedulerILb0ELi128ELb0EEEEEEEEEvNT_6ParamsE --------------------------
	.section	.nv.info._ZN7cutlass13device_kernelIN5flash19enable_sm80_to_sm89INS1_16FlashAttnBwdSm80INS1_25CollectiveMainloopBwdSm80ILi2ELi2EN4cute5tupleIJNS5_1CILi128EEES8_NS7_ILi64EEEEEENS_10bfloat16_tEfNS_4arch4Sm80ELb1ELb0ELb0ELb0ELb0ELb0ELb0ELb0ELi2ELi4ELi4ELi4ELb0EEENS1_24CollectiveEpilogueBwdGQAISA_fSD_Li256ELb0ELb0EEENS1_25SingleTileBwdLPTSchedulerILb0ELi128ELb0EEEEEEEEEvNT_6ParamsE,"",@"SHT_CUDA_INFO"
	.sectionflags	@""
	.align	4


	//----- nvinfo : EIATTR_CUDA_API_VERSION
	.align		4
        /*0000*/ 	.byte	0x04, 0x37
        /*0002*/ 	.short	(.L_1060 - .L_1059)
.L_1059:
        /*0004*/ 	.word	0x00000082


	//----- nvinfo : EIATTR_SW2861232_WAR
	.align		4
.L_1060:
        /*0008*/ 	.byte	0x01, 0x35
	.zero		2


	//----- nvinfo : EIATTR_PARAM_CBANK
	.align		4
        /*000c*/ 	.byte	0x04, 0x0a
        /*000e*/ 	.short	(.L_1062 - .L_1061)
	.align		4
.L_1061:
        /*0010*/ 	.word	index@(.nv.constant0._ZN7cutlass13device_kernelIN5flash19enable_sm80_to_sm89INS1_16FlashAttnBwdSm80INS1_25CollectiveMainloopBwdSm80ILi2ELi2EN4cute5tupleIJNS5_1CILi128EEES8_NS7_ILi64EEEEEENS_10bfloat16_tEfNS_4arch4Sm80ELb1ELb0ELb0ELb0ELb0ELb0ELb0ELb0ELi2ELi4ELi4ELi4ELb0EEENS1_24CollectiveEpilogueBwdGQAISA_fSD_Li256ELb0ELb0EEENS1_25SingleTileBwdLPTSchedulerILb0ELi128ELb0EEEEEEEEEvNT_6ParamsE)
        /*0014*/ 	.short	0x0160
        /*0016*/ 	.short	0x0290


	//----- nvinfo : EIATTR_CBANK_PARAM_SIZE
	.align		4
.L_1062:
        /*0018*/ 	.byte	0x03, 0x19
        /*001a*/ 	.short	0x0290


	//----- nvinfo : EIATTR_KPARAM_INFO
	.align		4
        /*001c*/ 	.byte	0x04, 0x17
        /*001e*/ 	.short	(.L_1064 - .L_1063)
.L_1063:
        /*0020*/ 	.word	0x00000000
        /*0024*/ 	.short	0x0000
        /*0026*/ 	.short	0x0000
        /*0028*/ 	.byte	0x00, 0xf0, 0x41, 0x0a


	//----- nvinfo : EIATTR_MAXREG_COUNT
	.align		4
.L_1064:
        /*002c*/ 	.byte	0x03, 0x1b
        /*002e*/ 	.short	0x00ff


	//----- nvinfo : EIATTR_NUM_BARRIERS
	.align		4
        /*0030*/ 	.byte	0x02, 0x4c
        /*0032*/ 	.byte	0x02
	.zero		1


	//----- nvinfo : EIATTR_ANNOTATIONS
	.align		4
        /*0034*/ 	.byte	0x04, 0x55
        /*0036*/ 	.short	(.L_1066 - .L_1065)


	//   ....[0]....
.L_1065:
        /* <DEDUP_REMOVED lines=19> */


	//----- nvinfo : EIATTR_MERCURY_ISA_VERSION
	.align		4
.L_1066:
        /*0158*/ 	.byte	0x03, 0x5f
        /*015a*/ 	.short	0x0000


	//----- nvinfo : EIATTR_COOP_GROUP_MASK_REGIDS
	.align		4
        /*015c*/ 	.byte	0x04, 0x29
        /*015e*/ 	.short	(.L_1068 - .L_1067)


	//   ....[0]....
.L_1067:
        /*0160*/ 	.word	0xffffffff


	//----- nvinfo : EIATTR_COOP_GROUP_INSTR_OFFSETS
	.align		4
.L_1068:
        /*0164*/ 	.byte	0x04, 0x28
        /*0166*/ 	.short	(.L_1070 - .L_1069)


	//   ....[0]....
.L_1069:
        /*0168*/ 	.word	0x00000090


	//----- nvinfo : EIATTR_EXIT_INSTR_OFFSETS
	.align		4
.L_1070:
        /*016c*/ 	.byte	0x04, 0x1c
        /*016e*/ 	.short	(.L_1072 - .L_1071)


	//   ....[0]....
.L_1071:
        /*0170*/ 	.word	0x00000580


	//   ....[1]....
        /*0174*/ 	.word	0x000072e0


	//   ....[2]....
        /*0178*/ 	.word	0x00007980


	//----- nvinfo : EIATTR_MAX_THREADS
	.align		4
.L_1072:
        /*017c*/ 	.byte	0x04, 0x05
        /*017e*/ 	.short	(.L_1074 - .L_1073)
.L_1073:
        /*0180*/ 	.word	0x00000100
        /*0184*/ 	.word	0x00000001
        /*0188*/ 	.word	0x00000001


	//----- nvinfo : EIATTR_CRS_STACK_SIZE
	.align		4
.L_1074:
        /*018c*/ 	.byte	0x04, 0x1e
        /*018e*/ 	.short	(.L_1076 - .L_1075)
.L_1075:
        /*0190*/ 	.word	0x00000000
.L_1076:


//--------------------- .nv.info._ZN7cutlass13device_kernelIN5flash19enable_sm80_to_sm89INS1_16FlashAttnBwdSm80INS1_25CollectiveMainloopBwdSm80ILi2ELi2EN4cute5tupleIJNS5_1CILi128EEES8_NS7_ILi64EEEEEENS_10bfloat16_tEfNS_4arch4Sm80ELb1ELb0ELb0ELb0ELb1ELb0ELb0ELb0ELi2ELi4ELi4ELi4ELb0EEENS1_24CollectiveEpilogueBwdGQAISA_fSD_Li256ELb0ELb1EEENS1_25SingleTileBwdLPTSchedulerILb0ELi128ELb1EEEEEEEEEvNT_6ParamsE --------------------------
	.section	.nv.info._ZN7cutlass13device_kernelIN5flash19enable_sm80_to_sm89INS1_16FlashAttnBwdSm80INS1_25CollectiveMainloopBwdSm80ILi2ELi2EN4cute5tupleIJNS5_1CILi128EEES8_NS7_ILi64EEEEEENS_10bfloat16_tEfNS_4arch4Sm80ELb1ELb0ELb0ELb0ELb1ELb0ELb0ELb0ELi2ELi4ELi4ELi4ELb0EEENS1_24CollectiveEpilogueBwdGQAISA_fSD_Li256ELb0ELb1EEENS1_25SingleTileBwdLPTSchedulerILb0ELi128ELb1EEEEEEEEEvNT_6ParamsE,"",@"SHT_CUDA_INFO"
	.sectionflags	@""
	.align	4


	//----- nvinfo : EIATTR_CUDA_API_VERSION
	.align		4
        /*0000*/ 	.byte	0x04, 0x37
        /*0002*/ 	.short	(.L_1078 - .L_1077)
.L_1077:
        /*0004*/ 	.word	0x00000082


	//----- nvinfo : EIATTR_SW2861232_WAR
	.align		4
.L_1078:
        /*0008*/ 	.byte	0x01, 0x35
	.zero		2


	//----- nvinfo : EIATTR_PARAM_CBANK
	.align		4
        /*000c*/ 	.byte	0x04, 0x0a
        /*000e*/ 	.short	(.L_1080 - .L_1079)
	.align		4
.L_1079:
        /*0010*/ 	.word	index@(.nv.constant0._ZN7cutlass13device_kernelIN5flash19enable_sm80_to_sm89INS1_16FlashAttnBwdSm80INS1_25CollectiveMainloopBwdSm80ILi2ELi2EN4cute5tupleIJNS5_1CILi128EEES8_NS7_ILi64EEEEEENS_10bfloat16_tEfNS_4arch4Sm80ELb1ELb0ELb0ELb0ELb1ELb0ELb0ELb0ELi2ELi4ELi4ELi4ELb0EEENS1_24CollectiveEpilogueBwdGQAISA_fSD_Li256ELb0ELb1EEENS1_25SingleTileBwdLPTSchedulerILb0ELi128ELb1EEEEEEEEEvNT_6ParamsE)
        /*0014*/ 	.short	0x0160
        /*0016*/ 	.short	0x0290


	//----- nvinfo : EIATTR_CBANK_PARAM_SIZE
	.align		4
.L_1080:
        /*0018*/ 	.byte	0x03, 0x19
        /*001a*/ 	.short	0x0290


	//----- nvinfo : EIATTR_KPARAM_INFO
	.align		4
        /*001c*/ 	.byte	0x04, 0x17
        /*001e*/ 	.short	(.L_1082 - .L_1081)
.L_1081:
        /*0020*/ 	.word	0x00000000
        /*0024*/ 	.short	0x0000
        /*0026*/ 	.short	0x0000
        /*0028*/ 	.byte	0x00, 0xf0, 0x41, 0x0a


	//----- nvinfo : EIATTR_MAXREG_COUNT
	.align		4
.L_1082:
        /*002c*/ 	.byte	0x03, 0x1b
        /*002e*/ 	.short	0x00ff


	//----- nvinfo : EIATTR_NUM_BARRIERS
	.align		4
        /*0030*/ 	.byte	0x02, 0x4c
        /*0032*/ 	.byte	0x02
	.zero		1


	//----- nvinfo : EIATTR_ANNOTATIONS
	.align		4
        /*0034*/ 	.byte	0x04, 0x55
        /*0036*/ 	.short	(.L_1084 - .L_1083)


	//   ....[0]....
.L_1083:
        /* <DEDUP_REMOVED lines=17> */


	//----- nvinfo : EIATTR_MERCURY_ISA_VERSION
	.align		4
.L_1084:
        /*0138*/ 	.byte	0x03, 0x5f
        /*013a*/ 	.short	0x0000


	//----- nvinfo : EIATTR_COOP_GROUP_MASK_REGIDS
	.align		4
        /*013c*/ 	.byte	0x04, 0x29
        /*013e*/ 	.short	(.L_1086 - .L_1085)


	//   ....[0]....
.L_1085:
        /*0140*/ 	.word	0xffffffff


	//   ....[1]....
        /*0144*/ 	.word	0xffffffff


	//   ....[2]....
        /*0148*/ 	.word	0xffffffff


	//   ....[3]....
        /*014c*/ 	.word	0xffffffff


	//   ....[4]....
        /*0150*/ 	.word	0xffffffff


	//   ....[5]....
        /*0154*/ 	.word	0xffffffff


	//   ....[6]....
        /*0158*/ 	.word	0xffffffff


	//   ....[7]....
        /*015c*/ 	.word	0xffffffff


	//   ....[8]....
        /*0160*/ 	.word	0xffffffff


	//----- nvinfo : EIATTR_COOP_GROUP_INSTR_OFFSETS
	.align		4
.L_1086:
        /*0164*/ 	.byte	0x04, 0x28
        /*0166*/ 	.short	(.L_1088 - .L_1087)


	//   ....[0]....
.L_1087:
        /*0168*/ 	.word	0x00000090


	//   ....[1]....
        /*016c*/ 	.word	0x00007600


	//   ....[2]....
        /*0170*/ 	.word	0x00007650


	//   ....[3]....
        /*0174*/ 	.word	0x00007970


	//   ....[4]....
        /*0178*/ 	.word	0x00007980


	//   ....[5]....
        /*017c*/ 	.word	0x00007b40


	//   ....[6]....
        /*0180*/ 	.word	0x00007c50


	//   ....[7]....
        /*0184*/ 	.word	0x00007e80


	//   ....[8]....
        /*0188*/ 	.word	0x00007e90


	//----- nvinfo : EIATTR_EXIT_INSTR_OFFSETS
	.align		4
.L_1088:
        /*018c*/ 	.byte	0x04, 0x1c
        /*018e*/ 	.short	(.L_1090 - .L_1089)


	//   ....[0]....
.L_1089:
        /*0190*/ 	.word	0x000005e0


	//   ....[1]....
        /*0194*/ 	.word	0x00007370


	//   ....[2]....
        /*0198*/ 	.word	0x00007ea0


	//   ....[3]....
        /*019c*/ 	.word	0x00007f40


	//----- nvinfo : EIATTR_MAX_THREADS
	.align		4
.L_1090:
        /*01a0*/ 	.byte	0x04, 0x05
        /*01a2*/ 	.short	(.L_1092 - .L_1091)
.L_1091:
        /*01a4*/ 	.word	0x00000100
        /*01a8*/ 	.word	0x00000001
        /*01ac*/ 	.word	0x00000001


	//----- nvinfo : EIATTR_CRS_STACK_SIZE
	.align		4
.L_1092:
        /*01b0*/ 	.byte	0x04, 0x1e
        /*01b2*/ 	.short	(.L_1094 - .L_1093)
.L_1093:
        /*01b4*/ 	.word	0x00000000
.L_1094:


//--------------------- .nv.info._ZN7cutlass13device_kernelIN5flash22FlashAttnBwdPreprocessIN4cute5tupleIJNS3_1CILi128EEENS5_ILi64EEEEEENS_10bfloat16_tEfNS_4arch4Sm80ELb1ELb0EEEEEvNT_6ParamsE --------------------------
	.section	.nv.info._ZN7cutlass13device_kernelIN5flash22FlashAttnBwdPreprocessIN4cute5tupleIJNS3_1CILi128EEENS5_ILi64EEEEEENS_10bfloat16_tEfNS_4arch4Sm80ELb1ELb0EEEEEvNT_6ParamsE,"",@"SHT_CUDA_INFO"
	.sectionflags	@""
	.align	4


	//----- nvinfo : EIATTR_CUDA_API_VERSION
	.align		4
        /*0000*/ 	.byte	0x04, 0x37
        /*0002*/ 	.short	(.L_1096 - .L_1095)
.L_1095:
        /*0004*/ 	.word	0x00000082


	//----- nvinfo : EIATTR_SW2861232_WAR
	.align		4
.L_1096:
        /*0008*/ 	.byte	0x01, 0x35
	.zero		2


	//----- nvinfo : EIATTR_PARAM_CBANK
	.align		4
        /*000c*/ 	.byte	0x04, 0x0a
        /*000e*/ 	.short	(.L_1098 - .L_1097)
	.align		4
.L_1097:
        /*0010*/ 	.word	index@(.nv.constant0._ZN7cutlass13device_kernelIN5flash22FlashAttnBwdPreprocessIN4cute5tupleIJNS3_1CILi128EEENS5_ILi64EEEEEENS_10bfloat16_tEfNS_4arch4Sm80ELb1ELb0EEEEEvNT_6ParamsE)
        /*0014*/ 	.short	0x0160
        /*0016*/ 	.short	0x00f0


	//----- nvinfo : EIATTR_CBANK_PARAM_SIZE
	.align		4
.L_1098:
        /*0018*/ 	.byte	0x03, 0x19
        /*001a*/ 	.short	0x00f0


	//----- nvinfo : EIATTR_KPARAM_INFO
	.align		4
        /*001c*/ 	.byte	0x04, 0x17
        /*001e*/ 	.short	(.L_1100 - .L_1099)
.L_1099:
        /*0020*/ 	.word	0x00000000
        /*0024*/ 	.short	0x0000
        /*0026*/ 	.short	0x0000
        /*0028*/ 	.byte	0x00, 0xf0, 0xc1, 0x03


	//----- nvinfo : EIATTR_MAXREG_COUNT
	.align		4
.L_1100:
        /*002c*/ 	.byte	0x03, 0x1b
        /*002e*/ 	.short	0x0080


	//----- nvinfo : EIATTR_MERCURY_ISA_VERSION
	.align		4
        /*0030*/ 	.byte	0x03, 0x5f
        /*0032*/ 	.short	0x0000


	//----- nvinfo : EIATTR_COOP_GROUP_MASK_REGIDS
	.align		4
        /*0034*/ 	.byte	0x04, 0x29
        /*0036*/ 	.short	(.L_1102 - .L_1101)


	//   ....[0]....
.L_1101:
        /*0038*/ 	.word	0xffffffff


	//   ....[1]....
        /*003c*/ 	.word	0xffffffff


	//   ....[2]....
        /*0040*/ 	.word	0xffffffff


	//   ....[3]....
        /*0044*/ 	.word	0xffffffff


	//   ....[4]....
        /*0048*/ 	.word	0xffffffff


	//   ....[5]....
        /*004c*/ 	.word	0xffffffff


	//   ....[6]....
        /*0050*/ 	.word	0xffffffff


	//   ....[7]....
        /*0054*/ 	.word	0xffffffff


	//   ....[8]....
        /*0058*/ 	.word	0xffffffff


	//   ....[9]....
        /*005c*/ 	.word	0xffffffff


	//   ....[10]....
        /*0060*/ 	.word	0xffffffff


	//   ....[11]....
        /*0064*/ 	.word	0xffffffff


	//----- nvinfo : EIATTR_COOP_GROUP_INSTR_OFFSETS
	.align		4
.L_1102:
        /*0068*/ 	.byte	0x04, 0x28
        /*006a*/ 	.short	(.L_1104 - .L_1103)


	//   ....[0]....
.L_1103:
        /*006c*/ 	.word	0x00000fb0


	//   ....[1]....
        /*0070*/ 	.word	0x00000fc0


	//   ....[2]....
        /*0074*/ 	.word	0x00000fd0


	//   ....[3]....
        /*0078*/ 	.word	0x00000fe0


	//   ....[4]....
        /*007c*/ 	.word	0x00001010


	//   ....[5]....
        /*0080*/ 	.word	0x00001030


	//   ....[6]....
        /*0084*/ 	.word	0x00001050


	//   ....[7]....
        /*0088*/ 	.word	0x00001060


	//   ....[8]....
        /*008c*/ 	.word	0x00001090


	//   ....[9]....
        /*0090*/ 	.word	0x00001100


	//   ....[10]....
        /*0094*/ 	.word	0x00001120


	//   ....[11]....
        /*0098*/ 	.word	0x00001140


	//----- nvinfo : EIATTR_EXIT_INSTR_OFFSETS
	.align		4
.L_1104:
        /*009c*/ 	.byte	0x04, 0x1c
        /*009e*/ 	.short	(.L_1106 - .L_1105)


	//   ....[0]....
.L_1105:
        /*00a0*/ 	.word	0x00001610


	//   ....[1]....
        /*00a4*/ 	.word	0x00001670


	//----- nvinfo : EIATTR_CTAIDZ_USED
	.align		4
.L_1106:
        /*00a8*/ 	.byte	0x01, 0x04
	.zero		2


	//----- nvinfo : EIATTR_MAX_THREADS
	.align		4
        /*00ac*/ 	.byte	0x04, 0x05
        /*00ae*/ 	.short	(.L_1108 - .L_1107)
.L_1107:
        /*00b0*/ 	.word	0x00000100
        /*00b4*/ 	.word	0x00000001
        /*00b8*/ 	.word	0x00000001


	//----- nvinfo : EIATTR_CRS_STACK_SIZE
	.align		4
.L_1108:
        /*00bc*/ 	.byte	0x04, 0x1e
        /*00be*/ 	.short	(.L_1110 - .L_1109)
.L_1109:
        /*00c0*/ 	.word	0x00000000
.L_1110:


//--------------------- .nv.info._ZN7cutlass13device_kernelIN5flash19enable_sm80_to_sm89INS1_16FlashAttnBwdSm80INS1_25CollectiveMainloopBwdSm80ILi2ELi2EN4cute5tupleIJNS5_1CILi128EEES8_NS7_ILi64EEEEEENS_10bfloat16_tEfNS_4arch4Sm80ELb1ELb0ELb0ELb1ELb0ELb0ELb0ELb0ELi2ELi4ELi4ELi4ELb0EEENS1_21CollectiveEpilogueBwdISA_SB_SD_Li256ELb1ELb0ELi2EEENS1_25SingleTileBwdLPTSchedulerILb1ELi128ELb0EEEEEEEEEvNT_6ParamsE --------------------------
	.section	.nv.info._ZN7cutlass13device_kernelIN5flash19enable_sm80_to_sm89INS1_16FlashAttnBwdSm80INS1_25CollectiveMainloopBwdSm80ILi2ELi2EN4cute5tupleIJNS5_1CILi128EEES8_NS7_ILi64EEEEEENS_10bfloat16_tEfNS_4arch4Sm80ELb1ELb0ELb0ELb1ELb0ELb0ELb0ELb0ELi2ELi4ELi4ELi4ELb0EEENS1_21CollectiveEpilogueBwdISA_SB_SD_Li256ELb1ELb0ELi2EEENS1_25SingleTileBwdLPTSchedulerILb1ELi128ELb0EEEEEEEEEvNT_6ParamsE,"",@"SHT_CUDA_INFO"
	.sectionflags	@""
	.align	4


	//----- nvinfo : EIATTR_CUDA_API_VERSION
	.align		4
        /*0000*/ 	.byte	0x04, 0x37
        /*0002*/ 	.short	(.L_1112 - .L_1111)
.L_1111:
        /*0004*/ 	.word	0x00000082


	//----- nvinfo : EIATTR_SW2861232_WAR
	.align		4
.L_1112:
        /*0008*/ 	.byte	0x01, 0x35
	.zero		2


	//----- nvinfo : EIATTR_PARAM_CBANK
	.align		4
        /*000c*/ 	.byte	0x04, 0x0a
        /*000e*/ 	.short	(.L_1114 - .L_1113)
	.align		4
.L_1113:
        /*0010*/ 	.word	index@(.nv.constant0._ZN7cutlass13device_kernelIN5flash19enable_sm80_to_sm89INS1_16FlashAttnBwdSm80INS1_25CollectiveMainloopBwdSm80ILi2ELi2EN4cute5tupleIJNS5_1CILi128EEES8_NS7_ILi64EEEEEENS_10bfloat16_tEfNS_4arch4Sm80ELb1ELb0ELb0ELb1ELb0ELb0ELb0ELb0ELi2ELi4ELi4ELi4ELb0EEENS1_21CollectiveEpilogueBwdISA_SB_SD_Li256ELb1ELb0ELi2EEENS1_25SingleTileBwdLPTSchedulerILb1ELi128ELb0EEEEEEEEEvNT_6ParamsE)
        /*0014*/ 	.short	0x0160
        /*0016*/ 	.short	0x0288


	//----- nvinfo : EIATTR_CBANK_PARAM_SIZE
	.align		4
.L_1114:
        /*0018*/ 	.byte	0x03, 0x19
        /*001a*/ 	.short	0x0288


	//----- nvinfo : EIATTR_KPARAM_INFO
	.align		4
        /*001c*/ 	.byte	0x04, 0x17
        /*001e*/ 	.short	(.L_1116 - .L_1115)
.L_1115:
        /*0020*/ 	.word	0x00000000
        /*0024*/ 	.short	0x0000
        /*0026*/ 	.short	0x0000
        /*0028*/ 	.byte	0x00, 0xf0, 0x21, 0x0a


	//----- nvinfo : EIATTR_MAXREG_COUNT
	.align		4
.L_1116:
        /*002c*/ 	.byte	0x03, 0x1b
        /*002e*/ 	.short	0x00ff


	//----- nvinfo : EIATTR_NUM_BARRIERS
	.align		4
        /*0030*/ 	.byte	0x02, 0x4c
        /*0032*/ 	.byte	0x02
	.zero		1


	//----- nvinfo : EIATTR_ANNOTATIONS
	.align		4
        /*0034*/ 	.byte	0x04, 0x55
        /*0036*/ 	.short	(.L_1118 - .L_1117)


	//   ....[0]....
.L_1117:
        /* <DEDUP_REMOVED lines=18> */


	//----- nvinfo : EIATTR_MERCURY_ISA_VERSION
	.align		4
.L_1118:
        /*0148*/ 	.byte	0x03, 0x5f
        /*014a*/ 	.short	0x0000


	//----- nvinfo : EIATTR_COOP_GROUP_MASK_REGIDS
	.align		4
        /*014c*/ 	.byte	0x04, 0x29
        /*014e*/ 	.short	(.L_1120 - .L_1119)


	//   ....[0]....
.L_1119:
        /*0150*/ 	.word	0xffffffff


	//----- nvinfo : EIATTR_COOP_GROUP_INSTR_OFFSETS
	.align		4
.L_1120:
        /*0154*/ 	.byte	0x04, 0x28
        /*0156*/ 	.short	(.L_1122 - .L_1121)


	//   ....[0]....
.L_1121:
        /*0158*/ 	.word	0x00000060


	//----- nvinfo : EIATTR_EXIT_INSTR_OFFSETS
	.align		4
.L_1122:
        /*015c*/ 	.byte	0x04, 0x1c
        /*015e*/ 	.short	(.L_1124 - .L_1123)


	//   ....[0]....
.L_1123:
        /*0160*/ 	.word	0x000009d0


	//   ....[1]....
        /*0164*/ 	.word	0x00008ff0


	//   ....[2]....
        /*0168*/ 	.word	0x000090b0


	//   ....[3]....
        /*016c*/ 	.word	0x00009bd0


	//   ....[4]....
        /*0170*/ 	.word	0x00009c80


	//----- nvinfo : EIATTR_MAX_THREADS
	.align		4
.L_1124:
        /*0174*/ 	.byte	0x04, 0x05
        /*0176*/ 	.short	(.L_1126 - .L_1125)
.L_1125:
        /*0178*/ 	.word	0x00000100
        /*017c*/ 	.word	0x00000001
        /*0180*/ 	.word	0x00000001


	//----- nvinfo : EIATTR_CRS_STACK_SIZE
	.align		4
.L_1126:
        /*0184*/ 	.byte	0x04, 0x1e
        /*0186*/ 	.short	(.L_1128 - .L_1127)
.L_1127:
        /*0188*/ 	.word	0x00000000
.L_1128:


//--------------------- .nv.info._ZN7cutlass13device_kernelIN5flash19enable_sm80_to_sm89INS1_16FlashAttnBwdSm80INS1_25CollectiveMainloopBwdSm80ILi2ELi2EN4cute5tupleIJNS5_1CILi128EEES8_NS7_ILi64EEEEEENS_10bfloat16_tEfNS_4arch4Sm80ELb1ELb0ELb0ELb1ELb1ELb0ELb0ELb0ELi2ELi4ELi4ELi4ELb0EEENS1_21CollectiveEpilogueBwdISA_SB_SD_Li256ELb1ELb0ELi2EEENS1_25SingleTileBwdLPTSchedulerILb1ELi128ELb1EEEEEEEEEvNT_6ParamsE --------------------------
	.section	.nv.info._ZN7cutlass13device_kernelIN5flash19enable_sm80_to_sm89INS1_16FlashAttnBwdSm80INS1_25CollectiveMainloopBwdSm80ILi2ELi2EN4cute5tupleIJNS5_1CILi128EEES8_NS7_ILi64EEEEEENS_10bfloat16_tEfNS_4arch4Sm80ELb1ELb0ELb0ELb1ELb1ELb0ELb0ELb0ELi2ELi4ELi4ELi4ELb0EEENS1_21CollectiveEpilogueBwdISA_SB_SD_Li256ELb1ELb0ELi2EEENS1_25SingleTileBwdLPTSchedulerILb1ELi128ELb1EEEEEEEEEvNT_6ParamsE,"",@"SHT_CUDA_INFO"
	.sectionflags	@""
	.align	4


	//----- nvinfo : EIATTR_CUDA_API_VERSION
	.align		4
        /*0000*/ 	.byte	0x04, 0x37
        /*0002*/ 	.short	(.L_1130 - .L_1129)
.L_1129:
        /*0004*/ 	.word	0x00000082


	//----- nvinfo : EIATTR_SW2861232_WAR
	.align		4
.L_1130:
        /*0008*/ 	.byte	0x01, 0x35
	.zero		2


	//----- nvinfo : EIATTR_PARAM_CBANK
	.align		4
        /*000c*/ 	.byte	0x04, 0x0a
        /*000e*/ 	.short	(.L_1132 - .L_1131)
	.align		4
.L_1131:
        /*0010*/ 	.word	index@(.nv.constant0._ZN7cutlass13device_kernelIN5flash19enable_sm80_to_sm89INS1_16FlashAttnBwdSm80INS1_25CollectiveMainloopBwdSm80ILi2ELi2EN4cute5tupleIJNS5_1CILi128EEES8_NS7_ILi64EEEEEENS_10bfloat16_tEfNS_4arch4Sm80ELb1ELb0ELb0ELb1ELb1ELb0ELb0ELb0ELi2ELi4ELi4ELi4ELb0EEENS1_21CollectiveEpilogueBwdISA_SB_SD_Li256ELb1ELb0ELi2EEENS1_25SingleTileBwdLPTSchedulerILb1ELi128ELb1EEEEEEEEEvNT_6ParamsE)
        /*0014*/ 	.short	0x0160
        /*0016*/ 	.short	0x0288


	//----- nvinfo : EIATTR_CBANK_PARAM_SIZE
	.align		4
.L_1132:
        /*0018*/ 	.byte	0x03, 0x19
        /*001a*/ 	.short	0x0288


	//----- nvinfo : EIATTR_KPARAM_INFO
	.align		4
        /*001c*/ 	.byte	0x04, 0x17
        /*001e*/ 	.short	(.L_1134 - .L_1133)
.L_1133:
        /*0020*/ 	.word	0x00000000
        /*0024*/ 	.short	0x0000
        /*0026*/ 	.short	0x0000
        /*0028*/ 	.byte	0x00, 0xf0, 0x21, 0x0a


	//----- nvinfo : EIATTR_MAXREG_COUNT
	.align		4
.L_1134:
        /*002c*/ 	.byte	0x03, 0x1b
        /*002e*/ 	.short	0x00ff


	//----- nvinfo : EIATTR_NUM_BARRIERS
	.align		4
        /*0030*/ 	.byte	0x02, 0x4c
        /*0032*/ 	.byte	0x02
	.zero		1


	//----- nvinfo : EIATTR_ANNOTATIONS
	.align		4
        /*0034*/ 	.byte	0x04, 0x55
        /*0036*/ 	.short	(.L_1136 - .L_1135)


	//   ....[0]....
.L_1135:
        /* <DEDUP_REMOVED lines=21> */


	//----- nvinfo : EIATTR_MERCURY_ISA_VERSION
	.align		4
.L_1136:
        /*0170*/ 	.byte	0x03, 0x5f
        /*0172*/ 	.short	0x0000


	//----- nvinfo : EIATTR_COOP_GROUP_MASK_REGIDS
	.align		4
        /*0174*/ 	.byte	0x04, 0x29
        /*0176*/ 	.short	(.L_1138 - .L_1137)


	//   ....[0]....
.L_1137:
        /*0178*/ 	.word	0xffffffff


	//----- nvinfo : EIATTR_COOP_GROUP_INSTR_OFFSETS
	.align		4
.L_1138:
        /*017c*/ 	.byte	0x04, 0x28
        /*017e*/ 	.short	(.L_1140 - .L_1139)


	//   ....[0]....
.L_1139:
        /*0180*/ 	.word	0x00000060


	//----- nvinfo : EIATTR_EXIT_INSTR_OFFSETS
	.align		4
.L_1140:
        /*0184*/ 	.byte	0x04, 0x1c
        /*0186*/ 	.short	(.L_1142 - .L_1141)


	//   ....[0]....
.L_1141:
        /*0188*/ 	.word	0x00000a10


	//   ....[1]....
        /*018c*/ 	.word	0x00008f20


	//   ....[2]....
        /*0190*/ 	.word	0x00008fe0


	//   ....[3]....
        /*0194*/ 	.word	0x00009ad0


	//   ....[4]....
        /*0198*/ 	.word	0x00009b80


	//----- nvinfo : EIATTR_MAX_THREADS
	.align		4
.L_1142:
        /*019c*/ 	.byte	0x04, 0x05
        /*019e*/ 	.short	(.L_1144 - .L_1143)
.L_1143:
        /*01a0*/ 	.word	0x00000100
        /*01a4*/ 	.word	0x00000001
        /*01a8*/ 	.word	0x00000001


	//----- nvinfo : EIATTR_CRS_STACK_SIZE
	.align		4
.L_1144:
        /*01ac*/ 	.byte	0x04, 0x1e
        /*01ae*/ 	.short	(.L_1146 - .L_1145)
.L_1145:
        /*01b0*/ 	.word	0x00000000
.L_1146:


//--------------------- .nv.info._ZN7cutlass13device_kernelIN5flash19enable_sm80_to_sm89INS1_16FlashAttnBwdSm80INS1_25CollectiveMainloopBwdSm80ILi2ELi2EN4cute5tupleIJNS5_1CILi128EEES8_NS7_ILi64EEEEEENS_10bfloat16_tEfNS_4arch4Sm80ELb1ELb0ELb0ELb1ELb0ELb0ELb0ELb0ELi2ELi4ELi4ELi4ELb0EEENS1_24CollectiveEpilogueBwdGQAISA_fSD_Li256ELb1ELb0EEENS1_25SingleTileBwdLPTSchedulerILb1ELi128ELb0EEEEEEEEEvNT_6ParamsE --------------------------
	.section	.nv.info._ZN7cutlass13device_kernelIN5flash19enable_sm80_to_sm89INS1_16FlashAttnBwdSm80INS1_25CollectiveMainloopBwdSm80ILi2ELi2EN4cute5tupleIJNS5_1CILi128EEES8_NS7_ILi64EEEEEENS_10bfloat16_tEfNS_4arch4Sm80ELb1ELb0ELb0ELb1ELb0ELb0ELb0ELb0ELi2ELi4ELi4ELi4ELb0EEENS1_24CollectiveEpilogueBwdGQAISA_fSD_Li256ELb1ELb0EEENS1_25SingleTileBwdLPTSchedulerILb1ELi128ELb0EEEEEEEEEvNT_6ParamsE,"",@"SHT_CUDA_INFO"
	.sectionflags	@""
	.align	4


	//----- nvinfo : EIATTR_CUDA_API_VERSION
	.align		4
        /*0000*/ 	.byte	0x04, 0x37
        /*0002*/ 	.short	(.L_1148 - .L_1147)
.L_1147:
        /*0004*/ 	.word	0x00000082


	//----- nvinfo : EIATTR_SW2861232_WAR
	.align		4
.L_1148:
        /*0008*/ 	.byte	0x01, 0x35
	.zero		2


	//----- nvinfo : EIATTR_PARAM_CBANK
	.align		4
        /*000c*/ 	.byte	0x04, 0x0a
        /*000e*/ 	.short	(.L_1150 - .L_1149)
	.align		4
.L_1149:
        /*0010*/ 	.word	index@(.nv.constant0._ZN7cutlass13device_kernelIN5flash19enable_sm80_to_sm89INS1_16FlashAttnBwdSm80INS1_25CollectiveMainloopBwdSm80ILi2ELi2EN4cute5tupleIJNS5_1CILi128EEES8_NS7_ILi64EEEEEENS_10bfloat16_tEfNS_4arch4Sm80ELb1ELb0ELb0ELb1ELb0ELb0ELb0ELb0ELi2ELi4ELi4ELi4ELb0EEENS1_24CollectiveEpilogueBwdGQAISA_fSD_Li256ELb1ELb0EEENS1_25SingleTileBwdLPTSchedulerILb1ELi128ELb0EEEEEEEEEvNT_6ParamsE)
        /*0014*/ 	.short	0x0160
        /*0016*/ 	.short	0x0290


	//----- nvinfo : EIATTR_CBANK_PARAM_SIZE
	.align		4
.L_1150:
        /*0018*/ 	.byte	0x03, 0x19
        /*001a*/ 	.short	0x0290


	//----- nvinfo : EIATTR_KPARAM_INFO
	.align		4
        /*001c*/ 	.byte	0x04, 0x17
        /*001e*/ 	.short	(.L_1152 - .L_1151)
.L_1151:
        /*0020*/ 	.word	0x00000000
        /*0024*/ 	.short	0x0000
        /*0026*/ 	.short	0x0000
        /*0028*/ 	.byte	0x00, 0xf0, 0x41, 0x0a


	//----- nvinfo : EIATTR_MAXREG_COUNT
	.align		4
.L_1152:
        /*002c*/ 	.byte	0x03, 0x1b
        /*002e*/ 	.short	0x00ff


	//----- nvinfo : EIATTR_NUM_BARRIERS
	.align		4
        /*0030*/ 	.byte	0x02, 0x4c
        /*0032*/ 	.byte	0x02
	.zero		1


	//----- nvinfo : EIATTR_ANNOTATIONS
	.align		4
        /*0034*/ 	.byte	0x04, 0x55
        /*0036*/ 	.short	(.L_1154 - .L_1153)


	//   ....[0]....
.L_1153:
        /* <DEDUP_REMOVED lines=21> */


	//----- nvinfo : EIATTR_MERCURY_ISA_VERSION
	.align		4
.L_1154:
        /*0178*/ 	.byte	0x03, 0x5f
        /*017a*/ 	.short	0x0000


	//----- nvinfo : EIATTR_COOP_GROUP_MASK_REGIDS
	.align		4
        /*017c*/ 	.byte	0x04, 0x29
        /*017e*/ 	.short	(.L_1156 - .L_1155)


	//   ....[0]....
.L_1155:
        /*0180*/ 	.word	0xffffffff


	//----- nvinfo : EIATTR_COOP_GROUP_INSTR_OFFSETS
	.align		4
.L_1156:
        /*0184*/ 	.byte	0x04, 0x28
        /*0186*/ 	.short	(.L_1158 - .L_1157)


	//   ....[0]....
.L_1157:
        /*0188*/ 	.word	0x00000060


	//----- nvinfo : EIATTR_EXIT_INSTR_OFFSETS
	.align		4
.L_1158:
        /*018c*/ 	.byte	0x04, 0x1c
        /*018e*/ 	.short	(.L_1160 - .L_1159)


	//   ....[0]....
.L_1159:
        /*0190*/ 	.word	0x00000a00


	//   ....[1]....
        /*0194*/ 	.word	0x00007bd0


	//   ....[2]....
        /*0198*/ 	.word	0x00008350


	//----- nvinfo : EIATTR_MAX_THREADS
	.align		4
.L_1160:
        /*019c*/ 	.byte	0x04, 0x05
        /*019e*/ 	.short	(.L_1162 - .L_1161)
.L_1161:
        /*01a0*/ 	.word	0x00000100
        /*01a4*/ 	.word	0x00000001
        /*01a8*/ 	.word	0x00000001


	//----- nvinfo : EIATTR_CRS_STACK_SIZE
	.align		4
.L_1162:
        /*01ac*/ 	.byte	0x04, 0x1e
        /*01ae*/ 	.short	(.L_1164 - .L_1163)
.L_1163:
        /*01b0*/ 	.word	0x00000000
.L_1164:


//--------------------- .nv.info._ZN7cutlass13device_kernelIN5flash32FlashAttnBwdPostprocessConvertdQIN4cute5tupleIJNS3_1CILi128EEENS5_ILi64EEEEEENS_10bfloat16_tEfNS_4arch4Sm80ELi256ENS3_8TiledMMAINS3_8MMA_AtomIJNS3_30SM80_16x8x16_F32BF16BF16F32_TNEEEENS3_6LayoutINS4_IJNS5_ILi4EEENS5_ILi2EEENS5_ILi1EEEEEENS4_IJSJ_SH_NS5_ILi0EEEEEEEENS4_IJS7_NS5_ILi32EEENS5_ILi16EEEEEEEELb0EEEEEvNT_6ParamsE --------------------------
	.section	.nv.info._ZN7cutlass13device_kernelIN5flash32FlashAttnBwdPostprocessConvertdQIN4cute5tupleIJNS3_1CILi128EEENS5_ILi64EEEEEENS_10bfloat16_tEfNS_4arch4Sm80ELi256ENS3_8TiledMMAINS3_8MMA_AtomIJNS3_30SM80_16x8x16_F32BF16BF16F32_TNEEEENS3_6LayoutINS4_IJNS5_ILi4EEENS5_ILi2EEENS5_ILi1EEEEEENS4_IJSJ_SH_NS5_ILi0EEEEEEEENS4_IJS7_NS5_ILi32EEENS5_ILi16EEEEEEEELb0EEEEEvNT_6ParamsE,"",@"SHT_CUDA_INFO"
	.sectionflags	@""
	.align	4


	//----- nvinfo : EIATTR_CUDA_API_VERSION
	.align		4
        /*0000*/ 	.byte	0x04, 0x37
        /*0002*/ 	.short	(.L_1166 - .L_1165)
.L_1165:
        /*0004*/ 	.word	0x00000082


	//----- nvinfo : EIATTR_SW2861232_WAR
	.align		4
.L_1166:
        /*0008*/ 	.byte	0x01, 0x35
	.zero		2


	//----- nvinfo : EIATTR_PARAM_CBANK
	.align		4
        /*000c*/ 	.byte	0x04, 0x0a
        /*000e*/ 	.short	(.L_1168 - .L_1167)
	.align		4
.L_1167:
        /*0010*/ 	.word	index@(.nv.constant0._ZN7cutlass13device_kernelIN5flash32FlashAttnBwdPostprocessConvertdQIN4cute5tupleIJNS3_1CILi128EEENS5_ILi64EEEEEENS_10bfloat16_tEfNS_4arch4Sm80ELi256ENS3_8TiledMMAINS3_8MMA_AtomIJNS3_30SM80_16x8x16_F32BF16BF16F32_TNEEEENS3_6LayoutINS4_IJNS5_ILi4EEENS5_ILi2EEENS5_ILi1EEEEEENS4_IJSJ_SH_NS5_ILi0EEEEEEEENS4_IJS7_NS5_ILi32EEENS5_ILi16EEEEEEEELb0EEEEEvNT_6ParamsE)
        /*0014*/ 	.short	0x0160
        /*0016*/ 	.short	0x0070


	//----- nvinfo : EIATTR_CBANK_PARAM_SIZE
	.align		4
.L_1168:
        /*0018*/ 	.byte	0x03, 0x19
        /*001a*/ 	.short	0x0070


	//----- nvinfo : EIATTR_KPARAM_INFO
	.align		4
        /*001c*/ 	.byte	0x04, 0x17
        /*001e*/ 	.short	(.L_1170 - .L_1169)
.L_1169:
        /*0020*/ 	.word	0x00000000
        /*0024*/ 	.short	0x0000
        /*0026*/ 	.short	0x0000
        /*0028*/ 	.byte	0x00, 0xf0, 0xc1, 0x01


	//----- nvinfo : EIATTR_MAXREG_COUNT
	.align		4
.L_1170:
        /*002c*/ 	.byte	0x03, 0x1b
        /*002e*/ 	.short	0x0080


	//----- nvinfo : EIATTR_NUM_BARRIERS
	.align		4
        /*0030*/ 	.byte	0x02, 0x4c
        /*0032*/ 	.byte	0x01
	.zero		1


	//----- nvinfo : EIATTR_MERCURY_ISA_VERSION
	.align		4
        /*0034*/ 	.byte	0x03, 0x5f
        /*0036*/ 	.short	0x0000


	//----- nvinfo : EIATTR_EXIT_INSTR_OFFSETS
	.align		4
        /*0038*/ 	.byte	0x04, 0x1c
        /*003a*/ 	.short	(.L_1172 - .L_1171)


	//   ....[0]....
.L_1171:
        /*003c*/ 	.word	0x00000180


	//   ....[1]....
        /*0040*/ 	.word	0x00001220


	//   ....[2]....
        /*0044*/ 	.word	0x000012e0


	//----- nvinfo : EIATTR_CTAIDZ_USED
	.align		4
.L_1172:
        /*0048*/ 	.byte	0x01, 0x04
	.zero		2


	//----- nvinfo : EIATTR_MAX_THREADS
	.align		4
        /*004c*/ 	.byte	0x04, 0x05
        /*004e*/ 	.short	(.L_1174 - .L_1173)
.L_1173:
        /*0050*/ 	.word	0x00000100
        /*0054*/ 	.word	0x00000001
        /*0058*/ 	.word	0x00000001


	//----- nvinfo : EIATTR_CRS_STACK_SIZE
	.align		4
.L_1174:
        /*005c*/ 	.byte	0x04, 0x1e
        /*005e*/ 	.short	(.L_1176 - .L_1175)
.L_1175:
        /*0060*/ 	.word	0x00000000
.L_1176:


//--------------------- .nv.info._ZN7cutlass13device_kernelIN5flash19enable_sm80_to_sm89INS1_16FlashAttnBwdSm80INS1_25CollectiveMainloopBwdSm80ILi2ELi2EN4cute5tupleIJNS5_1CILi128EEES8_NS7_ILi64EEEEEENS_10bfloat16_tEfNS_4arch4Sm80ELb1ELb0ELb0ELb1ELb1ELb0ELb0ELb0ELi2ELi4ELi4ELi4ELb0EEENS1_24CollectiveEpilogueBwdGQAISA_fSD_Li256ELb1ELb1EEENS1_25SingleTileBwdLPTSchedulerILb1ELi128ELb1EEEEEEEEEvNT_6ParamsE --------------------------
	.section	.nv.info._ZN7cutlass13device_kernelIN5flash19enable_sm80_to_sm89INS1_16FlashAttnBwdSm80INS1_25CollectiveMainloopBwdSm80ILi2ELi2EN4cute5tupleIJNS5_1CILi128EEES8_NS7_ILi64EEEEEENS_10bfloat16_tEfNS_4arch4Sm80ELb1ELb0ELb0ELb1ELb1ELb0ELb0ELb0ELi2ELi4ELi4ELi4ELb0EEENS1_24CollectiveEpilogueBwdGQAISA_fSD_Li256ELb1ELb1EEENS1_25SingleTileBwdLPTSchedulerILb1ELi128ELb1EEEEEEEEEvNT_6ParamsE,"",@"SHT_CUDA_INFO"
	.sectionflags	@""
	.align	4


	//----- nvinfo : EIATTR_CUDA_API_VERSION
	.align		4
        /*0000*/ 	.byte	0x04, 0x37
        /*0002*/ 	.short	(.L_1178 - .L_1177)
.L_1177:
        /*0004*/ 	.word	0x00000082


	//----- nvinfo : EIATTR_SW2861232_WAR
	.align		4
.L_1178:
        /*0008*/ 	.byte	0x01, 0x35
	.zero		2


	//----- nvinfo : EIATTR_PARAM_CBANK
	.align		4
        /*000c*/ 	.byte	0x04, 0x0a
        /*000e*/ 	.short	(.L_1180 - .L_1179)
	.align		4
.L_1179:
        /*0010*/ 	.word	index@(.nv.constant0._ZN7cutlass13device_kernelIN5flash19enable_sm80_to_sm89INS1_16FlashAttnBwdSm80INS1_25CollectiveMainloopBwdSm80ILi2ELi2EN4cute5tupleIJNS5_1CILi128EEES8_NS7_ILi64EEEEEENS_10bfloat16_tEfNS_4arch4Sm80ELb1ELb0ELb0ELb1ELb1ELb0ELb0ELb0ELi2ELi4ELi4ELi4ELb0EEENS1_24CollectiveEpilogueBwdGQAISA_fSD_Li256ELb1ELb1EEENS1_25SingleTileBwdLPTSchedulerILb1ELi128ELb1EEEEEEEEEvNT_6ParamsE)
        /*0014*/ 	.short	0x0160
        /*0016*/ 	.short	0x0290


	//----- nvinfo : EIATTR_CBANK_PARAM_SIZE
	.align		4
.L_1180:
        /*0018*/ 	.byte	0x03, 0x19
        /*001a*/ 	.short	0x0290


	//----- nvinfo : EIATTR_KPARAM_INFO
	.align		4
        /*001c*/ 	.byte	0x04, 0x17
        /*001e*/ 	.short	(.L_1182 - .L_1181)
.L_1181:
        /*0020*/ 	.word	0x00000000
        /*0024*/ 	.short	0x0000
        /*0026*/ 	.short	0x0000
        /*0028*/ 	.byte	0x00, 0xf0, 0x41, 0x0a


	//----- nvinfo : EIATTR_MAXREG_COUNT
	.align		4
.L_1182:
        /*002c*/ 	.byte	0x03, 0x1b
        /*002e*/ 	.short	0x00ff


	//----- nvinfo : EIATTR_NUM_BARRIERS
	.align		4
        /*0030*/ 	.byte	0x02, 0x4c
        /*0032*/ 	.byte	0x02
	.zero		1


	//----- nvinfo : EIATTR_ANNOTATIONS
	.align		4
        /*0034*/ 	.byte	0x04, 0x55
        /*0036*/ 	.short	(.L_1184 - .L_1183)


	//   ....[0]....
.L_1183:
        /* <DEDUP_REMOVED lines=18> */


	//----- nvinfo : EIATTR_MERCURY_ISA_VERSION
	.align		4
.L_1184:
        /*0148*/ 	.byte	0x03, 0x5f
        /*014a*/ 	.short	0x0000


	//----- nvinfo : EIATTR_COOP_GROUP_MASK_REGIDS
	.align		4
        /*014c*/ 	.byte	0x04, 0x29
        /*014e*/ 	.short	(.L_1186 - .L_1185)


	//   ....[0]....
.L_1185:
        /*0150*/ 	.word	0xffffffff


	//   ....[1]....
        /*0154*/ 	.word	0xffffffff


	//   ....[2]....
        /*0158*/ 	.word	0xffffffff


	//   ....[3]....
        /*015c*/ 	.word	0xffffffff


	//   ....[4]....
        /*0160*/ 	.word	0xffffffff


	//   ....[5]....
        /*0164*/ 	.word	0xffffffff


	//   ....[6]....
        /*0168*/ 	.word	0xffffffff


	//   ....[7]....
        /*016c*/ 	.word	0xffffffff


	//   ....[8]....
        /*0170*/ 	.word	0xffffffff


	//----- nvinfo : EIATTR_COOP_GROUP_INSTR_OFFSETS
	.align		4
.L_1186:
        /*0174*/ 	.byte	0x04, 0x28
        /*0176*/ 	.short	(.L_1188 - .L_1187)


	//   ....[0]....
.L_1187:
        /*0178*/ 	.word	0x00000060


	//   ....[1]....
        /*017c*/ 	.word	0x000081d0


	//   ....[2]....
        /*0180*/ 	.word	0x00008210


	//   ....[3]....
        /*0184*/ 	.word	0x00008560


	//   ....[4]....
        /*0188*/ 	.word	0x00008570


	//   ....[5]....
        /*018c*/ 	.word	0x00008730


	//   ....[6]....
        /*0190*/ 	.word	0x00008830


	//   ....[7]....
        /*0194*/ 	.word	0x00008a60


	//   ....[8]....
        /*0198*/ 	.word	0x00008a70


	//----- nvinfo : EIATTR_EXIT_INSTR_OFFSETS
	.align		4
.L_1188:
        /*019c*/ 	.byte	0x04, 0x1c
        /*019e*/ 	.short	(.L_1190 - .L_1189)


	//   ....[0]....
.L_1189:
        /*01a0*/ 	.word	0x000009d0


	//   ....[1]....
        /*01a4*/ 	.word	0x00007dd0


	//   ....[2]....
        /*01a8*/ 	.word	0x00008a80


	//   ....[3]....
        /*01ac*/ 	.word	0x00008b20


	//----- nvinfo : EIATTR_MAX_THREADS
	.align		4
.L_1190:
        /*01b0*/ 	.byte	0x04, 0x05
        /*01b2*/ 	.short	(.L_1192 - .L_1191)
.L_1191:
        /*01b4*/ 	.word	0x00000100
        /*01b8*/ 	.word	0x00000001
        /*01bc*/ 	.word	0x00000001


	//----- nvinfo : EIATTR_CRS_STACK_SIZE
	.align		4
.L_1192:
        /*01c0*/ 	.byte	0x04, 0x1e
        /*01c2*/ 	.short	(.L_1194 - .L_1193)
.L_1193:
        /*01c4*/ 	.word	0x00000000
.L_1194:


//--------------------- .nv.info._ZN7cutlass13device_kernelIN5flash22FlashAttnBwdPreprocessIN4cute5tupleIJNS3_1CILi128EEENS5_ILi64EEEEEENS_10bfloat16_tEfNS_4arch4Sm80ELb1ELb1EEEEEvNT_6ParamsE --------------------------
	.section	.nv.info._ZN7cutlass13device_kernelIN5flash22FlashAttnBwdPreprocessIN4cute5tupleIJNS3_1CILi128EEENS5_ILi64EEEEEENS_10bfloat16_tEfNS_4arch4Sm80ELb1ELb1EEEEEvNT_6ParamsE,"",@"SHT_CUDA_INFO"
	.sectionflags	@""
	.align	4


	//----- nvinfo : EIATTR_CUDA_API_VERSION
	.align		4
        /*0000*/ 	.byte	0x04, 0x37
        /*0002*/ 	.short	(.L_1196 - .L_1195)
.L_1195:
        /*0004*/ 	.word	0x00000082


	//----- nvinfo : EIATTR_SW2861232_WAR
	.align		4
.L_1196:
        /*0008*/ 	.byte	0x01, 0x35
	.zero		2


	//----- nvinfo : EIATTR_PARAM_CBANK
	.align		4
        /*000c*/ 	.byte	0x04, 0x0a
        /*000e*/ 	.short	(.L_1198 - .L_1197)
	.align		4
.L_1197:
        /*0010*/ 	.word	index@(.nv.constant0._ZN7cutlass13device_kernelIN5flash22FlashAttnBwdPreprocessIN4cute5tupleIJNS3_1CILi128EEENS5_ILi64EEEEEENS_10bfloat16_tEfNS_4arch4Sm80ELb1ELb1EEEEEvNT_6ParamsE)
        /*0014*/ 	.short	0x0160
        /*0016*/ 	.short	0x00f0


	//----- nvinfo : EIATTR_CBANK_PARAM_SIZE
	.align		4
.L_1198:
        /*0018*/ 	.byte	0x03, 0x19
        /*001a*/ 	.short	0x00f0


	//----- nvinfo : EIATTR_KPARAM_INFO
	.align		4
        /*001c*/ 	.byte	0x04, 0x17
        /*001e*/ 	.short	(.L_1200 - .L_1199)
.L_1199:
        /*0020*/ 	.word	0x00000000
        /*0024*/ 	.short	0x0000
        /*0026*/ 	.short	0x0000
        /*0028*/ 	.byte	0x00, 0xf0, 0xc1, 0x03


	//----- nvinfo : EIATTR_MAXREG_COUNT
	.align		4
.L_1200:
        /*002c*/ 	.byte	0x03, 0x1b
        /*002e*/ 	.short	0x0080


	//----- nvinfo : EIATTR_MERCURY_ISA_VERSION
	.align		4
        /*0030*/ 	.byte	0x03, 0x5f
        /*0032*/ 	.short	0x0000


	//----- nvinfo : EIATTR_COOP_GROUP_MASK_REGIDS
	.align		4
        /*0034*/ 	.byte	0x04, 0x29
        /*0036*/ 	.short	(.L_1202 - .L_1201)


	//   ....[0]....
.L_1201:
        /*0038*/ 	.word	0xffffffff


	//   ....[1]....
        /*003c*/ 	.word	0xffffffff


	//   ....[2]....
        /*0040*/ 	.word	0xffffffff


	//   ....[3]....
        /*0044*/ 	.word	0xffffffff


	//   ....[4]....
        /*0048*/ 	.word	0xffffffff


	//   ....[5]....
        /*004c*/ 	.word	0xffffffff


	//   ....[6]....
        /*0050*/ 	.word	0xffffffff


	//   ....[7]....
        /*0054*/ 	.word	0xffffffff


	//   ....[8]....
        /*0058*/ 	.word	0xffffffff


	//   ....[9]....
        /*005c*/ 	.word	0xffffffff


	//   ....[10]....
        /*0060*/ 	.word	0xffffffff


	//   ....[11]....
        /*0064*/ 	.word	0xffffffff


	//----- nvinfo : EIATTR_COOP_GROUP_INSTR_OFFSETS
	.align		4
.L_1202:
        /*0068*/ 	.byte	0x04, 0x28
        /*006a*/ 	.short	(.L_1204 - .L_1203)


	//   ....[0]....
.L_1203:
        /*006c*/ 	.word	0x00001150


	//   ....[1]....
        /*0070*/ 	.word	0x00001170


	//   ....[2]....
        /*0074*/ 	.word	0x00001180


	//   ....[3]....
        /*0078*/ 	.word	0x00001190


	//   ....[4]....
        /*007c*/ 	.word	0x000011c0


	//   ....[5]....
        /*0080*/ 	.word	0x000011f0


	//   ....[6]....
        /*0084*/ 	.word	0x00001200


	//   ....[7]....
        /*0088*/ 	.word	0x00001210


	//   ....[8]....
        /*008c*/ 	.word	0x00001260


	//   ....[9]....
        /*0090*/ 	.word	0x00001290


	//   ....[10]....
        /*0094*/ 	.word	0x000012b0


	//   ....[11]....
        /*0098*/ 	.word	0x000012c0


	//----- nvinfo : EIATTR_EXIT_INSTR_OFFSETS
	.align		4
.L_1204:
        /*009c*/ 	.byte	0x04, 0x1c
        /*009e*/ 	.short	(.L_1206 - .L_1205)


	//   ....[0]....
.L_1205:
        /*00a0*/ 	.word	0x00000180


	//   ....[1]....
        /*00a4*/ 	.word	0x00001880


	//   ....[2]....
        /*00a8*/ 	.word	0x000018d0


	//----- nvinfo : EIATTR_CTAIDZ_USED
	.align		4
.L_1206:
        /*00ac*/ 	.byte	0x01, 0x04
	.zero		2


	//----- nvinfo : EIATTR_MAX_THREADS
	.align		4
        /*00b0*/ 	.byte	0x04, 0x05
        /*00b2*/ 	.short	(.L_1208 - .L_1207)
.L_1207:
        /*00b4*/ 	.word	0x00000100
        /*00b8*/ 	.word	0x00000001
        /*00bc*/ 	.word	0x00000001


	//----- nvinfo : EIATTR_CRS_STACK_SIZE
	.align		4
.L_1208:
        /*00c0*/ 	.byte	0x04, 0x1e
        /*00c2*/ 	.short	(.L_1210 - .L_1209)
.L_1209:
        /*00c4*/ 	.word	0x00000000
.L_1210:


//--------------------- .nv.callgraph             --------------------------
	.section	.nv.callgraph,"",@"SHT_CUDA_CALLGRAPH"
	.align	4
	.sectionentsize	8
	.align		4
        /*0000*/ 	.word	0x00000000
	.align		4
        /*0004*/ 	.word	0xffffffff
	.align		4
        /*0008*/ 	.word	0x00000000
	.align		4
        /*000c*/ 	.word	0xfffffffe
	.align		4
        /*0010*/ 	.word	0x00000000
	.align		4
        /*0014*/ 	.word	0xfffffffd
	.align		4
        /*0018*/ 	.word	0x00000000
	.align		4
        /*001c*/ 	.word	0xfffffffc


//--------------------- .nv.rel.action            --------------------------
	.section	.nv.rel.action,"",@"SHT_CUDA_RELOCINFO"
	.align	8
	.sectionentsize	8
        /*0000*/ 	.byte	0x73, 0x00, 0x00, 0x00, 0x00, 0x00, 0x00, 0x00, 0x00, 0x00, 0x00, 0x11, 0x25, 0x00, 0x05, 0x36


//--------------------- .nv.constant4             --------------------------
	.section	.nv.constant4,"a",@progbits
	.align	8
	.align		8
.nv.constant4:
        /*0000*/ 	.dword	_ZN65_INTERNAL_ebbe5436_29_flash_bwd_hdim64_bf16_sm80_cu_8e232a79_27744cuda3std3__45__cpo5beginE
	.align		8
        /*0008*/ 	.dword	_ZN65_INTERNAL_ebbe5436_29_flash_bwd_hdim64_bf16_sm80_cu_8e232a79_27744cuda3std3__45__cpo3endE
	.align		8
        /*0010*/ 	.dword	_ZN65_INTERNAL_ebbe5436_29_flash_bwd_hdim64_bf16_sm80_cu_8e232a79_27744cuda3std3__45__cpo6cbeginE
	.align		8
        /*0018*/ 	.dword	_ZN65_INTERNAL_ebbe5436_29_flash_bwd_hdim64_bf16_sm80_cu_8e232a79_27744cuda3std3__45__cpo4cendE
	.align		8
        /*0020*/ 	.dword	_ZN65_INTERNAL_ebbe5436_29_flash_bwd_hdim64_bf16_sm80_cu_8e232a79_27744cuda3std3__467_GLOBAL__N__ebbe5436_29_flash_bwd_hdim64_bf16_sm80_cu_8e232a79_27746ignoreE
	.align		8
        /*0028*/ 	.dword	_ZN65_INTERNAL_ebbe5436_29_flash_bwd_hdim64_bf16_sm80_cu_8e232a79_27744cuda3std3__419piecewise_constructE
	.align		8
        /*0030*/ 	.dword	_ZN65_INTERNAL_ebbe5436_29_flash_bwd_hdim64_bf16_sm80_cu_8e232a79_27744cuda3std3__48in_placeE
	.align		8
        /*0038*/ 	.dword	_ZN65_INTERNAL_ebbe5436_29_flash_bwd_hdim64_bf16_sm80_cu_8e232a79_27744cuda3std6ranges3__45__cpo4swapE
	.align		8
        /*0040*/ 	.dword	_ZN65_INTERNAL_ebbe5436_29_flash_bwd_hdim64_bf16_sm80_cu_8e232a79_27744cuda3std6ranges3__45__cpo9iter_moveE
	.align		8
        /*0048*/ 	.dword	_ZN65_INTERNAL_ebbe5436_29_flash_bwd_hdim64_bf16_sm80_cu_8e232a79_27744cute7productE
	.align		8
        /*0050*/ 	.dword	_ZN65_INTERNAL_ebbe5436_29_flash_bwd_hdim64_bf16_sm80_cu_8e232a79_27744cute1_E


//--------------------- .nv.constant0._ZN7cutlass13device_kernelIN5flash19enable_sm80_to_sm89INS1_16FlashAttnBwdSm80INS1_25CollectiveMainloopBwdSm80ILi2ELi2EN4cute5tupleIJNS5_1CILi64EEENS7_ILi128EEES8_EEENS_10bfloat16_tEfNS_4arch4Sm80ELb0ELb0ELb0ELb0ELb0ELb0ELb0ELb0ELi2ELi2ELi4ELi2ELb1EEENS1_21CollectiveEpilogueBwdISA_SB_SD_Li256ELb0ELb0ELi2EEENS1_19SingleTileSchedulerILb0ELb0ELb0ELi128EEEEEEEEEvNT_6ParamsE --------------------------
	.section	.nv.constant0._ZN7cutlass13device_kernelIN5flash19enable_sm80_to_sm89INS1_16FlashAttnBwdSm80INS1_25CollectiveMainloopBwdSm80ILi2ELi2EN4cute5tupleIJNS5_1CILi64EEENS7_ILi128EEES8_EEENS_10bfloat16_tEfNS_4arch4Sm80ELb0ELb0ELb0ELb0ELb0ELb0ELb0ELb0ELi2ELi2ELi4ELi2ELb1EEENS1_21CollectiveEpilogueBwdISA_SB_SD_Li256ELb0ELb0ELi2EEENS1_19SingleTileSchedulerILb0ELb0ELb0ELi128EEEEEEEEEvNT_6ParamsE,"a",@progbits
	.sectionflags	@""
	.align	4
.nv.constant0._ZN7cutlass13device_kernelIN5flash19enable_sm80_to_sm89INS1_16FlashAttnBwdSm80INS1_25CollectiveMainloopBwdSm80ILi2ELi2EN4cute5tupleIJNS5_1CILi64EEENS7_ILi128EEES8_EEENS_10bfloat16_tEfNS_4arch4Sm80ELb0ELb0ELb0ELb0ELb0ELb0ELb0ELb0ELi2ELi2ELi4ELi2ELb1EEENS1_21CollectiveEpilogueBwdISA_SB_SD_Li256ELb0ELb0ELi2EEENS1_19SingleTileSchedulerILb0ELb0ELb0ELi128EEEEEEEEEvNT_6ParamsE:
	.zero		976


//--------------------- .nv.constant0._ZN7cutlass13device_kernelIN5flash19enable_sm80_to_sm89INS1_16FlashAttnBwdSm80INS1_25CollectiveMainloopBwdSm80ILi2ELi2EN4cute5tupleIJNS5_1CILi64EEENS7_ILi128EEES8_EEENS_10bfloat16_tEfNS_4arch4Sm80ELb0ELb0ELb0ELb0ELb1ELb0ELb0ELb0ELi2ELi2ELi4ELi2ELb1EEENS1_21CollectiveEpilogueBwdISA_SB_SD_Li256ELb0ELb0ELi2EEENS1_19SingleTileSchedulerILb0ELb0ELb0ELi128EEEEEEEEEvNT_6ParamsE --------------------------
	.section	.nv.constant0._ZN7cutlass13device_kernelIN5flash19enable_sm80_to_sm89INS1_16FlashAttnBwdSm80INS1_25CollectiveMainloopBwdSm80ILi2ELi2EN4cute5tupleIJNS5_1CILi64EEENS7_ILi128EEES8_EEENS_10bfloat16_tEfNS_4arch4Sm80ELb0ELb0ELb0ELb0ELb1ELb0ELb0ELb0ELi2ELi2ELi4ELi2ELb1EEENS1_21CollectiveEpilogueBwdISA_SB_SD_Li256ELb0ELb0ELi2EEENS1_19SingleTileSchedulerILb0ELb0ELb0ELi128EEEEEEEEEvNT_6ParamsE,"a",@progbits
	.sectionflags	@""
	.align	4
.nv.constant0._ZN7cutlass13device_kernelIN5flash19enable_sm80_to_sm89INS1_16FlashAttnBwdSm80INS1_25CollectiveMainloopBwdSm80ILi2ELi2EN4cute5tupleIJNS5_1CILi64EEENS7_ILi128EEES8_EEENS_10bfloat16_tEfNS_4arch4Sm80ELb0ELb0ELb0ELb0ELb1ELb0ELb0ELb0ELi2ELi2ELi4ELi2ELb1EEENS1_21CollectiveEpilogueBwdISA_SB_SD_Li256ELb0ELb0ELi2EEENS1_19SingleTileSchedulerILb0ELb0ELb0ELi128EEEEEEEEEvNT_6ParamsE:
	.zero		976


//--------------------- .nv.constant0._ZN7cutlass13device_kernelIN5flash19enable_sm80_to_sm89INS1_16FlashAttnBwdSm80INS1_25CollectiveMainloopBwdSm80ILi2ELi2EN4cute5tupleIJNS5_1CILi64EEENS7_ILi128EEES8_EEENS_10bfloat16_tEfNS_4arch4Sm80ELb0ELb0ELb0ELb0ELb0ELb0ELb0ELb0ELi2ELi2ELi4ELi2ELb1EEENS1_24CollectiveEpilogueBwdGQAISA_fSD_Li256ELb0ELb0EEENS1_19SingleTileSchedulerILb0ELb0ELb0ELi128EEEEEEEEEvNT_6ParamsE --------------------------
	.section	.nv.constant0._ZN7cutlass13device_kernelIN5flash19enable_sm80_to_sm89INS1_16FlashAttnBwdSm80INS1_25CollectiveMainloopBwdSm80ILi2ELi2EN4cute5tupleIJNS5_1CILi64EEENS7_ILi128EEES8_EEENS_10bfloat16_tEfNS_4arch4Sm80ELb0ELb0ELb0ELb0ELb0ELb0ELb0ELb0ELi2ELi2ELi4ELi2ELb1EEENS1_24CollectiveEpilogueBwdGQAISA_fSD_Li256ELb0ELb0EEENS1_19SingleTileSchedulerILb0ELb0ELb0ELi128EEEEEEEEEvNT_6ParamsE,"a",@progbits
	.sectionflags	@""
	.align	4
.nv.constant0._ZN7cutlass13device_kernelIN5flash19enable_sm80_to_sm89INS1_16FlashAttnBwdSm80INS1_25CollectiveMainloopBwdSm80ILi2ELi2EN4cute5tupleIJNS5_1CILi64EEENS7_ILi128EEES8_EEENS_10bfloat16_tEfNS_4arch4Sm80ELb0ELb0ELb0ELb0ELb0ELb0ELb0ELb0ELi2ELi2ELi4ELi2ELb1EEENS1_24CollectiveEpilogueBwdGQAISA_fSD_Li256ELb0ELb0EEENS1_19SingleTileSchedulerILb0ELb0ELb0ELi128EEEEEEEEEvNT_6ParamsE:
	.zero		984


//--------------------- .nv.constant0._ZN7cutlass13device_kernelIN5flash19enable_sm80_to_sm89INS1_16FlashAttnBwdSm80INS1_25CollectiveMainloopBwdSm80ILi2ELi2EN4cute5tupleIJNS5_1CILi64EEENS7_ILi128EEES8_EEENS_10bfloat16_tEfNS_4arch4Sm80ELb0ELb0ELb0ELb0ELb1ELb0ELb0ELb0ELi2ELi2ELi4ELi2ELb1EEENS1_24CollectiveEpilogueBwdGQAISA_fSD_Li256ELb0ELb1EEENS1_19SingleTileSchedulerILb0ELb0ELb0ELi128EEEEEEEEEvNT_6ParamsE --------------------------
	.section	.nv.constant0._ZN7cutlass13device_kernelIN5flash19enable_sm80_to_sm89INS1_16FlashAttnBwdSm80INS1_25CollectiveMainloopBwdSm80ILi2ELi2EN4cute5tupleIJNS5_1CILi64EEENS7_ILi128EEES8_EEENS_10bfloat16_tEfNS_4arch4Sm80ELb0ELb0ELb0ELb0ELb1ELb0ELb0ELb0ELi2ELi2ELi4ELi2ELb1EEENS1_24CollectiveEpilogueBwdGQAISA_fSD_Li256ELb0ELb1EEENS1_19SingleTileSchedulerILb0ELb0ELb0ELi128EEEEEEEEEvNT_6ParamsE,"a",@progbits
	.sectionflags	@""
	.align	4
.nv.constant0._ZN7cutlass13device_kernelIN5flash19enable_sm80_to_sm89INS1_16FlashAttnBwdSm80INS1_25CollectiveMainloopBwdSm80ILi2ELi2EN4cute5tupleIJNS5_1CILi64EEENS7_ILi128EEES8_EEENS_10bfloat16_tEfNS_4arch4Sm80ELb0ELb0ELb0ELb0ELb1ELb0ELb0ELb0ELi2ELi2ELi4ELi2ELb1EEENS1_24CollectiveEpilogueBwdGQAISA_fSD_Li256ELb0ELb1EEENS1_19SingleTileSchedulerILb0ELb0ELb0ELi128EEEEEEEEEvNT_6ParamsE:
	.zero		984


//--------------------- .nv.constant0._ZN7cutlass13device_kernelIN5flash19enable_sm80_to_sm89INS1_16FlashAttnBwdSm80INS1_25CollectiveMainloopBwdSm80ILi2ELi2EN4cute5tupleIJNS5_1CILi64EEENS7_ILi128EEES8_EEENS_10bfloat16_tEfNS_4arch4Sm80ELb0ELb0ELb0ELb1ELb0ELb0ELb0ELb0ELi2ELi2ELi4ELi2ELb1EEENS1_21CollectiveEpilogueBwdISA_SB_SD_Li256ELb1ELb0ELi2EEENS1_19SingleTileSchedulerILb1ELb0ELb0ELi128EEEEEEEEEvNT_6ParamsE --------------------------
	.section	.nv.constant0._ZN7cutlass13device_kernelIN5flash19enable_sm80_to_sm89INS1_16FlashAttnBwdSm80INS1_25CollectiveMainloopBwdSm80ILi2ELi2EN4cute5tupleIJNS5_1CILi64EEENS7_ILi128EEES8_EEENS_10bfloat16_tEfNS_4arch4Sm80ELb0ELb0ELb0ELb1ELb0ELb0ELb0ELb0ELi2ELi2ELi4ELi2ELb1EEENS1_21CollectiveEpilogueBwdISA_SB_SD_Li256ELb1ELb0ELi2EEENS1_19SingleTileSchedulerILb1ELb0ELb0ELi128EEEEEEEEEvNT_6ParamsE,"a",@progbits
	.sectionflags	@""
	.align	4
.nv.constant0._ZN7cutlass13device_kernelIN5flash19enable_sm80_to_sm89INS1_16FlashAttnBwdSm80INS1_25CollectiveMainloopBwdSm80ILi2ELi2EN4cute5tupleIJNS5_1CILi64EEENS7_ILi128EEES8_EEENS_10bfloat16_tEfNS_4arch4Sm80ELb0ELb0ELb0ELb1ELb0ELb0ELb0ELb0ELi2ELi2ELi4ELi2ELb1EEENS1_21CollectiveEpilogueBwdISA_SB_SD_Li256ELb1ELb0ELi2EEENS1_19SingleTileSchedulerILb1ELb0ELb0ELi128EEEEEEEEEvNT_6ParamsE:
	.zero		976


//--------------------- .nv.constant0._ZN7cutlass13device_kernelIN5flash19enable_sm80_to_sm89INS1_16FlashAttnBwdSm80INS1_25CollectiveMainloopBwdSm80ILi2ELi2EN4cute5tupleIJNS5_1CILi64EEENS7_ILi128EEES8_EEENS_10bfloat16_tEfNS_4arch4Sm80ELb0ELb0ELb0ELb1ELb1ELb0ELb0ELb0ELi2ELi2ELi4ELi2ELb1EEENS1_21CollectiveEpilogueBwdISA_SB_SD_Li256ELb1ELb0ELi2EEENS1_19SingleTileSchedulerILb1ELb0ELb0ELi128EEEEEEEEEvNT_6ParamsE --------------------------
	.section	.nv.constant0._ZN7cutlass13device_kernelIN5flash19enable_sm80_to_sm89INS1_16FlashAttnBwdSm80INS1_25CollectiveMainloopBwdSm80ILi2ELi2EN4cute5tupleIJNS5_1CILi64EEENS7_ILi128EEES8_EEENS_10bfloat16_tEfNS_4arch4Sm80ELb0ELb0ELb0ELb1ELb1ELb0ELb0ELb0ELi2ELi2ELi4ELi2ELb1EEENS1_21CollectiveEpilogueBwdISA_SB_SD_Li256ELb1ELb0ELi2EEENS1_19SingleTileSchedulerILb1ELb0ELb0ELi128EEEEEEEEEvNT_6ParamsE,"a",@progbits
	.sectionflags	@""
	.align	4
.nv.constant0._ZN7cutlass13device_kernelIN5flash19enable_sm80_to_sm89INS1_16FlashAttnBwdSm80INS1_25CollectiveMainloopBwdSm80ILi2ELi2EN4cute5tupleIJNS5_1CILi64EEENS7_ILi128EEES8_EEENS_10bfloat16_tEfNS_4arch4Sm80ELb0ELb0ELb0ELb1ELb1ELb0ELb0ELb0ELi2ELi2ELi4ELi2ELb1EEENS1_21CollectiveEpilogueBwdISA_SB_SD_Li256ELb1ELb0ELi2EEENS1_19SingleTileSchedulerILb1ELb0ELb0ELi128EEEEEEEEEvNT_6ParamsE:
	.zero		976


//--------------------- .nv.constant0._ZN7cutlass13device_kernelIN5flash19enable_sm80_to_sm89INS1_16FlashAttnBwdSm80INS1_25CollectiveMainloopBwdSm80ILi2ELi2EN4cute5tupleIJNS5_1CILi64EEENS7_ILi128EEES8_EEENS_10bfloat16_tEfNS_4arch4Sm80ELb0ELb0ELb0ELb1ELb0ELb0ELb0ELb0ELi2ELi2ELi4ELi2ELb1EEENS1_24CollectiveEpilogueBwdGQAISA_fSD_Li256ELb1ELb0EEENS1_19SingleTileSchedulerILb1ELb0ELb0ELi128EEEEEEEEEvNT_6ParamsE --------------------------
	.section	.nv.constant0._ZN7cutlass13device_kernelIN5flash19enable_sm80_to_sm89INS1_16FlashAttnBwdSm80INS1_25CollectiveMainloopBwdSm80ILi2ELi2EN4cute5tupleIJNS5_1CILi64EEENS7_ILi128EEES8_EEENS_10bfloat16_tEfNS_4arch4Sm80ELb0ELb0ELb0ELb1ELb0ELb0ELb0ELb0ELi2ELi2ELi4ELi2ELb1EEENS1_24CollectiveEpilogueBwdGQAISA_fSD_Li256ELb1ELb0EEENS1_19SingleTileSchedulerILb1ELb0ELb0ELi128EEEEEEEEEvNT_6ParamsE,"a",@progbits
	.sectionflags	@""
	.align	4
.nv.constant0._ZN7cutlass13device_kernelIN5flash19enable_sm80_to_sm89INS1_16FlashAttnBwdSm80INS1_25CollectiveMainloopBwdSm80ILi2ELi2EN4cute5tupleIJNS5_1CILi64EEENS7_ILi128EEES8_EEENS_10bfloat16_tEfNS_4arch4Sm80ELb0ELb0ELb0ELb1ELb0ELb0ELb0ELb0ELi2ELi2ELi4ELi2ELb1EEENS1_24CollectiveEpilogueBwdGQAISA_fSD_Li256ELb1ELb0EEENS1_19SingleTileSchedulerILb1ELb0ELb0ELi128EEEEEEEEEvNT_6ParamsE:
	.zero		984


//--------------------- .nv.constant0._ZN7cutlass13device_kernelIN5flash19enable_sm80_to_sm89INS1_16FlashAttnBwdSm80INS1_25CollectiveMainloopBwdSm80ILi2ELi2EN4cute5tupleIJNS5_1CILi64EEENS7_ILi128EEES8_EEENS_10bfloat16_tEfNS_4arch4Sm80ELb0ELb0ELb0ELb1ELb1ELb0ELb0ELb0ELi2ELi2ELi4ELi2ELb1EEENS1_24CollectiveEpilogueBwdGQAISA_fSD_Li256ELb1ELb1EEENS1_19SingleTileSchedulerILb1ELb0ELb0ELi128EEEEEEEEEvNT_6ParamsE --------------------------
	.section	.nv.constant0._ZN7cutlass13device_kernelIN5flash19enable_sm80_to_sm89INS1_16FlashAttnBwdSm80INS1_25CollectiveMainloopBwdSm80ILi2ELi2EN4cute5tupleIJNS5_1CILi64EEENS7_ILi128EEES8_EEENS_10bfloat16_tEfNS_4arch4Sm80ELb0ELb0ELb0ELb1ELb1ELb0ELb0ELb0ELi2ELi2ELi4ELi2ELb1EEENS1_24CollectiveEpilogueBwdGQAISA_fSD_Li256ELb1ELb1EEENS1_19SingleTileSchedulerILb1ELb0ELb0ELi128EEEEEEEEEvNT_6ParamsE,"a",@progbits
	.sectionflags	@""
	.align	4
.nv.constant0._ZN7cutlass13device_kernelIN5flash19enable_sm80_to_sm89INS1_16FlashAttnBwdSm80INS1_25CollectiveMainloopBwdSm80ILi2ELi2EN4cute5tupleIJNS5_1CILi64EEENS7_ILi128EEES8_EEENS_10bfloat16_tEfNS_4arch4Sm80ELb0ELb0ELb0ELb1ELb1ELb0ELb0ELb0ELi2ELi2ELi4ELi2ELb1EEENS1_24CollectiveEpilogueBwdGQAISA_fSD_Li256ELb1ELb1EEENS1_19SingleTileSchedulerILb1ELb0ELb0ELi128EEEEEEEEEvNT_6ParamsE:
	.zero		984


//--------------------- .nv.constant0._ZN7cutlass13device_kernelIN5flash19enable_sm80_to_sm89INS1_16FlashAttnBwdSm80INS1_25CollectiveMainloopBwdSm80ILi2ELi2EN4cute5tupleIJNS5_1CILi64EEENS7_ILi128EEES8_EEENS_10bfloat16_tEfNS_4arch4Sm80ELb0ELb1ELb0ELb0ELb0ELb0ELb0ELb0ELi2ELi2ELi4ELi2ELb1EEENS1_21CollectiveEpilogueBwdISA_SB_SD_Li256ELb0ELb0ELi2EEENS1_19SingleTileSchedulerILb0ELb0ELb0ELi128EEEEEEEEEvNT_6ParamsE --------------------------
	.section	.nv.constant0._ZN7cutlass13device_kernelIN5flash19enable_sm80_to_sm89INS1_16FlashAttnBwdSm80INS1_25CollectiveMainloopBwdSm80ILi2ELi2EN4cute5tupleIJNS5_1CILi64EEENS7_ILi128EEES8_EEENS_10bfloat16_tEfNS_4arch4Sm80ELb0ELb1ELb0ELb0ELb0ELb0ELb0ELb0ELi2ELi2ELi4ELi2ELb1EEENS1_21CollectiveEpilogueBwdISA_SB_SD_Li256ELb0ELb0ELi2EEENS1_19SingleTileSchedulerILb0ELb0ELb0ELi128EEEEEEEEEvNT_6ParamsE,"a",@progbits
	.sectionflags	@""
	.align	4
.nv.constant0._ZN7cutlass13device_kernelIN5flash19enable_sm80_to_sm89INS1_16FlashAttnBwdSm80INS1_25CollectiveMainloopBwdSm80ILi2ELi2EN4cute5tupleIJNS5_1CILi64EEENS7_ILi128EEES8_EEENS_10bfloat16_tEfNS_4arch4Sm80ELb0ELb1ELb0ELb0ELb0ELb0ELb0ELb0ELi2ELi2ELi4ELi2ELb1EEENS1_21CollectiveEpilogueBwdISA_SB_SD_Li256ELb0ELb0ELi2EEENS1_19SingleTileSchedulerILb0ELb0ELb0ELi128EEEEEEEEEvNT_6ParamsE:
	.zero		976


//--------------------- .nv.constant0._ZN7cutlass13device_kernelIN5flash19enable_sm80_to_sm89INS1_16FlashAttnBwdSm80INS1_25CollectiveMainloopBwdSm80ILi2ELi2EN4cute5tupleIJNS5_1CILi64EEENS7_ILi128EEES8_EEENS_10bfloat16_tEfNS_4arch4Sm80ELb0ELb1ELb0ELb0ELb1ELb0ELb0ELb0ELi2ELi2ELi4ELi2ELb1EEENS1_21CollectiveEpilogueBwdISA_SB_SD_Li256ELb0ELb0ELi2EEENS1_19SingleTileSchedulerILb0ELb0ELb0ELi128EEEEEEEEEvNT_6ParamsE --------------------------
	.section	.nv.constant0._ZN7cutlass13device_kernelIN5flash19enable_sm80_to_sm89INS1_16FlashAttnBwdSm80INS1_25CollectiveMainloopBwdSm80ILi2ELi2EN4cute5tupleIJNS5_1CILi64EEENS7_ILi128EEES8_EEENS_10bfloat16_tEfNS_4arch4Sm80ELb0ELb1ELb0ELb0ELb1ELb0ELb0ELb0ELi2ELi2ELi4ELi2ELb1EEENS1_21CollectiveEpilogueBwdISA_SB_SD_Li256ELb0ELb0ELi2EEENS1_19SingleTileSchedulerILb0ELb0ELb0ELi128EEEEEEEEEvNT_6ParamsE,"a",@progbits
	.sectionflags	@""
	.align	4
.nv.constant0._ZN7cutlass13device_kernelIN5flash19enable_sm80_to_sm89INS1_16FlashAttnBwdSm80INS1_25CollectiveMainloopBwdSm80ILi2ELi2EN4cute5tupleIJNS5_1CILi64EEENS7_ILi128EEES8_EEENS_10bfloat16_tEfNS_4arch4Sm80ELb0ELb1ELb0ELb0ELb1ELb0ELb0ELb0ELi2ELi2ELi4ELi2ELb1EEENS1_21CollectiveEpilogueBwdISA_SB_SD_Li256ELb0ELb0ELi2EEENS1_19SingleTileSchedulerILb0ELb0ELb0ELi128EEEEEEEEEvNT_6ParamsE:
	.zero		976


//--------------------- .nv.constant0._ZN7cutlass13device_kernelIN5flash19enable_sm80_to_sm89INS1_16FlashAttnBwdSm80INS1_25CollectiveMainloopBwdSm80ILi2ELi2EN4cute5tupleIJNS5_1CILi64EEENS7_ILi128EEES8_EEENS_10bfloat16_tEfNS_4arch4Sm80ELb0ELb1ELb0ELb0ELb0ELb0ELb0ELb0ELi2ELi2ELi4ELi2ELb1EEENS1_24CollectiveEpilogueBwdGQAISA_fSD_Li256ELb0ELb0EEENS1_19SingleTileSchedulerILb0ELb0ELb0ELi128EEEEEEEEEvNT_6ParamsE --------------------------
	.section	.nv.constant0._ZN7cutlass13device_kernelIN5flash19enable_sm80_to_sm89INS1_16FlashAttnBwdSm80INS1_25CollectiveMainloopBwdSm80ILi2ELi2EN4cute5tupleIJNS5_1CILi64EEENS7_ILi128EEES8_EEENS_10bfloat16_tEfNS_4arch4Sm80ELb0ELb1ELb0ELb0ELb0ELb0ELb0ELb0ELi2ELi2ELi4ELi2ELb1EEENS1_24CollectiveEpilogueBwdGQAISA_fSD_Li256ELb0ELb0EEENS1_19SingleTileSchedulerILb0ELb0ELb0ELi128EEEEEEEEEvNT_6ParamsE,"a",@progbits
	.sectionflags	@""
	.align	4
.nv.constant0._ZN7cutlass13device_kernelIN5flash19enable_sm80_to_sm89INS1_16FlashAttnBwdSm80INS1_25CollectiveMainloopBwdSm80ILi2ELi2EN4cute5tupleIJNS5_1CILi64EEENS7_ILi128EEES8_EEENS_10bfloat16_tEfNS_4arch4Sm80ELb0ELb1ELb0ELb0ELb0ELb0ELb0ELb0ELi2ELi2ELi4ELi2ELb1EEENS1_24CollectiveEpilogueBwdGQAISA_fSD_Li256ELb0ELb0EEENS1_19SingleTileSchedulerILb0ELb0ELb0ELi128EEEEEEEEEvNT_6ParamsE:
	.zero		984


//--------------------- .nv.constant0._ZN7cutlass13device_kernelIN5flash19enable_sm80_to_sm89INS1_16FlashAttnBwdSm80INS1_25CollectiveMainloopBwdSm80ILi2ELi2EN4cute5tupleIJNS5_1CILi64EEENS7_ILi128EEES8_EEENS_10bfloat16_tEfNS_4arch4Sm80ELb0ELb1ELb0ELb0ELb1ELb0ELb0ELb0ELi2ELi2ELi4ELi2ELb1EEENS1_24CollectiveEpilogueBwdGQAISA_fSD_Li256ELb0ELb1EEENS1_19SingleTileSchedulerILb0ELb0ELb0ELi128EEEEEEEEEvNT_6ParamsE --------------------------
	.section	.nv.constant0._ZN7cutlass13device_kernelIN5flash19enable_sm80_to_sm89INS1_16FlashAttnBwdSm80INS1_25CollectiveMainloopBwdSm80ILi2ELi2EN4cute5tupleIJNS5_1CILi64EEENS7_ILi128EEES8_EEENS_10bfloat16_tEfNS_4arch4Sm80ELb0ELb1ELb0ELb0ELb1ELb0ELb0ELb0ELi2ELi2ELi4ELi2ELb1EEENS1_24CollectiveEpilogueBwdGQAISA_fSD_Li256ELb0ELb1EEENS1_19SingleTileSchedulerILb0ELb0ELb0ELi128EEEEEEEEEvNT_6ParamsE,"a",@progbits
	.sectionflags	@""
	.align	4
.nv.constant0._ZN7cutlass13device_kernelIN5flash19enable_sm80_to_sm89INS1_16FlashAttnBwdSm80INS1_25CollectiveMainloopBwdSm80ILi2ELi2EN4cute5tupleIJNS5_1CILi64EEENS7_ILi128EEES8_EEENS_10bfloat16_tEfNS_4arch4Sm80ELb0ELb1ELb0ELb0ELb1ELb0ELb0ELb0ELi2ELi2ELi4ELi2ELb1EEENS1_24CollectiveEpilogueBwdGQAISA_fSD_Li256ELb0ELb1EEENS1_19SingleTileSchedulerILb0ELb0ELb0ELi128EEEEEEEEEvNT_6ParamsE:
	.zero		984


//--------------------- .nv.constant0._ZN7cutlass13device_kernelIN5flash19enable_sm80_to_sm89INS1_16FlashAttnBwdSm80INS1_25CollectiveMainloopBwdSm80ILi2ELi2EN4cute5tupleIJNS5_1CILi64EEENS7_ILi128EEES8_EEENS_10bfloat16_tEfNS_4arch4Sm80ELb0ELb1ELb0ELb1ELb0ELb0ELb0ELb0ELi2ELi2ELi4ELi2ELb1EEENS1_21CollectiveEpilogueBwdISA_SB_SD_Li256ELb1ELb0ELi2EEENS1_19SingleTileSchedulerILb1ELb0ELb0ELi128EEEEEEEEEvNT_6ParamsE --------------------------
	.section	.nv.constant0._ZN7cutlass13device_kernelIN5flash19enable_sm80_to_sm89INS1_16FlashAttnBwdSm80INS1_25CollectiveMainloopBwdSm80ILi2ELi2EN4cute5tupleIJNS5_1CILi64EEENS7_ILi128EEES8_EEENS_10bfloat16_tEfNS_4arch4Sm80ELb0ELb1ELb0ELb1ELb0ELb0ELb0ELb0ELi2ELi2ELi4ELi2ELb1EEENS1_21CollectiveEpilogueBwdISA_SB_SD_Li256ELb1ELb0ELi2EEENS1_19SingleTileSchedulerILb1ELb0ELb0ELi128EEEEEEEEEvNT_6ParamsE,"a",@progbits
	.sectionflags	@""
	.align	4
.nv.constant0._ZN7cutlass13device_kernelIN5flash19enable_sm80_to_sm89INS1_16FlashAttnBwdSm80INS1_25CollectiveMainloopBwdSm80ILi2ELi2EN4cute5tupleIJNS5_1CILi64EEENS7_ILi128EEES8_EEENS_10bfloat16_tEfNS_4arch4Sm80ELb0ELb1ELb0ELb1ELb0ELb0ELb0ELb0ELi2ELi2ELi4ELi2ELb1EEENS1_21CollectiveEpilogueBwdISA_SB_SD_Li256ELb1ELb0ELi2EEENS1_19SingleTileSchedulerILb1ELb0ELb0ELi128EEEEEEEEEvNT_6ParamsE:
	.zero		976


//--------------------- .nv.constant0._ZN7cutlass13device_kernelIN5flash19enable_sm80_to_sm89INS1_16FlashAttnBwdSm80INS1_25CollectiveMainloopBwdSm80ILi2ELi2EN4cute5tupleIJNS5_1CILi64EEENS7_ILi128EEES8_EEENS_10bfloat16_tEfNS_4arch4Sm80ELb0ELb1ELb0ELb1ELb1ELb0ELb0ELb0ELi2ELi2ELi4ELi2ELb1EEENS1_21CollectiveEpilogueBwdISA_SB_SD_Li256ELb1ELb0ELi2EEENS1_19SingleTileSchedulerILb1ELb0ELb0ELi128EEEEEEEEEvNT_6ParamsE --------------------------
	.section	.nv.constant0._ZN7cutlass13device_kernelIN5flash19enable_sm80_to_sm89INS1_16FlashAttnBwdSm80INS1_25CollectiveMainloopBwdSm80ILi2ELi2EN4cute5tupleIJNS5_1CILi64EEENS7_ILi128EEES8_EEENS_10bfloat16_tEfNS_4arch4Sm80ELb0ELb1ELb0ELb1ELb1ELb0ELb0ELb0ELi2ELi2ELi4ELi2ELb1EEENS1_21CollectiveEpilogueBwdISA_SB_SD_Li256ELb1ELb0ELi2EEENS1_19SingleTileSchedulerILb1ELb0ELb0ELi128EEEEEEEEEvNT_6ParamsE,"a",@progbits
	.sectionflags	@""
	.align	4
.nv.constant0._ZN7cutlass13device_kernelIN5flash19enable_sm80_to_sm89INS1_16FlashAttnBwdSm80INS1_25CollectiveMainloopBwdSm80ILi2ELi2EN4cute5tupleIJNS5_1CILi64EEENS7_ILi128EEES8_EEENS_10bfloat16_tEfNS_4arch4Sm80ELb0ELb1ELb0ELb1ELb1ELb0ELb0ELb0ELi2ELi2ELi4ELi2ELb1EEENS1_21CollectiveEpilogueBwdISA_SB_SD_Li256ELb1ELb0ELi2EEENS1_19SingleTileSchedulerILb1ELb0ELb0ELi128EEEEEEEEEvNT_6ParamsE:
	.zero		976


//--------------------- .nv.constant0._ZN7cutlass13device_kernelIN5flash19enable_sm80_to_sm89INS1_16FlashAttnBwdSm80INS1_25CollectiveMainloopBwdSm80ILi2ELi2EN4cute5tupleIJNS5_1CILi64EEENS7_ILi128EEES8_EEENS_10bfloat16_tEfNS_4arch4Sm80ELb0ELb1ELb0ELb1ELb0ELb0ELb0ELb0ELi2ELi2ELi4ELi2ELb1EEENS1_24CollectiveEpilogueBwdGQAISA_fSD_Li256ELb1ELb0EEENS1_19SingleTileSchedulerILb1ELb0ELb0ELi128EEEEEEEEEvNT_6ParamsE --------------------------
	.section	.nv.constant0._ZN7cutlass13device_kernelIN5flash19enable_sm80_to_sm89INS1_16FlashAttnBwdSm80INS1_25CollectiveMainloopBwdSm80ILi2ELi2EN4cute5tupleIJNS5_1CILi64EEENS7_ILi128EEES8_EEENS_10bfloat16_tEfNS_4arch4Sm80ELb0ELb1ELb0ELb1ELb0ELb0ELb0ELb0ELi2ELi2ELi4ELi2ELb1EEENS1_24CollectiveEpilogueBwdGQAISA_fSD_Li256ELb1ELb0EEENS1_19SingleTileSchedulerILb1ELb0ELb0ELi128EEEEEEEEEvNT_6ParamsE,"a",@progbits
	.sectionflags	@""
	.align	4
.nv.constant0._ZN7cutlass13device_kernelIN5flash19enable_sm80_to_sm89INS1_16FlashAttnBwdSm80INS1_25CollectiveMainloopBwdSm80ILi2ELi2EN4cute5tupleIJNS5_1CILi64EEENS7_ILi128EEES8_EEENS_10bfloat16_tEfNS_4arch4Sm80ELb0ELb1ELb0ELb1ELb0ELb0ELb0ELb0ELi2ELi2ELi4ELi2ELb1EEENS1_24CollectiveEpilogueBwdGQAISA_fSD_Li256ELb1ELb0EEENS1_19SingleTileSchedulerILb1ELb0ELb0ELi128EEEEEEEEEvNT_6ParamsE:
	.zero		984


//--------------------- .nv.constant0._ZN7cutlass13device_kernelIN5flash19enable_sm80_to_sm89INS1_16FlashAttnBwdSm80INS1_25CollectiveMainloopBwdSm80ILi2ELi2EN4cute5tupleIJNS5_1CILi64EEENS7_ILi128EEES8_EEENS_10bfloat16_tEfNS_4arch4Sm80ELb0ELb1ELb0ELb1ELb1ELb0ELb0ELb0ELi2ELi2ELi4ELi2ELb1EEENS1_24CollectiveEpilogueBwdGQAISA_fSD_Li256ELb1ELb1EEENS1_19SingleTileSchedulerILb1ELb0ELb0ELi128EEEEEEEEEvNT_6ParamsE --------------------------
	.section	.nv.constant0._ZN7cutlass13device_kernelIN5flash19enable_sm80_to_sm89INS1_16FlashAttnBwdSm80INS1_25CollectiveMainloopBwdSm80ILi2ELi2EN4cute5tupleIJNS5_1CILi64EEENS7_ILi128EEES8_EEENS_10bfloat16_tEfNS_4arch4Sm80ELb0ELb1ELb0ELb1ELb1ELb0ELb0ELb0ELi2ELi2ELi4ELi2ELb1EEENS1_24CollectiveEpilogueBwdGQAISA_fSD_Li256ELb1ELb1EEENS1_19SingleTileSchedulerILb1ELb0ELb0ELi128EEEEEEEEEvNT_6ParamsE,"a",@progbits
	.sectionflags	@""
	.align	4
.nv.constant0._ZN7cutlass13device_kernelIN5flash19enable_sm80_to_sm89INS1_16FlashAttnBwdSm80INS1_25CollectiveMainloopBwdSm80ILi2ELi2EN4cute5tupleIJNS5_1CILi64EEENS7_ILi128EEES8_EEENS_10bfloat16_tEfNS_4arch4Sm80ELb0ELb1ELb0ELb1ELb1ELb0ELb0ELb0ELi2ELi2ELi4ELi2ELb1EEENS1_24CollectiveEpilogueBwdGQAISA_fSD_Li256ELb1ELb1EEENS1_19SingleTileSchedulerILb1ELb0ELb0ELi128EEEEEEEEEvNT_6ParamsE:
	.zero		984


//--------------------- .nv.constant0._ZN7cutlass13device_kernelIN5flash19enable_sm80_to_sm89INS1_16FlashAttnBwdSm80INS1_25CollectiveMainloopBwdSm80ILi2ELi2EN4cute5tupleIJNS5_1CILi64EEENS7_ILi128EEES8_EEENS_10bfloat16_tEfNS_4arch4Sm80ELb1ELb0ELb0ELb0ELb0ELb0ELb0ELb0ELi2ELi2ELi4ELi2ELb1EEENS1_21CollectiveEpilogueBwdISA_SB_SD_Li256ELb0ELb0ELi2EEENS1_25SingleTileBwdLPTSchedulerILb0ELi128ELb0EEEEEEEEEvNT_6ParamsE --------------------------
	.section	.nv.constant0._ZN7cutlass13device_kernelIN5flash19enable_sm80_to_sm89INS1_16FlashAttnBwdSm80INS1_25CollectiveMainloopBwdSm80ILi2ELi2EN4cute5tupleIJNS5_1CILi64EEENS7_ILi128EEES8_EEENS_10bfloat16_tEfNS_4arch4Sm80ELb1ELb0ELb0ELb0ELb0ELb0ELb0ELb0ELi2ELi2ELi4ELi2ELb1EEENS1_21CollectiveEpilogueBwdISA_SB_SD_Li256ELb0ELb0ELi2EEENS1_25SingleTileBwdLPTSchedulerILb0ELi128ELb0EEEEEEEEEvNT_6ParamsE,"a",@progbits
	.sectionflags	@""
	.align	4
.nv.constant0._ZN7cutlass13device_kernelIN5flash19enable_sm80_to_sm89INS1_16FlashAttnBwdSm80INS1_25CollectiveMainloopBwdSm80ILi2ELi2EN4cute5tupleIJNS5_1CILi64EEENS7_ILi128EEES8_EEENS_10bfloat16_tEfNS_4arch4Sm80ELb1ELb0ELb0ELb0ELb0ELb0ELb0ELb0ELi2ELi2ELi4ELi2ELb1EEENS1_21CollectiveEpilogueBwdISA_SB_SD_Li256ELb0ELb0ELi2EEENS1_25SingleTileBwdLPTSchedulerILb0ELi128ELb0EEEEEEEEEvNT_6ParamsE:
	.zero		1000


//--------------------- .nv.constant0._ZN7cutlass13device_kernelIN5flash19enable_sm80_to_sm89INS1_16FlashAttnBwdSm80INS1_25CollectiveMainloopBwdSm80ILi2ELi2EN4cute5tupleIJNS5_1CILi64EEENS7_ILi128EEES8_EEENS_10bfloat16_tEfNS_4arch4Sm80ELb1ELb0ELb0ELb0ELb1ELb0ELb0ELb0ELi2ELi2ELi4ELi2ELb1EEENS1_21CollectiveEpilogueBwdISA_SB_SD_Li256ELb0ELb0ELi2EEENS1_25SingleTileBwdLPTSchedulerILb0ELi128ELb1EEEEEEEEEvNT_6ParamsE --------------------------
	.section	.nv.constant0._ZN7cutlass13device_kernelIN5flash19enable_sm80_to_sm89INS1_16FlashAttnBwdSm80INS1_25CollectiveMainloopBwdSm80ILi2ELi2EN4cute5tupleIJNS5_1CILi64EEENS7_ILi128EEES8_EEENS_10bfloat16_tEfNS_4arch4Sm80ELb1ELb0ELb0ELb0ELb1ELb0ELb0ELb0ELi2ELi2ELi4ELi2ELb1EEENS1_21CollectiveEpilogueBwdISA_SB_SD_Li256ELb0ELb0ELi2EEENS1_25SingleTileBwdLPTSchedulerILb0ELi128ELb1EEEEEEEEEvNT_6ParamsE,"a",@progbits
	.sectionflags	@""
	.align	4
.nv.constant0._ZN7cutlass13device_kernelIN5flash19enable_sm80_to_sm89INS1_16FlashAttnBwdSm80INS1_25CollectiveMainloopBwdSm80ILi2ELi2EN4cute5tupleIJNS5_1CILi64EEENS7_ILi128EEES8_EEENS_10bfloat16_tEfNS_4arch4Sm80ELb1ELb0ELb0ELb0ELb1ELb0ELb0ELb0ELi2ELi2ELi4ELi2ELb1EEENS1_21CollectiveEpilogueBwdISA_SB_SD_Li256ELb0ELb0ELi2EEENS1_25SingleTileBwdLPTSchedulerILb0ELi128ELb1EEEEEEEEEvNT_6ParamsE:
	.zero		1000


//--------------------- .nv.constant0._ZN7cutlass13device_kernelIN5flash19enable_sm80_to_sm89INS1_16FlashAttnBwdSm80INS1_25CollectiveMainloopBwdSm80ILi2ELi2EN4cute5tupleIJNS5_1CILi64EEENS7_ILi128EEES8_EEENS_10bfloat16_tEfNS_4arch4Sm80ELb1ELb0ELb0ELb0ELb0ELb0ELb0ELb0ELi2ELi2ELi4ELi2ELb1EEENS1_24CollectiveEpilogueBwdGQAISA_fSD_Li256ELb0ELb0EEENS1_25SingleTileBwdLPTSchedulerILb0ELi128ELb0EEEEEEEEEvNT_6ParamsE --------------------------
	.section	.nv.constant0._ZN7cutlass13device_kernelIN5flash19enable_sm80_to_sm89INS1_16FlashAttnBwdSm80INS1_25CollectiveMainloopBwdSm80ILi2ELi2EN4cute5tupleIJNS5_1CILi64EEENS7_ILi128EEES8_EEENS_10bfloat16_tEfNS_4arch4Sm80ELb1ELb0ELb0ELb0ELb0ELb0ELb0ELb0ELi2ELi2ELi4ELi2ELb1EEENS1_24CollectiveEpilogueBwdGQAISA_fSD_Li256ELb0ELb0EEENS1_25SingleTileBwdLPTSchedulerILb0ELi128ELb0EEEEEEEEEvNT_6ParamsE,"a",@progbits
	.sectionflags	@""
	.align	4
.nv.constant0._ZN7cutlass13device_kernelIN5flash19enable_sm80_to_sm89INS1_16FlashAttnBwdSm80INS1_25CollectiveMainloopBwdSm80ILi2ELi2EN4cute5tupleIJNS5_1CILi64EEENS7_ILi128EEES8_EEENS_10bfloat16_tEfNS_4arch4Sm80ELb1ELb0ELb0ELb0ELb0ELb0ELb0ELb0ELi2ELi2ELi4ELi2ELb1EEENS1_24CollectiveEpilogueBwdGQAISA_fSD_Li256ELb0ELb0EEENS1_25SingleTileBwdLPTSchedulerILb0ELi128ELb0EEEEEEEEEvNT_6ParamsE:
	.zero		1008


//--------------------- .nv.constant0._ZN7cutlass13device_kernelIN5flash19enable_sm80_to_sm89INS1_16FlashAttnBwdSm80INS1_25CollectiveMainloopBwdSm80ILi2ELi2EN4cute5tupleIJNS5_1CILi64EEENS7_ILi128EEES8_EEENS_10bfloat16_tEfNS_4arch4Sm80ELb1ELb0ELb0ELb0ELb1ELb0ELb0ELb0ELi2ELi2ELi4ELi2ELb1EEENS1_24CollectiveEpilogueBwdGQAISA_fSD_Li256ELb0ELb1EEENS1_25SingleTileBwdLPTSchedulerILb0ELi128ELb1EEEEEEEEEvNT_6ParamsE --------------------------
	.section	.nv.constant0._ZN7cutlass13device_kernelIN5flash19enable_sm80_to_sm89INS1_16FlashAttnBwdSm80INS1_25CollectiveMainloopBwdSm80ILi2ELi2EN4cute5tupleIJNS5_1CILi64EEENS7_ILi128EEES8_EEENS_10bfloat16_tEfNS_4arch4Sm80ELb1ELb0ELb0ELb0ELb1ELb0ELb0ELb0ELi2ELi2ELi4ELi2ELb1EEENS1_24CollectiveEpilogueBwdGQAISA_fSD_Li256ELb0ELb1EEENS1_25SingleTileBwdLPTSchedulerILb0ELi128ELb1EEEEEEEEEvNT_6ParamsE,"a",@progbits
	.sectionflags	@""
	.align	4
.nv.constant0._ZN7cutlass13device_kernelIN5flash19enable_sm80_to_sm89INS1_16FlashAttnBwdSm80INS1_25CollectiveMainloopBwdSm80ILi2ELi2EN4cute5tupleIJNS5_1CILi64EEENS7_ILi128EEES8_EEENS_10bfloat16_tEfNS_4arch4Sm80ELb1ELb0ELb0ELb0ELb1ELb0ELb0ELb0ELi2ELi2ELi4ELi2ELb1EEENS1_24CollectiveEpilogueBwdGQAISA_fSD_Li256ELb0ELb1EEENS1_25SingleTileBwdLPTSchedulerILb0ELi128ELb1EEEEEEEEEvNT_6ParamsE:
	.zero		1008


//--------------------- .nv.constant0._ZN7cutlass13device_kernelIN5flash22FlashAttnBwdPreprocessIN4cute5tupleIJNS3_1CILi64EEES6_EEENS_10bfloat16_tEfNS_4arch4Sm80ELb1ELb0EEEEEvNT_6ParamsE --------------------------
	.section	.nv.constant0._ZN7cutlass13device_kernelIN5flash22FlashAttnBwdPreprocessIN4cute5tupleIJNS3_1CILi64EEES6_EEENS_10bfloat16_tEfNS_4arch4Sm80ELb1ELb0EEEEEvNT_6ParamsE,"a",@progbits
	.sectionflags	@""
	.align	4
.nv.constant0._ZN7cutlass13device_kernelIN5flash22FlashAttnBwdPreprocessIN4cute5tupleIJNS3_1CILi64EEES6_EEENS_10bfloat16_tEfNS_4arch4Sm80ELb1ELb0EEEEEvNT_6ParamsE:
	.zero		592


//--------------------- .nv.constant0._ZN7cutlass13device_kernelIN5flash19enable_sm80_to_sm89INS1_16FlashAttnBwdSm80INS1_25CollectiveMainloopBwdSm80ILi2ELi2EN4cute5tupleIJNS5_1CILi64EEENS7_ILi128EEES8_EEENS_10bfloat16_tEfNS_4arch4Sm80ELb1ELb0ELb0ELb1ELb0ELb0ELb0ELb0ELi2ELi2ELi4ELi2ELb1EEENS1_21CollectiveEpilogueBwdISA_SB_SD_Li256ELb1ELb0ELi2EEENS1_25SingleTileBwdLPTSchedulerILb1ELi128ELb0EEEEEEEEEvNT_6ParamsE --------------------------
	.section	.nv.constant0._ZN7cutlass13device_kernelIN5flash19enable_sm80_to_sm89INS1_16FlashAttnBwdSm80INS1_25CollectiveMainloopBwdSm80ILi2ELi2EN4cute5tupleIJNS5_1CILi64EEENS7_ILi128EEES8_EEENS_10bfloat16_tEfNS_4arch4Sm80ELb1ELb0ELb0ELb1ELb0ELb0ELb0ELb0ELi2ELi2ELi4ELi2ELb1EEENS1_21CollectiveEpilogueBwdISA_SB_SD_Li256ELb1ELb0ELi2EEENS1_25SingleTileBwdLPTSchedulerILb1ELi128ELb0EEEEEEEEEvNT_6ParamsE,"a",@progbits
	.sectionflags	@""
	.align	4
.nv.constant0._ZN7cutlass13device_kernelIN5flash19enable_sm80_to_sm89INS1_16FlashAttnBwdSm80INS1_25CollectiveMainloopBwdSm80ILi2ELi2EN4cute5tupleIJNS5_1CILi64EEENS7_ILi128EEES8_EEENS_10bfloat16_tEfNS_4arch4Sm80ELb1ELb0ELb0ELb1ELb0ELb0ELb0ELb0ELi2ELi2ELi4ELi2ELb1EEENS1_21CollectiveEpilogueBwdISA_SB_SD_Li256ELb1ELb0ELi2EEENS1_25SingleTileBwdLPTSchedulerILb1ELi128ELb0EEEEEEEEEvNT_6ParamsE:
	.zero		1000


//--------------------- .nv.constant0._ZN7cutlass13device_kernelIN5flash19enable_sm80_to_sm89INS1_16FlashAttnBwdSm80INS1_25CollectiveMainloopBwdSm80ILi2ELi2EN4cute5tupleIJNS5_1CILi64EEENS7_ILi128EEES8_EEENS_10bfloat16_tEfNS_4arch4Sm80ELb1ELb0ELb0ELb1ELb1ELb0ELb0ELb0ELi2ELi2ELi4ELi2ELb1EEENS1_21CollectiveEpilogueBwdISA_SB_SD_Li256ELb1ELb0ELi2EEENS1_25SingleTileBwdLPTSchedulerILb1ELi128ELb1EEEEEEEEEvNT_6ParamsE --------------------------
	.section	.nv.constant0._ZN7cutlass13device_kernelIN5flash19enable_sm80_to_sm89INS1_16FlashAttnBwdSm80INS1_25CollectiveMainloopBwdSm80ILi2ELi2EN4cute5tupleIJNS5_1CILi64EEENS7_ILi128EEES8_EEENS_10bfloat16_tEfNS_4arch4Sm80ELb1ELb0ELb0ELb1ELb1ELb0ELb0ELb0ELi2ELi2ELi4ELi2ELb1EEENS1_21CollectiveEpilogueBwdISA_SB_SD_Li256ELb1ELb0ELi2EEENS1_25SingleTileBwdLPTSchedulerILb1ELi128ELb1EEEEEEEEEvNT_6ParamsE,"a",@progbits
	.sectionflags	@""
	.align	4
.nv.constant0._ZN7cutlass13device_kernelIN5flash19enable_sm80_to_sm89INS1_16FlashAttnBwdSm80INS1_25CollectiveMainloopBwdSm80ILi2ELi2EN4cute5tupleIJNS5_1CILi64EEENS7_ILi128EEES8_EEENS_10bfloat16_tEfNS_4arch4Sm80ELb1ELb0ELb0ELb1ELb1ELb0ELb0ELb0ELi2ELi2ELi4ELi2ELb1EEENS1_21CollectiveEpilogueBwdISA_SB_SD_Li256ELb1ELb0ELi2EEENS1_25SingleTileBwdLPTSchedulerILb1ELi128ELb1EEEEEEEEEvNT_6ParamsE:
	.zero		1000


//--------------------- .nv.constant0._ZN7cutlass13device_kernelIN5flash19enable_sm80_to_sm89INS1_16FlashAttnBwdSm80INS1_25CollectiveMainloopBwdSm80ILi2ELi2EN4cute5tupleIJNS5_1CILi64EEENS7_ILi128EEES8_EEENS_10bfloat16_tEfNS_4arch4Sm80ELb1ELb0ELb0ELb1ELb0ELb0ELb0ELb0ELi2ELi2ELi4ELi2ELb1EEENS1_24CollectiveEpilogueBwdGQAISA_fSD_Li256ELb1ELb0EEENS1_25SingleTileBwdLPTSchedulerILb1ELi128ELb0EEEEEEEEEvNT_6ParamsE --------------------------
	.section	.nv.constant0._ZN7cutlass13device_kernelIN5flash19enable_sm80_to_sm89INS1_16FlashAttnBwdSm80INS1_25CollectiveMainloopBwdSm80ILi2ELi2EN4cute5tupleIJNS5_1CILi64EEENS7_ILi128EEES8_EEENS_10bfloat16_tEfNS_4arch4Sm80ELb1ELb0ELb0ELb1ELb0ELb0ELb0ELb0ELi2ELi2ELi4ELi2ELb1EEENS1_24CollectiveEpilogueBwdGQAISA_fSD_Li256ELb1ELb0EEENS1_25SingleTileBwdLPTSchedulerILb1ELi128ELb0EEEEEEEEEvNT_6ParamsE,"a",@progbits
	.sectionflags	@""
	.align	4
.nv.constant0._ZN7cutlass13device_kernelIN5flash19enable_sm80_to_sm89INS1_16FlashAttnBwdSm80INS1_25CollectiveMainloopBwdSm80ILi2ELi2EN4cute5tupleIJNS5_1CILi64EEENS7_ILi128EEES8_EEENS_10bfloat16_tEfNS_4arch4Sm80ELb1ELb0ELb0ELb1ELb0ELb0ELb0ELb0ELi2ELi2ELi4ELi2ELb1EEENS1_24CollectiveEpilogueBwdGQAISA_fSD_Li256ELb1ELb0EEENS1_25SingleTileBwdLPTSchedulerILb1ELi128ELb0EEEEEEEEEvNT_6ParamsE:
	.zero		1008


//--------------------- .nv.constant0._ZN7cutlass13device_kernelIN5flash32FlashAttnBwdPostprocessConvertdQIN4cute5tupleIJNS3_1CILi64EEES6_EEENS_10bfloat16_tEfNS_4arch4Sm80ELi256ENS3_8TiledMMAINS3_8MMA_AtomIJNS3_30SM80_16x8x16_F32BF16BF16F32_TNEEEENS3_6LayoutINS4_IJNS5_ILi2EEENS5_ILi4EEENS5_ILi1EEEEEENS4_IJSI_SG_NS5_ILi0EEEEEEEENS4_IJNS5_ILi32EEES6_NS5_ILi16EEEEEEEELb0EEEEEvNT_6ParamsE --------------------------
	.section	.nv.constant0._ZN7cutlass13device_kernelIN5flash32FlashAttnBwdPostprocessConvertdQIN4cute5tupleIJNS3_1CILi64EEES6_EEENS_10bfloat16_tEfNS_4arch4Sm80ELi256ENS3_8TiledMMAINS3_8MMA_AtomIJNS3_30SM80_16x8x16_F32BF16BF16F32_TNEEEENS3_6LayoutINS4_IJNS5_ILi2EEENS5_ILi4EEENS5_ILi1EEEEEENS4_IJSI_SG_NS5_ILi0EEEEEEEENS4_IJNS5_ILi32EEES6_NS5_ILi16EEEEEEEELb0EEEEEvNT_6ParamsE,"a",@progbits
	.sectionflags	@""
	.align	4
.nv.constant0._ZN7cutlass13device_kernelIN5flash32FlashAttnBwdPostprocessConvertdQIN4cute5tupleIJNS3_1CILi64EEES6_EEENS_10bfloat16_tEfNS_4arch4Sm80ELi256ENS3_8TiledMMAINS3_8MMA_AtomIJNS3_30SM80_16x8x16_F32BF16BF16F32_TNEEEENS3_6LayoutINS4_IJNS5_ILi2EEENS5_ILi4EEENS5_ILi1EEEEEENS4_IJSI_SG_NS5_ILi0EEEEEEEENS4_IJNS5_ILi32EEES6_NS5_ILi16EEEEEEEELb0EEEEEvNT_6ParamsE:
	.zero		464


//--------------------- .nv.constant0._ZN7cutlass13device_kernelIN5flash19enable_sm80_to_sm89INS1_16FlashAttnBwdSm80INS1_25CollectiveMainloopBwdSm80ILi2ELi2EN4cute5tupleIJNS5_1CILi64EEENS7_ILi128EEES8_EEENS_10bfloat16_tEfNS_4arch4Sm80ELb1ELb0ELb0ELb1ELb1ELb0ELb0ELb0ELi2ELi2ELi4ELi2ELb1EEENS1_24CollectiveEpilogueBwdGQAISA_fSD_Li256ELb1ELb1EEENS1_25SingleTileBwdLPTSchedulerILb1ELi128ELb1EEEEEEEEEvNT_6ParamsE --------------------------
	.section	.nv.constant0._ZN7cutlass13device_kernelIN5flash19enable_sm80_to_sm89INS1_16FlashAttnBwdSm80INS1_25CollectiveMainloopBwdSm80ILi2ELi2EN4cute5tupleIJNS5_1CILi64EEENS7_ILi128EEES8_EEENS_10bfloat16_tEfNS_4arch4Sm80ELb1ELb0ELb0ELb1ELb1ELb0ELb0ELb0ELi2ELi2ELi4ELi2ELb1EEENS1_24CollectiveEpilogueBwdGQAISA_fSD_Li256ELb1ELb1EEENS1_25SingleTileBwdLPTSchedulerILb1ELi128ELb1EEEEEEEEEvNT_6ParamsE,"a",@progbits
	.sectionflags	@""
	.align	4
.nv.constant0._ZN7cutlass13device_kernelIN5flash19enable_sm80_to_sm89INS1_16FlashAttnBwdSm80INS1_25CollectiveMainloopBwdSm80ILi2ELi2EN4cute5tupleIJNS5_1CILi64EEENS7_ILi128EEES8_EEENS_10bfloat16_tEfNS_4arch4Sm80ELb1ELb0ELb0ELb1ELb1ELb0ELb0ELb0ELi2ELi2ELi4ELi2ELb1EEENS1_24CollectiveEpilogueBwdGQAISA_fSD_Li256ELb1ELb1EEENS1_25SingleTileBwdLPTSchedulerILb1ELi128ELb1EEEEEEEEEvNT_6ParamsE:
	.zero		1008


//--------------------- .nv.constant0._ZN7cutlass13device_kernelIN5flash22FlashAttnBwdPreprocessIN4cute5tupleIJNS3_1CILi64EEES6_EEENS_10bfloat16_tEfNS_4arch4Sm80ELb1ELb1EEEEEvNT_6ParamsE --------------------------
	.section	.nv.constant0._ZN7cutlass13device_kernelIN5flash22FlashAttnBwdPreprocessIN4cute5tupleIJNS3_1CILi64EEES6_EEENS_10bfloat16_tEfNS_4arch4Sm80ELb1ELb1EEEEEvNT_6ParamsE,"a",@progbits
	.sectionflags	@""
	.align	4
.nv.constant0._ZN7cutlass13device_kernelIN5flash22FlashAttnBwdPreprocessIN4cute5tupleIJNS3_1CILi64EEES6_EEENS_10bfloat16_tEfNS_4arch4Sm80ELb1ELb1EEEEEvNT_6ParamsE:
	.zero		592


//--------------------- .nv.constant0._ZN7cutlass13device_kernelIN5flash19enable_sm80_to_sm89INS1_16FlashAttnBwdSm80INS1_25CollectiveMainloopBwdSm80ILi2ELi2EN4cute5tupleIJNS5_1CILi128EEES8_NS7_ILi64EEEEEENS_10bfloat16_tEfNS_4arch4Sm80ELb0ELb0ELb0ELb0ELb0ELb0ELb0ELb0ELi2ELi4ELi4ELi4ELb0EEENS1_21CollectiveEpilogueBwdISA_SB_SD_Li256ELb0ELb0ELi2EEENS1_19SingleTileSchedulerILb0ELb0ELb0ELi128EEEEEEEEEvNT_6ParamsE --------------------------
	.section	.nv.constant0._ZN7cutlass13device_kernelIN5flash19enable_sm80_to_sm89INS1_16FlashAttnBwdSm80INS1_25CollectiveMainloopBwdSm80ILi2ELi2EN4cute5tupleIJNS5_1CILi128EEES8_NS7_ILi64EEEEEENS_10bfloat16_tEfNS_4arch4Sm80ELb0ELb0ELb0ELb0ELb0ELb0ELb0ELb0ELi2ELi4ELi4ELi4ELb0EEENS1_21CollectiveEpilogueBwdISA_SB_SD_Li256ELb0ELb0ELi2EEENS1_19SingleTileSchedulerILb0ELb0ELb0ELi128EEEEEEEEEvNT_6ParamsE,"a",@progbits
	.sectionflags	@""
	.align	4
.nv.constant0._ZN7cutlass13device_kernelIN5flash19enable_sm80_to_sm89INS1_16FlashAttnBwdSm80INS1_25CollectiveMainloopBwdSm80ILi2ELi2EN4cute5tupleIJNS5_1CILi128EEES8_NS7_ILi64EEEEEENS_10bfloat16_tEfNS_4arch4Sm80ELb0ELb0ELb0ELb0ELb0ELb0ELb0ELb0ELi2ELi4ELi4ELi4ELb0EEENS1_21CollectiveEpilogueBwdISA_SB_SD_Li256ELb0ELb0ELi2EEENS1_19SingleTileSchedulerILb0ELb0ELb0ELi128EEEEEEEEEvNT_6ParamsE:
	.zero		976


//--------------------- .nv.constant0._ZN7cutlass13device_kernelIN5flash19enable_sm80_to_sm89INS1_16FlashAttnBwdSm80INS1_25CollectiveMainloopBwdSm80ILi2ELi2EN4cute5tupleIJNS5_1CILi128EEES8_NS7_ILi64EEEEEENS_10bfloat16_tEfNS_4arch4Sm80ELb0ELb0ELb0ELb0ELb1ELb0ELb0ELb0ELi2ELi4ELi4ELi4ELb0EEENS1_21CollectiveEpilogueBwdISA_SB_SD_Li256ELb0ELb0ELi2EEENS1_19SingleTileSchedulerILb0ELb0ELb0ELi128EEEEEEEEEvNT_6ParamsE --------------------------
	.section	.nv.constant0._ZN7cutlass13device_kernelIN5flash19enable_sm80_to_sm89INS1_16FlashAttnBwdSm80INS1_25CollectiveMainloopBwdSm80ILi2ELi2EN4cute5tupleIJNS5_1CILi128EEES8_NS7_ILi64EEEEEENS_10bfloat16_tEfNS_4arch4Sm80ELb0ELb0ELb0ELb0ELb1ELb0ELb0ELb0ELi2ELi4ELi4ELi4ELb0EEENS1_21CollectiveEpilogueBwdISA_SB_SD_Li256ELb0ELb0ELi2EEENS1_19SingleTileSchedulerILb0ELb0ELb0ELi128EEEEEEEEEvNT_6ParamsE,"a",@progbits
	.sectionflags	@""
	.align	4
.nv.constant0._ZN7cutlass13device_kernelIN5flash19enable_sm80_to_sm89INS1_16FlashAttnBwdSm80INS1_25CollectiveMainloopBwdSm80ILi2ELi2EN4cute5tupleIJNS5_1CILi128EEES8_NS7_ILi64EEEEEENS_10bfloat16_tEfNS_4arch4Sm80ELb0ELb0ELb0ELb0ELb1ELb0ELb0ELb0ELi2ELi4ELi4ELi4ELb0EEENS1_21CollectiveEpilogueBwdISA_SB_SD_Li256ELb0ELb0ELi2EEENS1_19SingleTileSchedulerILb0ELb0ELb0ELi128EEEEEEEEEvNT_6ParamsE:
	.zero		976


//--------------------- .nv.constant0._ZN7cutlass13device_kernelIN5flash19enable_sm80_to_sm89INS1_16FlashAttnBwdSm80INS1_25CollectiveMainloopBwdSm80ILi2ELi2EN4cute5tupleIJNS5_1CILi128EEES8_NS7_ILi64EEEEEENS_10bfloat16_tEfNS_4arch4Sm80ELb0ELb0ELb0ELb0ELb0ELb0ELb0ELb0ELi2ELi4ELi4ELi4ELb0EEENS1_24CollectiveEpilogueBwdGQAISA_fSD_Li256ELb0ELb0EEENS1_19SingleTileSchedulerILb0ELb0ELb0ELi128EEEEEEEEEvNT_6ParamsE --------------------------
	.section	.nv.constant0._ZN7cutlass13device_kernelIN5flash19enable_sm80_to_sm89INS1_16FlashAttnBwdSm80INS1_25CollectiveMainloopBwdSm80ILi2ELi2EN4cute5tupleIJNS5_1CILi128EEES8_NS7_ILi64EEEEEENS_10bfloat16_tEfNS_4arch4Sm80ELb0ELb0ELb0ELb0ELb0ELb0ELb0ELb0ELi2ELi4ELi4ELi4ELb0EEENS1_24CollectiveEpilogueBwdGQAISA_fSD_Li256ELb0ELb0EEENS1_19SingleTileSchedulerILb0ELb0ELb0ELi128EEEEEEEEEvNT_6ParamsE,"a",@progbits
	.sectionflags	@""
	.align	4
.nv.constant0._ZN7cutlass13device_kernelIN5flash19enable_sm80_to_sm89INS1_16FlashAttnBwdSm80INS1_25CollectiveMainloopBwdSm80ILi2ELi2EN4cute5tupleIJNS5_1CILi128EEES8_NS7_ILi64EEEEEENS_10bfloat16_tEfNS_4arch4Sm80ELb0ELb0ELb0ELb0ELb0ELb0ELb0ELb0ELi2ELi4ELi4ELi4ELb0EEENS1_24CollectiveEpilogueBwdGQAISA_fSD_Li256ELb0ELb0EEENS1_19SingleTileSchedulerILb0ELb0ELb0ELi128EEEEEEEEEvNT_6ParamsE:
	.zero		984


//--------------------- .nv.constant0._ZN7cutlass13device_kernelIN5flash19enable_sm80_to_sm89INS1_16FlashAttnBwdSm80INS1_25CollectiveMainloopBwdSm80ILi2ELi2EN4cute5tupleIJNS5_1CILi128EEES8_NS7_ILi64EEEEEENS_10bfloat16_tEfNS_4arch4Sm80ELb0ELb0ELb0ELb0ELb1ELb0ELb0ELb0ELi2ELi4ELi4ELi4ELb0EEENS1_24CollectiveEpilogueBwdGQAISA_fSD_Li256ELb0ELb1EEENS1_19SingleTileSchedulerILb0ELb0ELb0ELi128EEEEEEEEEvNT_6ParamsE --------------------------
	.section	.nv.constant0._ZN7cutlass13device_kernelIN5flash19enable_sm80_to_sm89INS1_16FlashAttnBwdSm80INS1_25CollectiveMainloopBwdSm80ILi2ELi2EN4cute5tupleIJNS5_1CILi128EEES8_NS7_ILi64EEEEEENS_10bfloat16_tEfNS_4arch4Sm80ELb0ELb0ELb0ELb0ELb1ELb0ELb0ELb0ELi2ELi4ELi4ELi4ELb0EEENS1_24CollectiveEpilogueBwdGQAISA_fSD_Li256ELb0ELb1EEENS1_19SingleTileSchedulerILb0ELb0ELb0ELi128EEEEEEEEEvNT_6ParamsE,"a",@progbits
	.sectionflags	@""
	.align	4
.nv.constant0._ZN7cutlass13device_kernelIN5flash19enable_sm80_to_sm89INS1_16FlashAttnBwdSm80INS1_25CollectiveMainloopBwdSm80ILi2ELi2EN4cute5tupleIJNS5_1CILi128EEES8_NS7_ILi64EEEEEENS_10bfloat16_tEfNS_4arch4Sm80ELb0ELb0ELb0ELb0ELb1ELb0ELb0ELb0ELi2ELi4ELi4ELi4ELb0EEENS1_24CollectiveEpilogueBwdGQAISA_fSD_Li256ELb0ELb1EEENS1_19SingleTileSchedulerILb0ELb0ELb0ELi128EEEEEEEEEvNT_6ParamsE:
	.zero		984


//--------------------- .nv.constant0._ZN7cutlass13device_kernelIN5flash19enable_sm80_to_sm89INS1_16FlashAttnBwdSm80INS1_25CollectiveMainloopBwdSm80ILi2ELi2EN4cute5tupleIJNS5_1CILi128EEES8_NS7_ILi64EEEEEENS_10bfloat16_tEfNS_4arch4Sm80ELb0ELb0ELb0ELb1ELb0ELb0ELb0ELb0ELi2ELi4ELi4ELi4ELb0EEENS1_21CollectiveEpilogueBwdISA_SB_SD_Li256ELb1ELb0ELi2EEENS1_19SingleTileSchedulerILb1ELb0ELb0ELi128EEEEEEEEEvNT_6ParamsE --------------------------
	.section	.nv.constant0._ZN7cutlass13device_kernelIN5flash19enable_sm80_to_sm89INS1_16FlashAttnBwdSm80INS1_25CollectiveMainloopBwdSm80ILi2ELi2EN4cute5tupleIJNS5_1CILi128EEES8_NS7_ILi64EEEEEENS_10bfloat16_tEfNS_4arch4Sm80ELb0ELb0ELb0ELb1ELb0ELb0ELb0ELb0ELi2ELi4ELi4ELi4ELb0EEENS1_21CollectiveEpilogueBwdISA_SB_SD_Li256ELb1ELb0ELi2EEENS1_19SingleTileSchedulerILb1ELb0ELb0ELi128EEEEEEEEEvNT_6ParamsE,"a",@progbits
	.sectionflags	@""
	.align	4
.nv.constant0._ZN7cutlass13device_kernelIN5flash19enable_sm80_to_sm89INS1_16FlashAttnBwdSm80INS1_25CollectiveMainloopBwdSm80ILi2ELi2EN4cute5tupleIJNS5_1CILi128EEES8_NS7_ILi64EEEEEENS_10bfloat16_tEfNS_4arch4Sm80ELb0ELb0ELb0ELb1ELb0ELb0ELb0ELb0ELi2ELi4ELi4ELi4ELb0EEENS1_21CollectiveEpilogueBwdISA_SB_SD_Li256ELb1ELb0ELi2EEENS1_19SingleTileSchedulerILb1ELb0ELb0ELi128EEEEEEEEEvNT_6ParamsE:
	.zero		976


//--------------------- .nv.constant0._ZN7cutlass13device_kernelIN5flash19enable_sm80_to_sm89INS1_16FlashAttnBwdSm80INS1_25CollectiveMainloopBwdSm80ILi2ELi2EN4cute5tupleIJNS5_1CILi128EEES8_NS7_ILi64EEEEEENS_10bfloat16_tEfNS_4arch4Sm80ELb0ELb0ELb0ELb1ELb1ELb0ELb0ELb0ELi2ELi4ELi4ELi4ELb0EEENS1_21CollectiveEpilogueBwdISA_SB_SD_Li256ELb1ELb0ELi2EEENS1_19SingleTileSchedulerILb1ELb0ELb0ELi128EEEEEEEEEvNT_6ParamsE --------------------------
	.section	.nv.constant0._ZN7cutlass13device_kernelIN5flash19enable_sm80_to_sm89INS1_16FlashAttnBwdSm80INS1_25CollectiveMainloopBwdSm80ILi2ELi2EN4cute5tupleIJNS5_1CILi128EEES8_NS7_ILi64EEEEEENS_10bfloat16_tEfNS_4arch4Sm80ELb0ELb0ELb0ELb1ELb1ELb0ELb0ELb0ELi2ELi4ELi4ELi4ELb0EEENS1_21CollectiveEpilogueBwdISA_SB_SD_Li256ELb1ELb0ELi2EEENS1_19SingleTileSchedulerILb1ELb0ELb0ELi128EEEEEEEEEvNT_6ParamsE,"a",@progbits
	.sectionflags	@""
	.align	4
.nv.constant0._ZN7cutlass13device_kernelIN5flash19enable_sm80_to_sm89INS1_16FlashAttnBwdSm80INS1_25CollectiveMainloopBwdSm80ILi2ELi2EN4cute5tupleIJNS5_1CILi128EEES8_NS7_ILi64EEEEEENS_10bfloat16_tEfNS_4arch4Sm80ELb0ELb0ELb0ELb1ELb1ELb0ELb0ELb0ELi2ELi4ELi4ELi4ELb0EEENS1_21CollectiveEpilogueBwdISA_SB_SD_Li256ELb1ELb0ELi2EEENS1_19SingleTileSchedulerILb1ELb0ELb0ELi128EEEEEEEEEvNT_6ParamsE:
	.zero		976


//--------------------- .nv.constant0._ZN7cutlass13device_kernelIN5flash19enable_sm80_to_sm89INS1_16FlashAttnBwdSm80INS1_25CollectiveMainloopBwdSm80ILi2ELi2EN4cute5tupleIJNS5_1CILi128EEES8_NS7_ILi64EEEEEENS_10bfloat16_tEfNS_4arch4Sm80ELb0ELb0ELb0ELb1ELb0ELb0ELb0ELb0ELi2ELi4ELi4ELi4ELb0EEENS1_24CollectiveEpilogueBwdGQAISA_fSD_Li256ELb1ELb0EEENS1_19SingleTileSchedulerILb1ELb0ELb0ELi128EEEEEEEEEvNT_6ParamsE --------------------------
	.section	.nv.constant0._ZN7cutlass13device_kernelIN5flash19enable_sm80_to_sm89INS1_16FlashAttnBwdSm80INS1_25CollectiveMainloopBwdSm80ILi2ELi2EN4cute5tupleIJNS5_1CILi128EEES8_NS7_ILi64EEEEEENS_10bfloat16_tEfNS_4arch4Sm80ELb0ELb0ELb0ELb1ELb0ELb0ELb0ELb0ELi2ELi4ELi4ELi4ELb0EEENS1_24CollectiveEpilogueBwdGQAISA_fSD_Li256ELb1ELb0EEENS1_19SingleTileSchedulerILb1ELb0ELb0ELi128EEEEEEEEEvNT_6ParamsE,"a",@progbits
	.sectionflags	@""
	.align	4
.nv.constant0._ZN7cutlass13device_kernelIN5flash19enable_sm80_to_sm89INS1_16FlashAttnBwdSm80INS1_25CollectiveMainloopBwdSm80ILi2ELi2EN4cute5tupleIJNS5_1CILi128EEES8_NS7_ILi64EEEEEENS_10bfloat16_tEfNS_4arch4Sm80ELb0ELb0ELb0ELb1ELb0ELb0ELb0ELb0ELi2ELi4ELi4ELi4ELb0EEENS1_24CollectiveEpilogueBwdGQAISA_fSD_Li256ELb1ELb0EEENS1_19SingleTileSchedulerILb1ELb0ELb0ELi128EEEEEEEEEvNT_6ParamsE:
	.zero		984


//--------------------- .nv.constant0._ZN7cutlass13device_kernelIN5flash19enable_sm80_to_sm89INS1_16FlashAttnBwdSm80INS1_25CollectiveMainloopBwdSm80ILi2ELi2EN4cute5tupleIJNS5_1CILi128EEES8_NS7_ILi64EEEEEENS_10bfloat16_tEfNS_4arch4Sm80ELb0ELb0ELb0ELb1ELb1ELb0ELb0ELb0ELi2ELi4ELi4ELi4ELb0EEENS1_24CollectiveEpilogueBwdGQAISA_fSD_Li256ELb1ELb1EEENS1_19SingleTileSchedulerILb1ELb0ELb0ELi128EEEEEEEEEvNT_6ParamsE --------------------------
	.section	.nv.constant0._ZN7cutlass13device_kernelIN5flash19enable_sm80_to_sm89INS1_16FlashAttnBwdSm80INS1_25CollectiveMainloopBwdSm80ILi2ELi2EN4cute5tupleIJNS5_1CILi128EEES8_NS7_ILi64EEEEEENS_10bfloat16_tEfNS_4arch4Sm80ELb0ELb0ELb0ELb1ELb1ELb0ELb0ELb0ELi2ELi4ELi4ELi4ELb0EEENS1_24CollectiveEpilogueBwdGQAISA_fSD_Li256ELb1ELb1EEENS1_19SingleTileSchedulerILb1ELb0ELb0ELi128EEEEEEEEEvNT_6ParamsE,"a",@progbits
	.sectionflags	@""
	.align	4
.nv.constant0._ZN7cutlass13device_kernelIN5flash19enable_sm80_to_sm89INS1_16FlashAttnBwdSm80INS1_25CollectiveMainloopBwdSm80ILi2ELi2EN4cute5tupleIJNS5_1CILi128EEES8_NS7_ILi64EEEEEENS_10bfloat16_tEfNS_4arch4Sm80ELb0ELb0ELb0ELb1ELb1ELb0ELb0ELb0ELi2ELi4ELi4ELi4ELb0EEENS1_24CollectiveEpilogueBwdGQAISA_fSD_Li256ELb1ELb1EEENS1_19SingleTileSchedulerILb1ELb0ELb0ELi128EEEEEEEEEvNT_6ParamsE:
	.zero		984


//--------------------- .nv.constant0._ZN7cutlass13device_kernelIN5flash19enable_sm80_to_sm89INS1_16FlashAttnBwdSm80INS1_25CollectiveMainloopBwdSm80ILi2ELi2EN4cute5tupleIJNS5_1CILi128EEES8_NS7_ILi64EEEEEENS_10bfloat16_tEfNS_4arch4Sm80ELb0ELb1ELb0ELb0ELb0ELb0ELb0ELb0ELi2ELi4ELi4ELi4ELb0EEENS1_21CollectiveEpilogueBwdISA_SB_SD_Li256ELb0ELb0ELi2EEENS1_19SingleTileSchedulerILb0ELb0ELb0ELi128EEEEEEEEEvNT_6ParamsE --------------------------
	.section	.nv.constant0._ZN7cutlass13device_kernelIN5flash19enable_sm80_to_sm89INS1_16FlashAttnBwdSm80INS1_25CollectiveMainloopBwdSm80ILi2ELi2EN4cute5tupleIJNS5_1CILi128EEES8_NS7_ILi64EEEEEENS_10bfloat16_tEfNS_4arch4Sm80ELb0ELb1ELb0ELb0ELb0ELb0ELb0ELb0ELi2ELi4ELi4ELi4ELb0EEENS1_21CollectiveEpilogueBwdISA_SB_SD_Li256ELb0ELb0ELi2EEENS1_19SingleTileSchedulerILb0ELb0ELb0ELi128EEEEEEEEEvNT_6ParamsE,"a",@progbits
	.sectionflags	@""
	.align	4
.nv.constant0._ZN7cutlass13device_kernelIN5flash19enable_sm80_to_sm89INS1_16FlashAttnBwdSm80INS1_25CollectiveMainloopBwdSm80ILi2ELi2EN4cute5tupleIJNS5_1CILi128EEES8_NS7_ILi64EEEEEENS_10bfloat16_tEfNS_4arch4Sm80ELb0ELb1ELb0ELb0ELb0ELb0ELb0ELb0ELi2ELi4ELi4ELi4ELb0EEENS1_21CollectiveEpilogueBwdISA_SB_SD_Li256ELb0ELb0ELi2EEENS1_19SingleTileSchedulerILb0ELb0ELb0ELi128EEEEEEEEEvNT_6ParamsE:
	.zero		976


//--------------------- .nv.constant0._ZN7cutlass13device_kernelIN5flash19enable_sm80_to_sm89INS1_16FlashAttnBwdSm80INS1_25CollectiveMainloopBwdSm80ILi2ELi2EN4cute5tupleIJNS5_1CILi128EEES8_NS7_ILi64EEEEEENS_10bfloat16_tEfNS_4arch4Sm80ELb0ELb1ELb0ELb0ELb1ELb0ELb0ELb0ELi2ELi4ELi4ELi4ELb0EEENS1_21CollectiveEpilogueBwdISA_SB_SD_Li256ELb0ELb0ELi2EEENS1_19SingleTileSchedulerILb0ELb0ELb0ELi128EEEEEEEEEvNT_6ParamsE --------------------------
	.section	.nv.constant0._ZN7cutlass13device_kernelIN5flash19enable_sm80_to_sm89INS1_16FlashAttnBwdSm80INS1_25CollectiveMainloopBwdSm80ILi2ELi2EN4cute5tupleIJNS5_1CILi128EEES8_NS7_ILi64EEEEEENS_10bfloat16_tEfNS_4arch4Sm80ELb0ELb1ELb0ELb0ELb1ELb0ELb0ELb0ELi2ELi4ELi4ELi4ELb0EEENS1_21CollectiveEpilogueBwdISA_SB_SD_Li256ELb0ELb0ELi2EEENS1_19SingleTileSchedulerILb0ELb0ELb0ELi128EEEEEEEEEvNT_6ParamsE,"a",@progbits
	.sectionflags	@""
	.align	4
.nv.constant0._ZN7cutlass13device_kernelIN5flash19enable_sm80_to_sm89INS1_16FlashAttnBwdSm80INS1_25CollectiveMainloopBwdSm80ILi2ELi2EN4cute5tupleIJNS5_1CILi128EEES8_NS7_ILi64EEEEEENS_10bfloat16_tEfNS_4arch4Sm80ELb0ELb1ELb0ELb0ELb1ELb0ELb0ELb0ELi2ELi4ELi4ELi4ELb0EEENS1_21CollectiveEpilogueBwdISA_SB_SD_Li256ELb0ELb0ELi2EEENS1_19SingleTileSchedulerILb0ELb0ELb0ELi128EEEEEEEEEvNT_6ParamsE:
	.zero		976


//--------------------- .nv.constant0._ZN7cutlass13device_kernelIN5flash19enable_sm80_to_sm89INS1_16FlashAttnBwdSm80INS1_25CollectiveMainloopBwdSm80ILi2ELi2EN4cute5tupleIJNS5_1CILi128EEES8_NS7_ILi64EEEEEENS_10bfloat16_tEfNS_4arch4Sm80ELb0ELb1ELb0ELb0ELb0ELb0ELb0ELb0ELi2ELi4ELi4ELi4ELb0EEENS1_24CollectiveEpilogueBwdGQAISA_fSD_Li256ELb0ELb0EEENS1_19SingleTileSchedulerILb0ELb0ELb0ELi128EEEEEEEEEvNT_6ParamsE --------------------------
	.section	.nv.constant0._ZN7cutlass13device_kernelIN5flash19enable_sm80_to_sm89INS1_16FlashAttnBwdSm80INS1_25CollectiveMainloopBwdSm80ILi2ELi2EN4cute5tupleIJNS5_1CILi128EEES8_NS7_ILi64EEEEEENS_10bfloat16_tEfNS_4arch4Sm80ELb0ELb1ELb0ELb0ELb0ELb0ELb0ELb0ELi2ELi4ELi4ELi4ELb0EEENS1_24CollectiveEpilogueBwdGQAISA_fSD_Li256ELb0ELb0EEENS1_19SingleTileSchedulerILb0ELb0ELb0ELi128EEEEEEEEEvNT_6ParamsE,"a",@progbits
	.sectionflags	@""
	.align	4
.nv.constant0._ZN7cutlass13device_kernelIN5flash19enable_sm80_to_sm89INS1_16FlashAttnBwdSm80INS1_25CollectiveMainloopBwdSm80ILi2ELi2EN4cute5tupleIJNS5_1CILi128EEES8_NS7_ILi64EEEEEENS_10bfloat16_tEfNS_4arch4Sm80ELb0ELb1ELb0ELb0ELb0ELb0ELb0ELb0ELi2ELi4ELi4ELi4ELb0EEENS1_24CollectiveEpilogueBwdGQAISA_fSD_Li256ELb0ELb0EEENS1_19SingleTileSchedulerILb0ELb0ELb0ELi128EEEEEEEEEvNT_6ParamsE:
	.zero		984


//--------------------- .nv.constant0._ZN7cutlass13device_kernelIN5flash19enable_sm80_to_sm89INS1_16FlashAttnBwdSm80INS1_25CollectiveMainloopBwdSm80ILi2ELi2EN4cute5tupleIJNS5_1CILi128EEES8_NS7_ILi64EEEEEENS_10bfloat16_tEfNS_4arch4Sm80ELb0ELb1ELb0ELb0ELb1ELb0ELb0ELb0ELi2ELi4ELi4ELi4ELb0EEENS1_24CollectiveEpilogueBwdGQAISA_fSD_Li256ELb0ELb1EEENS1_19SingleTileSchedulerILb0ELb0ELb0ELi128EEEEEEEEEvNT_6ParamsE --------------------------
	.section	.nv.constant0._ZN7cutlass13device_kernelIN5flash19enable_sm80_to_sm89INS1_16FlashAttnBwdSm80INS1_25CollectiveMainloopBwdSm80ILi2ELi2EN4cute5tupleIJNS5_1CILi128EEES8_NS7_ILi64EEEEEENS_10bfloat16_tEfNS_4arch4Sm80ELb0ELb1ELb0ELb0ELb1ELb0ELb0ELb0ELi2ELi4ELi4ELi4ELb0EEENS1_24CollectiveEpilogueBwdGQAISA_fSD_Li256ELb0ELb1EEENS1_19SingleTileSchedulerILb0ELb0ELb0ELi128EEEEEEEEEvNT_6ParamsE,"a",@progbits
	.sectionflags	@""
	.align	4
.nv.constant0._ZN7cutlass13device_kernelIN5flash19enable_sm80_to_sm89INS1_16FlashAttnBwdSm80INS1_25CollectiveMainloopBwdSm80ILi2ELi2EN4cute5tupleIJNS5_1CILi128EEES8_NS7_ILi64EEEEEENS_10bfloat16_tEfNS_4arch4Sm80ELb0ELb1ELb0ELb0ELb1ELb0ELb0ELb0ELi2ELi4ELi4ELi4ELb0EEENS1_24CollectiveEpilogueBwdGQAISA_fSD_Li256ELb0ELb1EEENS1_19SingleTileSchedulerILb0ELb0ELb0ELi128EEEEEEEEEvNT_6ParamsE:
	.zero		984


//--------------------- .nv.constant0._ZN7cutlass13device_kernelIN5flash19enable_sm80_to_sm89INS1_16FlashAttnBwdSm80INS1_25CollectiveMainloopBwdSm80ILi2ELi2EN4cute5tupleIJNS5_1CILi128EEES8_NS7_ILi64EEEEEENS_10bfloat16_tEfNS_4arch4Sm80ELb0ELb1ELb0ELb1ELb0ELb0ELb0ELb0ELi2ELi4ELi4ELi4ELb0EEENS1_21CollectiveEpilogueBwdISA_SB_SD_Li256ELb1ELb0ELi2EEENS1_19SingleTileSchedulerILb1ELb0ELb0ELi128EEEEEEEEEvNT_6ParamsE --------------------------
	.section	.nv.constant0._ZN7cutlass13device_kernelIN5flash19enable_sm80_to_sm89INS1_16FlashAttnBwdSm80INS1_25CollectiveMainloopBwdSm80ILi2ELi2EN4cute5tupleIJNS5_1CILi128EEES8_NS7_ILi64EEEEEENS_10bfloat16_tEfNS_4arch4Sm80ELb0ELb1ELb0ELb1ELb0ELb0ELb0ELb0ELi2ELi4ELi4ELi4ELb0EEENS1_21CollectiveEpilogueBwdISA_SB_SD_Li256ELb1ELb0ELi2EEENS1_19SingleTileSchedulerILb1ELb0ELb0ELi128EEEEEEEEEvNT_6ParamsE,"a",@progbits
	.sectionflags	@""
	.align	4
.nv.constant0._ZN7cutlass13device_kernelIN5flash19enable_sm80_to_sm89INS1_16FlashAttnBwdSm80INS1_25CollectiveMainloopBwdSm80ILi2ELi2EN4cute5tupleIJNS5_1CILi128EEES8_NS7_ILi64EEEEEENS_10bfloat16_tEfNS_4arch4Sm80ELb0ELb1ELb0ELb1ELb0ELb0ELb0ELb0ELi2ELi4ELi4ELi4ELb0EEENS1_21CollectiveEpilogueBwdISA_SB_SD_Li256ELb1ELb0ELi2EEENS1_19SingleTileSchedulerILb1ELb0ELb0ELi128EEEEEEEEEvNT_6ParamsE:
	.zero		976


//--------------------- .nv.constant0._ZN7cutlass13device_kernelIN5flash19enable_sm80_to_sm89INS1_16FlashAttnBwdSm80INS1_25CollectiveMainloopBwdSm80ILi2ELi2EN4cute5tupleIJNS5_1CILi128EEES8_NS7_ILi64EEEEEENS_10bfloat16_tEfNS_4arch4Sm80ELb0ELb1ELb0ELb1ELb1ELb0ELb0ELb0ELi2ELi4ELi4ELi4ELb0EEENS1_21CollectiveEpilogueBwdISA_SB_SD_Li256ELb1ELb0ELi2EEENS1_19SingleTileSchedulerILb1ELb0ELb0ELi128EEEEEEEEEvNT_6ParamsE --------------------------
	.section	.nv.constant0._ZN7cutlass13device_kernelIN5flash19enable_sm80_to_sm89INS1_16FlashAttnBwdSm80INS1_25CollectiveMainloopBwdSm80ILi2ELi2EN4cute5tupleIJNS5_1CILi128EEES8_NS7_ILi64EEEEEENS_10bfloat16_tEfNS_4arch4Sm80ELb0ELb1ELb0ELb1ELb1ELb0ELb0ELb0ELi2ELi4ELi4ELi4ELb0EEENS1_21CollectiveEpilogueBwdISA_SB_SD_Li256ELb1ELb0ELi2EEENS1_19SingleTileSchedulerILb1ELb0ELb0ELi128EEEEEEEEEvNT_6ParamsE,"a",@progbits
	.sectionflags	@""
	.align	4
.nv.constant0._ZN7cutlass13device_kernelIN5flash19enable_sm80_to_sm89INS1_16FlashAttnBwdSm80INS1_25CollectiveMainloopBwdSm80ILi2ELi2EN4cute5tupleIJNS5_1CILi128EEES8_NS7_ILi64EEEEEENS_10bfloat16_tEfNS_4arch4Sm80ELb0ELb1ELb0ELb1ELb1ELb0ELb0ELb0ELi2ELi4ELi4ELi4ELb0EEENS1_21CollectiveEpilogueBwdISA_SB_SD_Li256ELb1ELb0ELi2EEENS1_19SingleTileSchedulerILb1ELb0ELb0ELi128EEEEEEEEEvNT_6ParamsE:
	.zero		976


//--------------------- .nv.constant0._ZN7cutlass13device_kernelIN5flash19enable_sm80_to_sm89INS1_16FlashAttnBwdSm80INS1_25CollectiveMainloopBwdSm80ILi2ELi2EN4cute5tupleIJNS5_1CILi128EEES8_NS7_ILi64EEEEEENS_10bfloat16_tEfNS_4arch4Sm80ELb0ELb1ELb0ELb1ELb0ELb0ELb0ELb0ELi2ELi4ELi4ELi4ELb0EEENS1_24CollectiveEpilogueBwdGQAISA_fSD_Li256ELb1ELb0EEENS1_19SingleTileSchedulerILb1ELb0ELb0ELi128EEEEEEEEEvNT_6ParamsE --------------------------
	.section	.nv.constant0._ZN7cutlass13device_kernelIN5flash19enable_sm80_to_sm89INS1_16FlashAttnBwdSm80INS1_25CollectiveMainloopBwdSm80ILi2ELi2EN4cute5tupleIJNS5_1CILi128EEES8_NS7_ILi64EEEEEENS_10bfloat16_tEfNS_4arch4Sm80ELb0ELb1ELb0ELb1ELb0ELb0ELb0ELb0ELi2ELi4ELi4ELi4ELb0EEENS1_24CollectiveEpilogueBwdGQAISA_fSD_Li256ELb1ELb0EEENS1_19SingleTileSchedulerILb1ELb0ELb0ELi128EEEEEEEEEvNT_6ParamsE,"a",@progbits
	.sectionflags	@""
	.align	4
.nv.constant0._ZN7cutlass13device_kernelIN5flash19enable_sm80_to_sm89INS1_16FlashAttnBwdSm80INS1_25CollectiveMainloopBwdSm80ILi2ELi2EN4cute5tupleIJNS5_1CILi128EEES8_NS7_ILi64EEEEEENS_10bfloat16_tEfNS_4arch4Sm80ELb0ELb1ELb0ELb1ELb0ELb0ELb0ELb0ELi2ELi4ELi4ELi4ELb0EEENS1_24CollectiveEpilogueBwdGQAISA_fSD_Li256ELb1ELb0EEENS1_19SingleTileSchedulerILb1ELb0ELb0ELi128EEEEEEEEEvNT_6ParamsE:
	.zero		984


//--------------------- .nv.constant0._ZN7cutlass13device_kernelIN5flash19enable_sm80_to_sm89INS1_16FlashAttnBwdSm80INS1_25CollectiveMainloopBwdSm80ILi2ELi2EN4cute5tupleIJNS5_1CILi128EEES8_NS7_ILi64EEEEEENS_10bfloat16_tEfNS_4arch4Sm80ELb0ELb1ELb0ELb1ELb1ELb0ELb0ELb0ELi2ELi4ELi4ELi4ELb0EEENS1_24CollectiveEpilogueBwdGQAISA_fSD_Li256ELb1ELb1EEENS1_19SingleTileSchedulerILb1ELb0ELb0ELi128EEEEEEEEEvNT_6ParamsE --------------------------
	.section	.nv.constant0._ZN7cutlass13device_kernelIN5flash19enable_sm80_to_sm89INS1_16FlashAttnBwdSm80INS1_25CollectiveMainloopBwdSm80ILi2ELi2EN4cute5tupleIJNS5_1CILi128EEES8_NS7_ILi64EEEEEENS_10bfloat16_tEfNS_4arch4Sm80ELb0ELb1ELb0ELb1ELb1ELb0ELb0ELb0ELi2ELi4ELi4ELi4ELb0EEENS1_24CollectiveEpilogueBwdGQAISA_fSD_Li256ELb1ELb1EEENS1_19SingleTileSchedulerILb1ELb0ELb0ELi128EEEEEEEEEvNT_6ParamsE,"a",@progbits
	.sectionflags	@""
	.align	4
.nv.constant0._ZN7cutlass13device_kernelIN5flash19enable_sm80_to_sm89INS1_16FlashAttnBwdSm80INS1_25CollectiveMainloopBwdSm80ILi2ELi2EN4cute5tupleIJNS5_1CILi128EEES8_NS7_ILi64EEEEEENS_10bfloat16_tEfNS_4arch4Sm80ELb0ELb1ELb0ELb1ELb1ELb0ELb0ELb0ELi2ELi4ELi4ELi4ELb0EEENS1_24CollectiveEpilogueBwdGQAISA_fSD_Li256ELb1ELb1EEENS1_19SingleTileSchedulerILb1ELb0ELb0ELi128EEEEEEEEEvNT_6ParamsE:
	.zero		984


//--------------------- .nv.constant0._ZN7cutlass13device_kernelIN5flash19enable_sm80_to_sm89INS1_16FlashAttnBwdSm80INS1_25CollectiveMainloopBwdSm80ILi2ELi2EN4cute5tupleIJNS5_1CILi128EEES8_NS7_ILi64EEEEEENS_10bfloat16_tEfNS_4arch4Sm80ELb1ELb0ELb0ELb0ELb0ELb0ELb0ELb0ELi2ELi4ELi4ELi4ELb0EEENS1_21CollectiveEpilogueBwdISA_SB_SD_Li256ELb0ELb0ELi2EEENS1_25SingleTileBwdLPTSchedulerILb0ELi128ELb0EEEEEEEEEvNT_6ParamsE --------------------------
	.section	.nv.constant0._ZN7cutlass13device_kernelIN5flash19enable_sm80_to_sm89INS1_16FlashAttnBwdSm80INS1_25CollectiveMainloopBwdSm80ILi2ELi2EN4cute5tupleIJNS5_1CILi128EEES8_NS7_ILi64EEEEEENS_10bfloat16_tEfNS_4arch4Sm80ELb1ELb0ELb0ELb0ELb0ELb0ELb0ELb0ELi2ELi4ELi4ELi4ELb0EEENS1_21CollectiveEpilogueBwdISA_SB_SD_Li256ELb0ELb0ELi2EEENS1_25SingleTileBwdLPTSchedulerILb0ELi128ELb0EEEEEEEEEvNT_6ParamsE,"a",@progbits
	.sectionflags	@""
	.align	4
.nv.constant0._ZN7cutlass13device_kernelIN5flash19enable_sm80_to_sm89INS1_16FlashAttnBwdSm80INS1_25CollectiveMainloopBwdSm80ILi2ELi2EN4cute5tupleIJNS5_1CILi128EEES8_NS7_ILi64EEEEEENS_10bfloat16_tEfNS_4arch4Sm80ELb1ELb0ELb0ELb0ELb0ELb0ELb0ELb0ELi2ELi4ELi4ELi4ELb0EEENS1_21CollectiveEpilogueBwdISA_SB_SD_Li256ELb0ELb0ELi2EEENS1_25SingleTileBwdLPTSchedulerILb0ELi128ELb0EEEEEEEEEvNT_6ParamsE:
	.zero		1000


//--------------------- .nv.constant0._ZN7cutlass13device_kernelIN5flash19enable_sm80_to_sm89INS1_16FlashAttnBwdSm80INS1_25CollectiveMainloopBwdSm80ILi2ELi2EN4cute5tupleIJNS5_1CILi128EEES8_NS7_ILi64EEEEEENS_10bfloat16_tEfNS_4arch4Sm80ELb1ELb0ELb0ELb0ELb1ELb0ELb0ELb0ELi2ELi4ELi4ELi4ELb0EEENS1_21CollectiveEpilogueBwdISA_SB_SD_Li256ELb0ELb0ELi2EEENS1_25SingleTileBwdLPTSchedulerILb0ELi128ELb1EEEEEEEEEvNT_6ParamsE --------------------------
	.section	.nv.constant0._ZN7cutlass13device_kernelIN5flash19enable_sm80_to_sm89INS1_16FlashAttnBwdSm80INS1_25CollectiveMainloopBwdSm80ILi2ELi2EN4cute5tupleIJNS5_1CILi128EEES8_NS7_ILi64EEEEEENS_10bfloat16_tEfNS_4arch4Sm80ELb1ELb0ELb0ELb0ELb1ELb0ELb0ELb0ELi2ELi4ELi4ELi4ELb0EEENS1_21CollectiveEpilogueBwdISA_SB_SD_Li256ELb0ELb0ELi2EEENS1_25SingleTileBwdLPTSchedulerILb0ELi128ELb1EEEEEEEEEvNT_6ParamsE,"a",@progbits
	.sectionflags	@""
	.align	4
.nv.constant0._ZN7cutlass13device_kernelIN5flash19enable_sm80_to_sm89INS1_16FlashAttnBwdSm80INS1_25CollectiveMainloopBwdSm80ILi2ELi2EN4cute5tupleIJNS5_1CILi128EEES8_NS7_ILi64EEEEEENS_10bfloat16_tEfNS_4arch4Sm80ELb1ELb0ELb0ELb0ELb1ELb0ELb0ELb0ELi2ELi4ELi4ELi4ELb0EEENS1_21CollectiveEpilogueBwdISA_SB_SD_Li256ELb0ELb0ELi2EEENS1_25SingleTileBwdLPTSchedulerILb0ELi128ELb1EEEEEEEEEvNT_6ParamsE:
	.zero		1000


//--------------------- .nv.constant0._ZN7cutlass13device_kernelIN5flash19enable_sm80_to_sm89INS1_16FlashAttnBwdSm80INS1_25CollectiveMainloopBwdSm80ILi2ELi2EN4cute5tupleIJNS5_1CILi128EEES8_NS7_ILi64EEEEEENS_10bfloat16_tEfNS_4arch4Sm80ELb1ELb0ELb0ELb0ELb0ELb0ELb0ELb0ELi2ELi4ELi4ELi4ELb0EEENS1_24CollectiveEpilogueBwdGQAISA_fSD_Li256ELb0ELb0EEENS1_25SingleTileBwdLPTSchedulerILb0ELi128ELb0EEEEEEEEEvNT_6ParamsE --------------------------
	.section	.nv.constant0._ZN7cutlass13device_kernelIN5flash19enable_sm80_to_sm89INS1_16FlashAttnBwdSm80INS1_25CollectiveMainloopBwdSm80ILi2ELi2EN4cute5tupleIJNS5_1CILi128EEES8_NS7_ILi64EEEEEENS_10bfloat16_tEfNS_4arch4Sm80ELb1ELb0ELb0ELb0ELb0ELb0ELb0ELb0ELi2ELi4ELi4ELi4ELb0EEENS1_24CollectiveEpilogueBwdGQAISA_fSD_Li256ELb0ELb0EEENS1_25SingleTileBwdLPTSchedulerILb0ELi128ELb0EEEEEEEEEvNT_6ParamsE,"a",@progbits
	.sectionflags	@""
	.align	4
.nv.constant0._ZN7cutlass13device_kernelIN5flash19enable_sm80_to_sm89INS1_16FlashAttnBwdSm80INS1_25CollectiveMainloopBwdSm80ILi2ELi2EN4cute5tupleIJNS5_1CILi128EEES8_NS7_ILi64EEEEEENS_10bfloat16_tEfNS_4arch4Sm80ELb1ELb0ELb0ELb0ELb0ELb0ELb0ELb0ELi2ELi4ELi4ELi4ELb0EEENS1_24CollectiveEpilogueBwdGQAISA_fSD_Li256ELb0ELb0EEENS1_25SingleTileBwdLPTSchedulerILb0ELi128ELb0EEEEEEEEEvNT_6ParamsE:
	.zero		1008


//--------------------- .nv.constant0._ZN7cutlass13device_kernelIN5flash19enable_sm80_to_sm89INS1_16FlashAttnBwdSm80INS1_25CollectiveMainloopBwdSm80ILi2ELi2EN4cute5tupleIJNS5_1CILi128EEES8_NS7_ILi64EEEEEENS_10bfloat16_tEfNS_4arch4Sm80ELb1ELb0ELb0ELb0ELb1ELb0ELb0ELb0ELi2ELi4ELi4ELi4ELb0EEENS1_24CollectiveEpilogueBwdGQAISA_fSD_Li256ELb0ELb1EEENS1_25SingleTileBwdLPTSchedulerILb0ELi128ELb1EEEEEEEEEvNT_6ParamsE --------------------------
	.section	.nv.constant0._ZN7cutlass13device_kernelIN5flash19enable_sm80_to_sm89INS1_16FlashAttnBwdSm80INS1_25CollectiveMainloopBwdSm80ILi2ELi2EN4cute5tupleIJNS5_1CILi128EEES8_NS7_ILi64EEEEEENS_10bfloat16_tEfNS_4arch4Sm80ELb1ELb0ELb0ELb0ELb1ELb0ELb0ELb0ELi2ELi4ELi4ELi4ELb0EEENS1_24CollectiveEpilogueBwdGQAISA_fSD_Li256ELb0ELb1EEENS1_25SingleTileBwdLPTSchedulerILb0ELi128ELb1EEEEEEEEEvNT_6ParamsE,"a",@progbits
	.sectionflags	@""
	.align	4
.nv.constant0._ZN7cutlass13device_kernelIN5flash19enable_sm80_to_sm89INS1_16FlashAttnBwdSm80INS1_25CollectiveMainloopBwdSm80ILi2ELi2EN4cute5tupleIJNS5_1CILi128EEES8_NS7_ILi64EEEEEENS_10bfloat16_tEfNS_4arch4Sm80ELb1ELb0ELb0ELb0ELb1ELb0ELb0ELb0ELi2ELi4ELi4ELi4ELb0EEENS1_24CollectiveEpilogueBwdGQAISA_fSD_Li256ELb0ELb1EEENS1_25SingleTileBwdLPTSchedulerILb0ELi128ELb1EEEEEEEEEvNT_6ParamsE:
	.zero		1008


//--------------------- .nv.constant0._ZN7cutlass13device_kernelIN5flash22FlashAttnBwdPreprocessIN4cute5tupleIJNS3_1CILi128EEENS5_ILi64EEEEEENS_10bfloat16_tEfNS_4arch4Sm80ELb1ELb0EEEEEvNT_6ParamsE --------------------------
	.section	.nv.constant0._ZN7cutlass13device_kernelIN5flash22FlashAttnBwdPreprocessIN4cute5tupleIJNS3_1CILi128EEENS5_ILi64EEEEEENS_10bfloat16_tEfNS_4arch4Sm80ELb1ELb0EEEEEvNT_6ParamsE,"a",@progbits
	.sectionflags	@""
	.align	4
.nv.constant0._ZN7cutlass13device_kernelIN5flash22FlashAttnBwdPreprocessIN4cute5tupleIJNS3_1CILi128EEENS5_ILi64EEEEEENS_10bfloat16_tEfNS_4arch4Sm80ELb1ELb0EEEEEvNT_6ParamsE:
	.zero		592


//--------------------- .nv.constant0._ZN7cutlass13device_kernelIN5flash19enable_sm80_to_sm89INS1_16FlashAttnBwdSm80INS1_25CollectiveMainloopBwdSm80ILi2ELi2EN4cute5tupleIJNS5_1CILi128EEES8_NS7_ILi64EEEEEENS_10bfloat16_tEfNS_4arch4Sm80ELb1ELb0ELb0ELb1ELb0ELb0ELb0ELb0ELi2ELi4ELi4ELi4ELb0EEENS1_21CollectiveEpilogueBwdISA_SB_SD_Li256ELb1ELb0ELi2EEENS1_25SingleTileBwdLPTSchedulerILb1ELi128ELb0EEEEEEEEEvNT_6ParamsE --------------------------
	.section	.nv.constant0._ZN7cutlass13device_kernelIN5flash19enable_sm80_to_sm89INS1_16FlashAttnBwdSm80INS1_25CollectiveMainloopBwdSm80ILi2ELi2EN4cute5tupleIJNS5_1CILi128EEES8_NS7_ILi64EEEEEENS_10bfloat16_tEfNS_4arch4Sm80ELb1ELb0ELb0ELb1ELb0ELb0ELb0ELb0ELi2ELi4ELi4ELi4ELb0EEENS1_21CollectiveEpilogueBwdISA_SB_SD_Li256ELb1ELb0ELi2EEENS1_25SingleTileBwdLPTSchedulerILb1ELi128ELb0EEEEEEEEEvNT_6ParamsE,"a",@progbits
	.sectionflags	@""
	.align	4
.nv.constant0._ZN7cutlass13device_kernelIN5flash19enable_sm80_to_sm89INS1_16FlashAttnBwdSm80INS1_25CollectiveMainloopBwdSm80ILi2ELi2EN4cute5tupleIJNS5_1CILi128EEES8_NS7_ILi64EEEEEENS_10bfloat16_tEfNS_4arch4Sm80ELb1ELb0ELb0ELb1ELb0ELb0ELb0ELb0ELi2ELi4ELi4ELi4ELb0EEENS1_21CollectiveEpilogueBwdISA_SB_SD_Li256ELb1ELb0ELi2EEENS1_25SingleTileBwdLPTSchedulerILb1ELi128ELb0EEEEEEEEEvNT_6ParamsE:
	.zero		1000


//--------------------- .nv.constant0._ZN7cutlass13device_kernelIN5flash19enable_sm80_to_sm89INS1_16FlashAttnBwdSm80INS1_25CollectiveMainloopBwdSm80ILi2ELi2EN4cute5tupleIJNS5_1CILi128EEES8_NS7_ILi64EEEEEENS_10bfloat16_tEfNS_4arch4Sm80ELb1ELb0ELb0ELb1ELb1ELb0ELb0ELb0ELi2ELi4ELi4ELi4ELb0EEENS1_21CollectiveEpilogueBwdISA_SB_SD_Li256ELb1ELb0ELi2EEENS1_25SingleTileBwdLPTSchedulerILb1ELi128ELb1EEEEEEEEEvNT_6ParamsE --------------------------
	.section	.nv.constant0._ZN7cutlass13device_kernelIN5flash19enable_sm80_to_sm89INS1_16FlashAttnBwdSm80INS1_25CollectiveMainloopBwdSm80ILi2ELi2EN4cute5tupleIJNS5_1CILi128EEES8_NS7_ILi64EEEEEENS_10bfloat16_tEfNS_4arch4Sm80ELb1ELb0ELb0ELb1ELb1ELb0ELb0ELb0ELi2ELi4ELi4ELi4ELb0EEENS1_21CollectiveEpilogueBwdISA_SB_SD_Li256ELb1ELb0ELi2EEENS1_25SingleTileBwdLPTSchedulerILb1ELi128ELb1EEEEEEEEEvNT_6ParamsE,"a",@progbits
	.sectionflags	@""
	.align	4
.nv.constant0._ZN7cutlass13device_kernelIN5flash19enable_sm80_to_sm89INS1_16FlashAttnBwdSm80INS1_25CollectiveMainloopBwdSm80ILi2ELi2EN4cute5tupleIJNS5_1CILi128EEES8_NS7_ILi64EEEEEENS_10bfloat16_tEfNS_4arch4Sm80ELb1ELb0ELb0ELb1ELb1ELb0ELb0ELb0ELi2ELi4ELi4ELi4ELb0EEENS1_21CollectiveEpilogueBwdISA_SB_SD_Li256ELb1ELb0ELi2EEENS1_25SingleTileBwdLPTSchedulerILb1ELi128ELb1EEEEEEEEEvNT_6ParamsE:
	.zero		1000


//--------------------- .nv.constant0._ZN7cutlass13device_kernelIN5flash19enable_sm80_to_sm89INS1_16FlashAttnBwdSm80INS1_25CollectiveMainloopBwdSm80ILi2ELi2EN4cute5tupleIJNS5_1CILi128EEES8_NS7_ILi64EEEEEENS_10bfloat16_tEfNS_4arch4Sm80ELb1ELb0ELb0ELb1ELb0ELb0ELb0ELb0ELi2ELi4ELi4ELi4ELb0EEENS1_24CollectiveEpilogueBwdGQAISA_fSD_Li256ELb1ELb0EEENS1_25SingleTileBwdLPTSchedulerILb1ELi128ELb0EEEEEEEEEvNT_6ParamsE --------------------------
	.section	.nv.constant0._ZN7cutlass13device_kernelIN5flash19enable_sm80_to_sm89INS1_16FlashAttnBwdSm80INS1_25CollectiveMainloopBwdSm80ILi2ELi2EN4cute5tupleIJNS5_1CILi128EEES8_NS7_ILi64EEEEEENS_10bfloat16_tEfNS_4arch4Sm80ELb1ELb0ELb0ELb1ELb0ELb0ELb0ELb0ELi2ELi4ELi4ELi4ELb0EEENS1_24CollectiveEpilogueBwdGQAISA_fSD_Li256ELb1ELb0EEENS1_25SingleTileBwdLPTSchedulerILb1ELi128ELb0EEEEEEEEEvNT_6ParamsE,"a",@progbits
	.sectionflags	@""
	.align	4
.nv.constant0._ZN7cutlass13device_kernelIN5flash19enable_sm80_to_sm89INS1_16FlashAttnBwdSm80INS1_25CollectiveMainloopBwdSm80ILi2ELi2EN4cute5tupleIJNS5_1CILi128EEES8_NS7_ILi64EEEEEENS_10bfloat16_tEfNS_4arch4Sm80ELb1ELb0ELb0ELb1ELb0ELb0ELb0ELb0ELi2ELi4ELi4ELi4ELb0EEENS1_24CollectiveEpilogueBwdGQAISA_fSD_Li256ELb1ELb0EEENS1_25SingleTileBwdLPTSchedulerILb1ELi128ELb0EEEEEEEEEvNT_6ParamsE:
	.zero		1008


//--------------------- .nv.constant0._ZN7cutlass13device_kernelIN5flash32FlashAttnBwdPostprocessConvertdQIN4cute5tupleIJNS3_1CILi128EEENS5_ILi64EEEEEENS_10bfloat16_tEfNS_4arch4Sm80ELi256ENS3_8TiledMMAINS3_8MMA_AtomIJNS3_30SM80_16x8x16_F32BF16BF16F32_TNEEEENS3_6LayoutINS4_IJNS5_ILi4EEENS5_ILi2EEENS5_ILi1EEEEEENS4_IJSJ_SH_NS5_ILi0EEEEEEEENS4_IJS7_NS5_ILi32EEENS5_ILi16EEEEEEEELb0EEEEEvNT_6ParamsE --------------------------
	.section	.nv.constant0._ZN7cutlass13device_kernelIN5flash32FlashAttnBwdPostprocessConvertdQIN4cute5tupleIJNS3_1CILi128EEENS5_ILi64EEEEEENS_10bfloat16_tEfNS_4arch4Sm80ELi256ENS3_8TiledMMAINS3_8MMA_AtomIJNS3_30SM80_16x8x16_F32BF16BF16F32_TNEEEENS3_6LayoutINS4_IJNS5_ILi4EEENS5_ILi2EEENS5_ILi1EEEEEENS4_IJSJ_SH_NS5_ILi0EEEEEEEENS4_IJS7_NS5_ILi32EEENS5_ILi16EEEEEEEELb0EEEEEvNT_6ParamsE,"a",@progbits
	.sectionflags	@""
	.align	4
.nv.constant0._ZN7cutlass13device_kernelIN5flash32FlashAttnBwdPostprocessConvertdQIN4cute5tupleIJNS3_1CILi128EEENS5_ILi64EEEEEENS_10bfloat16_tEfNS_4arch4Sm80ELi256ENS3_8TiledMMAINS3_8MMA_AtomIJNS3_30SM80_16x8x16_F32BF16BF16F32_TNEEEENS3_6LayoutINS4_IJNS5_ILi4EEENS5_ILi2EEENS5_ILi1EEEEEENS4_IJSJ_SH_NS5_ILi0EEEEEEEENS4_IJS7_NS5_ILi32EEENS5_ILi16EEEEEEEELb0EEEEEvNT_6ParamsE:
	.zero		464


//--------------------- .nv.constant0._ZN7cutlass13device_kernelIN5flash19enable_sm80_to_sm89INS1_16FlashAttnBwdSm80INS1_25CollectiveMainloopBwdSm80ILi2ELi2EN4cute5tupleIJNS5_1CILi128EEES8_NS7_ILi64EEEEEENS_10bfloat16_tEfNS_4arch4Sm80ELb1ELb0ELb0ELb1ELb1ELb0ELb0ELb0ELi2ELi4ELi4ELi4ELb0EEENS1_24CollectiveEpilogueBwdGQAISA_fSD_Li256ELb1ELb1EEENS1_25SingleTileBwdLPTSchedulerILb1ELi128ELb1EEEEEEEEEvNT_6ParamsE --------------------------
	.section	.nv.constant0._ZN7cutlass13device_kernelIN5flash19enable_sm80_to_sm89INS1_16FlashAttnBwdSm80INS1_25CollectiveMainloopBwdSm80ILi2ELi2EN4cute5tupleIJNS5_1CILi128EEES8_NS7_ILi64EEEEEENS_10bfloat16_tEfNS_4arch4Sm80ELb1ELb0ELb0ELb1ELb1ELb0ELb0ELb0ELi2ELi4ELi4ELi4ELb0EEENS1_24CollectiveEpilogueBwdGQAISA_fSD_Li256ELb1ELb1EEENS1_25SingleTileBwdLPTSchedulerILb1ELi128ELb1EEEEEEEEEvNT_6ParamsE,"a",@progbits
	.sectionflags	@""
	.align	4
.nv.constant0._ZN7cutlass13device_kernelIN5flash19enable_sm80_to_sm89INS1_16FlashAttnBwdSm80INS1_25CollectiveMainloopBwdSm80ILi2ELi2EN4cute5tupleIJNS5_1CILi128EEES8_NS7_ILi64EEEEEENS_10bfloat16_tEfNS_4arch4Sm80ELb1ELb0ELb0ELb1ELb1ELb0ELb0ELb0ELi2ELi4ELi4ELi4ELb0EEENS1_24CollectiveEpilogueBwdGQAISA_fSD_Li256ELb1ELb1EEENS1_25SingleTileBwdLPTSchedulerILb1ELi128ELb1EEEEEEEEEvNT_6ParamsE:
	.zero		1008


//--------------------- .nv.constant0._ZN7cutlass13device_kernelIN5flash22FlashAttnBwdPreprocessIN4cute5tupleIJNS3_1CILi128EEENS5_ILi64EEEEEENS_10bfloat16_tEfNS_4arch4Sm80ELb1ELb1EEEEEvNT_6ParamsE --------------------------
	.section	.nv.constant0._ZN7cutlass13device_kernelIN5flash22FlashAttnBwdPreprocessIN4cute5tupleIJNS3_1CILi128EEENS5_ILi64EEEEEENS_10bfloat16_tEfNS_4arch4Sm80ELb1ELb1EEEEEvNT_6ParamsE,"a",@progbits
	.sectionflags	@""
	.align	4
.nv.constant0._ZN7cutlass13device_kernelIN5flash22FlashAttnBwdPreprocessIN4cute5tupleIJNS3_1CILi128EEENS5_ILi64EEEEEENS_10bfloat16_tEfNS_4arch4Sm80ELb1ELb1EEEEEvNT_6ParamsE:
	.zero		592


//--------------------- .text._ZN7cutlass13device_kernelIN5flash19enable_sm80_to_sm89INS1_16FlashAttnBwdSm80INS1_25CollectiveMainloopBwdSm80ILi2ELi2EN4cute5tupleIJNS5_1CILi64EEENS7_ILi128EEES8_EEENS_10bfloat16_tEfNS_4arch4Sm80ELb0ELb0ELb0ELb0ELb0ELb0ELb0ELb0ELi2ELi2ELi4ELi2ELb1EEENS1_21CollectiveEpilogueBwdISA_SB_SD_Li256ELb0ELb0ELi2EEENS1_19SingleTileSchedulerILb0ELb0ELb0ELi128EEEEEEEEEvNT_6ParamsE --------------------------
	.section	.text._ZN7cutlass13device_kernelIN5flash19enable_sm80_to_sm89INS1_16FlashAttnBwdSm80INS1_25CollectiveMainloopBwdSm80ILi2ELi2EN4cute5tupleIJNS5_1CILi64EEENS7_ILi128EEES8_EEENS_10bfloat16_tEfNS_4arch4Sm80ELb0ELb0ELb0ELb0ELb0ELb0ELb0ELb0ELi2ELi2ELi4ELi2ELb1EEENS1_21CollectiveEpilogueBwdISA_SB_SD_Li256ELb0ELb0ELi2EEENS1_19SingleTileSchedulerILb0ELb0ELb0ELi128EEEEEEEEEvNT_6ParamsE,"ax",@progbits
	.sectioninfo	@"SHI_REGISTERS=255"
	.align	128
.text._ZN7cutlass13device_kernelIN5flash19enable_sm80_to_sm89INS1_16FlashAttnBwdSm80INS1_25CollectiveMainloopBwdSm80ILi2ELi2EN4cute5tupleIJNS5_1CILi64EEENS7_ILi128EEES8_EEENS_10bfloat16_tEfNS_4arch4Sm80ELb0ELb0ELb0ELb0ELb0ELb0ELb0ELb0ELi2ELi2ELi4ELi2ELb1EEENS1_21CollectiveEpilogueBwdISA_SB_SD_Li256ELb0ELb0ELi2EEENS1_19SingleTileSchedulerILb0ELb0ELb0ELi128EEEEEEEEEvNT_6ParamsE:
        .type           _ZN7cutlass13device_kernelIN5flash19enable_sm80_to_sm89INS1_16FlashAttnBwdSm80INS1_25CollectiveMainloopBwdSm80ILi2ELi2EN4cute5tupleIJNS5_1CILi64EEENS7_ILi128EEES8_EEENS_10bfloat16_tEfNS_4arch4Sm80ELb0ELb0ELb0ELb0ELb0ELb0ELb0ELb0ELi2ELi2ELi4ELi2ELb1EEENS1_21CollectiveEpilogueBwdISA_SB_SD_Li256ELb0ELb0ELi2EEENS1_19SingleTileSchedulerILb0ELb0ELb0ELi128EEEEEEEEEvNT_6ParamsE,@function
        .size           _ZN7cutlass13device_kernelIN5flash19enable_sm80_to_sm89INS1_16FlashAttnBwdSm80INS1_25CollectiveMainloopBwdSm80ILi2ELi2EN4cute5tupleIJNS5_1CILi64EEENS7_ILi128EEES8_EEENS_10bfloat16_tEfNS_4arch4Sm80ELb0ELb0ELb0ELb0ELb0ELb0ELb0ELb0ELi2ELi2ELi4ELi2ELb1EEENS1_21CollectiveEpilogueBwdISA_SB_SD_Li256ELb0ELb0ELi2EEENS1_19SingleTileSchedulerILb0ELb0ELb0ELi128EEEEEEEEEvNT_6ParamsE,(.L_x_1792 - _ZN7cutlass13device_kernelIN5flash19enable_sm80_to_sm89INS1_16FlashAttnBwdSm80INS1_25CollectiveMainloopBwdSm80ILi2ELi2EN4cute5tupleIJNS5_1CILi64EEENS7_ILi128EEES8_EEENS_10bfloat16_tEfNS_4arch4Sm80ELb0ELb0ELb0ELb0ELb0ELb0ELb0ELb0ELi2ELi2ELi4ELi2ELb1EEENS1_21CollectiveEpilogueBwdISA_SB_SD_Li256ELb0ELb0ELi2EEENS1_19SingleTileSchedulerILb0ELb0ELb0ELi128EEEEEEEEEvNT_6ParamsE)
        .other          _ZN7cutlass13device_kernelIN5flash19enable_sm80_to_sm89INS1_16FlashAttnBwdSm80INS1_25CollectiveMainloopBwdSm80ILi2ELi2EN4cute5tupleIJNS5_1CILi64EEENS7_ILi128EEES8_EEENS_10bfloat16_tEfNS_4arch4Sm80ELb0ELb0ELb0ELb0ELb0ELb0ELb0ELb0ELi2ELi2ELi4ELi2ELb1EEENS1_21CollectiveEpilogueBwdISA_SB_SD_Li256ELb0ELb0ELi2EEENS1_19SingleTileSchedulerILb0ELb0ELb0ELi128EEEEEEEEEvNT_6ParamsE,@"STO_CUDA_ENTRY STV_DEFAULT"
_ZN7cutlass13device_kernelIN5flash19enable_sm80_to_sm89INS1_16FlashAttnBwdSm80INS1_25CollectiveMainloopBwdSm80ILi2ELi2EN4cute5tupleIJNS5_1CILi64EEENS7_ILi128EEES8_EEENS_10bfloat16_tEfNS_4arch4Sm80ELb0ELb0ELb0ELb0ELb0ELb0ELb0ELb0ELi2ELi2ELi4ELi2ELb1EEENS1_21CollectiveEpilogueBwdISA_SB_SD_Li256ELb0ELb0ELi2EEENS1_19SingleTileSchedulerILb0ELb0ELb0ELi128EEEEEEEEEvNT_6ParamsE:
[----:B------:R-:W-:Y:S02]  /*0000*/  MOV R1, c[0x0][0x28] ;  /* 0x00000a0000017a02 */ /* 0x000fe40000000f00 */
[----:B------:R-:W1:Y:S02]  /*0010*/  S2UR UR11, SR_CTAID.Z ;  /* 0x00000000000b79c3 */ /* 0x000e640000002700 */
[----:B-1----:R-:W-:-:S13]  /*0020*/  ISETP.LE.AND P0, PT, RZ, UR11, PT ;  /* 0x0000000bff007c0c */ /* 0x002fda000bf03270 */
[----:B------:R-:W-:Y:S05]  /*0030*/  @!P0 EXIT ;  /* 0x000000000000894d */ /* 0x000fea0003800000 */
[----:B------:R-:W1:Y:S01]  /*0040*/  S2R R206, SR_TID.X ;  /* 0x0000000000ce7919 */ /* 0x000e620000002100 */
[----:B------:R-:W-:Y:S01]  /*0050*/  IMAD.MOV.U32 R0, RZ, RZ, c[0x0][0x248] ;  /* 0x00009200ff007624 */ /* 0x000fe200078e00ff */
[----:B------:R-:W-:Y:S01]  /*0060*/  USHF.R.S32.HI UR10, URZ, 0x1f, UR11 ;  /* 0x0000001f3f0a7899 */ /* 0x000fe2000801140b */
[----:B------:R-:W-:Y:S01]  /*0070*/  IMAD.MOV.U32 R2, RZ, RZ, -0x80 ;  /* 0xffffff80ff027424 */ /* 0x000fe200078e00ff */
[----:B------:R-:W2:Y:S01]  /*0080*/  S2R R9, SR_CTAID.Y ;  /* 0x0000000000097919 */ /* 0x000ea20000002600 */
[----:B------:R-:W-:Y:S01]  /*0090*/  ULDC.64 UR4, c[0x0][0x278] ;  /* 0x00009e0000047ab9 */ /* 0x000fe20000000a00 */
[----:B------:R-:W-:Y:S01]  /*00a0*/  ISETP.NE.AND P0, PT, R0, 0x1, PT ;  /* 0x000000010000780c */ /* 0x000fe20003f05270 */
[----:B------:R-:W-:Y:S01]  /*00b0*/  UIMAD.WIDE.U32 UR14, UR11, UR4, URZ ;  /* 0x000000040b0e72a5 */ /* 0x000fe2000f8e003f */
[----:B------:R-:W3:Y:S01]  /*00c0*/  S2R R221, SR_CTAID.X ;  /* 0x0000000000dd7919 */ /* 0x000ee20000002500 */
[----:B------:R-:W-:Y:S01]  /*00d0*/  UIMAD UR8, UR10, UR4, URZ ;  /* 0x000000040a0872a4 */ /* 0x000fe2000f8e023f */
[----:B------:R-:W-:Y:S01]  /*00e0*/  IMAD.MOV.U32 R196, RZ, RZ, 0x40 ;  /* 0x00000040ffc47424 */ /* 0x000fe200078e00ff */
[----:B------:R-:W-:-:S02]  /*00f0*/  UMOV UR18, 0x6 ;  /* 0x0000000600127882 */ /* 0x000fc40000000000 */
[----:B------:R-:W-:Y:S02]  /*0100*/  UIMAD UR8, UR11, UR5, UR8 ;  /* 0x000000050b0872a4 */ /* 0x000fe4000f8e0208 */
[----:B------:R-:W-:Y:S02]  /*0110*/  ULDC.64 UR20, c[0x0][0x118] ;  /* 0x0000460000147ab9 */ /* 0x000fe40000000a00 */
[----:B------:R-:W-:Y:S02]  /*0120*/  ULDC.64 UR4, c[0x0][0x290] ;  /* 0x0000a40000047ab9 */ /* 0x000fe40000000a00 */
[----:B------:R-:W-:Y:S02]  /*0130*/  UIMAD.WIDE.U32 UR12, UR11, UR4, URZ ;  /* 0x000000040b0c72a5 */ /* 0x000fe4000f8e003f */
[----:B------:R-:W-:Y:S02]  /*0140*/  UIMAD UR4, UR10, UR4, URZ ;  /* 0x000000040a0472a4 */ /* 0x000fe4000f8e023f */
[----:B------:R-:W-:Y:S01]  /*0150*/  UIADD3 UR8, UR15, UR8, URZ ;  /* 0x000000080f087290 */ /* 0x000fe2000fffe03f */
[----:B-1----:R-:W-:Y:S01]  /*0160*/  SHF.R.S32.HI R19, RZ, 0x1f, R206 ;  /* 0x0000001fff137819 */ /* 0x002fe200000114ce */
[----:B------:R-:W-:Y:S01]  /*0170*/  IMAD.SHL.U32 R210, R206, 0x4, RZ ;  /* 0x00000004ced27824 */ /* 0x000fe200078e00ff */
[----:B------:R-:W-:-:S02]  /*0180*/  UIMAD UR4, UR11, UR5, UR4 ;  /* 0x000000050b0472a4 */ /* 0x000fc4000f8e0204 */
[----:B------:R-:W-:Y:S01]  /*0190*/  LEA.HI R20, R19, R206, RZ, 0x3 ;  /* 0x000000ce13147211 */ /* 0x000fe200078f18ff */
[----:B--2---:R-:W-:Y:S01]  /*01a0*/  @P0 IMAD.HI.U32 R0, R9, c[0x0][0x24c], RZ ;  /* 0x0000930009000a27 */ /* 0x004fe200078e00ff */
[----:B------:R-:W-:Y:S01]  /*01b0*/  SHF.R.S32.HI R211, RZ, 0x1f, R210 ;  /* 0x0000001fffd37819 */ /* 0x000fe200000114d2 */
[----:B------:R-:W-:Y:S01]  /*01c0*/  UIADD3 UR9, UR13, UR4, URZ ;  /* 0x000000040d097290 */ /* 0x000fe2000fffe03f */
[----:B------:R-:W-:Y:S01]  /*01d0*/  SHF.R.S32.HI R208, RZ, 0x3, R20 ;  /* 0x00000003ffd07819 */ /* 0x000fe20000011414 */
[----:B---3--:R-:W-:Y:S01]  /*01e0*/  IMAD R5, R221, R2, c[0x0][0x198] ;  /* 0x00006600dd057624 */ /* 0x008fe200078e0202 */
[----:B------:R-:W-:Y:S01]  /*01f0*/  LOP3.LUT R21, R20, 0xfffffff8, RZ, 0xc0, !PT ;  /* 0xfffffff814157812 */ /* 0x000fe200078ec0ff */
[--C-:B------:R-:W-:Y:S01]  /*0200*/  IMAD.MOV.U32 R11, RZ, RZ, R9.reuse ;  /* 0x000000ffff0b7224 */ /* 0x100fe200078e0009 */
[----:B------:R-:W-:Y:S01]  /*0210*/  @P0 SHF.R.U32.HI R11, RZ, c[0x0][0x250], R0 ;  /* 0x00009400ff0b0a19 */ /* 0x000fe20000011600 */
[----:B------:R-:W-:Y:S01]  /*0220*/  IMAD.IADD R0, R5, 0x1, -R208 ;  /* 0x0000000105007824 */ /* 0x000fe200078e0ad0 */
[----:B------:R-:W-:Y:S01]  /*0230*/  SHF.R.S32.HI R7, RZ, 0x1f, R9 ;  /* 0x0000001fff077819 */ /* 0x000fe20000011409 */
[----:B------:R-:W-:Y:S01]  /*0240*/  IMAD.WIDE.U32 R2, R9, c[0x0][0x270], R210 ;  /* 0x00009c0009027a25 */ /* 0x000fe200078e00d2 */
[----:B------:R-:W-:Y:S01]  /*0250*/  ULDC.64 UR4, c[0x0][0x1e8] ;  /* 0x00007a0000047ab9 */ /* 0x000fe20000000a00 */
[----:B------:R-:W-:Y:S01]  /*0260*/  SHF.R.S32.HI R209, RZ, 0x1f, R208 ;  /* 0x0000001fffd17819 */ /* 0x000fe200000114d0 */
[----:B------:R-:W-:Y:S01]  /*0270*/  UIMAD UR4, UR10, UR4, URZ ;  /* 0x000000040a0472a4 */ /* 0x000fe2000f8e023f */
[----:B------:R-:W-:Y:S01]  /*0280*/  IMAD.IADD R21, R206, 0x1, -R21 ;  /* 0x00000001ce157824 */ /* 0x000fe200078e0a15 */
[C---:B------:R-:W-:Y:S01]  /*0290*/  ISETP.GE.AND P4, PT, R0.reuse, 0x1, PT ;  /* 0x000000010000780c */ /* 0x040fe20003f86270 */
[----:B------:R-:W-:Y:S01]  /*02a0*/  IMAD R4, R7, c[0x0][0x288], RZ ;  /* 0x0000a20007047a24 */ /* 0x000fe200078e02ff */
[C---:B------:R-:W-:Y:S01]  /*02b0*/  ISETP.GE.AND P3, PT, R0.reuse, 0x21, PT ;  /* 0x000000210000780c */ /* 0x040fe20003f66270 */
[----:B------:R-:W-:Y:S01]  /*02c0*/  IMAD.SHL.U32 R214, R21, 0x8, RZ ;  /* 0x0000000815d67824 */ /* 0x000fe200078e00ff */
[C---:B------:R-:W-:Y:S01]  /*02d0*/  ISETP.GE.AND P2, PT, R0.reuse, 0x41, PT ;  /* 0x000000410000780c */ /* 0x040fe20003f46270 */
[----:B------:R-:W-:Y:S01]  /*02e0*/  IMAD.WIDE.U32 R14, R9, c[0x0][0x288], R210 ;  /* 0x0000a200090e7a25 */ /* 0x000fe200078e00d2 */
[----:B------:R-:W-:Y:S01]  /*02f0*/  ISETP.GE.AND P1, PT, R0, 0x61, PT ;  /* 0x000000610000780c */ /* 0x000fe20003f26270 */
[----:B------:R-:W-:Y:S01]  /*0300*/  UIMAD UR6, UR11, UR5, UR4 ;  /* 0x000000050b0672a4 */ /* 0x000fe2000f8e0204 */
[----:B------:R-:W-:Y:S01]  /*0310*/  IADD3 R17, P0, R2, UR14, RZ ;  /* 0x0000000e02117c10 */ /* 0x000fe2000ff1e0ff */
[----:B------:R-:W-:Y:S01]  /*0320*/  IMAD R0, R7, c[0x0][0x270], RZ ;  /* 0x00009c0007007a24 */ /* 0x000fe200078e02ff */
[----:B------:R-:W-:Y:S01]  /*0330*/  SHF.R.S32.HI R2, RZ, 0x1f, R11 ;  /* 0x0000001fff027819 */ /* 0x000fe2000001140b */
[C---:B------:R-:W-:Y:S01]  /*0340*/  IMAD R4, R9.reuse, c[0x0][0x28c], R4 ;  /* 0x0000a30009047a24 */ /* 0x040fe200078e0204 */
[----:B------:R-:W-:Y:S01]  /*0350*/  SHF.R.S32.HI R215, RZ, 0x1f, R214 ;  /* 0x0000001fffd77819 */ /* 0x000fe200000114d6 */
[----:B------:R-:W-:Y:S01]  /*0360*/  IMAD R0, R9, c[0x0][0x274], R0 ;  /* 0x00009d0009007a24 */ /* 0x000fe200078e0200 */
[----:B------:R-:W-:Y:S01]  /*0370*/  LEA.HI R8, R19, R206, RZ, 0x5 ;  /* 0x000000ce13087211 */ /* 0x000fe200078f28ff */
[C---:B------:R-:W-:Y:S01]  /*0380*/  IMAD R6, R2.reuse, c[0x0][0x1e0], RZ ;  /* 0x0000780002067a24 */ /* 0x040fe200078e02ff */
[----:B------:R-:W-:Y:S01]  /*0390*/  ULDC.64 UR4, c[0x0][0x1b8] ;  /* 0x00006e0000047ab9 */ /* 0x000fe20000000a00 */
[----:B------:R-:W-:Y:S01]  /*03a0*/  IMAD R2, R2, c[0x0][0x1b0], RZ ;  /* 0x00006c0002027a24 */ /* 0x000fe200078e02ff */
[----:B------:R-:W-:Y:S01]  /*03b0*/  IADD3.X R0, R3, UR8, R0, P0, !PT ;  /* 0x0000000803007c10 */ /* 0x000fe200087fe400 */
[C---:B------:R-:W-:Y:S01]  /*03c0*/  IMAD R3, R11.reuse, c[0x0][0x1e4], R6 ;  /* 0x000079000b037a24 */ /* 0x040fe200078e0206 */
[----:B------:R-:W-:Y:S01]  /*03d0*/  IADD3 R16, P0, R14, UR12, RZ ;  /* 0x0000000c0e107c10 */ /* 0x000fe2000ff1e0ff */
[----:B------:R-:W-:Y:S01]  /*03e0*/  IMAD.WIDE.U32 R12, R11, c[0x0][0x1e0], R214 ;  /* 0x000078000b0c7a25 */ /* 0x000fe200078e00d6 */
[----:B------:R-:W-:Y:S01]  /*03f0*/  UIMAD UR4, UR10, UR4, URZ ;  /* 0x000000040a0472a4 */ /* 0x000fe2000f8e023f */
[----:B------:R-:W-:-:S02]  /*0400*/  SHF.R.S32.HI R203, RZ, 0x1f, R8 ;  /* 0x0000001fffcb7819 */ /* 0x000fc40000011408 */
[C---:B------:R-:W-:Y:S01]  /*0410*/  IMAD R2, R11.reuse, c[0x0][0x1b4], R2 ;  /* 0x00006d000b027a24 */ /* 0x040fe200078e0202 */
[----:B------:R-:W-:Y:S01]  /*0420*/  UIMAD UR4, UR11, UR5, UR4 ;  /* 0x000000050b0472a4 */ /* 0x000fe2000f8e0204 */
[----:B------:R-:W-:Y:S01]  /*0430*/  IMAD.WIDE.U32 R10, R11, c[0x0][0x1b0], R214 ;  /* 0x00006c000b0a7a25 */ /* 0x000fe200078e00d6 */
[----:B------:R-:W-:-:S03]  /*0440*/  LEA.HI R194, R19, R206, RZ, 0x7 ;  /* 0x000000ce13c27211 */ /* 0x000fc600078f38ff */
[----:B------:R-:W-:Y:S01]  /*0450*/  IMAD.IADD R11, R11, 0x1, R2 ;  /* 0x000000010b0b7824 */ /* 0x000fe200078e0202 */
[----:B------:R-:W-:Y:S01]  /*0460*/  SHF.R.U32.HI R194, RZ, 0x4, R194 ;  /* 0x00000004ffc27819 */ /* 0x000fe200000116c2 */
[----:B------:R-:W-:Y:S02]  /*0470*/  IMAD.U32 R14, RZ, RZ, UR11 ;  /* 0x0000000bff0e7e24 */ /* 0x000fe4000f8e00ff */
[----:B------:R-:W-:Y:S02]  /*0480*/  IMAD.MOV.U32 R22, RZ, RZ, R12 ;  /* 0x000000ffff167224 */ /* 0x000fe400078e000c */
[----:B------:R-:W-:Y:S01]  /*0490*/  IMAD.IADD R23, R13, 0x1, R3 ;  /* 0x000000010d177824 */ /* 0x000fe200078e0203 */
[----:B------:R-:W-:Y:S01]  /*04a0*/  IADD3.X R3, R15, UR9, R4, P0, !PT ;  /* 0x000000090f037c10 */ /* 0x000fe200087fe404 */
[----:B------:R-:W-:Y:S01]  /*04b0*/  IMAD.U32 R12, RZ, RZ, UR11 ;  /* 0x0000000bff0c7e24 */ /* 0x000fe2000f8e00ff */
[----:B------:R-:W-:Y:S01]  /*04c0*/  SHF.R.S32.HI R4, RZ, 0x5, R8 ;  /* 0x00000005ff047819 */ /* 0x000fe20000011408 */
[----:B------:R-:W-:Y:S01]  /*04d0*/  IMAD.WIDE.U32 R14, R14, c[0x0][0x1b8], R10 ;  /* 0x00006e000e0e7a25 */ /* 0x000fe200078e000a */
[----:B------:R-:W-:-:S02]  /*04e0*/  LEA.HI R11, R19, R206, RZ, 0x4 ;  /* 0x000000ce130b7211 */ /* 0x000fc400078f20ff */
[-C--:B------:R-:W-:Y:S01]  /*04f0*/  LEA.HI R219, R8, R4.reuse, RZ, 0x1 ;  /* 0x0000000408db7211 */ /* 0x080fe200078f08ff */
[----:B------:R-:W-:Y:S01]  /*0500*/  IMAD.WIDE.U32 R12, R12, c[0x0][0x1e8], R22 ;  /* 0x00007a000c0c7a25 */ /* 0x000fe200078e0016 */
[----:B------:R-:W-:Y:S02]  /*0510*/  SHF.R.S32.HI R2, RZ, 0x4, R11 ;  /* 0x00000004ff027819 */ /* 0x000fe4000001140b */
[----:B------:R-:W-:Y:S01]  /*0520*/  LEA.HI R203, R203, R4, RZ, 0x2 ;  /* 0x00000004cbcb7211 */ /* 0x000fe200078f10ff */
[----:B------:R-:W-:Y:S01]  /*0530*/  IMAD.WIDE R220, R221, 0x80, R208 ;  /* 0x00000080dddc7825 */ /* 0x000fe200078e02d0 */
[----:B------:R-:W-:Y:S01]  /*0540*/  IADD3 R23, R13, UR6, RZ ;  /* 0x000000060d177c10 */ /* 0x000fe2000fffe0ff */
[----:B------:R-:W-:Y:S01]  /*0550*/  ULDC.64 UR6, c[0x0][0x1d8] ;  /* 0x0000760000067ab9 */ /* 0x000fe20000000a00 */
[----:B------:R-:W-:Y:S01]  /*0560*/  LEA.HI R6, R11, R2, RZ, 0x1 ;  /* 0x000000020b067211 */ /* 0x000fe200078f08ff */
[----:B------:R-:W-:Y:S01]  /*0570*/  IMAD R13, R221, c[0x0][0x1d8], RZ ;  /* 0x00007600dd0d7a24 */ /* 0x000fe200078e02ff */
[----:B------:R-:W-:Y:S01]  /*0580*/  LOP3.LUT R219, R219, 0xfffffffe, RZ, 0xc0, !PT ;  /* 0xfffffffedbdb7812 */ /* 0x000fe200078ec0ff */
[----:B------:R-:W-:Y:S01]  /*0590*/  IMAD.MOV.U32 R22, RZ, RZ, R12 ;  /* 0x000000ffff167224 */ /* 0x000fe200078e000c */
[----:B------:R-:W-:Y:S01]  /*05a0*/  LOP3.LUT R203, R203, 0xfffffffc, RZ, 0xc0, !PT ;  /* 0xfffffffccbcb7812 */ /* 0x000fe200078ec0ff */
[----:B------:R-:W-:Y:S01]  /*05b0*/  IMAD R10, R220, c[0x0][0x1dc], R13 ;  /* 0x00007700dc0a7a24 */ /* 0x000fe200078e020d */
[----:B------:R-:W-:Y:S01]  /*05c0*/  LOP3.LUT R6, R6, 0xfffffffe, RZ, 0xc0, !PT ;  /* 0xfffffffe06067812 */ /* 0x000fe200078ec0ff */
[----:B------:R-:W-:Y:S01]  /*05d0*/  IMAD.WIDE.U32 R22, R220, c[0x0][0x1d8], R22 ;  /* 0x00007600dc167a25 */ /* 0x000fe200078e0016 */
[----:B------:R-:W-:Y:S01]  /*05e0*/  IADD3 R15, R15, UR4, RZ ;  /* 0x000000040f0f7c10 */ /* 0x000fe2000fffe0ff */
[----:B------:R-:W-:Y:S01]  /*05f0*/  ULDC.64 UR4, c[0x0][0x188] ;  /* 0x0000620000047ab9 */ /* 0x000fe20000000a00 */
[----:B------:R-:W-:Y:S01]  /*0600*/  LOP3.LUT R11, R11, 0xfffffff0, RZ, 0xc0, !PT ;  /* 0xfffffff00b0b7812 */ /* 0x000fe200078ec0ff */
[----:B------:R-:W-:Y:S01]  /*0610*/  IMAD R13, R221, c[0x0][0x1a8], RZ ;  /* 0x00006a00dd0d7a24 */ /* 0x000fe200078e02ff */
[----:B------:R-:W-:Y:S01]  /*0620*/  LEA R32, P0, R22, c[0x0][0x1c0], 0x1 ;  /* 0x0000700016207a11 */ /* 0x000fe200078008ff */
[----:B------:R-:W-:Y:S01]  /*0630*/  IMAD.IADD R10, R23, 0x1, R10 ;  /* 0x00000001170a7824 */ /* 0x000fe200078e020a */
[----:B------:R-:W-:Y:S01]  /*0640*/  UIMAD.WIDE.U32 UR16, UR11, UR4, URZ ;  /* 0x000000040b1072a5 */ /* 0x000fe2000f8e003f */
[C---:B------:R-:W-:Y:S01]  /*0650*/  IMAD.IADD R219, R4.reuse, 0x1, -R219 ;  /* 0x0000000104db7824 */ /* 0x040fe200078e0adb */
[----:B------:R-:W-:Y:S01]  /*0660*/  UIMAD UR4, UR10, UR4, URZ ;  /* 0x000000040a0472a4 */ /* 0x000fe2000f8e023f */
[----:B------:R-:W-:Y:S01]  /*0670*/  IMAD.IADD R203, R4, 0x1, -R203 ;  /* 0x0000000104cb7824 */ /* 0x000fe200078e0acb */
[----:B------:R-:W-:Y:S01]  /*0680*/  LEA.HI.X R33, R22, c[0x0][0x1c4], R10, 0x1, P0 ;  /* 0x0000710016217a11 */ /* 0x000fe200000f0c0a */
[----:B------:R-:W-:Y:S01]  /*0690*/  IMAD.IADD R6, R2, 0x1, -R6 ;  /* 0x0000000102067824 */ /* 0x000fe200078e0a06 */
[-C--:B------:R-:W-:Y:S01]  /*06a0*/  LEA.HI R10, R19, R206.reuse, RZ, 0x6 ;  /* 0x000000ce130a7211 */ /* 0x080fe200078f30ff */
[----:B------:R-:W-:Y:S01]  /*06b0*/  IMAD R4, R7, c[0x0][0x180], RZ ;  /* 0x0000600007047a24 */ /* 0x000fe200078e02ff */
[----:B------:R-:W-:Y:S01]  /*06c0*/  UIMAD UR4, UR11, UR5, UR4 ;  /* 0x000000050b0472a4 */ /* 0x000fe2000f8e0204 */
[C---:B------:R-:W-:Y:S01]  /*06d0*/  IMAD R2, R220.reuse, c[0x0][0x1ac], R13 ;  /* 0x00006b00dc027a24 */ /* 0x040fe200078e020d */
[----:B------:R-:W-:Y:S01]  /*06e0*/  USHF.L.U32 UR22, UR6, 0x6, URZ ;  /* 0x0000000606167899 */ /* 0x000fe2000800063f */
[----:B------:R-:W-:Y:S01]  /*06f0*/  IMAD.WIDE.U32 R14, R220, c[0x0][0x1a8], R14 ;  /* 0x00006a00dc0e7a25 */ /* 0x000fe200078e000e */
[----:B------:R-:W-:Y:S01]  /*0700*/  USHF.L.U64.HI UR19, UR6, UR18, UR7 ;  /* 0x0000001206137299 */ /* 0x000fe20008010207 */
[----:B------:R-:W-:Y:S01]  /*0710*/  SHF.R.S32.HI R10, RZ, 0x6, R10 ;  /* 0x00000006ff0a7819 */ /* 0x000fe2000001140a */
[----:B------:R-:W-:Y:S01]  /*0720*/  UIADD3 UR6, UR17, UR4, URZ ;  /* 0x0000000411067290 */ /* 0x000fe2000fffe03f */
[----:B------:R-:W-:Y:S01]  /*0730*/  IMAD R35, R209, c[0x0][0x178], RZ ;  /* 0x00005e00d1237a24 */ /* 0x000fe200078e02ff */
[----:B------:R-:W-:Y:S01]  /*0740*/  LEA R26, P0, R14, c[0x0][0x190], 0x1 ;  /* 0x000064000e1a7a11 */ /* 0x000fe200078008ff */
[----:B------:R-:W-:Y:S01]  /*0750*/  IMAD R29, R9, c[0x0][0x184], R4 ;  /* 0x00006100091d7a24 */ /* 0x000fe200078e0204 */
[----:B------:R-:W-:Y:S01]  /*0760*/  ULDC.64 UR4, c[0x0][0x218] ;  /* 0x0000860000047ab9 */ /* 0x000fe20000000a00 */
[----:B------:R-:W-:Y:S01]  /*0770*/  IMAD.IADD R2, R15, 0x1, R2 ;  /* 0x000000010f027824 */ /* 0x000fe200078e0202 */
[----:B------:R-:W-:Y:S01]  /*0780*/  LEA.HI R15, R19, R206, RZ, 0x2 ;  /* 0x000000ce130f7211 */ /* 0x000fe200078f10ff */
[----:B------:R-:W-:Y:S01]  /*0790*/  IMAD.WIDE.U32 R12, R9, c[0x0][0x180], R214 ;  /* 0x00006000090c7a25 */ /* 0x000fe200078e00d6 */
[----:B------:R-:W-:-:S02]  /*07a0*/  UIMAD UR7, UR10, UR4, URZ ;  /* 0x000000040a0772a4 */ /* 0x000fc4000f8e023f */
[----:B------:R-:W-:Y:S01]  /*07b0*/  LEA.HI.X R27, R14, c[0x0][0x194], R2, 0x1, P0 ;  /* 0x000065000e1b7a11 */ /* 0x000fe200000f0c02 */
[----:B------:R-:W-:Y:S01]  /*07c0*/  IMAD.WIDE.U32 R216, R208, c[0x0][0x178], RZ ;  /* 0x00005e00d0d87a25 */ /* 0x000fe200078e00ff */
[----:B------:R-:W-:Y:S01]  /*07d0*/  IADD3 R30, P0, R32, UR22, RZ ;  /* 0x00000016201e7c10 */ /* 0x000fe2000ff1e0ff */
[----:B------:R-:W-:Y:S01]  /*07e0*/  UIMAD.WIDE.U32 UR24, UR11, UR4, URZ ;  /* 0x000000040b1872a5 */ /* 0x000fe2000f8e003f */
[----:B------:R-:W-:Y:S01]  /*07f0*/  SHF.R.S32.HI R23, RZ, 0x2, R15 ;  /* 0x00000002ff177819 */ /* 0x000fe2000001140f */
[----:B------:R-:W-:Y:S01]  /*0800*/  IMAD.SHL.U32 R31, R208, 0x40, RZ ;  /* 0x00000040d01f7824 */ /* 0x000fe200078e00ff */
[----:B------:R-:W-:Y:S01]  /*0810*/  IADD3 R25, P6, P5, R216, UR16, R12 ;  /* 0x00000010d8197c10 */ /* 0x000fe2000fdde00c */
[----:B------:R-:W-:Y:S01]  /*0820*/  IMAD R35, R208, c[0x0][0x17c], R35 ;  /* 0x00005f00d0237a24 */ /* 0x000fe200078e0223 */
[----:B------:R-:W-:Y:S01]  /*0830*/  SHF.R.S32.HI R204, RZ, 0x1f, R15 ;  /* 0x0000001fffcc7819 */ /* 0x000fe2000001140f */
[----:B------:R-:W-:Y:S01]  /*0840*/  IMAD.IADD R29, R13, 0x1, R29 ;  /* 0x000000010d1d7824 */ /* 0x000fe200078e021d */
[----:B------:R-:W-:Y:S01]  /*0850*/  LOP3.LUT R31, R31, 0x1c0, RZ, 0xc0, !PT ;  /* 0x000001c01f1f7812 */ /* 0x000fe200078ec0ff */
[----:B------:R-:W-:Y:S01]  /*0860*/  IMAD.IADD R200, R217, 0x1, R35 ;  /* 0x00000001d9c87824 */ /* 0x000fe200078e0223 */
[----:B------:R-:W-:Y:S01]  /*0870*/  LEA.HI R204, R204, R23, RZ, 0x3 ;  /* 0x00000017cccc7211 */ /* 0x000fe200078f18ff */
[----:B------:R-:W-:Y:S01]  /*0880*/  IMAD.SHL.U32 R13, R10, 0x200, RZ ;  /* 0x000002000a0d7824 */ /* 0x000fe200078e00ff */
[----:B------:R-:W-:Y:S01]  /*0890*/  SHF.R.U32.HI R202, RZ, 0x3, R31 ;  /* 0x00000003ffca7819 */ /* 0x000fe2000001161f */
[----:B------:R-:W-:Y:S01]  /*08a0*/  IMAD R201, R209, c[0x0][0x208], RZ ;  /* 0x00008200d1c97a24 */ /* 0x000fe200078e02ff */
[----:B------:R-:W-:Y:S01]  /*08b0*/  LOP3.LUT R4, R31, 0x38, R214, 0xf8, !PT ;  /* 0x000000381f047812 */ /* 0x000fe200078ef8d6 */
[----:B------:R-:W-:Y:S01]  /*08c0*/  UIMAD UR7, UR11, UR5, UR7 ;  /* 0x000000050b0772a4 */ /* 0x000fe2000f8e0207 */
[----:B------:R-:W-:Y:S01]  /*08d0*/  IADD3.X R2, R200, UR6, R29, P6, P5 ;  /* 0x00000006c8027c10 */ /* 0x000fe2000b7ea41d */
[----:B------:R-:W-:Y:S01]  /*08e0*/  IMAD.WIDE.U32 R212, R208, c[0x0][0x208], RZ ;  /* 0x00008200d0d47a25 */ /* 0x000fe200078e00ff */
[----:B------:R-:W-:Y:S01]  /*08f0*/  ISETP.GE.OR P6, PT, R214, c[0x0][0x1cc], !P4 ;  /* 0x00007300d6007a0c */ /* 0x000fe200067c6670 */
[----:B------:R-:W-:Y:S01]  /*0900*/  UIADD3 UR7, UR25, UR7, URZ ;  /* 0x0000000719077290 */ /* 0x000fe2000fffe03f */
[----:B------:R-:W-:Y:S01]  /*0910*/  IADD3.X R31, R33, UR19, RZ, P0, !PT ;  /* 0x00000013211f7c10 */ /* 0x000fe200087fe4ff */
[----:B------:R-:W-:Y:S01]  /*0920*/  IMAD R201, R208, c[0x0][0x20c], R201 ;  /* 0x00008300d0c97a24 */ /* 0x000fe200078e02c9 */
[----:B------:R-:W-:Y:S01]  /*0930*/  LEA R28, P0, R25, c[0x0][0x160], 0x1 ;  /* 0x00005800191c7a11 */ /* 0x000fe200078008ff */
[----:B------:R-:W-:Y:S01]  /*0940*/  ULDC.64 UR4, c[0x0][0x1a8] ;  /* 0x00006a0000047ab9 */ /* 0x000fe20000000a00 */
[----:B------:R-:W-:Y:S01]  /*0950*/  ISETP.GE.OR P5, PT, R214, c[0x0][0x1cc], !P3 ;  /* 0x00007300d6007a0c */ /* 0x000fe20005fa6670 */
[----:B------:R-:W-:Y:S01]  /*0960*/  IMAD.IADD R201, R213, 0x1, R201 ;  /* 0x00000001d5c97824 */ /* 0x000fe200078e02c9 */
[----:B------:R-:W-:Y:S01]  /*0970*/  LOP3.LUT R202, R13, R4, R202, 0xf6, !PT ;  /* 0x000000040dca7212 */ /* 0x000fe200078ef6ca */
[----:B------:R-:W-:Y:S01]  /*0980*/  USHF.L.U64.HI UR5, UR4, UR18, UR5 ;  /* 0x0000001204057299 */ /* 0x000fe20008010205 */
[----:B------:R-:W-:Y:S01]  /*0990*/  LEA.HI.X R29, R25, c[0x0][0x164], R2, 0x1, P0 ;  /* 0x00005900191d7a11 */ /* 0x000fe200000f0c02 */
[----:B------:R-:W-:Y:S01]  /*09a0*/  IMAD R18, R6, 0x800, R13 ;  /* 0x0000080006127824 */ /* 0x000fe200078e020d */
[C---:B------:R-:W-:Y:S01]  /*09b0*/  LEA R24, P0, R17.reuse, c[0x0][0x258], 0x2 ;  /* 0x0000960011187a11 */ /* 0x040fe200078010ff */
[----:B------:R-:W-:Y:S01]  /*09c0*/  IMAD.SHL.U32 R202, R202, 0x2, RZ ;  /* 0x00000002caca7824 */ /* 0x000fe200078e00ff */
[----:B------:R-:W-:Y:S01]  /*09d0*/  LOP3.LUT R204, R204, 0xfffffff8, RZ, 0xc0, !PT ;  /* 0xfffffff8cccc7812 */ /* 0x000fe200078ec0ff */
[----:B------:R-:W-:Y:S01]  /*09e0*/  IMAD.IADD R14, R206, 0x1, -R11 ;  /* 0x00000001ce0e7824 */ /* 0x000fe200078e0a0b */
[----:B------:R-:W-:Y:S01]  /*09f0*/  LEA.HI.X R25, R17, c[0x0][0x25c], R0, 0x2, P0 ;  /* 0x0000970011197a11 */ /* 0x000fe200000f1400 */
[----:B------:R-:W-:Y:S01]  /*0a00*/  IMAD R0, R7, c[0x0][0x210], RZ ;  /* 0x0000840007007a24 */ /* 0x000fe200078e02ff */
[C---:B------:R-:W-:Y:S01]  /*0a10*/  ISETP.GE.OR P0, PT, R214.reuse, c[0x0][0x1cc], !P2 ;  /* 0x00007300d6007a0c */ /* 0x040fe20005706670 */
[----:B------:R1:W-:Y:S01]  /*0a20*/  LDGSTS.E.BYPASS.LTC128B.128 [R202+0x4080], [R32.64], !P6 ;  /* 0x0408000020ca7fae */ /* 0x0003e2000f101d54 */
[----:B------:R-:W-:Y:S01]  /*0a30*/  IMAD.IADD R204, R23, 0x1, -R204 ;  /* 0x0000000117cc7824 */ /* 0x000fe200078e0acc */
[----:B------:R-:W-:Y:S01]  /*0a40*/  ISETP.GE.OR P3, PT, R214, c[0x0][0x19c], !P3 ;  /* 0x00006700d6007a0c */ /* 0x000fe20005f66670 */
[----:B------:R-:W-:Y:S01]  /*0a50*/  IMAD R0, R9, c[0x0][0x214], R0 ;  /* 0x0000850009007a24 */ /* 0x000fe200078e0200 */
[----:B------:R2:W-:Y:S01]  /*0a60*/  LDGSTS.E.BYPASS.LTC128B.128 [R202+0x5080], [R30.64], !P5 ;  /* 0x050800001eca7fae */ /* 0x0005e2000e901d54 */
[----:B------:R-:W-:Y:S01]  /*0a70*/  IADD3 R22, P5, R30, UR22, RZ ;  /* 0x000000161e167c10 */ /* 0x000fe2000ffbe0ff */
[----:B------:R-:W-:Y:S01]  /*0a80*/  IMAD.SHL.U32 R19, R6, 0x20, RZ ;  /* 0x0000002006137824 */ /* 0x000fe200078e00ff */
[----:B------:R-:W-:Y:S01]  /*0a90*/  ISETP.GE.OR P2, PT, R214, c[0x0][0x19c], !P2 ;  /* 0x00006700d6007a0c */ /* 0x000fe20005746670 */
[----:B------:R-:W-:Y:S01]  /*0aa0*/  IMAD.SHL.U32 R195, R219, 0x400, RZ ;  /* 0x00000400dbc37824 */ /* 0x000fe200078e00ff */
[----:B------:R-:W-:-:S02]  /*0ab0*/  IADD3.X R23, R31, UR19, RZ, P5, !PT ;  /* 0x000000131f177c10 */ /* 0x000fc4000affe4ff */
[----:B------:R-:W-:Y:S02]  /*0ac0*/  IADD3 R11, -R208, c[0x0][0x168], RZ ;  /* 0x00005a00d00b7a10 */ /* 0x000fe40007ffe1ff */
[C---:B------:R-:W-:Y:S01]  /*0ad0*/  IADD3 R218, R202.reuse, 0x4080, RZ ;  /* 0x00004080cada7810 */ /* 0x040fe20007ffe0ff */
[----:B------:R3:W-:Y:S01]  /*0ae0*/  LDGSTS.E.BYPASS.LTC128B.128 [R202+0x6080], [R22.64], !P0 ;  /* 0x0608000016ca7fae */ /* 0x0007e2000c101d54 */
[----:B------:R-:W-:Y:S01]  /*0af0*/  IADD3 R205, R202, 0x8080, RZ ;  /* 0x00008080cacd7810 */ /* 0x000fe20007ffe0ff */
[----:B-1----:R-:W-:-:S04]  /*0b00*/  IMAD.WIDE.U32 R32, R9, c[0x0][0x210], R214 ;  /* 0x0000840009207a25 */ /* 0x002fc800078e00d6 */
[----:B------:R-:W-:Y:S01]  /*0b10*/  IMAD.IADD R0, R33, 0x1, R0 ;  /* 0x0000000121007824 */ /* 0x000fe200078e0200 */
[----:B--2---:R-:W-:Y:S01]  /*0b20*/  IADD3 R30, P0, R22, UR22, RZ ;  /* 0x00000016161e7c10 */ /* 0x004fe2000ff1e0ff */
[----:B------:R-:W-:Y:S01]  /*0b30*/  USHF.L.U32 UR22, UR4, 0x6, URZ ;  /* 0x0000000604167899 */ /* 0x000fe2000800063f */
[----:B------:R-:W-:Y:S02]  /*0b40*/  IADD3 R17, P6, P5, R212, UR24, R32 ;  /* 0x00000018d4117c10 */ /* 0x000fe4000fdde020 */
[----:B------:R-:W-:Y:S02]  /*0b50*/  IADD3.X R31, R23, UR19, RZ, P0, !PT ;  /* 0x00000013171f7c10 */ /* 0x000fe400087fe4ff */
[----:B------:R-:W-:Y:S02]  /*0b60*/  IADD3.X R0, R201, UR7, R0, P6, P5 ;  /* 0x00000007c9007c10 */ /* 0x000fe4000b7ea400 */
[----:B------:R-:W-:Y:S02]  /*0b70*/  ISETP.GE.OR P6, PT, R214, c[0x0][0x19c], !P4 ;  /* 0x00006700d6007a0c */ /* 0x000fe400067c6670 */
[----:B---3--:R-:W-:-:S02]  /*0b80*/  LEA R22, P0, R17, c[0x0][0x1f0], 0x1 ;  /* 0x00007c0011167a11 */ /* 0x008fc400078008ff */
[----:B------:R-:W-:Y:S02]  /*0b90*/  ISETP.GE.OR P5, PT, R214, c[0x0][0x1cc], !P1 ;  /* 0x00007300d6007a0c */ /* 0x000fe40004fa6670 */
[----:B------:R-:W-:Y:S02]  /*0ba0*/  IADD3 R32, P4, R26, UR22, RZ ;  /* 0x000000161a207c10 */ /* 0x000fe4000ff9e0ff */
[----:B------:R-:W-:Y:S01]  /*0bb0*/  LEA.HI.X R23, R17, c[0x0][0x1f4], R0, 0x1, P0 ;  /* 0x00007d0011177a11 */ /* 0x000fe200000f0c00 */
[----:B------:R-:W-:Y:S01]  /*0bc0*/  IMAD.MOV.U32 R0, RZ, RZ, 0x20 ;  /* 0x00000020ff007424 */ /* 0x000fe200078e00ff */
[----:B------:R-:W-:Y:S02]  /*0bd0*/  IADD3.X R33, R27, UR5, RZ, P4, !PT ;  /* 0x000000051b217c10 */ /* 0x000fe4000a7fe4ff */
[----:B------:R-:W-:Y:S02]  /*0be0*/  IADD3 R34, P0, R32, UR22, RZ ;  /* 0x0000001620227c10 */ /* 0x000fe4000ff1e0ff */
[----:B------:R-:W-:-:S02]  /*0bf0*/  ISETP.GE.OR P1, PT, R214, c[0x0][0x19c], !P1 ;  /* 0x00006700d6007a0c */ /* 0x000fc40004f26670 */
[----:B------:R-:W-:Y:S01]  /*0c00*/  IADD3.X R35, R33, UR5, RZ, P0, !PT ;  /* 0x0000000521237c10 */ /* 0x000fe200087fe4ff */
[----:B------:R1:W-:Y:S01]  /*0c10*/  LDGSTS.E.BYPASS.LTC128B.128 [R202+0x7080], [R30.64], !P5 ;  /* 0x070800001eca7fae */ /* 0x0003e2000e901d54 */
[----:B------:R-:W-:Y:S01]  /*0c20*/  IADD3 R36, P0, R34, UR22, RZ ;  /* 0x0000001622247c10 */ /* 0x000fe2000ff1e0ff */
[----:B------:R-:W-:Y:S01]  /*0c30*/  UMOV UR22, 0x5 ;  /* 0x0000000500167882 */ /* 0x000fe20000000000 */
[----:B------:R-:W-:Y:S01]  /*0c40*/  ISETP.GE.AND P4, PT, R214, c[0x0][0x1fc], PT ;  /* 0x00007f00d6007a0c */ /* 0x000fe20003f86270 */
[----:B------:R-:W0:Y:S01]  /*0c50*/  LDGDEPBAR ;  /* 0x00000000000079af */ /* 0x000e220000000000 */
[----:B------:R-:W-:Y:S01]  /*0c60*/  IADD3.X R37, R35, UR5, RZ, P0, !PT ;  /* 0x0000000523257c10 */ /* 0x000fe200087fe4ff */
[----:B------:R-:W-:Y:S01]  /*0c70*/  ULDC.64 UR4, c[0x0][0x178] ;  /* 0x00005e0000047ab9 */ /* 0x000fe20000000a00 */
[----:B------:R-:W-:Y:S01]  /*0c80*/  LOP3.LUT P0, RZ, R21, 0x2, RZ, 0xc0, !PT ;  /* 0x0000000215ff7812 */ /* 0x000fe2000780c0ff */
[----:B------:R2:W-:Y:S01]  /*0c90*/  LDGSTS.E.BYPASS.LTC128B.128 [R202+0x80], [R26.64], !P6 ;  /* 0x000800001aca7fae */ /* 0x0005e2000f101d54 */
[----:B------:R-:W-:-:S02]  /*0ca0*/  USHF.L.U32 UR19, UR4, 0x6, URZ ;  /* 0x0000000604137899 */ /* 0x000fc4000800063f */
[----:B------:R-:W-:Y:S01]  /*0cb0*/  SEL R2, R0, 0xffffffe0, !P0 ;  /* 0xffffffe000027807 */ /* 0x000fe20004000000 */
[----:B------:R1:W-:Y:S01]  /*0cc0*/  LDGSTS.E.BYPASS.LTC128B.128 [R202+0x1080], [R32.64], !P3 ;  /* 0x0108000020ca7fae */ /* 0x0003e2000d901d54 */
[----:B------:R-:W-:Y:S01]  /*0cd0*/  ISETP.GE.AND P3, PT, R214, c[0x0][0x16c], PT ;  /* 0x00005b00d6007a0c */ /* 0x000fe20003f66270 */
[----:B------:R-:W-:Y:S01]  /*0ce0*/  USHF.L.U64.HI UR18, UR4, UR18, UR5 ;  /* 0x0000001204127299 */ /* 0x000fe20008010205 */
[C---:B------:R-:W-:Y:S01]  /*0cf0*/  ISETP.LT.OR P0, PT, R11.reuse, 0x21, P4 ;  /* 0x000000210b00780c */ /* 0x040fe20002701670 */
[----:B------:R1:W-:Y:S01]  /*0d00*/  LDGSTS.E.BYPASS.LTC128B.128 [R202+0x2080], [R34.64], !P2 ;  /* 0x0208000022ca7fae */ /* 0x0003e2000d101d54 */
[C---:B------:R-:W-:Y:S01]  /*0d10*/  LEA R12, P2, R16.reuse, c[0x0][0x280], 0x2 ;  /* 0x0000a000100c7a11 */ /* 0x040fe200078410ff */
[----:B------:R-:W-:Y:S01]  /*0d20*/  ULDC.64 UR4, c[0x0][0x208] ;  /* 0x0000820000047ab9 */ /* 0x000fe20000000a00 */
[----:B------:R-:W-:Y:S01]  /*0d30*/  ISETP.LT.OR P6, PT, R11, 0x1, P3 ;  /* 0x000000010b00780c */ /* 0x000fe20001fc1670 */
[----:B------:R1:W-:Y:S01]  /*0d40*/  LDGSTS.E.BYPASS.LTC128B.128 [R202+0x3080], [R36.64], !P1 ;  /* 0x0308000024ca7fae */ /* 0x0003e2000c901d54 */
[C---:B------:R-:W-:Y:S01]  /*0d50*/  LOP3.LUT P1, RZ, R21.reuse, 0x4, RZ, 0xc0, !PT ;  /* 0x0000000415ff7812 */ /* 0x040fe2000782c0ff */
[----:B------:R-:W-:Y:S01]  /*0d60*/  IMAD.SHL.U32 R21, R21, 0x40, RZ ;  /* 0x0000004015157824 */ /* 0x000fe200078e00ff */
[----:B------:R-:W-:Y:S01]  /*0d70*/  LEA.HI.X R13, R16, c[0x0][0x284], R3, 0x2, P2 ;  /* 0x0000a100100d7a11 */ /* 0x000fe200010f1403 */
[----:B------:R-:W0:Y:S01]  /*0d80*/  LDGDEPBAR ;  /* 0x00000000000079af */ /* 0x000e220000000000 */
[----:B------:R-:W-:Y:S01]  /*0d90*/  SEL R4, R196, 0xffffffc0, !P1 ;  /* 0xffffffc0c4047807 */ /* 0x000fe20004800000 */
[----:B------:R-:W-:Y:S01]  /*0da0*/  IMAD.SHL.U32 R16, R203, 0x10, RZ ;  /* 0x00000010cb107824 */ /* 0x000fe200078e00ff */
[----:B------:R-:W-:Y:S01]  /*0db0*/  LOP3.LUT R21, R21, 0x1c0, RZ, 0xc0, !PT ;  /* 0x000001c015157812 */ /* 0x000fe200078ec0ff */
[----:B------:R-:W-:Y:S01]  /*0dc0*/  USHF.L.U64.HI UR5, UR4, UR22, UR5 ;  /* 0x0000001604057299 */ /* 0x000fe20008010205 */
[----:B------:R-:W-:Y:S01]  /*0dd0*/  ISETP.LT.OR P5, PT, R11, 0x21, P3 ;  /* 0x000000210b00780c */ /* 0x000fe20001fa1670 */
[----:B------:R-:W-:Y:S01]  /*0de0*/  USHF.L.U32 UR4, UR4, 0x5, URZ ;  /* 0x0000000504047899 */ /* 0x000fe2000800063f */
[----:B------:R-:W-:-:S02]  /*0df0*/  SHF.R.U32.HI R17, RZ, 0x3, R21 ;  /* 0x00000003ff117819 */ /* 0x000fc40000011615 */
[----:B------:R-:W-:Y:S01]  /*0e00*/  ISETP.LT.OR P1, PT, R11, 0x1, P4 ;  /* 0x000000010b00780c */ /* 0x000fe20002721670 */
[----:B------:R-:W-:Y:S01]  /*0e10*/  USHF.L.U32 UR22, UR4, 0x1, URZ ;  /* 0x0000000104167899 */ /* 0x000fe2000800063f */
[----:B--2---:R-:W-:Y:S01]  /*0e20*/  LOP3.LUT R26, R21, 0x8, R20, 0xf8, !PT ;  /* 0x00000008151a7812 */ /* 0x004fe200078ef814 */
[----:B------:R-:W-:Y:S01]  /*0e30*/  USHF.L.U64.HI UR5, UR4, 0x1, UR5 ;  /* 0x0000000104057899 */ /* 0x000fe20008010205 */
[----:B------:R-:W-:Y:S02]  /*0e40*/  SHF.R.S32.HI R11, RZ, 0x1f, R14 ;  /* 0x0000001fff0b7819 */ /* 0x000fe4000001140e */
[----:B------:R-:W-:Y:S02]  /*0e50*/  LOP3.LUT R193, R26, R17, RZ, 0x3c, !PT ;  /* 0x000000111ac17212 */ /* 0x000fe400078e3cff */
[----:B------:R-:W-:Y:S02]  /*0e60*/  LEA.HI R11, R11, R14, RZ, 0x3 ;  /* 0x0000000e0b0b7211 */ /* 0x000fe400078f18ff */
[----:B------:R-:W-:Y:S01]  /*0e70*/  IADD3 R26, P2, R28, UR19, RZ ;  /* 0x000000131c1a7c10 */ /* 0x000fe2000ff5e0ff */
[----:B------:R-:W-:Y:S01]  /*0e80*/  IMAD.IADD R193, R18, 0x1, R193 ;  /* 0x0000000112c17824 */ /* 0x000fe200078e02c1 */
[----:B------:R-:W-:Y:S01]  /*0e90*/  LOP3.LUT R27, R11, 0xfffffff8, RZ, 0xc0, !PT ;  /* 0xfffffff80b1b7812 */ /* 0x000fe200078ec0ff */
[----:B------:R-:W-:Y:S01]  /*0ea0*/  IMAD.SHL.U32 R18, R204, 0x40, RZ ;  /* 0x00000040cc127824 */ /* 0x000fe200078e00ff */
[----:B------:R-:W-:Y:S01]  /*0eb0*/  LOP3.LUT R21, R21, 0x30, R16, 0xf8, !PT ;  /* 0x0000003015157812 */ /* 0x000fe200078ef810 */
[----:B------:R-:W-:-:S04]  /*0ec0*/  DEPBAR.LE SB0, 0x1 ;  /* 0x000080400000791a */ /* 0x000fc80000000000 */
[----:B------:R-:W-:Y:S01]  /*0ed0*/  IMAD.SHL.U32 R193, R193, 0x2, RZ ;  /* 0x00000002c1c17824 */ /* 0x000fe200078e00ff */
[----:B------:R-:W-:Y:S01]  /*0ee0*/  BAR.SYNC.DEFER_BLOCKING 0x0 ;  /* 0x0000000000007b1d */ /* 0x000fe20000010000 */
[----:B------:R-:W-:Y:S01]  /*0ef0*/  IMAD.SHL.U32 R16, R10, 0x8, RZ ;  /* 0x000000080a107824 */ /* 0x000fe200078e00ff */
[----:B------:R-:W-:Y:S01]  /*0f00*/  LOP3.LUT R18, R18, 0x1c0, RZ, 0xc0, !PT ;  /* 0x000001c012127812 */ /* 0x000fe200078ec0ff */
[----:B------:R-:W-:Y:S01]  /*0f10*/  IMAD.IADD R3, R193, 0x1, R4 ;  /* 0x00000001c1037824 */ /* 0x000fe200078e0204 */
[----:B------:R-:W-:Y:S01]  /*0f20*/  LOP3.LUT R20, R21, 0x8, R20, 0xf8, !PT ;  /* 0x0000000815147812 */ /* 0x000fe200078ef814 */
[----:B------:R-:W-:Y:S01]  /*0f30*/  IMAD.IADD R188, R193, 0x1, R2 ;  /* 0x00000001c1bc7824 */ /* 0x000fe200078e0202 */
[----:B------:R-:W-:Y:S01]  /*0f40*/  LOP3.LUT R16, R16, 0x18, RZ, 0xc0, !PT ;  /* 0x0000001810107812 */ /* 0x000fe200078ec0ff */
[----:B------:R-:W-:Y:S01]  /*0f50*/  IMAD.IADD R2, R2, 0x1, R3 ;  /* 0x0000000102027824 */ /* 0x000fe200078e0203 */
[----:B------:R-:W-:Y:S01]  /*0f60*/  SHF.R.U32.HI R223, RZ, 0x3, R18 ;  /* 0x00000003ffdf7819 */ /* 0x000fe20000011612 */
[----:B------:R-:W-:Y:S01]  /*0f70*/  IMAD.IADD R4, R14, 0x1, -R27 ;  /* 0x000000010e047824 */ /* 0x000fe200078e0a1b */
[----:B------:R-:W-:Y:S01]  /*0f80*/  IADD3.X R27, R29, UR18, RZ, P2, !PT ;  /* 0x000000121d1b7c10 */ /* 0x000fe200097fe4ff */
[----:B------:R-:W-:Y:S01]  /*0f90*/  IMAD.SHL.U32 R191, R11, 0x40, RZ ;  /* 0x000000400bbf7824 */ /* 0x000fe200078e00ff */
[----:B------:R-:W-:Y:S01]  /*0fa0*/  ISETP.GT.AND P2, PT, R206, 0xf, PT ;  /* 0x0000000fce00780c */ /* 0x000fe20003f44270 */
[----:B------:R-:W-:Y:S01]  /*0fb0*/  IMAD.SHL.U32 R21, R6, 0x10, RZ ;  /* 0x0000001006157824 */ /* 0x000fe200078e00ff */
[----:B------:R-:W-:Y:S01]  /*0fc0*/  LOP3.LUT R14, R16, 0x20, R19, 0xf8, !PT ;  /* 0x00000020100e7812 */ /* 0x000fe200078ef813 */
[----:B------:R-:W-:Y:S01]  /*0fd0*/  IMAD.MOV.U32 R11, RZ, RZ, c[0x0][0x168] ;  /* 0x00005a00ff0b7624 */ /* 0x000fe200078e00ff */
[----:B------:R-:W-:-:S02]  /*0fe0*/  LOP3.LUT R223, R223, R18, R16, 0x1e, !PT ;  /* 0x00000012dfdf7212 */ /* 0x000fc400078e1e10 */
[----:B------:R-:W-:Y:S02]  /*0ff0*/  LOP3.LUT R19, R20, R17, RZ, 0x3c, !PT ;  /* 0x0000001114137212 */ /* 0x000fe400078e3cff */
[----:B------:R-:W-:Y:S02]  /*1000*/  LOP3.LUT R21, R21, 0x10, RZ, 0xc0, !PT ;  /* 0x0000001015157812 */ /* 0x000fe400078ec0ff */
[----:B------:R-:W-:Y:S01]  /*1010*/  LOP3.LUT R191, R191, 0xfffffe00, RZ, 0xc0, !PT ;  /* 0xfffffe00bfbf7812 */ /* 0x000fe200078ec0ff */
[----:B------:R-:W-:Y:S01]  /*1020*/  IMAD R192, R6, 0x200, R19 ;  /* 0x0000020006c07824 */ /* 0x000fe200078e0213 */
[----:B------:R1:W2:Y:S01]  /*1030*/  LDSM.16.M88.4 R144, [R193+0x4080] ;  /* 0x00408000c190783b */ /* 0x0002a20000000200 */
[----:B------:R-:W-:Y:S01]  /*1040*/  @!P2 IMAD.SHL.U32 R18, R206, 0x10, RZ ;  /* 0x00000010ce12a824 */ /* 0x000fe200078e00ff */
[----:B------:R-:W-:Y:S01]  /*1050*/  LOP3.LUT R194, R21, 0x8, R194, 0xf8, !PT ;  /* 0x0000000815c27812 */ /* 0x000fe200078ef8c2 */
[----:B------:R-:W-:Y:S01]  /*1060*/  IMAD.SHL.U32 R6, R6, 0x8, RZ ;  /* 0x0000000806067824 */ /* 0x000fe200078e00ff */
[----:B------:R1:W3:Y:S01]  /*1070*/  LDSM.16.M88.4 R148, [R193+0x6080] ;  /* 0x00608000c194783b */ /* 0x0002e20000000200 */
[----:B------:R-:W-:-:S03]  /*1080*/  @!P2 IMAD.SHL.U32 R21, R206, 0x10, RZ ;  /* 0x00000010ce15a824 */ /* 0x000fc600078e00ff */
[----:B------:R1:W4:Y:S04]  /*1090*/  LDSM.16.M88.4 R152, [R188+0x4080] ;  /* 0x00408000bc98783b */ /* 0x0003280000000200 */
[----:B------:R1:W5:Y:S04]  /*10a0*/  LDSM.16.M88.4 R160, [R188+0x6080] ;  /* 0x00608000bca0783b */ /* 0x0003680000000200 */
[----:B------:R1:W1:Y:S04]  /*10b0*/  LDSM.16.M88.4 R164, [R3+0x4080] ;  /* 0x0040800003a4783b */ /* 0x0002680000000200 */
[----:B------:R1:W1:Y:S04]  /*10c0*/  LDSM.16.M88.4 R168, [R3+0x6080] ;  /* 0x0060800003a8783b */ /* 0x0002680000000200 */
[----:B------:R1:W1:Y:S04]  /*10d0*/  LDSM.16.M88.4 R172, [R2+0x4080] ;  /* 0x0040800002ac783b */ /* 0x0002680000000200 */
[----:B------:R1:W1:Y:S04]  /*10e0*/  LDSM.16.M88.4 R176, [R2+0x6080] ;  /* 0x0060800002b0783b */ /* 0x0002680000000200 */
[----:B------:R-:W-:Y:S06]  /*10f0*/  BAR.SYNC.DEFER_BLOCKING 0x0 ;  /* 0x0000000000007b1d */ /* 0x000fec0000010000 */
[----:B------:R-:W-:Y:S01]  /*1100*/  @!PT LDS RZ, [RZ] ;  /* 0x00000000fffff984 */ /* 0x000fe20000000800 */
[----:B------:R-:W-:Y:S01]  /*1110*/  @!PT LDS RZ, [RZ] ;  /* 0x00000000fffff984 */ /* 0x000fe20000000800 */
[----:B------:R-:W-:Y:S01]  /*1120*/  @!PT LDS RZ, [RZ] ;  /* 0x00000000fffff984 */ /* 0x000fe20000000800 */
[----:B------:R1:W-:Y:S04]  /*1130*/  LDGSTS.E.BYPASS.LTC128B.128 [R202+0x4080], [R28.64], !P6 ;  /* 0x040800001cca7fae */ /* 0x0003e8000f101d54 */
[----:B------:R2:W-:Y:S01]  /*1140*/  LDGSTS.E.BYPASS.LTC128B.128 [R202+0x5080], [R26.64], !P5 ;  /* 0x050800001aca7fae */ /* 0x0005e2000e901d54 */
[----:B------:R-:W-:-:S03]  /*1150*/  IADD3 R16, P5, R22, UR22, RZ ;  /* 0x0000001616107c10 */ /* 0x000fc6000ffbe0ff */
[----:B------:R2:W-:Y:S01]  /*1160*/  @!P2 LDGSTS.E.BYPASS.LTC128B.128 [R18+0xc080], [R24.64] ;  /* 0x0c0800001812afae */ /* 0x0005e2000b901d54 */
[----:B------:R-:W-:-:S03]  /*1170*/  IADD3.X R17, R23, UR5, RZ, P5, !PT ;  /* 0x0000000517117c10 */ /* 0x000fc6000affe4ff */
[----:B------:R-:W0:Y:S04]  /*1180*/  LDGDEPBAR ;  /* 0x00000000000079af */ /* 0x000e280000000000 */
[----:B------:R3:W-:Y:S04]  /*1190*/  LDGSTS.E.BYPASS.LTC128B.128 [R202+0x8080], [R22.64], !P1 ;  /* 0x0808000016ca7fae */ /* 0x0007e8000c901d54 */
[----:B------:R3:W-:Y:S01]  /*11a0*/  LDGSTS.E.BYPASS.LTC128B.128 [R202+0x9080], [R16.64], !P0 ;  /* 0x0908000010ca7fae */ /* 0x0007e2000c101d54 */
[----:B------:R-:W-:-:S03]  /*11b0*/  ISETP.GE.AND P0, PT, R11, 0x41, PT ;  /* 0x000000410b00780c */ /* 0x000fc60003f06270 */
[----:B------:R3:W-:Y:S01]  /*11c0*/  @!P2 LDGSTS.E.BYPASS.LTC128B.128 [R21+0xc280], [R12.64] ;  /* 0x0c2800000c15afae */ /* 0x0007e2000b901d54 */
[----:B-1----:R-:W-:Y:S01]  /*11d0*/  LOP3.LUT R29, R15, 0x7ffffffc, RZ, 0xc0, !PT ;  /* 0x7ffffffc0f1d7812 */ /* 0x002fe200078ec0ff */
[----:B------:R-:W-:Y:S02]  /*11e0*/  IMAD.SHL.U32 R15, R4, 0x40, RZ ;  /* 0x00000040040f7824 */ /* 0x000fe400078e00ff */
[----:B------:R-:W0:Y:S02]  /*11f0*/  LDGDEPBAR ;  /* 0x00000000000079af */ /* 0x000e240000000000 */
[----:B------:R-:W-:Y:S01]  /*1200*/  IMAD.IADD R20, R206, 0x1, -R29 ;  /* 0x00000001ce147824 */ /* 0x000fe200078e0a1d */
[----:B------:R-:W-:Y:S01]  /*1210*/  LOP3.LUT R15, R15, 0x1c0, RZ, 0xc0, !PT ;  /* 0x000001c00f0f7812 */ /* 0x000fe200078ec0ff */
[----:B------:R-:W0:Y:S02]  /*1220*/  LDGDEPBAR ;  /* 0x00000000000079af */ /* 0x000e240000000000 */
[----:B------:R-:W-:Y:S01]  /*1230*/  IMAD R20, R20, 0x2, R195 ;  /* 0x0000000214147824 */ /* 0x000fe200078e02c3 */
[----:B------:R-:W-:-:S02]  /*1240*/  LOP3.LUT R19, R15, 0x8, R6, 0xf8, !PT ;  /* 0x000000080f137812 */ /* 0x000fc400078ef806 */
[----:B--2---:R-:W-:Y:S01]  /*1250*/  SHF.R.U32.HI R18, RZ, 0x3, R15 ;  /* 0x00000003ff127819 */ /* 0x004fe2000001160f */
[----:B------:R-:W-:-:S03]  /*1260*/  IMAD.IADD R223, R20, 0x1, R223 ;  /* 0x0000000114df7824 */ /* 0x000fc600078e02df */
[----:B------:R-:W-:Y:S02]  /*1270*/  LOP3.LUT R6, R19, R18, RZ, 0x3c, !PT ;  /* 0x0000001213067212 */ /* 0x000fe400078e3cff */
[C-C-:B------:R-:W-:Y:S02]  /*1280*/  LOP3.LUT R194, R18.reuse, R194, R15.reuse, 0x1e, !PT ;  /* 0x000000c212c27212 */ /* 0x140fe400078e1e0f */
[----:B------:R-:W-:Y:S02]  /*1290*/  LOP3.LUT R14, R18, R14, R15, 0x1e, !PT ;  /* 0x0000000e120e7212 */ /* 0x000fe400078e1e0f */
[-C--:B------:R-:W-:Y:S02]  /*12a0*/  IADD3 R195, R6, R191.reuse, R195 ;  /* 0x000000bf06c37210 */ /* 0x080fe40007ffe0c3 */
[----:B------:R-:W-:Y:S01]  /*12b0*/  LOP3.LUT R194, R194, R191, RZ, 0xfc, !PT ;  /* 0x000000bfc2c27212 */ /* 0x000fe200078efcff */
[----:B------:R-:W-:Y:S01]  /*12c0*/  IMAD.IADD R191, R191, 0x1, R14 ;  /* 0x00000001bfbf7824 */ /* 0x000fe200078e020e */
[----:B------:R-:W-:Y:S05]  /*12d0*/  @!P0 BRA `(.L_x_0) ;  /* 0x000000f000008947 */ /* 0x000fea0003800000 */
[----:B---345:R-:W-:Y:S01]  /*12e0*/  IMAD.MOV.U32 R15, RZ, RZ, 0x40 ;  /* 0x00000040ff0f7424 */ /* 0x038fe200078e00ff */
[----:B------:R-:W-:Y:S01]  /*12f0*/  IADD3 R14, P0, R16, UR22, RZ ;  /* 0x00000016100e7c10 */ /* 0x000fe2000ff1e0ff */
[----:B------:R-:W-:Y:S03]  /*1300*/  BSSY B0, `(.L_x_0) ;  /* 0x000000c000007945 */ /* 0x000fe60003800000 */
[----:B------:R-:W-:-:S04]  /*1310*/  IADD3 R15, -R208, c[0x0][0x168], -R15 ;  /* 0x00005a00d00f7a10 */ /* 0x000fc80007ffe90f */
[C---:B------:R-:W-:Y:S02]  /*1320*/  ISETP.LT.OR P1, PT, R15.reuse, 0x1, P4 ;  /* 0x000000010f00780c */ /* 0x040fe40002721670 */
[----:B------:R-:W-:Y:S02]  /*1330*/  ISETP.LT.OR P4, PT, R15, 0x21, P4 ;  /* 0x000000210f00780c */ /* 0x000fe40002781670 */
[----:B------:R-:W-:Y:S02]  /*1340*/  IADD3.X R15, R17, UR5, RZ, P0, !PT ;  /* 0x00000005110f7c10 */ /* 0x000fe400087fe4ff */
[----:B------:R-:W-:-:S04]  /*1350*/  IADD3 R16, P0, R14, UR22, RZ ;  /* 0x000000160e107c10 */ /* 0x000fc8000ff1e0ff */
[----:B------:R-:W-:-:S03]  /*1360*/  IADD3.X R17, R15, UR5, RZ, P0, !PT ;  /* 0x000000050f117c10 */ /* 0x000fc600087fe4ff */
[----:B------:R1:W-:Y:S04]  /*1370*/  LDGSTS.E.BYPASS.LTC128B.128 [R202+0xa080], [R14.64], !P1 ;  /* 0x0a0800000eca7fae */ /* 0x0003e8000c901d54 */
[----:B------:R1:W-:Y:S01]  /*1380*/  LDGSTS.E.BYPASS.LTC128B.128 [R202+0xb080], [R16.64], !P4 ;  /* 0x0b08000010ca7fae */ /* 0x0003e2000e101d54 */
[----:B------:R-:W-:Y:S05]  /*1390*/  @P2 BRA `(.L_x_1) ;  /* 0x0000002000002947 */ /* 0x000fea0003800000 */
[----:B-1----:R-:W-:-:S05]  /*13a0*/  SHF.L.U32 R15, R206, 0x4, RZ ;  /* 0x00000004ce0f7819 */ /* 0x002fca00000006ff */
[----:B------:R1:W-:Y:S02]  /*13b0*/  LDGSTS.E.BYPASS.LTC128B.128 [R15+0xc380], [R12.64+0x100] ;  /* 0x0c3801000c0f7fae */ /* 0x0003e4000b901d54 */
.L_x_1:
[----:B------:R-:W-:Y:S05]  /*13c0*/  BSYNC B0 ;  /* 0x0000000000007941 */ /* 0x000fea0003800000 */
.L_x_0:
[----:B---345:R-:W-:Y:S01]  /*13d0*/  ISETP.LT.AND P0, PT, RZ, c[0x0][0x168], PT ;  /* 0x00005a00ff007a0c */ /* 0x038fe20003f01270 */
[----:B------:R-:W0:-:S12]  /*13e0*/  LDGDEPBAR ;  /* 0x00000000000079af */ /* 0x000e180000000000 */
[----:B------:R-:W-:Y:S05]  /*13f0*/  @P0 BRA `(.L_x_2) ;  /* 0x0000021000000947 */ /* 0x000fea0003800000 */
[----:B------:R-:W-:Y:S01]  /*1400*/  CS2R R126, SRZ ;  /* 0x00000000007e7805 */ /* 0x000fe2000001ff00 */
        /* <DEDUP_REMOVED lines=31> */
[----:B------:R-:W-:Y:S05]  /*1600*/  BRA `(.L_x_3) ;  /* 0x00002d0000007947 */ /* 0x000fea0003800000 */
.L_x_2:
[----:B-1----:R-:W-:Y:S01]  /*1610*/  LOP3.LUT R15, R8, 0xffffffe0, RZ, 0xc0, !PT ;  /* 0xffffffe0080f7812 */ /* 0x002fe200078ec0ff */
[----:B------:R-:W-:Y:S01]  /*1620*/  IMAD R6, R7, c[0x0][0x238], RZ ;  /* 0x00008e0007067a24 */ /* 0x000fe200078e02ff */
[----:B------:R-:W-:Y:S01]  /*1630*/  SHF.R.S32.HI R13, RZ, 0x1f, R10 ;  /* 0x0000001fff0d7819 */ /* 0x000fe2000001140a */
[----:B------:R-:W-:Y:S01]  /*1640*/  ULDC.64 UR4, c[0x0][0x240] ;  /* 0x0000900000047ab9 */ /* 0x000fe20000000a00 */
[----:B------:R-:W-:Y:S01]  /*1650*/  SHF.R.S32.HI R207, RZ, 0x1f, R206 ;  /* 0x0000001fffcf7819 */ /* 0x000fe200000114ce */
[----:B------:R-:W-:Y:S01]  /*1660*/  IMAD.IADD R15, R206, 0x1, -R15 ;  /* 0x00000001ce0f7824 */ /* 0x000fe200078e0a0f */
[----:B------:R-:W-:Y:S01]  /*1670*/  LEA.HI R13, R13, R10, RZ, 0x2 ;  /* 0x0000000a0d0d7211 */ /* 0x000fe200078f10ff */
[----:B------:R-:W-:Y:S01]  /*1680*/  IMAD R6, R9, c[0x0][0x23c], R6 ;  /* 0x00008f0009067a24 */ /* 0x000fe200078e0206 */
[----:B------:R-:W-:Y:S01]  /*1690*/  IADD3 R11, R11, 0x3f, RZ ;  /* 0x0000003f0b0b7810 */ /* 0x000fe20007ffe0ff */
[----:B------:R-:W-:Y:S01]  /*16a0*/  IMAD.WIDE.U32 R16, R9, c[0x0][0x238], R206 ;  /* 0x00008e0009107a25 */ /* 0x000fe200078e00ce */
[----:B------:R-:W-:Y:S01]  /*16b0*/  SHF.R.S32.HI R8, RZ, 0x1f, R15 ;  /* 0x0000001fff087819 */ /* 0x000fe2000001140f */
[----:B------:R-:W-:Y:S01]  /*16c0*/  UIMAD UR4, UR10, UR4, URZ ;  /* 0x000000040a0472a4 */ /* 0x000fe2000f8e023f */
[----:B------:R-:W-:Y:S01]  /*16d0*/  LOP3.LUT R13, R13, 0xfffffffc, RZ, 0xc0, !PT ;  /* 0xfffffffc0d0d7812 */ /* 0x000fe200078ec0ff */
[----:B------:R-:W-:Y:S01]  /*16e0*/  IMAD.IADD R17, R17, 0x1, R6 ;  /* 0x0000000111117824 */ /* 0x000fe200078e0206 */
[----:B------:R-:W-:Y:S01]  /*16f0*/  LEA.HI R7, R8, R15, RZ, 0x2 ;  /* 0x0000000f08077211 */ /* 0x000fe200078f10ff */
[----:B------:R-:W-:Y:S01]  /*1700*/  IMAD.U32 R228, RZ, RZ, UR11 ;  /* 0x0000000bffe47e24 */ /* 0x000fe2000f8e00ff */
[----:B------:R-:W-:Y:S01]  /*1710*/  LOP3.LUT P1, RZ, R4, 0x2, RZ, 0xc0, !PT ;  /* 0x0000000204ff7812 */ /* 0x000fe2000782c0ff */
[----:B------:R-:W-:Y:S01]  /*1720*/  IMAD.IADD R10, R10, 0x1, -R13 ;  /* 0x000000010a0a7824 */ /* 0x000fe200078e0a0d */
[----:B------:R-:W-:Y:S01]  /*1730*/  LOP3.LUT P0, RZ, R4, 0x4, RZ, 0xc0, !PT ;  /* 0x0000000404ff7812 */ /* 0x000fe2000780c0ff */
[----:B------:R-:W-:Y:S01]  /*1740*/  UIMAD UR4, UR11, UR5, UR4 ;  /* 0x000000050b0472a4 */ /* 0x000fe2000f8e0204 */
[----:B------:R-:W-:Y:S01]  /*1750*/  LOP3.LUT R4, R7, 0xfffffffc, RZ, 0xc0, !PT ;  /* 0xfffffffc07047812 */ /* 0x000fe200078ec0ff */
[----:B------:R-:W-:Y:S01]  /*1760*/  IMAD.WIDE.U32 R228, R228, c[0x0][0x240], R16 ;  /* 0x00009000e4e47a25 */ /* 0x000fe200078e0010 */
[----:B------:R-:W-:Y:S01]  /*1770*/  SHF.R.S32.HI R8, RZ, 0x1f, R11 ;  /* 0x0000001fff087819 */ /* 0x000fe2000001140b */
[----:B------:R-:W-:Y:S01]  /*1780*/  CS2R R126, SRZ ;  /* 0x00000000007e7805 */ /* 0x000fe2000001ff00 */
[----:B------:R-:W-:Y:S01]  /*1790*/  LEA R223, R223, 0xc480, 0x1 ;  /* 0x0000c480dfdf7811 */ /* 0x000fe200078e08ff */
[----:B------:R-:W-:Y:S01]  /*17a0*/  IMAD.IADD R15, R15, 0x1, -R4 ;  /* 0x000000010f0f7824 */ /* 0x000fe200078e0a04 */
[----:B------:R-:W-:Y:S01]  /*17b0*/  SHF.R.S32.HI R4, RZ, 0x2, R7 ;  /* 0x00000002ff047819 */ /* 0x000fe20000011407 */
[----:B------:R-:W-:Y:S01]  /*17c0*/  IMAD R10, R10, -0x8, R5 ;  /* 0xfffffff80a0a7824 */ /* 0x000fe200078e0205 */
[----:B------:R-:W-:Y:S01]  /*17d0*/  LEA.HI R225, R8, R11, RZ, 0x6 ;  /* 0x0000000b08e17211 */ /* 0x000fe200078f30ff */
[----:B------:R-:W-:Y:S01]  /*17e0*/  IMAD.SHL.U32 R192, R192, 0x2, RZ ;  /* 0x00000002c0c07824 */ /* 0x000fe200078e00ff */
[----:B------:R-:W-:Y:S01]  /*17f0*/  LEA R191, R191, 0x80, 0x1 ;  /* 0x00000080bfbf7811 */ /* 0x000fe200078e08ff */
[----:B------:R-:W-:Y:S01]  /*1800*/  IMAD R219, R219, 0x10, R4 ;  /* 0x00000010dbdb7824 */ /* 0x000fe200078e0204 */
[----:B------:R-:W-:Y:S01]  /*1810*/  CS2R R124, SRZ ;  /* 0x00000000007c7805 */ /* 0x000fe2000001ff00 */
[----:B------:R-:W-:Y:S01]  /*1820*/  IMAD R222, R15, -0x2, R10 ;  /* 0xfffffffe0fde7824 */ /* 0x000fe200078e020a */
[----:B------:R-:W-:Y:S01]  /*1830*/  CS2R R130, SRZ ;  /* 0x0000000000827805 */ /* 0x000fe2000001ff00 */
[----:B------:R-:W-:Y:S01]  /*1840*/  IMAD.MOV.U32 R227, RZ, RZ, 0x1 ;  /* 0x00000001ffe37424 */ /* 0x000fe200078e00ff */
[----:B------:R-:W-:Y:S01]  /*1850*/  CS2R R128, SRZ ;  /* 0x0000000000807805 */ /* 0x000fe2000001ff00 */
[----:B------:R-:W-:Y:S01]  /*1860*/  IMAD.MOV.U32 R231, RZ, RZ, RZ ;  /* 0x000000ffffe77224 */ /* 0x000fe200078e00ff */
[----:B------:R-:W-:Y:S01]  /*1870*/  CS2R R122, SRZ ;  /* 0x00000000007a7805 */ /* 0x000fe2000001ff00 */
[----:B------:R-:W-:Y:S01]  /*1880*/  IMAD.MOV.U32 R226, RZ, RZ, RZ ;  /* 0x000000ffffe27224 */ /* 0x000fe200078e00ff */
[----:B------:R-:W-:Y:S01]  /*1890*/  CS2R R120, SRZ ;  /* 0x0000000000787805 */ /* 0x000fe2000001ff00 */
[----:B------:R-:W-:Y:S01]  /*18a0*/  IMAD.MOV.U32 R190, RZ, RZ, RZ ;  /* 0x000000ffffbe7224 */ /* 0x000fe200078e00ff */
        /* <DEDUP_REMOVED lines=26> */
[----:B------:R-:W-:-:S02]  /*1a50*/  SEL R196, R196, 0xffffffc0, !P0 ;  /* 0xffffffc0c4c47807 */ /* 0x000fc40004000000 */
[----:B------:R-:W-:Y:S02]  /*1a60*/  SEL R189, R0, 0xffffffe0, !P1 ;  /* 0xffffffe000bd7807 */ /* 0x000fe40004800000 */
[----:B------:R-:W-:Y:S02]  /*1a70*/  SHF.R.S32.HI R225, RZ, 0x6, R225 ;  /* 0x00000006ffe17819 */ /* 0x000fe400000114e1 */
[----:B------:R-:W-:Y:S02]  /*1a80*/  IADD3 R224, R229, UR4, RZ ;  /* 0x00000004e5e07c10 */ /* 0x000fe4000fffe0ff */
.L_x_6:
[----:B------:R-:W-:Y:S04]  /*1a90*/  DEPBAR.LE SB0, 0x1 ;  /* 0x000080400000791a */ /* 0x000fe80000000000 */
[----:B------:R-:W-:Y:S01]  /*1aa0*/  BAR.SYNC.DEFER_BLOCKING 0x0 ;  /* 0x0000000000007b1d */ /* 0x000fe20000010000 */
[C---:B------:R-:W-:Y:S01]  /*1ab0*/  IMAD.SHL.U32 R197, R190.reuse, 0x1000, RZ ;  /* 0x00001000bec57824 */ /* 0x040fe200078e00ff */
[----:B------:R-:W-:Y:S02]  /*1ac0*/  LEA R184, R190, R219, 0x6 ;  /* 0x000000dbbeb87211 */ /* 0x000fe400078e30ff */
[----:B------:R-:W-:Y:S01]  /*1ad0*/  IADD3 R230, R231, 0x1, RZ ;  /* 0x00000001e7e67810 */ /* 0x000fe20007ffe0ff */
[----:B------:R-:W-:Y:S02]  /*1ae0*/  IMAD.IADD R36, R195, 0x1, R197 ;  /* 0x00000001c3247824 */ /* 0x000fe400078e02c5 */
[----:B------:R-:W-:Y:S01]  /*1af0*/  IMAD.SHL.U32 R182, R184, 0x4, RZ ;  /* 0x00000004b8b67824 */ /* 0x000fe200078e00ff */
[----:B------:R-:W-:Y:S02]  /*1b00*/  ISETP.GE.AND P1, PT, R230, R225, PT ;  /* 0x000000e1e600720c */ /* 0x000fe40003f26270 */
[----:B------:R-:W-:Y:S04]  /*1b10*/  SHF.L.U32 R180, R36, 0x1, RZ ;  /* 0x0000000124b47819 */ /* 0x000fe800000006ff */
[C---:B------:R-:W-:Y:S01]  /*1b20*/  IADD3 R181, R180.reuse, R196, RZ ;  /* 0x000000c4b4b57210 */ /* 0x040fe20007ffe0ff */
[----:B------:R-:W-:Y:S04]  /*1b30*/  IMAD.IADD R183, R180, 0x1, R189 ;  /* 0x00000001b4b77824 */ /* 0x000fe800078e02bd */
[----:B------:R-:W-:Y:S01]  /*1b40*/  IMAD.IADD R196, R196, 0x1, R183 ;  /* 0x00000001c4c47824 */ /* 0x000fe200078e02b7 */
[----:B------:R-:W-:Y:S04]  /*1b50*/  LDSM.16.M88.4 R40, [R193+0x80] ;  /* 0x00008000c128783b */ /* 0x000fe80000000200 */
[----:B------:R-:W1:Y:S04]  /*1b60*/  LDSM.16.M88.4 R36, [R180+0x4080] ;  /* 0x00408000b424783b */ /* 0x000e680000000200 */
[----:B------:R-:W2:Y:S04]  /*1b70*/  LDSM.16.M88.4 R44, [R180+0x5080] ;  /* 0x00508000b42c783b */ /* 0x000ea80000000200 */
[----:B------:R-:W3:Y:S04]  /*1b80*/  LDSM.16.M88.4 R48, [R193+0x2080] ;  /* 0x00208000c130783b */ /* 0x000ee80000000200 */
[----:B------:R-:W-:Y:S04]  /*1b90*/  LDSM.16.M88.4 R56, [R188+0x80] ;  /* 0x00008000bc38783b */ /* 0x000fe80000000200 */
[----:B------:R-:W4:Y:S04]  /*1ba0*/  LDSM.16.M88.4 R52, [R183+0x4080] ;  /* 0x00408000b734783b */ /* 0x000f280000000200 */
[----:B------:R-:W5:Y:S04]  /*1bb0*/  LDSM.16.M88.4 R60, [R183+0x5080] ;  /* 0x00508000b73c783b */ /* 0x000f680000000200 */
[----:B------:R-:W3:Y:S04]  /*1bc0*/  LDSM.16.M88.4 R64, [R188+0x2080] ;  /* 0x00208000bc40783b */ /* 0x000ee80000000200 */
[----:B------:R-:W-:Y:S04]  /*1bd0*/  LDSM.16.M88.4 R132, [R3+0x80] ;  /* 0x000080000384783b */ /* 0x000fe80000000200 */
[----:B------:R-:W-:Y:S04]  /*1be0*/  LDSM.16.M88.4 R136, [R181+0x5080] ;  /* 0x00508000b588783b */ /* 0x000fe80000000200 */
[----:B------:R-:W-:Y:S01]  /*1bf0*/  LDSM.16.M88.4 R140, [R3+0x2080] ;  /* 0x00208000038c783b */ /* 0x000fe20000000200 */
[-C--:B-1----:R-:W-:Y:S03]  /*1c00*/  HMMA.16816.F32.BF16 R4, R36, R40.reuse, RZ ;  /* 0x000000282404723c */ /* 0x082fe600000418ff */
[----:B------:R-:W-:Y:S04]  /*1c10*/  LDS R236, [R182+0xc080] ;  /* 0x00c08000b6ec7984 */ /* 0x000fe80000000800 */
[----:B------:R-:W-:Y:S01]  /*1c20*/  LDS R186, [R182+0xc0a0] ;  /* 0x00c0a000b6ba7984 */ /* 0x000fe20000000800 */
[C---:B--2---:R-:W-:Y:S03]  /*1c30*/  HMMA.16816.F32.BF16 R8, R44.reuse, R40, RZ ;  /* 0x000000282c08723c */ /* 0x044fe600000418ff */
[----:B------:R-:W-:Y:S04]  /*1c40*/  LDS R185, [R182+0xc100] ;  /* 0x00c10000b6b97984 */ /* 0x000fe80000000800 */
[----:B------:R-:W-:Y:S01]  /*1c50*/  LDS R184, [R182+0xc120] ;  /* 0x00c12000b6b87984 */ /* 0x000fe20000000800 */
[-C--:B------:R-:W-:Y:S08]  /*1c60*/  HMMA.16816.F32.BF16 R12, R44, R42.reuse, RZ ;  /* 0x0000002a2c0c723c */ /* 0x080ff000000418ff */
[C---:B------:R-:W-:Y:S01]  /*1c70*/  HMMA.16816.F32.BF16 R16, R36.reuse, R42, RZ ;  /* 0x0000002a2410723c */ /* 0x040fe200000418ff */
[----:B------:R-:W1:Y:S07]  /*1c80*/  LDSM.16.M88.4 R40, [R181+0x4080] ;  /* 0x00408000b528783b */ /* 0x000e6e0000000200 */
[-C--:B---3--:R-:W-:Y:S08]  /*1c90*/  HMMA.16816.F32.BF16 R20, R36, R48.reuse, RZ ;  /* 0x000000302414723c */ /* 0x088ff000000418ff */
[C---:B------:R-:W-:Y:S08]  /*1ca0*/  HMMA.16816.F32.BF16 R24, R44.reuse, R48, RZ ;  /* 0x000000302c18723c */ /* 0x040ff000000418ff */
[-C--:B------:R-:W-:Y:S01]  /*1cb0*/  HMMA.16816.F32.BF16 R28, R44, R50.reuse, RZ ;  /* 0x000000322c1c723c */ /* 0x080fe200000418ff */
[----:B------:R-:W-:Y:S07]  /*1cc0*/  LDSM.16.M88.4 R44, [R2+0x80] ;  /* 0x00008000022c783b */ /* 0x000fee0000000200 */
[----:B------:R-:W-:Y:S01]  /*1cd0*/  HMMA.16816.F32.BF16 R32, R36, R50, RZ ;  /* 0x000000322420723c */ /* 0x000fe200000418ff */
[----:B------:R-:W2:Y:S04]  /*1ce0*/  LDSM.16.M88.4 R36, [R196+0x4080] ;  /* 0x00408000c424783b */ /* 0x000ea80000000200 */
[----:B------:R-:W3:Y:S03]  /*1cf0*/  LDSM.16.M88.4 R48, [R196+0x5080] ;  /* 0x00508000c430783b */ /* 0x000ee60000000200 */
[-C--:B----4-:R-:W-:Y:S08]  /*1d00*/  HMMA.16816.F32.BF16 R4, R52, R56.reuse, R4 ;  /* 0x000000383404723c */ /* 0x090ff00000041804 */
[C---:B-----5:R-:W-:Y:S08]  /*1d10*/  HMMA.16816.F32.BF16 R8, R60.reuse, R56, R8 ;  /* 0x000000383c08723c */ /* 0x060ff00000041808 */
[-C--:B------:R-:W-:Y:S08]  /*1d20*/  HMMA.16816.F32.BF16 R12, R60, R58.reuse, R12 ;  /* 0x0000003a3c0c723c */ /* 0x080ff0000004180c */
[C---:B------:R-:W-:Y:S08]  /*1d30*/  HMMA.16816.F32.BF16 R16, R52.reuse, R58, R16 ;  /* 0x0000003a3410723c */ /* 0x040ff00000041810 */
[-C--:B------:R-:W-:Y:S08]  /*1d40*/  HMMA.16816.F32.BF16 R20, R52, R64.reuse, R20 ;  /* 0x000000403414723c */ /* 0x080ff00000041814 */
[C---:B------:R-:W-:Y:S08]  /*1d50*/  HMMA.16816.F32.BF16 R24, R60.reuse, R64, R24 ;  /* 0x000000403c18723c */ /* 0x040ff00000041818 */
[-C--:B------:R-:W-:Y:S08]  /*1d60*/  HMMA.16816.F32.BF16 R28, R60, R66.reuse, R28 ;  /* 0x000000423c1c723c */ /* 0x080ff0000004181c */
[----:B------:R-:W-:Y:S01]  /*1d70*/  HMMA.16816.F32.BF16 R32, R52, R66, R32 ;  /* 0x000000423420723c */ /* 0x000fe20000041820 */
[----:B------:R-:W4:Y:S01]  /*1d80*/  LDSM.16.M88.4 R52, [R2+0x2080] ;  /* 0x002080000234783b */ /* 0x000f220000000200 */
[----:B------:R-:W-:Y:S04]  /*1d90*/  DEPBAR.LE SB0, 0x1 ;  /* 0x000080400000791a */ /* 0x000fe80000000000 */
[----:B------:R-:W-:Y:S02]  /*1da0*/  BAR.SYNC.DEFER_BLOCKING 0x0 ;  /* 0x0000000000007b1d */ /* 0x000fe40000010000 */
[-C--:B-1----:R-:W-:Y:S08]  /*1db0*/  HMMA.16816.F32.BF16 R4, R40, R132.reuse, R4 ;  /* 0x000000842804723c */ /* 0x082ff00000041804 */
[C---:B------:R-:W-:Y:S08]  /*1dc0*/  HMMA.16816.F32.BF16 R8, R136.reuse, R132, R8 ;  /* 0x000000848808723c */ /* 0x040ff00000041808 */
[-C--:B------:R-:W-:Y:S08]  /*1dd0*/  HMMA.16816.F32.BF16 R12, R136, R134.reuse, R12 ;  /* 0x00000086880c723c */ /* 0x080ff0000004180c */
[C---:B------:R-:W-:Y:S08]  /*1de0*/  HMMA.16816.F32.BF16 R16, R40.reuse, R134, R16 ;  /* 0x000000862810723c */ /* 0x040ff00000041810 */
[-C--:B------:R-:W-:Y:S08]  /*1df0*/  HMMA.16816.F32.BF16 R20, R40, R140.reuse, R20 ;  /* 0x0000008c2814723c */ /* 0x080ff00000041814 */
[C---:B------:R-:W-:Y:S01]  /*1e00*/  HMMA.16816.F32.BF16 R24, R136.reuse, R140, R24 ;  /* 0x0000008c8818723c */ /* 0x040fe20000041818 */
[----:B------:R1:W5:Y:S04]  /*1e10*/  LDSM.16.M88.4 R156, [R183+0x9080] ;  /* 0x00908000b79c783b */ /* 0x0003680000000200 */
[----:B------:R1:W1:Y:S03]  /*1e20*/  LDSM.16.M88.4 R132, [R180+0x8080] ;  /* 0x00808000b484783b */ /* 0x0002660000000200 */
[-C--:B------:R-:W-:Y:S01]  /*1e30*/  HMMA.16816.F32.BF16 R28, R136, R142.reuse, R28 ;  /* 0x0000008e881c723c */ /* 0x080fe2000004181c */
[----:B------:R1:W1:Y:S07]  /*1e40*/  LDSM.16.M88.4 R136, [R180+0x9080] ;  /* 0x00908000b488783b */ /* 0x00026e0000000200 */
[----:B------:R-:W-:Y:S01]  /*1e50*/  HMMA.16816.F32.BF16 R32, R40, R142, R32 ;  /* 0x0000008e2820723c */ /* 0x000fe20000041820 */
[----:B------:R1:W1:Y:S07]  /*1e60*/  LDSM.16.M88.4 R140, [R183+0x8080] ;  /* 0x00808000b78c783b */ /* 0x00026e0000000200 */
[-C--:B--2---:R-:W-:Y:S08]  /*1e70*/  HMMA.16816.F32.BF16 R4, R36, R44.reuse, R4 ;  /* 0x0000002c2404723c */ /* 0x084ff00000041804 */
[C---:B---3--:R-:W-:Y:S08]  /*1e80*/  HMMA.16816.F32.BF16 R8, R48.reuse, R44, R8 ;  /* 0x0000002c3008723c */ /* 0x048ff00000041808 */
[-C--:B------:R-:W-:Y:S08]  /*1e90*/  HMMA.16816.F32.BF16 R12, R48, R46.reuse, R12 ;  /* 0x0000002e300c723c */ /* 0x080ff0000004180c */
[C---:B------:R-:W-:Y:S08]  /*1ea0*/  HMMA.16816.F32.BF16 R16, R36.reuse, R46, R16 ;  /* 0x0000002e2410723c */ /* 0x040ff00000041810 */
[-C--:B----4-:R-:W-:Y:S08]  /*1eb0*/  HMMA.16816.F32.BF16 R20, R36, R52.reuse, R20 ;  /* 0x000000342414723c */ /* 0x090ff00000041814 */
[C---:B------:R-:W-:Y:S08]  /*1ec0*/  HMMA.16816.F32.BF16 R24, R48.reuse, R52, R24 ;  /* 0x000000343018723c */ /* 0x040ff00000041818 */
[-C--:B------:R-:W-:Y:S08]  /*1ed0*/  HMMA.16816.F32.BF16 R28, R48, R54.reuse, R28 ;  /* 0x00000036301c723c */ /* 0x080ff0000004181c */
[----:B------:R-:W-:Y:S01]  /*1ee0*/  HMMA.16816.F32.BF16 R32, R36, R54, R32 ;  /* 0x000000362420723c */ /* 0x000fe20000041820 */
[----:B------:R-:W-:-:S07]  /*1ef0*/  @P1 BRA `(.L_x_4) ;  /* 0x000002c000001947 */ /* 0x000fce0003800000 */
[----:B-1---5:R-:W-:Y:S01]  /*1f00*/  IMAD.MOV.U32 R45, RZ, RZ, c[0x0][0x168] ;  /* 0x00005a00ff2d7624 */ /* 0x022fe200078e00ff */
[----:B------:R-:W-:Y:S01]  /*1f10*/  SHF.R.S32.HI R41, RZ, 0x1f, R230 ;  /* 0x0000001fff297819 */ /* 0x000fe200000114e6 */
[C---:B------:R-:W-:Y:S01]  /*1f20*/  IMAD.WIDE.U32 R42, R230.reuse, c[0x0][0x178], RZ ;  /* 0x00005e00e62a7a25 */ /* 0x040fe200078e00ff */
[----:B------:R-:W1:Y:S03]  /*1f30*/  S2R R37, SR_CTAID.Y ;  /* 0x0000000000257919 */ /* 0x000e660000002600 */
[C---:B------:R-:W-:Y:S02]  /*1f40*/  IMAD R45, R230.reuse, -0x40, R45 ;  /* 0xffffffc0e62d7824 */ /* 0x040fe400078e022d */
[----:B------:R-:W-:Y:S02]  /*1f50*/  IMAD R41, R41, c[0x0][0x178], RZ ;  /* 0x00005e0029297a24 */ /* 0x000fe400078e02ff */
[----:B------:R-:W-:Y:S02]  /*1f60*/  IMAD.IADD R45, R45, 0x1, -R208 ;  /* 0x000000012d2d7824 */ /* 0x000fe400078e0ad0 */
[----:B------:R-:W-:Y:S03]  /*1f70*/  IMAD R41, R230, c[0x0][0x17c], R41 ;  /* 0x00005f00e6297a24 */ /* 0x000fe600078e0229 */
[----:B------:R-:W-:Y:S01]  /*1f80*/  ISETP.LT.OR P6, PT, R45, 0x1, P3 ;  /* 0x000000012d00780c */ /* 0x000fe20001fc1670 */
[----:B------:R-:W-:Y:S01]  /*1f90*/  IMAD.IADD R41, R43, 0x1, R41 ;  /* 0x000000012b297824 */ /* 0x000fe200078e0229 */
[C---:B------:R-:W-:Y:S04]  /*1fa0*/  SHF.L.U32 R43, R42.reuse, 0x7, RZ ;  /* 0x000000072a2b7819 */ /* 0x040fe800000006ff */
[----:B------:R-:W-:Y:S02]  /*1fb0*/  SHF.L.U64.HI R41, R42, 0x7, R41 ;  /* 0x000000072a297819 */ /* 0x000fe40000010229 */
[----:B-1----:R-:W-:Y:S01]  /*1fc0*/  SHF.R.S32.HI R36, RZ, 0x1f, R37 ;  /* 0x0000001fff247819 */ /* 0x002fe20000011425 */
[C---:B------:R-:W-:Y:S04]  /*1fd0*/  @!P2 IMAD.WIDE.U32 R46, R37.reuse, c[0x0][0x270], R210 ;  /* 0x00009c00252eaa25 */ /* 0x040fe800078e00d2 */
[----:B------:R-:W-:Y:S02]  /*1fe0*/  IMAD R39, R36, c[0x0][0x180], RZ ;  /* 0x0000600024277a24 */ /* 0x000fe400078e02ff */
[C---:B------:R-:W-:Y:S04]  /*1ff0*/  IMAD.WIDE.U32 R48, R37.reuse, c[0x0][0x180], R214 ;  /* 0x0000600025307a25 */ /* 0x040fe800078e00d6 */
[----:B------:R-:W-:Y:S01]  /*2000*/  IMAD R39, R37, c[0x0][0x184], R39 ;  /* 0x0000610025277a24 */ /* 0x000fe200078e0227 */
[----:B------:R-:W-:Y:S01]  /*2010*/  IADD3 R40, P5, P4, R216, UR16, R48 ;  /* 0x00000010d8287c10 */ /* 0x000fe2000fcbe030 */
[----:B------:R-:W-:Y:S02]  /*2020*/  @!P2 IMAD R36, R36, c[0x0][0x270], RZ ;  /* 0x00009c002424aa24 */ /* 0x000fe400078e02ff */
[----:B------:R-:W-:Y:S02]  /*2030*/  IMAD.IADD R39, R49, 0x1, R39 ;  /* 0x0000000131277824 */ /* 0x000fe400078e0227 */
[----:B------:R-:W-:Y:S01]  /*2040*/  @!P2 IMAD R36, R37, c[0x0][0x274], R36 ;  /* 0x00009d002524aa24 */ /* 0x000fe200078e0224 */
[----:B------:R-:W-:Y:S02]  /*2050*/  @!P2 IADD3 R37, P1, R46, UR14, RZ ;  /* 0x0000000e2e25ac10 */ /* 0x000fe4000ff3e0ff */
[----:B------:R-:W-:Y:S02]  /*2060*/  IADD3.X R39, R200, UR6, R39, P5, P4 ;  /* 0x00000006c8277c10 */ /* 0x000fe4000afe8427 */
[----:B------:R-:W-:Y:S02]  /*2070*/  @!P2 IADD3.X R36, R47, UR8, R36, P1, !PT ;  /* 0x000000082f24ac10 */ /* 0x000fe40008ffe424 */
[C---:B------:R-:W-:Y:S02]  /*2080*/  LEA R38, P1, R40.reuse, c[0x0][0x160], 0x1 ;  /* 0x0000580028267a11 */ /* 0x040fe400078208ff */
[----:B------:R-:W-:Y:S02]  /*2090*/  ISETP.LT.OR P5, PT, R45, 0x21, P3 ;  /* 0x000000212d00780c */ /* 0x000fe40001fa1670 */
[----:B------:R-:W-:Y:S02]  /*20a0*/  IADD3 R46, P4, R43, R38, RZ ;  /* 0x000000262b2e7210 */ /* 0x000fe40007f9e0ff */
[----:B------:R-:W-:Y:S02]  /*20b0*/  LEA.HI.X R40, R40, c[0x0][0x164], R39, 0x1, P1 ;  /* 0x0000590028287a11 */ /* 0x000fe400008f0c27 */
[----:B------:R-:W-:Y:S03]  /*20c0*/  @!P2 LEA R44, P1, R37, c[0x0][0x258], 0x2 ;  /* 0x00009600252caa11 */ /* 0x000fe600078210ff */
[----:B------:R-:W-:Y:S01]  /*20d0*/  IMAD.X R47, R41, 0x1, R40, P4 ;  /* 0x00000001292f7824 */ /* 0x000fe200020e0628 */
[----:B------:R-:W-:Y:S02]  /*20e0*/  @!P2 LEA.HI.X R45, R37, c[0x0][0x25c], R36, 0x2, P1 ;  /* 0x00009700252daa11 */ /* 0x000fe400008f1424 */
[----:B------:R-:W-:Y:S01]  /*20f0*/  IADD3 R42, P4, P1, R43, UR19, R38 ;  /* 0x000000132b2a7c10 */ /* 0x000fe2000f99e026 */
[----:B------:R-:W-:Y:S01]  /*2100*/  IMAD R38, R227, 0x2000, R218 ;  /* 0x00002000e3267824 */ /* 0x000fe200078e02da */
[----:B------:R-:W-:Y:S02]  /*2110*/  @!P2 LEA R36, R231, 0x40, 0x6 ;  /* 0x00000040e724a811 */ /* 0x000fe400078e30ff */
[----:B------:R-:W-:Y:S02]  /*2120*/  IADD3.X R43, R41, UR18, R40, P4, P1 ;  /* 0x00000012292b7c10 */ /* 0x000fe4000a7e2428 */
[----:B------:R-:W-:Y:S01]  /*2130*/  @!PT LDS RZ, [RZ] ;  /* 0x00000000fffff984 */ /* 0x000fe20000000800 */
[----:B------:R-:W-:Y:S01]  /*2140*/  @!PT LDS RZ, [RZ] ;  /* 0x00000000fffff984 */ /* 0x000fe20000000800 */
[----:B------:R-:W-:Y:S01]  /*2150*/  @!PT LDS RZ, [RZ] ;  /* 0x00000000fffff984 */ /* 0x000fe20000000800 */
[----:B------:R1:W-:Y:S01]  /*2160*/  LDGSTS.E.BYPASS.LTC128B.128 [R38], [R46.64], !P6 ;  /* 0x000000002e267fae */ /* 0x0003e2000f101d54 */
[----:B------:R-:W-:Y:S01]  /*2170*/  @!P2 LEA R37, R227, R210, 0x6 ;  /* 0x000000d2e325a211 */ /* 0x000fe200078e30ff */
[----:B------:R-:W-:Y:S03]  /*2180*/  @!P2 IMAD.WIDE R44, R36, 0x4, R44 ;  /* 0x00000004242ca825 */ /* 0x000fe600078e022c */
[----:B------:R-:W-:Y:S03]  /*2190*/  @!P2 SHF.L.U32 R39, R37, 0x2, RZ ;  /* 0x000000022527a819 */ /* 0x000fe600000006ff */
[----:B------:R1:W-:Y:S08]  /*21a0*/  LDGSTS.E.BYPASS.LTC128B.128 [R38+0x1000], [R42.64], !P5 ;  /* 0x010000002a267fae */ /* 0x0003f0000e901d54 */
[----:B------:R1:W-:Y:S02]  /*21b0*/  @!P2 LDGSTS.E.BYPASS.LTC128B.128 [R39+0xc080], [R44.64] ;  /* 0x0c0800002c27afae */ /* 0x0003e4000b901d54 */
.L_x_4:
[-C--:B-1---5:R-:W-:Y:S01]  /*21c0*/  HMMA.16816.F32.BF16 R36, R132, R144.reuse, RZ ;  /* 0x000000908424723c */ /* 0x0a2fe200000418ff */
[----:B------:R-:W0:Y:S02]  /*21d0*/  LDGDEPBAR ;  /* 0x00000000000079af */ /* 0x000e240000000000 */
[C---:B------:R-:W-:Y:S02]  /*21e0*/  ISETP.GT.AND P4, PT, R222.reuse, 0x20, PT ;  /* 0x00000020de00780c */ /* 0x040fe40003f84270 */
[----:B------:R-:W-:Y:S02]  /*21f0*/  ISETP.GT.AND P1, PT, R222, 0x21, PT ;  /* 0x00000021de00780c */ /* 0x000fe40003f24270 */
[----:B------:R-:W-:Y:S01]  /*2200*/  FSEL R242, R12, -INF , P4 ;  /* 0xff8000000cf27808 */ /* 0x000fe20002000000 */
[C---:B------:R-:W-:Y:S01]  /*2210*/  HMMA.16816.F32.BF16 R40, R136.reuse, R144, RZ ;  /* 0x000000908828723c */ /* 0x040fe200000418ff */
[----:B------:R-:W-:Y:S02]  /*2220*/  MOV R196, 0x40 ;  /* 0x0000004000c47802 */ /* 0x000fe40000000f00 */
[C---:B------:R-:W-:Y:S02]  /*2230*/  ISETP.GT.AND P5, PT, R222.reuse, RZ, PT ;  /* 0x000000ffde00720c */ /* 0x040fe40003fa4270 */
[----:B------:R-:W-:Y:S02]  /*2240*/  FSEL R244, R13, -INF , P1 ;  /* 0xff8000000df47808 */ /* 0x000fe40000800000 */
[----:B------:R-:W-:Y:S01]  /*2250*/  FSEL R245, R19, -INF , P1 ;  /* 0xff80000013f57808 */ /* 0x000fe20000800000 */
[-C--:B------:R-:W-:Y:S01]  /*2260*/  HMMA.16816.F32.BF16 R44, R136, R146.reuse, RZ ;  /* 0x00000092882c723c */ /* 0x080fe200000418ff */
[----:B------:R-:W-:Y:S02]  /*2270*/  FSEL R19, R15, -INF , P1 ;  /* 0xff8000000f137808 */ /* 0x000fe40000800000 */
[----:B------:R-:W-:Y:S02]  /*2280*/  ISETP.GT.AND P6, PT, R222, 0x1, PT ;  /* 0x00000001de00780c */ /* 0x000fe40003fc4270 */
[----:B------:R-:W-:Y:S01]  /*2290*/  SEL R196, R196, 0xffffffc0, !P0 ;  /* 0xffffffc0c4c47807 */ /* 0x000fe20004000000 */
[----:B------:R-:W-:Y:S01]  /*22a0*/  FFMA.FTZ R19, R19, c[0x0][0x29c], -R184 ;  /* 0x0000a70013137a23 */ /* 0x000fe200000108b8 */
[----:B------:R-:W-:Y:S01]  /*22b0*/  FSEL R199, R5, -INF , P6 ;  /* 0xff80000005c77808 */ /* 0x000fe20003000000 */
[C---:B------:R-:W-:Y:S04]  /*22c0*/  HMMA.16816.F32.BF16 R48, R132.reuse, R146, RZ ;  /* 0x000000928430723c */ /* 0x040fe800000418ff */
[----:B------:R-:W-:Y:S01]  /*22d0*/  IADD3 R180, R196, R180, R189 ;  /* 0x000000b4c4b47210 */ /* 0x000fe20007ffe0bd */
[--C-:B------:R-:W-:Y:S01]  /*22e0*/  FFMA.FTZ R198, R199, c[0x0][0x29c], -R236.reuse ;  /* 0x0000a700c7c67a23 */ /* 0x100fe200000108ec */
[----:B------:R-:W-:Y:S02]  /*22f0*/  FSEL R187, R4, -INF , P5 ;  /* 0xff80000004bb7808 */ /* 0x000fe40002800000 */
[-C--:B------:R-:W-:Y:S01]  /*2300*/  HMMA.16816.F32.BF16 R52, R132, R148.reuse, RZ ;  /* 0x000000948434723c */ /* 0x080fe200000418ff */
[----:B------:R-:W-:Y:S02]  /*2310*/  FSEL R233, R17, -INF , P1 ;  /* 0xff80000011e97808 */ /* 0x000fe40000800000 */
[----:B------:R-:W-:Y:S01]  /*2320*/  MUFU.EX2 R198, R198 ;  /* 0x000000c600c67308 */ /* 0x000fe20000000800 */
[----:B------:R-:W-:Y:S01]  /*2330*/  ISETP.GT.AND P1, PT, R222, 0x61, PT ;  /* 0x00000061de00780c */ /* 0x000fe20003f24270 */
[--C-:B------:R-:W-:Y:S01]  /*2340*/  FFMA.FTZ R183, R187, c[0x0][0x29c], -R236.reuse ;  /* 0x0000a700bbb77a23 */ /* 0x100fe200000108ec */
[----:B------:R-:W-:Y:S01]  /*2350*/  FSEL R239, R7, -INF , P6 ;  /* 0xff80000007ef7808 */ /* 0x000fe20003000000 */
[----:B------:R-:W-:Y:S01]  /*2360*/  FFMA.FTZ R232, R233, c[0x0][0x29c], -R236 ;  /* 0x0000a700e9e87a23 */ /* 0x000fe200000108ec */
[C---:B------:R-:W-:Y:S04]  /*2370*/  HMMA.16816.F32.BF16 R56, R136.reuse, R148, RZ ;  /* 0x000000948838723c */ /* 0x040fe800000418ff */
[----:B------:R-:W-:Y:S01]  /*2380*/  FSEL R35, R35, -INF , P1 ;  /* 0xff80000023237808 */ /* 0x000fe20000800000 */
[----:B------:R-:W-:Y:S01]  /*2390*/  FFMA.FTZ R246, R239, c[0x0][0x29c], -R186 ;  /* 0x0000a700eff67a23 */ /* 0x000fe200000108ba */
[----:B------:R-:W1:Y:S01]  /*23a0*/  MUFU.EX2 R183, R183 ;  /* 0x000000b700b77308 */ /* 0x000e620000000800 */
[----:B------:R-:W-:Y:S01]  /*23b0*/  FSEL R241, R6, -INF , P5 ;  /* 0xff80000006f17808 */ /* 0x000fe20002800000 */
[-C--:B------:R-:W-:Y:S01]  /*23c0*/  HMMA.16816.F32.BF16 R60, R136, R150.reuse, RZ ;  /* 0x00000096883c723c */ /* 0x080fe200000418ff */
[----:B------:R-:W-:Y:S03]  /*23d0*/  LDSM.16.M88.4 R136, [R180+0x8080] ;  /* 0x00808000b488783b */ /* 0x000fe60000000200 */
[----:B------:R-:W-:Y:S02]  /*23e0*/  FSEL R240, R8, -INF , P5 ;  /* 0xff80000008f07808 */ /* 0x000fe40002800000 */
[----:B------:R-:W-:Y:S02]  /*23f0*/  FSEL R233, R10, -INF , P5 ;  /* 0xff8000000ae97808 */ /* 0x000fe40002800000 */
[----:B------:R-:W-:Y:S01]  /*2400*/  HMMA.16816.F32.BF16 R64, R132, R150, RZ ;  /* 0x000000968440723c */ /* 0x000fe200000418ff */
[----:B------:R-:W2:Y:S01]  /*2410*/  LDSM.16.M88.4 R132, [R181+0x8080] ;  /* 0x00808000b584783b */ /* 0x000ea20000000200 */
[----:B------:R-:W-:Y:S01]  /*2420*/  ISETP.GT.AND P5, PT, R222, 0x41, PT ;  /* 0x00000041de00780c */ /* 0x000fe20003fa4270 */
[----:B------:R-:W3:Y:S01]  /*2430*/  MUFU.EX2 R232, R232 ;  /* 0x000000e800e87308 */ /* 0x000ee20000000800 */
[----:B------:R-:W-:Y:S01]  /*2440*/  FSEL R243, R18, -INF , P4 ;  /* 0xff80000012f37808 */ /* 0x000fe20002000000 */
[--C-:B------:R-:W-:Y:S01]  /*2450*/  FFMA.FTZ R233, R233, c[0x0][0x29c], -R184.reuse ;  /* 0x0000a700e9e97a23 */ /* 0x100fe200000108b8 */
[----:B------:R-:W-:Y:S02]  /*2460*/  FSEL R27, R27, -INF , P5 ;  /* 0xff8000001b1b7808 */ /* 0x000fe40002800000 */
[-C--:B------:R-:W-:Y:S05]  /*2470*/  HMMA.16816.F32.BF16 R36, R140, R152.reuse, R36 ;  /* 0x000000988c24723c */ /* 0x080fea0000041824 */
[----:B------:R-:W-:Y:S01]  /*2480*/  FFMA.FTZ R27, R27, c[0x0][0x29c], -R184 ;  /* 0x0000a7001b1b7a23 */ /* 0x000fe200000108b8 */
[----:B------:R-:W-:Y:S01]  /*2490*/  FSEL R33, R33, -INF , P1 ;  /* 0xff80000021217808 */ /* 0x000fe20000800000 */
[----:B------:R-:W-:Y:S01]  /*24a0*/  FFMA.FTZ R239, R243, c[0x0][0x29c], -R186 ;  /* 0x0000a700f3ef7a23 */ /* 0x000fe200000108ba */
[C---:B------:R-:W-:Y:S01]  /*24b0*/  HMMA.16816.F32.BF16 R40, R156.reuse, R152, R40 ;  /* 0x000000989c28723c */ /* 0x040fe20000041828 */
[----:B------:R-:W-:Y:S03]  /*24c0*/  MUFU.EX2 R250, R27 ;  /* 0x0000001b00fa7308 */ /* 0x000fe60000000800 */
[----:B------:R-:W-:Y:S02]  /*24d0*/  FSEL R199, R16, -INF , P4 ;  /* 0xff80000010c77808 */ /* 0x000fe40002000000 */
[----:B------:R-:W-:Y:S02]  /*24e0*/  FSEL R23, R23, -INF , P5 ;  /* 0xff80000017177808 */ /* 0x000fe40002800000 */
[-C--:B------:R-:W-:Y:S03]  /*24f0*/  HMMA.16816.F32.BF16 R44, R156, R154.reuse, R44 ;  /* 0x0000009a9c2c723c */ /* 0x080fe6000004182c */
[----:B------:R-:W-:Y:S01]  /*2500*/  MUFU.EX2 R239, R239 ;  /* 0x000000ef00ef7308 */ /* 0x000fe20000000800 */
[----:B------:R-:W-:Y:S01]  /*2510*/  FFMA.FTZ R187, R199, c[0x0][0x29c], -R236 ;  /* 0x0000a700c7bb7a23 */ /* 0x000fe200000108ec */
[----:B------:R-:W-:Y:S01]  /*2520*/  FSEL R238, R9, -INF , P6 ;  /* 0xff80000009ee7808 */ /* 0x000fe20003000000 */
[----:B------:R-:W-:Y:S01]  /*2530*/  FFMA.FTZ R243, R23, c[0x0][0x29c], -R186 ;  /* 0x0000a70017f37a23 */ /* 0x000fe200000108ba */
[----:B------:R-:W-:Y:S01]  /*2540*/  FSEL R199, R11, -INF , P6 ;  /* 0xff8000000bc77808 */ /* 0x000fe20003000000 */
[C---:B------:R-:W-:Y:S04]  /*2550*/  HMMA.16816.F32.BF16 R48, R140.reuse, R154, R48 ;  /* 0x0000009a8c30723c */ /* 0x040fe80000041830 */
[----:B------:R-:W-:Y:S01]  /*2560*/  ISETP.GT.AND P6, PT, R222, 0x40, PT ;  /* 0x00000040de00780c */ /* 0x000fe20003fc4270 */
[----:B------:R4:W-:Y:S01]  /*2570*/  MUFU.EX2 R23, R243 ;  /* 0x000000f300177308 */ /* 0x0009e20000000800 */
[----:B------:R-:W-:Y:S01]  /*2580*/  FSEL R31, R31, -INF , P1 ;  /* 0xff8000001f1f7808 */ /* 0x000fe20000800000 */
[----:B------:R-:W-:Y:S01]  /*2590*/  FFMA.FTZ R199, R199, c[0x0][0x29c], -R184 ;  /* 0x0000a700c7c77a23 */ /* 0x000fe200000108b8 */
[-C--:B------:R-:W-:Y:S04]  /*25a0*/  HMMA.16816.F32.BF16 R52, R140, R160.reuse, R52 ;  /* 0x000000a08c34723c */ /* 0x080fe80000041834 */
[----:B------:R-:W-:Y:S02]  /*25b0*/  FSEL R235, R20, -INF , P6 ;  /* 0xff80000014eb7808 */ /* 0x000fe40003000000 */
[----:B------:R-:W-:Y:S01]  /*25c0*/  FSEL R24, R24, -INF , P6 ;  /* 0xff80000018187808 */ /* 0x000fe20003000000 */
[----:B------:R-:W5:Y:S01]  /*25d0*/  MUFU.EX2 R187, R187 ;  /* 0x000000bb00bb7308 */ /* 0x000f620000000800 */
[C---:B------:R-:W-:Y:S04]  /*25e0*/  HMMA.16816.F32.BF16 R56, R156.reuse, R160, R56 ;  /* 0x000000a09c38723c */ /* 0x040fe80000041838 */
[--C-:B------:R-:W-:Y:S01]  /*25f0*/  FFMA.FTZ R234, R235, c[0x0][0x29c], -R236.reuse ;  /* 0x0000a700ebea7a23 */ /* 0x100fe200000108ec */
[----:B------:R-:W-:Y:S03]  /*2600*/  FSEL R235, R21, -INF , P5 ;  /* 0xff80000015eb7808 */ /* 0x000fe60002800000 */
[-C--:B------:R-:W-:Y:S01]  /*2610*/  HMMA.16816.F32.BF16 R60, R156, R162.reuse, R60 ;  /* 0x000000a29c3c723c */ /* 0x080fe2000004183c */
[----:B------:R-:W-:Y:S03]  /*2620*/  MUFU.EX2 R199, R199 ;  /* 0x000000c700c77308 */ /* 0x000fe60000000800 */
[----:B------:R-:W-:Y:S01]  /*2630*/  FFMA.FTZ R237, R235, c[0x0][0x29c], -R236 ;  /* 0x0000a700ebed7a23 */ /* 0x000fe200000108ec */
[----:B------:R-:W-:Y:S02]  /*2640*/  FSEL R235, R14, -INF , P4 ;  /* 0xff8000000eeb7808 */ /* 0x000fe40002000000 */
[----:B------:R1:W3:Y:S01]  /*2650*/  LDSM.16.M88.4 R12, [R181+0x9080] ;  /* 0x00908000b50c783b */ /* 0x0002e20000000200 */
[----:B------:R-:W-:Y:S03]  /*2660*/  HMMA.16816.F32.BF16 R64, R140, R162, R64 ;  /* 0x000000a28c40723c */ /* 0x000fe60000041840 */
[----:B------:R-:W-:Y:S01]  /*2670*/  MUFU.EX2 R234, R234 ;  /* 0x000000ea00ea7308 */ /* 0x000fe20000000800 */
[----:B------:R-:W-:Y:S01]  /*2680*/  ISETP.GT.AND P4, PT, R222, 0x60, PT ;  /* 0x00000060de00780c */ /* 0x000fe20003f84270 */
[----:B------:R-:W-:Y:S02]  /*2690*/  FFMA.FTZ R235, R235, c[0x0][0x29c], -R184 ;  /* 0x0000a700ebeb7a23 */ /* 0x000fe400000108b8 */
[----:B------:R5:W3:Y:S01]  /*26a0*/  LDSM.16.M88.4 R140, [R180+0x9080] ;  /* 0x00908000b48c783b */ /* 0x000ae20000000200 */
[-C--:B--2---:R-:W-:Y:S05]  /*26b0*/  HMMA.16816.F32.BF16 R36, R132, R164.reuse, R36 ;  /* 0x000000a48424723c */ /* 0x084fea0000041824 */
[----:B------:R-:W-:Y:S01]  /*26c0*/  MUFU.EX2 R235, R235 ;  /* 0x000000eb00eb7308 */ /* 0x000fe20000000800 */
[----:B------:R-:W-:Y:S01]  /*26d0*/  FSEL R247, R32, -INF , P4 ;  /* 0xff80000020f77808 */ /* 0x000fe20002000000 */
[----:B------:R-:W-:Y:S01]  /*26e0*/  FFMA.FTZ R32, R241, c[0x0][0x29c], -R186 ;  /* 0x0000a700f1207a23 */ /* 0x000fe200000108ba */
[----:B------:R-:W-:Y:S04]  /*26f0*/  FSEL R241, R22, -INF , P6 ;  /* 0xff80000016f17808 */ /* 0x000fe80003000000 */
[----:B------:R-:W-:Y:S01]  /*2700*/  FFMA.FTZ R18, R247, c[0x0][0x29c], -R236 ;  /* 0x0000a700f7127a23 */ /* 0x000fe200000108ec */
[----:B----4-:R-:W-:Y:S01]  /*2710*/  FSEL R243, R30, -INF , P4 ;  /* 0xff8000001ef37808 */ /* 0x010fe20002000000 */
[----:B------:R-:W-:Y:S01]  /*2720*/  FFMA.FTZ R22, R241, c[0x0][0x29c], -R186 ;  /* 0x0000a700f1167a23 */ /* 0x000fe200000108ba */
[----:B-1----:R-:W1:Y:S01]  /*2730*/  MUFU.EX2 R181, R246 ;  /* 0x000000f600b57308 */ /* 0x002e620000000800 */
[----:B------:R-:W-:Y:S01]  /*2740*/  FFMA.FTZ R236, R33, c[0x0][0x29c], -R236 ;  /* 0x0000a70021ec7a23 */ /* 0x000fe200000108ec */
[----:B------:R-:W-:Y:S01]  /*2750*/  FSEL R241, R34, -INF , P4 ;  /* 0xff80000022f17808 */ /* 0x000fe20002000000 */
[----:B------:R-:W-:Y:S01]  /*2760*/  FFMA.FTZ R243, R243, c[0x0][0x29c], -R184 ;  /* 0x0000a700f3f37a23 */ /* 0x000fe200000108b8 */
[----:B-----5:R-:W-:Y:S03]  /*2770*/  FSEL R180, R25, -INF , P5 ;  /* 0xff80000019b47808 */ /* 0x020fe60002800000 */
[--C-:B------:R-:W-:Y:S03]  /*2780*/  FFMA.FTZ R34, R241, c[0x0][0x29c], -R186.reuse ;  /* 0x0000a700f1227a23 */ /* 0x100fe600000108ba */
[----:B------:R2:W-:Y:S01]  /*2790*/  MUFU.EX2 R33, R236 ;  /* 0x000000ec00217308 */ /* 0x0005e20000000800 */
[--C-:B------:R-:W-:Y:S02]  /*27a0*/  FFMA.FTZ R241, R244, c[0x0][0x29c], -R185.reuse ;  /* 0x0000a700f4f17a23 */ /* 0x100fe400000108b9 */
[--C-:B------:R-:W-:Y:S02]  /*27b0*/  FFMA.FTZ R25, R180, c[0x0][0x29c], -R185.reuse ;  /* 0x0000a700b4197a23 */ /* 0x100fe400000108b9 */
[----:B------:R-:W-:Y:S01]  /*27c0*/  LDS R180, [R182+0xc2a0] ;  /* 0x00c2a000b6b47984 */ /* 0x000fe20000000800 */
[C---:B---3--:R-:W-:Y:S04]  /*27d0*/  HMMA.16816.F32.BF16 R40, R12.reuse, R164, R40 ;  /* 0x000000a40c28723c */ /* 0x048fe80000041828 */
[----:B------:R-:W-:Y:S04]  /*27e0*/  MUFU.EX2 R25, R25 ;  /* 0x0000001900197308 */ /* 0x000fe80000000800 */
[-C--:B------:R-:W-:Y:S06]  /*27f0*/  HMMA.16816.F32.BF16 R44, R12, R166.reuse, R44 ;  /* 0x000000a60c2c723c */ /* 0x080fec000004182c */
[----:B------:R-:W3:Y:S02]  /*2800*/  MUFU.EX2 R18, R18 ;  /* 0x0000001200127308 */ /* 0x000ee40000000800 */
[C---:B------:R-:W-:Y:S04]  /*2810*/  HMMA.16816.F32.BF16 R48, R132.reuse, R166, R48 ;  /* 0x000000a68430723c */ /* 0x040fe80000041830 */
[--C-:B--2---:R-:W-:Y:S02]  /*2820*/  FFMA.FTZ R236, R245, c[0x0][0x29c], -R186.reuse ;  /* 0x0000a700f5ec7a23 */ /* 0x104fe400000108ba */
[----:B------:R-:W-:Y:S02]  /*2830*/  FFMA.FTZ R186, R35, c[0x0][0x29c], -R186 ;  /* 0x0000a70023ba7a23 */ /* 0x000fe400000108ba */
[-C--:B------:R-:W-:Y:S01]  /*2840*/  HMMA.16816.F32.BF16 R52, R132, R168.reuse, R52 ;  /* 0x000000a88434723c */ /* 0x080fe20000041834 */
[----:B------:R-:W2:Y:S01]  /*2850*/  LDS R35, [R182+0xc280] ;  /* 0x00c28000b6237984 */ /* 0x000ea20000000800 */
[----:B------:R-:W4:Y:S06]  /*2860*/  MUFU.EX2 R32, R32 ;  /* 0x0000002000207308 */ /* 0x000f2c0000000800 */
[C---:B------:R-:W-:Y:S04]  /*2870*/  HMMA.16816.F32.BF16 R56, R12.reuse, R168, R56 ;  /* 0x000000a80c38723c */ /* 0x040fe80000041838 */
[----:B------:R-:W5:Y:S04]  /*2880*/  MUFU.EX2 R236, R236 ;  /* 0x000000ec00ec7308 */ /* 0x000f680000000800 */
[-C--:B------:R-:W-:Y:S06]  /*2890*/  HMMA.16816.F32.BF16 R60, R12, R170.reuse, R60 ;  /* 0x000000aa0c3c723c */ /* 0x080fec000004183c */
[----:B------:R1:W-:Y:S01]  /*28a0*/  MUFU.EX2 R13, R186 ;  /* 0x000000ba000d7308 */ /* 0x0003e20000000800 */
[--C-:B------:R-:W-:Y:S01]  /*28b0*/  FFMA.FTZ R15, R238, c[0x0][0x29c], -R185.reuse ;  /* 0x0000a700ee0f7a23 */ /* 0x100fe200000108b9 */
[----:B------:R-:W-:Y:S04]  /*28c0*/  HMMA.16816.F32.BF16 R64, R132, R170, R64 ;  /* 0x000000aa8440723c */ /* 0x000fe80000041840 */
[--C-:B------:R-:W-:Y:S02]  /*28d0*/  FFMA.FTZ R238, R24, c[0x0][0x29c], -R185.reuse ;  /* 0x0000a70018ee7a23 */ /* 0x100fe400000108b9 */
[--C-:B------:R-:W-:Y:S02]  /*28e0*/  FFMA.FTZ R12, R240, c[0x0][0x29c], -R185.reuse ;  /* 0x0000a700f00c7a23 */ /* 0x100fe400000108b9 */
[-C--:B------:R-:W-:Y:S01]  /*28f0*/  HMMA.16816.F32.BF16 R36, R136, R172.reuse, R36 ;  /* 0x000000ac8824723c */ /* 0x080fe20000041824 */
[----:B------:R2:W-:Y:S04]  /*2900*/  MUFU.EX2 R24, R238 ;  /* 0x000000ee00187308 */ /* 0x0005e80000000800 */
[--C-:B------:R-:W-:Y:S03]  /*2910*/  FFMA.FTZ R14, R242, c[0x0][0x29c], -R185.reuse ;  /* 0x0000a700f20e7a23 */ /* 0x100fe600000108b9 */
[C---:B------:R-:W-:Y:S03]  /*2920*/  HMMA.16816.F32.BF16 R40, R140.reuse, R172, R40 ;  /* 0x000000ac8c28723c */ /* 0x040fe60000041828 */
[----:B------:R-:W2:Y:S01]  /*2930*/  MUFU.EX2 R34, R34 ;  /* 0x0000002200227308 */ /* 0x000ea20000000800 */
[----:B-1----:R-:W-:Y:S04]  /*2940*/  FSEL R186, R28, -INF , P4 ;  /* 0xff8000001cba7808 */ /* 0x002fe80002000000 */
[-C--:B------:R-:W-:Y:S04]  /*2950*/  HMMA.16816.F32.BF16 R44, R140, R174.reuse, R44 ;  /* 0x000000ae8c2c723c */ /* 0x080fe8000004182c */
[----:B------:R-:W-:Y:S01]  /*2960*/  FSEL R28, R29, -INF , P1 ;  /* 0xff8000001d1c7808 */ /* 0x000fe20000800000 */
[----:B------:R-:W1:Y:S01]  /*2970*/  MUFU.EX2 R12, R12 ;  /* 0x0000000c000c7308 */ /* 0x000e620000000800 */
[----:B------:R-:W-:Y:S01]  /*2980*/  FSEL R29, R26, -INF , P6 ;  /* 0xff8000001a1d7808 */ /* 0x000fe20003000000 */
[----:B------:R-:W-:Y:S01]  /*2990*/  FFMA.FTZ R26, R186, c[0x0][0x29c], -R185 ;  /* 0x0000a700ba1a7a23 */ /* 0x000fe200000108b9 */
[C---:B------:R-:W-:Y:S04]  /*29a0*/  HMMA.16816.F32.BF16 R48, R136.reuse, R174, R48 ;  /* 0x000000ae8830723c */ /* 0x040fe80000041830 */
[--C-:B------:R-:W-:Y:S01]  /*29b0*/  FFMA.FTZ R29, R29, c[0x0][0x29c], -R184.reuse ;  /* 0x0000a7001d1d7a23 */ /* 0x100fe200000108b8 */
[----:B------:R-:W-:Y:S01]  /*29c0*/  F2FP.BF16.PACK_AB R186, R198, R183 ;  /* 0x000000b7c6ba723e */ /* 0x000fe200000010ff */
[----:B------:R-:W-:Y:S01]  /*29d0*/  FFMA.FTZ R184, R31, c[0x0][0x29c], -R184 ;  /* 0x0000a7001fb87a23 */ /* 0x000fe200000108b8 */
[----:B------:R-:W1:Y:S01]  /*29e0*/  MUFU.EX2 R15, R15 ;  /* 0x0000000f000f7308 */ /* 0x000e620000000800 */
[-C--:B------:R-:W-:Y:S03]  /*29f0*/  HMMA.16816.F32.BF16 R52, R136, R176.reuse, R52 ;  /* 0x000000b08834723c */ /* 0x080fe60000041834 */
[----:B------:R-:W-:Y:S01]  /*2a00*/  LOP3.LUT P1, RZ, R204, 0x4, RZ, 0xc0, !PT ;  /* 0x00000004ccff7812 */ /* 0x000fe2000782c0ff */
[----:B--2---:R-:W-:Y:S02]  /*2a10*/  FADD.FTZ R31, R37, -R35 ;  /* 0x80000023251f7221 */ /* 0x004fe40000010000 */
[----:B------:R-:W-:Y:S02]  /*2a20*/  FFMA.FTZ R185, R28, c[0x0][0x29c], -R185 ;  /* 0x0000a7001cb97a23 */ /* 0x000fe400000108b9 */
[C---:B------:R-:W-:Y:S01]  /*2a30*/  HMMA.16816.F32.BF16 R56, R140.reuse, R176, R56 ;  /* 0x000000b08c38723c */ /* 0x040fe20000041838 */
[----:B------:R-:W2:Y:S03]  /*2a40*/  MUFU.EX2 R22, R22 ;  /* 0x0000001600167308 */ /* 0x000ea60000000800 */
[----:B------:R-:W-:Y:S02]  /*2a50*/  FMUL.FTZ R31, R198, R31 ;  /* 0x0000001fc61f7220 */ /* 0x000fe40000410000 */
[----:B------:R-:W1:Y:S01]  /*2a60*/  LDS R198, [R182+0xc300] ;  /* 0x00c30000b6c67984 */ /* 0x000e620000000800 */
[--C-:B------:R-:W-:Y:S01]  /*2a70*/  FADD.FTZ R28, R36, -R35.reuse ;  /* 0x80000023241c7221 */ /* 0x100fe20000010000 */
[-C--:B------:R-:W-:Y:S02]  /*2a80*/  HMMA.16816.F32.BF16 R60, R140, R178.reuse, R60 ;  /* 0x000000b28c3c723c */ /* 0x080fe4000004183c */
[----:B------:R-:W1:Y:S01]  /*2a90*/  LDS R182, [R182+0xc320] ;  /* 0x00c32000b6b67984 */ /* 0x000e620000000800 */
[----:B------:R-:W-:Y:S01]  /*2aa0*/  MUFU.EX2 R240, R233 ;  /* 0x000000e900f07308 */ /* 0x000fe20000000800 */
[----:B------:R-:W-:Y:S02]  /*2ab0*/  FMUL.FTZ R28, R183, R28 ;  /* 0x0000001cb71c7220 */ /* 0x000fe40000410000 */
[----:B------:R-:W-:Y:S01]  /*2ac0*/  STS [R223], R186 ;  /* 0x000000badf007388 */ /* 0x000fe20000000800 */
[--C-:B------:R-:W-:Y:S01]  /*2ad0*/  FADD.FTZ R183, R49, -R35.reuse ;  /* 0x8000002331b77221 */ /* 0x100fe20000010000 */
[----:B------:R-:W-:Y:S04]  /*2ae0*/  HMMA.16816.F32.BF16 R64, R136, R178, R64 ;  /* 0x000000b28840723c */ /* 0x000fe80000041840 */
[----:B------:R-:W-:Y:S01]  /*2af0*/  F2FP.BF16.PACK_AB R28, R31, R28 ;  /* 0x0000001c1f1c723e */ /* 0x000fe200000010ff */
[--C-:B------:R-:W-:Y:S01]  /*2b00*/  FADD.FTZ R30, R48, -R35.reuse ;  /* 0x80000023301e7221 */ /* 0x100fe20000010000 */
[----:B------:R-:W-:Y:S01]  /*2b10*/  MUFU.EX2 R14, R14 ;  /* 0x0000000e000e7308 */ /* 0x000fe20000000800 */
[C---:B------:R-:W-:Y:S02]  /*2b20*/  FMUL.FTZ R183, R232.reuse, R183 ;  /* 0x000000b7e8b77220 */ /* 0x040fe40000410000 */
[----:B------:R-:W-:Y:S03]  /*2b30*/  FMUL.FTZ R30, R187, R30 ;  /* 0x0000001ebb1e7220 */ /* 0x000fe60000410000 */
[----:B------:R-:W-:Y:S01]  /*2b40*/  F2FP.BF16.PACK_AB R187, R232, R187 ;  /* 0x000000bbe8bb723e */ /* 0x000fe200000010ff */
[--C-:B------:R-:W-:Y:S01]  /*2b50*/  FADD.FTZ R242, R39, -R180.reuse ;  /* 0x800000b427f27221 */ /* 0x100fe20000010000 */
[----:B------:R-:W-:Y:S01]  /*2b60*/  F2FP.BF16.PACK_AB R30, R183, R30 ;  /* 0x0000001eb71e723e */ /* 0x000fe200000010ff */
[--C-:B------:R-:W-:Y:S01]  /*2b70*/  FADD.FTZ R245, R52, -R35.reuse ;  /* 0x8000002334f57221 */ /* 0x100fe20000010000 */
[----:B------:R-:W-:Y:S01]  /*2b80*/  MUFU.EX2 R241, R241 ;  /* 0x000000f100f17308 */ /* 0x000fe20000000800 */
[--C-:B------:R-:W-:Y:S02]  /*2b90*/  FADD.FTZ R232, R53, -R35.reuse ;  /* 0x8000002335e87221 */ /* 0x100fe40000010000 */
[----:B------:R-:W-:Y:S02]  /*2ba0*/  FMUL.FTZ R242, R181, R242 ;  /* 0x000000f2b5f27220 */ /* 0x000fe40000410000 */
[--C-:B------:R-:W-:Y:S02]  /*2bb0*/  FADD.FTZ R244, R50, -R180.reuse ;  /* 0x800000b432f47221 */ /* 0x100fe40000010000 */
[----:B------:R-:W-:Y:S02]  /*2bc0*/  FMUL.FTZ R245, R234, R245 ;  /* 0x000000f5eaf57220 */ /* 0x000fe40000410000 */
[--C-:B------:R-:W-:Y:S01]  /*2bd0*/  FADD.FTZ R31, R64, -R35.reuse ;  /* 0x80000023401f7221 */ /* 0x100fe20000010000 */
[----:B------:R-:W-:Y:S01]  /*2be0*/  MUFU.EX2 R246, R19 ;  /* 0x0000001300f67308 */ /* 0x000fe20000000800 */
[----:B------:R-:W-:Y:S02]  /*2bf0*/  FADD.FTZ R238, R65, -R35 ;  /* 0x8000002341ee7221 */ /* 0x000fe40000010000 */
[----:B---3--:R-:W-:Y:S01]  /*2c00*/  FMUL.FTZ R31, R18, R31 ;  /* 0x0000001f121f7220 */ /* 0x008fe20000410000 */
[C---:B------:R-:W-:Y:S01]  /*2c10*/  F2FP.BF16.PACK_AB R18, R33.reuse, R18 ;  /* 0x000000122112723e */ /* 0x040fe200000010ff */
[----:B------:R-:W-:Y:S02]  /*2c20*/  FMUL.FTZ R238, R33, R238 ;  /* 0x000000ee21ee7220 */ /* 0x000fe40000410000 */
[--C-:B------:R-:W-:Y:S02]  /*2c30*/  FADD.FTZ R35, R38, -R180.reuse ;  /* 0x800000b426237221 */ /* 0x100fe40000010000 */
[----:B------:R-:W-:Y:S01]  /*2c40*/  FMUL.FTZ R244, R239, R244 ;  /* 0x000000f4eff47220 */ /* 0x000fe20000410000 */
[----:B------:R-:W-:Y:S01]  /*2c50*/  F2FP.BF16.PACK_AB R238, R238, R31 ;  /* 0x0000001feeee723e */ /* 0x000fe200000010ff */
[----:B----4-:R-:W-:Y:S01]  /*2c60*/  FMUL.FTZ R35, R32, R35 ;  /* 0x0000002320237220 */ /* 0x010fe20000410000 */
[----:B-----5:R-:W-:Y:S01]  /*2c70*/  F2FP.BF16.PACK_AB R239, R236, R239 ;  /* 0x000000efecef723e */ /* 0x020fe200000010ff */
[--C-:B------:R-:W-:Y:S01]  /*2c80*/  FADD.FTZ R31, R51, -R180.reuse ;  /* 0x800000b4331f7221 */ /* 0x100fe20000010000 */
[----:B------:R-:W-:Y:S01]  /*2c90*/  F2FP.BF16.PACK_AB R32, R181, R32 ;  /* 0x00000020b520723e */ /* 0x000fe200000010ff */
[--C-:B------:R-:W-:Y:S01]  /*2ca0*/  FADD.FTZ R33, R54, -R180.reuse ;  /* 0x800000b436217221 */ /* 0x100fe20000010000 */
[----:B------:R-:W-:Y:S01]  /*2cb0*/  F2FP.BF16.PACK_AB R242, R242, R35 ;  /* 0x00000023f2f2723e */ /* 0x000fe200000010ff */
[----:B------:R-:W-:Y:S01]  /*2cc0*/  FMUL.FTZ R31, R236, R31 ;  /* 0x0000001fec1f7220 */ /* 0x000fe20000410000 */
[----:B------:R-:W3:Y:S01]  /*2cd0*/  MUFU.EX2 R29, R29 ;  /* 0x0000001d001d7308 */ /* 0x000ee20000000800 */
[----:B------:R3:W-:Y:S01]  /*2ce0*/  STS [R223+0x400], R32 ;  /* 0x00040020df007388 */ /* 0x0007e20000000800 */
[--C-:B------:R-:W-:Y:S02]  /*2cf0*/  FADD.FTZ R35, R66, -R180.reuse ;  /* 0x800000b442237221 */ /* 0x100fe40000010000 */
[--C-:B------:R-:W-:Y:S01]  /*2d00*/  FADD.FTZ R236, R55, -R180.reuse ;  /* 0x800000b437ec7221 */ /* 0x100fe20000010000 */
[----:B------:R-:W-:Y:S01]  /*2d10*/  F2FP.BF16.PACK_AB R31, R31, R244 ;  /* 0x000000f41f1f723e */ /* 0x000fe200000010ff */
[----:B------:R-:W-:Y:S02]  /*2d20*/  FADD.FTZ R180, R67, -R180 ;  /* 0x800000b443b47221 */ /* 0x000fe40000010000 */
[----:B------:R-:W-:Y:S01]  /*2d30*/  FMUL.FTZ R35, R34, R35 ;  /* 0x0000002322237220 */ /* 0x000fe20000410000 */
[C---:B------:R-:W-:Y:S01]  /*2d40*/  F2FP.BF16.PACK_AB R34, R13.reuse, R34 ;  /* 0x000000220d22723e */ /* 0x040fe200000010ff */
[----:B------:R-:W-:Y:S01]  /*2d50*/  FMUL.FTZ R180, R13, R180 ;  /* 0x000000b40db47220 */ /* 0x000fe20000410000 */
[----:B------:R-:W4:Y:S01]  /*2d60*/  MUFU.EX2 R237, R237 ;  /* 0x000000ed00ed7308 */ /* 0x000f220000000800 */
[--C-:B-1----:R-:W-:Y:S02]  /*2d70*/  FADD.FTZ R13, R40, -R198.reuse ;  /* 0x800000c6280d7221 */ /* 0x102fe40000010000 */
[--C-:B------:R-:W-:Y:S01]  /*2d80*/  FADD.FTZ R244, R41, -R198.reuse ;  /* 0x800000c629f47221 */ /* 0x100fe20000010000 */
[----:B------:R-:W-:Y:S01]  /*2d90*/  F2FP.BF16.PACK_AB R180, R180, R35 ;  /* 0x00000023b4b4723e */ /* 0x000fe200000010ff */
[----:B------:R-:W-:Y:S01]  /*2da0*/  FMUL.FTZ R13, R12, R13 ;  /* 0x0000000d0c0d7220 */ /* 0x000fe20000410000 */
[C---:B------:R-:W-:Y:S01]  /*2db0*/  F2FP.BF16.PACK_AB R12, R15.reuse, R12 ;  /* 0x0000000c0f0c723e */ /* 0x040fe200000010ff */
[----:B------:R-:W-:Y:S02]  /*2dc0*/  FMUL.FTZ R244, R15, R244 ;  /* 0x000000f40ff47220 */ /* 0x000fe40000410000 */
[--C-:B------:R-:W-:Y:S01]  /*2dd0*/  FADD.FTZ R252, R57, -R198.reuse ;  /* 0x800000c639fc7221 */ /* 0x100fe20000010000 */
[----:B------:R-:W1:Y:S01]  /*2de0*/  MUFU.EX2 R185, R185 ;  /* 0x000000b900b97308 */ /* 0x000e620000000800 */
[----:B--2---:R-:W-:Y:S01]  /*2df0*/  FMUL.FTZ R33, R22, R33 ;  /* 0x0000002116217220 */ /* 0x004fe20000410000 */
[----:B------:R-:W-:Y:S01]  /*2e00*/  F2FP.BF16.PACK_AB R244, R244, R13 ;  /* 0x0000000df4f4723e */ /* 0x000fe200000010ff */
[--C-:B------:R-:W-:Y:S01]  /*2e10*/  FADD.FTZ R13, R56, -R198.reuse ;  /* 0x800000c6380d7221 */ /* 0x100fe20000010000 */
[----:B------:R-:W-:Y:S01]  /*2e20*/  F2FP.BF16.PACK_AB R22, R23, R22 ;  /* 0x000000161716723e */ /* 0x000fe200000010ff */
[----:B------:R-:W-:Y:S01]  /*2e30*/  FMUL.FTZ R252, R25, R252 ;  /* 0x000000fc19fc7220 */ /* 0x000fe20000410000 */
[----:B---3--:R-:W-:Y:S01]  /*2e40*/  F2FP.BF16.PACK_AB R32, R250, R29 ;  /* 0x0000001dfa20723e */ /* 0x008fe200000010ff */
[----:B------:R-:W-:Y:S01]  /*2e50*/  FMUL.FTZ R236, R23, R236 ;  /* 0x000000ec17ec7220 */ /* 0x000fe20000410000 */
[C---:B------:R-:W-:Y:S01]  /*2e60*/  IADD3 R23, R223.reuse, 0x40, RZ ;  /* 0x00000040df177810 */ /* 0x040fe20007ffe0ff */
[----:B------:R-:W-:Y:S01]  /*2e70*/  FMUL.FTZ R13, R24, R13 ;  /* 0x0000000d180d7220 */ /* 0x000fe20000410000 */
[----:B------:R-:W-:Y:S01]  /*2e80*/  @P1 IADD3 R23, R223, -0x40, RZ ;  /* 0xffffffc0df171810 */ /* 0x000fe20007ffe0ff */
[--C-:B------:R-:W-:Y:S01]  /*2e90*/  FADD.FTZ R15, R44, -R198.reuse ;  /* 0x800000c62c0f7221 */ /* 0x100fe20000010000 */
[----:B------:R-:W-:Y:S01]  /*2ea0*/  F2FP.BF16.PACK_AB R24, R25, R24 ;  /* 0x000000181918723e */ /* 0x000fe200000010ff */
[----:B------:R-:W2:Y:S01]  /*2eb0*/  MUFU.EX2 R26, R26 ;  /* 0x0000001a001a7308 */ /* 0x000ea20000000800 */
[----:B------:R-:W-:Y:S01]  /*2ec0*/  F2FP.BF16.PACK_AB R252, R252, R13 ;  /* 0x0000000dfcfc723e */ /* 0x000fe200000010ff */
[----:B------:R-:W-:Y:S01]  /*2ed0*/  STS [R23], R187 ;  /* 0x000000bb17007388 */ /* 0x000fe20000000800 */
[----:B------:R-:W-:Y:S01]  /*2ee0*/  F2FP.BF16.PACK_AB R13, R199, R240 ;  /* 0x000000f0c70d723e */ /* 0x000fe200000010ff */
[----:B------:R-:W-:Y:S01]  /*2ef0*/  FMUL.FTZ R15, R14, R15 ;  /* 0x0000000f0e0f7220 */ /* 0x000fe20000410000 */
[----:B------:R-:W-:Y:S01]  /*2f00*/  F2FP.BF16.PACK_AB R14, R241, R14 ;  /* 0x0000000ef10e723e */ /* 0x000fe200000010ff */
[----:B------:R-:W-:Y:S01]  /*2f10*/  STS [R23+0x400], R239 ;  /* 0x000400ef17007388 */ /* 0x000fe20000000800 */
[----:B------:R-:W-:Y:S01]  /*2f20*/  F2FP.BF16.PACK_AB R236, R236, R33 ;  /* 0x00000021ecec723e */ /* 0x000fe200000010ff */
[C---:B----4-:R-:W-:Y:S01]  /*2f30*/  FMUL.FTZ R232, R237.reuse, R232 ;  /* 0x000000e8ede87220 */ /* 0x050fe20000410000 */
[----:B------:R-:W-:Y:S01]  /*2f40*/  F2FP.BF16.PACK_AB R234, R237, R234 ;  /* 0x000000eaedea723e */ /* 0x000fe200000010ff */
[----:B------:R3:W-:Y:S01]  /*2f50*/  STS [R223+0x1000], R12 ;  /* 0x0010000cdf007388 */ /* 0x0007e20000000800 */
[----:B------:R-:W-:Y:S01]  /*2f60*/  MUFU.EX2 R243, R243 ;  /* 0x000000f300f37308 */ /* 0x000fe20000000800 */
[--C-:B------:R-:W-:Y:S01]  /*2f70*/  FADD.FTZ R248, R45, -R198.reuse ;  /* 0x800000c62df87221 */ /* 0x100fe20000010000 */
[----:B------:R-:W-:Y:S01]  /*2f80*/  F2FP.BF16.PACK_AB R232, R232, R245 ;  /* 0x000000f5e8e8723e */ /* 0x000fe200000010ff */
[----:B------:R4:W-:Y:S01]  /*2f90*/  STS [R223+0x1400], R13 ;  /* 0x0014000ddf007388 */ /* 0x0009e20000000800 */
[--C-:B------:R-:W-:Y:S02]  /*2fa0*/  FADD.FTZ R19, R60, -R198.reuse ;  /* 0x800000c63c137221 */ /* 0x100fe40000010000 */
[----:B------:R-:W-:Y:S01]  /*2fb0*/  FMUL.FTZ R248, R241, R248 ;  /* 0x000000f8f1f87220 */ /* 0x000fe20000410000 */
[----:B------:R5:W-:Y:S01]  /*2fc0*/  STS [R23+0x1000], R14 ;  /* 0x0010000e17007388 */ /* 0x000be20000000800 */
[----:B------:R-:W-:Y:S02]  /*2fd0*/  FADD.FTZ R198, R61, -R198 ;  /* 0x800000c63dc67221 */ /* 0x000fe40000010000 */
[----:B------:R-:W5:Y:S01]  /*2fe0*/  MUFU.EX2 R184, R184 ;  /* 0x000000b800b87308 */ /* 0x000f620000000800 */
[----:B------:R-:W-:Y:S01]  /*2ff0*/  F2FP.BF16.PACK_AB R248, R248, R15 ;  /* 0x0000000ff8f8723e */ /* 0x000fe200000010ff */
[C---:B-1----:R-:W-:Y:S01]  /*3000*/  FMUL.FTZ R198, R185.reuse, R198 ;  /* 0x000000c6b9c67220 */ /* 0x042fe20000410000 */
[----:B------:R-:W-:Y:S01]  /*3010*/  F2FP.BF16.PACK_AB R15, R246, R235 ;  /* 0x000000ebf60f723e */ /* 0x000fe200000010ff */
[----:B--2---:R-:W-:Y:S01]  /*3020*/  FMUL.FTZ R19, R26, R19 ;  /* 0x000000131a137220 */ /* 0x004fe20000410000 */
[----:B------:R-:W-:Y:S03]  /*3030*/  F2FP.BF16.PACK_AB R26, R185, R26 ;  /* 0x0000001ab91a723e */ /* 0x000fe600000010ff */
[----:B------:R1:W-:Y:S01]  /*3040*/  STS [R23+0x1400], R15 ;  /* 0x0014000f17007388 */ /* 0x0003e20000000800 */
[----:B------:R-:W-:Y:S01]  /*3050*/  F2FP.BF16.PACK_AB R198, R198, R19 ;  /* 0x00000013c6c6723e */ /* 0x000fe200000010ff */
[--C-:B------:R-:W-:Y:S02]  /*3060*/  FADD.FTZ R19, R42, -R182.reuse ;  /* 0x800000b62a137221 */ /* 0x100fe40000010000 */
[----:B------:R-:W-:Y:S01]  /*3070*/  STS [R223+0x2000], R234 ;  /* 0x002000eadf007388 */ /* 0x000fe20000000800 */
[--C-:B---3--:R-:W-:Y:S03]  /*3080*/  FADD.FTZ R12, R43, -R182.reuse ;  /* 0x800000b62b0c7221 */ /* 0x108fe60000010000 */
[----:B------:R2:W-:Y:S01]  /*3090*/  STS [R223+0x2400], R22 ;  /* 0x00240016df007388 */ /* 0x0005e20000000800 */
[----:B------:R-:W-:Y:S02]  /*30a0*/  FMUL.FTZ R19, R240, R19 ;  /* 0x00000013f0137220 */ /* 0x000fe40000410000 */
[----:B------:R-:W-:Y:S01]  /*30b0*/  FMUL.FTZ R12, R199, R12 ;  /* 0x0000000cc70c7220 */ /* 0x000fe20000410000 */
[----:B------:R3:W-:Y:S01]  /*30c0*/  STS [R23+0x2000], R18 ;  /* 0x0020001217007388 */ /* 0x0007e20000000800 */
[--C-:B----4-:R-:W-:Y:S03]  /*30d0*/  FADD.FTZ R13, R47, -R182.reuse ;  /* 0x800000b62f0d7221 */ /* 0x110fe60000010000 */
[----:B------:R-:W-:Y:S01]  /*30e0*/  STS [R23+0x2400], R34 ;  /* 0x0024002217007388 */ /* 0x000fe20000000800 */
[----:B-----5:R-:W-:Y:S01]  /*30f0*/  F2FP.BF16.PACK_AB R14, R184, R243 ;  /* 0x000000f3b80e723e */ /* 0x020fe200000010ff */
[----:B------:R-:W-:Y:S01]  /*3100*/  FMUL.FTZ R13, R246, R13 ;  /* 0x0000000df60d7220 */ /* 0x000fe20000410000 */
[----:B------:R-:W-:Y:S01]  /*3110*/  F2FP.BF16.PACK_AB R12, R12, R19 ;  /* 0x000000130c0c723e */ /* 0x000fe200000010ff */
[----:B------:R4:W-:Y:S01]  /*3120*/  STS [R223+0x3000], R24 ;  /* 0x00300018df007388 */ /* 0x0009e20000000800 */
[----:B------:R-:W-:Y:S03]  /*3130*/  IADD3 R19, R194, R197, RZ ;  /* 0x000000c5c2137210 */ /* 0x000fe60007ffe0ff */
[----:B------:R-:W-:Y:S01]  /*3140*/  STS [R223+0x3400], R32 ;  /* 0x00340020df007388 */ /* 0x000fe20000000800 */
[----:B------:R-:W-:Y:S01]  /*3150*/  SHF.L.U32 R19, R19, 0x1, RZ ;  /* 0x0000000113137819 */ /* 0x000fe200000006ff */
[--C-:B-1----:R-:W-:Y:S02]  /*3160*/  FADD.FTZ R15, R63, -R182.reuse ;  /* 0x800000b63f0f7221 */ /* 0x102fe40000010000 */
[----:B------:R-:W-:Y:S02]  /*3170*/  STS [R23+0x3000], R26 ;  /* 0x0030001a17007388 */ /* 0x000fe40000000800 */
[----:B------:R-:W-:Y:S02]  /*3180*/  FMUL.FTZ R15, R184, R15 ;  /* 0x0000000fb80f7220 */ /* 0x000fe40000410000 */
[----:B------:R-:W-:Y:S01]  /*3190*/  STS [R23+0x3400], R14 ;  /* 0x0034000e17007388 */ /* 0x000fe20000000800 */
[--C-:B--2---:R-:W-:Y:S03]  /*31a0*/  FADD.FTZ R22, R46, -R182.reuse ;  /* 0x800000b62e167221 */ /* 0x104fe60000010000 */
[----:B------:R-:W-:Y:S01]  /*31b0*/  BAR.SYNC.DEFER_BLOCKING 0x0 ;  /* 0x0000000000007b1d */ /* 0x000fe20000010000 */
[----:B------:R-:W-:Y:S02]  /*31c0*/  FMUL.FTZ R22, R235, R22 ;  /* 0x00000016eb167220 */ /* 0x000fe40000410000 */
[--C-:B---3--:R-:W-:Y:S03]  /*31d0*/  FADD.FTZ R18, R58, -R182.reuse ;  /* 0x800000b63a127221 */ /* 0x108fe60000010000 */
[----:B------:R-:W-:Y:S01]  /*31e0*/  F2FP.BF16.PACK_AB R22, R13, R22 ;  /* 0x000000160d16723e */ /* 0x000fe200000010ff */
[--C-:B------:R-:W-:Y:S02]  /*31f0*/  FADD.FTZ R13, R59, -R182.reuse ;  /* 0x800000b63b0d7221 */ /* 0x100fe40000010000 */
[----:B------:R-:W-:Y:S02]  /*3200*/  FMUL.FTZ R18, R29, R18 ;  /* 0x000000121d127220 */ /* 0x000fe40000410000 */
[----:B------:R-:W-:Y:S02]  /*3210*/  FMUL.FTZ R13, R250, R13 ;  /* 0x0000000dfa0d7220 */ /* 0x000fe40000410000 */
[----:B----4-:R-:W-:Y:S03]  /*3220*/  FADD.FTZ R24, R62, -R182 ;  /* 0x800000b63e187221 */ /* 0x010fe60000010000 */
[----:B------:R-:W-:Y:S01]  /*3230*/  F2FP.BF16.PACK_AB R182, R13, R18 ;  /* 0x000000120db6723e */ /* 0x000fe200000010ff */
[----:B------:R-:W-:Y:S01]  /*3240*/  FMUL.FTZ R24, R243, R24 ;  /* 0x00000018f3187220 */ /* 0x000fe20000410000 */
[----:B------:R-:W-:Y:S04]  /*3250*/  IADD3 R18, R196, R19, RZ ;  /* 0x00000013c4127210 */ /* 0x000fe80007ffe0ff */
[----:B------:R-:W-:Y:S01]  /*3260*/  F2FP.BF16.PACK_AB R184, R15, R24 ;  /* 0x000000180fb8723e */ /* 0x000fe200000010ff */
[----:B------:R-:W-:Y:S04]  /*3270*/  STS [R223+0x4000], R28 ;  /* 0x0040001cdf007388 */ /* 0x000fe80000000800 */
        /* <DEDUP_REMOVED lines=13> */
[----:B------:R1:W-:Y:S04]  /*3350*/  STS [R23+0x7000], R198 ;  /* 0x007000c617007388 */ /* 0x0003e80000000800 */
[----:B------:R-:W-:Y:S04]  /*3360*/  STS [R23+0x7400], R184 ;  /* 0x007400b817007388 */ /* 0x000fe80000000800 */
[----:B------:R-:W-:Y:S08]  /*3370*/  LDSM.16.MT88.4 R12, [R192+0xc480] ;  /* 0x00c48000c00c783b */ /* 0x000ff00000004200 */
[----:B------:R-:W2:Y:S08]  /*3380*/  LDSM.16.MT88.4 R24, [R19+0x8080] ;  /* 0x008080001318783b */ /* 0x000eb00000004200 */
[----:B------:R-:W3:Y:S01]  /*3390*/  LDSM.16.MT88.4 R28, [R192+0xe480] ;  /* 0x00e48000c01c783b */ /* 0x000ee20000004200 */
[----:B-1----:R-:W-:Y:S04]  /*33a0*/  SHF.L.U32 R198, R195, 0x1, RZ ;  /* 0x00000001c3c67819 */ /* 0x002fe800000006ff */
[----:B------:R-:W-:Y:S03]  /*33b0*/  IADD3 R199, R189, R198, RZ ;  /* 0x000000c6bdc77210 */ /* 0x000fe60007ffe0ff */
[----:B------:R-:W1:Y:S08]  /*33c0*/  LDSM.16.MT88.4 R32, [R18+0x8080] ;  /* 0x008080001220783b */ /* 0x000e700000004200 */
[----:B------:R-:W-:Y:S08]  /*33d0*/  LDSM.16.MT88.4 R132, [R192+0xcc80] ;  /* 0x00cc8000c084783b */ /* 0x000ff00000004200 */
[----:B------:R-:W4:Y:S01]  /*33e0*/  LDSM.16.MT88.4 R136, [R19+0x8880] ;  /* 0x008880001388783b */ /* 0x000f220000004200 */
[-C--:B--2---:R-:W-:Y:S07]  /*33f0*/  HMMA.16816.F32.BF16 R68, R12, R24.reuse, R68 ;  /* 0x000000180c44723c */ /* 0x084fee0000041844 */
[----:B------:R-:W2:Y:S01]  /*3400*/  LDSM.16.MT88.4 R140, [R192+0xec80] ;  /* 0x00ec8000c08c783b */ /* 0x000ea20000004200 */
[C---:B---3--:R-:W-:Y:S07]  /*3410*/  HMMA.16816.F32.BF16 R72, R28.reuse, R24, R72 ;  /* 0x000000181c48723c */ /* 0x048fee0000041848 */
[----:B------:R-:W3:Y:S01]  /*3420*/  LDSM.16.MT88.4 R156, [R18+0x8880] ;  /* 0x00888000129c783b */ /* 0x000ee20000004200 */
[-C--:B------:R-:W-:Y:S08]  /*3430*/  HMMA.16816.F32.BF16 R76, R28, R26.reuse, R76 ;  /* 0x0000001a1c4c723c */ /* 0x080ff0000004184c */
[C---:B------:R-:W-:Y:S01]  /*3440*/  HMMA.16816.F32.BF16 R80, R12.reuse, R26, R80 ;  /* 0x0000001a0c50723c */ /* 0x040fe20000041850 */
[----:B------:R-:W-:Y:S07]  /*3450*/  LDSM.16.MT88.4 R24, [R19+0x9080] ;  /* 0x009080001318783b */ /* 0x000fee0000004200 */
[-C--:B-1----:R-:W-:Y:S08]  /*3460*/  HMMA.16816.F32.BF16 R84, R12, R32.reuse, R84 ;  /* 0x000000200c54723c */ /* 0x082ff00000041854 */
[C---:B------:R-:W-:Y:S08]  /*3470*/  HMMA.16816.F32.BF16 R88, R28.reuse, R32, R88 ;  /* 0x000000201c58723c */ /* 0x040ff00000041858 */
[-C--:B------:R-:W-:Y:S01]  /*3480*/  HMMA.16816.F32.BF16 R92, R28, R34.reuse, R92 ;  /* 0x000000221c5c723c */ /* 0x080fe2000004185c */
[----:B------:R-:W-:Y:S07]  /*3490*/  LDSM.16.MT88.4 R28, [R192+0xf480] ;  /* 0x00f48000c01c783b */ /* 0x000fee0000004200 */
[----:B------:R-:W-:Y:S01]  /*34a0*/  HMMA.16816.F32.BF16 R96, R12, R34, R96 ;  /* 0x000000220c60723c */ /* 0x000fe20000041860 */
[----:B------:R-:W1:Y:S07]  /*34b0*/  LDSM.16.MT88.4 R12, [R192+0xd480] ;  /* 0x00d48000c00c783b */ /* 0x000e6e0000004200 */
[-C--:B----4-:R-:W-:Y:S01]  /*34c0*/  HMMA.16816.F32.BF16 R68, R132, R136.reuse, R68 ;  /* 0x000000888444723c */ /* 0x090fe20000041844 */
[----:B------:R-:W4:Y:S07]  /*34d0*/  LDSM.16.MT88.4 R32, [R18+0x9080] ;  /* 0x009080001220783b */ /* 0x000f2e0000004200 */
[C---:B--2---:R-:W-:Y:S08]  /*34e0*/  HMMA.16816.F32.BF16 R72, R140.reuse, R136, R72 ;  /* 0x000000888c48723c */ /* 0x044ff00000041848 */
[-C--:B------:R-:W-:Y:S08]  /*34f0*/  HMMA.16816.F32.BF16 R76, R140, R138.reuse, R76 ;  /* 0x0000008a8c4c723c */ /* 0x080ff0000004184c */
[C---:B------:R-:W-:Y:S01]  /*3500*/  HMMA.16816.F32.BF16 R80, R132.reuse, R138, R80 ;  /* 0x0000008a8450723c */ /* 0x040fe20000041850 */
[----:B------:R-:W-:Y:S07]  /*3510*/  LDSM.16.MT88.4 R136, [R19+0x9880] ;  /* 0x009880001388783b */ /* 0x000fee0000004200 */
[-C--:B---3--:R-:W-:Y:S08]  /*3520*/  HMMA.16816.F32.BF16 R84, R132, R156.reuse, R84 ;  /* 0x0000009c8454723c */ /* 0x088ff00000041854 */
[C---:B------:R-:W-:Y:S08]  /*3530*/  HMMA.16816.F32.BF16 R88, R140.reuse, R156, R88 ;  /* 0x0000009c8c58723c */ /* 0x040ff00000041858 */
[-C--:B------:R-:W-:Y:S01]  /*3540*/  HMMA.16816.F32.BF16 R92, R140, R158.reuse, R92 ;  /* 0x0000009e8c5c723c */ /* 0x080fe2000004185c */
[----:B------:R-:W-:Y:S07]  /*3550*/  LDSM.16.MT88.4 R140, [R192+0xfc80] ;  /* 0x00fc8000c08c783b */ /* 0x000fee0000004200 */
[----:B------:R-:W-:Y:S01]  /*3560*/  HMMA.16816.F32.BF16 R96, R132, R158, R96 ;  /* 0x0000009e8460723c */ /* 0x000fe20000041860 */
[----:B------:R-:W2:Y:S07]  /*3570*/  LDSM.16.MT88.4 R132, [R192+0xdc80] ;  /* 0x00dc8000c084783b */ /* 0x000eae0000004200 */
[-C--:B-1----:R-:W-:Y:S01]  /*3580*/  HMMA.16816.F32.BF16 R68, R12, R24.reuse, R68 ;  /* 0x000000180c44723c */ /* 0x082fe20000041844 */
[----:B------:R1:W3:Y:S07]  /*3590*/  LDSM.16.MT88.4 R156, [R18+0x9880] ;  /* 0x00988000129c783b */ /* 0x0002ee0000004200 */
[C---:B------:R-:W-:Y:S01]  /*35a0*/  HMMA.16816.F32.BF16 R72, R28.reuse, R24, R72 ;  /* 0x000000181c48723c */ /* 0x040fe20000041848 */
[----:B------:R-:W-:Y:S07]  /*35b0*/  BAR.SYNC.DEFER_BLOCKING 0x0 ;  /* 0x0000000000007b1d */ /* 0x000fee0000010000 */
[-C--:B------:R-:W-:Y:S08]  /*35c0*/  HMMA.16816.F32.BF16 R76, R28, R26.reuse, R76 ;  /* 0x0000001a1c4c723c */ /* 0x080ff0000004184c */
[C---:B------:R-:W-:Y:S04]  /*35d0*/  HMMA.16816.F32.BF16 R80, R12.reuse, R26, R80 ;  /* 0x0000001a0c50723c */ /* 0x040fe80000041850 */
[----:B-1----:R-:W-:Y:S04]  /*35e0*/  IADD3 R18, R231, 0x2, RZ ;  /* 0x00000002e7127810 */ /* 0x002fe80007ffe0ff */
[-C--:B----4-:R-:W-:Y:S01]  /*35f0*/  HMMA.16816.F32.BF16 R84, R12, R32.reuse, R84 ;  /* 0x000000200c54723c */ /* 0x090fe20000041854 */
[----:B------:R1:W4:Y:S02]  /*3600*/  LDSM.16.M88.4 R24, [R198+0x10480] ;  /* 0x01048000c618783b */ /* 0x0003240000000200 */
[----:B------:R-:W-:Y:S05]  /*3610*/  ISETP.GE.AND P1, PT, R18, R225, PT ;  /* 0x000000e11200720c */ /* 0x000fea0003f26270 */
[C---:B------:R-:W-:Y:S01]  /*3620*/  HMMA.16816.F32.BF16 R88, R28.reuse, R32, R88 ;  /* 0x000000201c58723c */ /* 0x040fe20000041858 */
[----:B------:R1:W5:Y:S07]  /*3630*/  LDSM.16.M88.4 R184, [R199+0x11480] ;  /* 0x01148000c7b8783b */ /* 0x00036e0000000200 */
[-C--:B------:R-:W-:Y:S01]  /*3640*/  HMMA.16816.F32.BF16 R92, R28, R34.reuse, R92 ;  /* 0x000000221c5c723c */ /* 0x080fe2000004185c */
[----:B------:R1:W1:Y:S07]  /*3650*/  LDSM.16.MT88.4 R28, [R191] ;  /* 0x00000000bf1c783b */ /* 0x00026e0000004200 */
[----:B------:R-:W-:Y:S01]  /*3660*/  HMMA.16816.F32.BF16 R96, R12, R34, R96 ;  /* 0x000000220c60723c */ /* 0x000fe20000041860 */
[----:B------:R1:W1:Y:S07]  /*3670*/  LDSM.16.M88.4 R12, [R198+0x11480] ;  /* 0x01148000c60c783b */ /* 0x00026e0000000200 */
[-C--:B--2---:R-:W-:Y:S01]  /*3680*/  HMMA.16816.F32.BF16 R68, R132, R136.reuse, R68 ;  /* 0x000000888444723c */ /* 0x084fe20000041844 */
[----:B------:R2:W1:Y:S07]  /*3690*/  LDSM.16.M88.4 R32, [R199+0x10480] ;  /* 0x01048000c720783b */ /* 0x00046e0000000200 */
[C---:B------:R-:W-:Y:S01]  /*36a0*/  HMMA.16816.F32.BF16 R72, R140.reuse, R136, R72 ;  /* 0x000000888c48723c */ /* 0x040fe20000041848 */
[----:B------:R2:W1:Y:S07]  /*36b0*/  LDSM.16.MT88.4 R180, [R191+0x800] ;  /* 0x00080000bfb4783b */ /* 0x00046e0000004200 */
[-C--:B------:R-:W-:Y:S08]  /*36c0*/  HMMA.16816.F32.BF16 R76, R140, R138.reuse, R76 ;  /* 0x0000008a8c4c723c */ /* 0x080ff0000004184c */
[C---:B------:R-:W-:Y:S08]  /*36d0*/  HMMA.16816.F32.BF16 R80, R132.reuse, R138, R80 ;  /* 0x0000008a8450723c */ /* 0x040ff00000041850 */
[-C--:B---3--:R-:W-:Y:S08]  /*36e0*/  HMMA.16816.F32.BF16 R84, R132, R156.reuse, R84 ;  /* 0x0000009c8454723c */ /* 0x088ff00000041854 */
[C---:B------:R-:W-:Y:S08]  /*36f0*/  HMMA.16816.F32.BF16 R88, R140.reuse, R156, R88 ;  /* 0x0000009c8c58723c */ /* 0x040ff00000041858 */
[-C--:B------:R-:W-:Y:S08]  /*3700*/  HMMA.16816.F32.BF16 R92, R140, R158.reuse, R92 ;  /* 0x0000009e8c5c723c */ /* 0x080ff0000004185c */
[----:B------:R-:W-:Y:S07]  /*3710*/  HMMA.16816.F32.BF16 R96, R132, R158, R96 ;  /* 0x0000009e8460723c */ /* 0x000fee0000041860 */
[----:B------:R-:W-:Y:S01]  /*3720*/  SEL R132, R0, 0xffffffe0, !P0 ;  /* 0xffffffe000847807 */ /* 0x000fe20004000000 */
[----:B------:R-:W-:-:S05]  /*3730*/  @P1 BRA `(.L_x_5) ;  /* 0x0000030000001947 */ /* 0x000fca0003800000 */
[----:B-12-45:R-:W-:Y:S01]  /*3740*/  IMAD.SHL.U32 R17, R18, 0x40, RZ ;  /* 0x0000004012117824 */ /* 0x036fe200078e00ff */
[----:B------:R-:W1:Y:S01]  /*3750*/  S2R R5, SR_CTAID.Y ;  /* 0x0000000000057919 */ /* 0x000e620000002600 */
[----:B------:R-:W-:Y:S02]  /*3760*/  ISETP.GE.AND P5, PT, R214, c[0x0][0x1fc], PT ;  /* 0x00007f00d6007a0c */ /* 0x000fe40003fa6270 */
[----:B------:R-:W-:Y:S02]  /*3770*/  SHF.R.S32.HI R10, RZ, 0x1f, R18 ;  /* 0x0000001fff0a7819 */ /* 0x000fe40000011412 */
[----:B------:R-:W-:Y:S03]  /*3780*/  IADD3 R8, -R208, c[0x0][0x168], -R17 ;  /* 0x00005a00d0087a10 */ /* 0x000fe60007ffe911 */
[----:B------:R-:W-:Y:S04]  /*3790*/  IMAD R10, R10, c[0x0][0x208], RZ ;  /* 0x000082000a0a7a24 */ /* 0x000fe800078e02ff */
[----:B------:R-:W-:Y:S02]  /*37a0*/  IMAD R10, R18, c[0x0][0x20c], R10 ;  /* 0x00008300120a7a24 */ /* 0x000fe400078e020a */
[C---:B-1----:R-:W-:Y:S01]  /*37b0*/  IMAD.WIDE.U32 R20, R5.reuse, c[0x0][0x288], R210 ;  /* 0x0000a20005147a25 */ /* 0x042fe200078e00d2 */
[----:B------:R-:W-:Y:S03]  /*37c0*/  SHF.R.S32.HI R4, RZ, 0x1f, R5 ;  /* 0x0000001fff047819 */ /* 0x000fe60000011405 */
[C---:B------:R-:W-:Y:S04]  /*37d0*/  IMAD.WIDE.U32 R6, R5.reuse, c[0x0][0x210], R214 ;  /* 0x0000840005067a25 */ /* 0x040fe800078e00d6 */
[----:B------:R-:W-:Y:S01]  /*37e0*/  IMAD R16, R4, c[0x0][0x210], RZ ;  /* 0x0000840004107a24 */ /* 0x000fe200078e02ff */
[----:B------:R-:W-:Y:S01]  /*37f0*/  IADD3 R6, P6, P4, R212, UR24, R6 ;  /* 0x00000018d4067c10 */ /* 0x000fe2000fcde006 */
[----:B------:R-:W-:Y:S02]  /*3800*/  IMAD R4, R4, c[0x0][0x288], RZ ;  /* 0x0000a20004047a24 */ /* 0x000fe400078e02ff */
[C---:B------:R-:W-:Y:S02]  /*3810*/  IMAD R16, R5.reuse, c[0x0][0x214], R16 ;  /* 0x0000850005107a24 */ /* 0x040fe400078e0210 */
[----:B------:R-:W-:Y:S01]  /*3820*/  IMAD R4, R5, c[0x0][0x28c], R4 ;  /* 0x0000a30005047a24 */ /* 0x000fe200078e0204 */
[----:B------:R-:W-:Y:S01]  /*3830*/  IADD3 R5, P1, R20, UR12, RZ ;  /* 0x0000000c14057c10 */ /* 0x000fe2000ff3e0ff */
[----:B------:R-:W-:Y:S03]  /*3840*/  IMAD.IADD R16, R7, 0x1, R16 ;  /* 0x0000000107107824 */ /* 0x000fe600078e0210 */
[----:B------:R-:W-:Y:S01]  /*3850*/  IADD3.X R4, R21, UR9, R4, P1, !PT ;  /* 0x0000000915047c10 */ /* 0x000fe20008ffe404 */
[----:B------:R-:W-:Y:S01]  /*3860*/  IMAD.WIDE.U32 R20, R18, c[0x0][0x208], RZ ;  /* 0x0000820012147a25 */ /* 0x000fe200078e00ff */
[----:B------:R-:W-:Y:S02]  /*3870*/  IADD3.X R7, R201, UR7, R16, P6, P4 ;  /* 0x00000007c9077c10 */ /* 0x000fe4000b7e8410 */
[----:B------:R-:W-:Y:S01]  /*3880*/  LEA R9, P4, R6, c[0x0][0x1f0], 0x1 ;  /* 0x00007c0006097a11 */ /* 0x000fe200078808ff */
[----:B------:R-:W-:Y:S01]  /*3890*/  IMAD.IADD R10, R21, 0x1, R10 ;  /* 0x00000001150a7824 */ /* 0x000fe200078e020a */
[C---:B------:R-:W-:Y:S01]  /*38a0*/  LEA R18, P1, R5.reuse, c[0x0][0x280], 0x2 ;  /* 0x0000a00005127a11 */ /* 0x040fe200078210ff */
[----:B------:R-:W-:Y:S01]  /*38b0*/  IMAD.SHL.U32 R16, R20, 0x80, RZ ;  /* 0x0000008014107824 */ /* 0x000fe200078e00ff */
[----:B------:R-:W-:Y:S01]  /*38c0*/  LEA.HI.X R7, R6, c[0x0][0x1f4], R7, 0x1, P4 ;  /* 0x00007d0006077a11 */ /* 0x000fe200020f0c07 */
[----:B------:R-:W-:Y:S01]  /*38d0*/  IMAD.MOV.U32 R6, RZ, RZ, c[0x0][0x208] ;  /* 0x00008200ff067624 */ /* 0x000fe200078e00ff */
[C---:B------:R-:W-:Y:S02]  /*38e0*/  ISETP.LT.OR P6, PT, R8.reuse, 0x1, P5 ;  /* 0x000000010800780c */ /* 0x040fe40002fc1670 */
[----:B------:R-:W-:Y:S01]  /*38f0*/  ISETP.LT.OR P5, PT, R8, 0x21, P5 ;  /* 0x000000210800780c */ /* 0x000fe20002fa1670 */
[----:B------:R-:W-:Y:S01]  /*3900*/  IMAD.MOV.U32 R8, RZ, RZ, c[0x0][0x20c] ;  /* 0x00008300ff087624 */ /* 0x000fe200078e00ff */
[----:B------:R-:W-:Y:S01]  /*3910*/  LEA.HI.X R19, R5, c[0x0][0x284], R4, 0x2, P1 ;  /* 0x0000a10005137a11 */ /* 0x000fe200008f1404 */
[----:B------:R-:W-:Y:S01]  /*3920*/  @!P2 IMAD R4, R226, 0x40, R210 ;  /* 0x00000040e204a824 */ /* 0x000fe200078e02d2 */
[----:B------:R-:W-:Y:S02]  /*3930*/  SHF.L.U64.HI R10, R20, 0x7, R10 ;  /* 0x00000007140a7819 */ /* 0x000fe4000001020a */
[-C--:B------:R-:W-:Y:S02]  /*3940*/  IADD3 R20, P1, R16, R9.reuse, RZ ;  /* 0x0000000910147210 */ /* 0x080fe40007f3e0ff */
[----:B------:R-:W-:Y:S03]  /*3950*/  LEA R11, P4, R6, R9, 0x6 ;  /* 0x00000009060b7211 */ /* 0x000fe600078830ff */
[----:B------:R-:W-:Y:S01]  /*3960*/  IMAD.X R21, R10, 0x1, R7, P1 ;  /* 0x000000010a157824 */ /* 0x000fe200008e0607 */
[----:B------:R-:W-:Y:S01]  /*3970*/  LEA.HI.X R5, R6, R7, R8, 0x6, P4 ;  /* 0x0000000706057211 */ /* 0x000fe200020f3408 */
[----:B------:R-:W-:Y:S01]  /*3980*/  IMAD R6, R226, 0x2000, R205 ;  /* 0x00002000e2067824 */ /* 0x000fe200078e02cd */
[----:B------:R-:W-:Y:S02]  /*3990*/  IADD3 R8, P4, R11, R16, RZ ;  /* 0x000000100b087210 */ /* 0x000fe40007f9e0ff */
[----:B------:R-:W-:Y:S02]  /*39a0*/  LEA R16, P1, R17, R18, 0x2 ;  /* 0x0000001211107211 */ /* 0x000fe400078210ff */
[----:B------:R-:W-:Y:S01]  /*39b0*/  @!PT LDS RZ, [RZ] ;  /* 0x00000000fffff984 */ /* 0x000fe20000000800 */
[----:B------:R-:W-:Y:S01]  /*39c0*/  @!PT LDS RZ, [RZ] ;  /* 0x00000000fffff984 */ /* 0x000fe20000000800 */
[----:B------:R-:W-:Y:S01]  /*39d0*/  @!PT LDS RZ, [RZ] ;  /* 0x00000000fffff984 */ /* 0x000fe20000000800 */
[----:B------:R1:W-:Y:S01]  /*39e0*/  LDGSTS.E.BYPASS.LTC128B.128 [R6], [R20.64], !P6 ;  /* 0x0000000014067fae */ /* 0x0003e2000f101d54 */
[----:B------:R-:W-:Y:S01]  /*39f0*/  IMAD.X R9, R5, 0x1, R10, P4 ;  /* 0x0000000105097824 */ /* 0x000fe200020e060a */
[----:B------:R-:W-:Y:S01]  /*3a00*/  LEA.HI.X.SX32 R17, R17, R19, 0x2, P1 ;  /* 0x0000001311117211 */ /* 0x000fe200008f16ff */
[----:B------:R-:W-:Y:S05]  /*3a10*/  @!P2 IMAD.SHL.U32 R5, R4, 0x4, RZ ;  /* 0x000000040405a824 */ /* 0x000fea00078e00ff */
[----:B------:R1:W-:Y:S08]  /*3a20*/  LDGSTS.E.BYPASS.LTC128B.128 [R6+0x1000], [R8.64], !P5 ;  /* 0x0100000008067fae */ /* 0x0003f0000e901d54 */
[----:B------:R1:W-:Y:S02]  /*3a30*/  @!P2 LDGSTS.E.BYPASS.LTC128B.128 [R5+0xc280], [R16.64] ;  /* 0x0c2800001005afae */ /* 0x0003e4000b901d54 */
.L_x_5:
[-C--:B-12-45:R-:W-:Y:S01]  /*3a40*/  HMMA.16816.F32.BF16 R4, R24, R28.reuse, RZ ;  /* 0x0000001c1804723c */ /* 0x0b6fe200000418ff */
[----:B------:R-:W-:Y:S02]  /*3a50*/  LDSM.16.MT88.4 R36, [R191+0x1800] ;  /* 0x00180000bf24783b */ /* 0x000fe40000004200 */
[----:B------:R-:W-:Y:S01]  /*3a60*/  ISETP.GE.AND P6, PT, R190, 0x1, PT ;  /* 0x00000001be00780c */ /* 0x000fe20003fc6270 */
[C---:B------:R-:W-:Y:S01]  /*3a70*/  IMAD.IADD R44, R196.reuse, 0x1, R198 ;  /* 0x00000001c42c7824 */ /* 0x040fe200078e02c6 */
[----:B------:R-:W0:Y:S01]  /*3a80*/  LDGDEPBAR ;  /* 0x00000000000079af */ /* 0x000e220000000000 */
[----:B------:R-:W-:Y:S01]  /*3a90*/  IMAD.IADD R45, R196, 0x1, R199 ;  /* 0x00000001c42d7824 */ /* 0x000fe200078e02c7 */
[----:B------:R-:W-:Y:S01]  /*3aa0*/  IADD3 R190, R190, 0x1, RZ ;  /* 0x00000001bebe7810 */ /* 0x000fe20007ffe0ff */
[C---:B------:R-:W-:Y:S01]  /*3ab0*/  HMMA.16816.F32.BF16 R8, R12.reuse, R28, RZ ;  /* 0x0000001c0c08723c */ /* 0x040fe200000418ff */
[----:B------:R-:W-:Y:S01]  /*3ac0*/  LDSM.16.M88.4 R20, [R44+0x10480] ;  /* 0x010480002c14783b */ /* 0x000fe20000000200 */
[----:B------:R-:W-:Y:S02]  /*3ad0*/  ISETP.GE.AND P5, PT, R227, 0x1, PT ;  /* 0x00000001e300780c */ /* 0x000fe40003fa6270 */
[----:B------:R-:W-:Y:S01]  /*3ae0*/  IMAD.SHL.U32 R231, R231, 0x1000, RZ ;  /* 0x00001000e7e77824 */ /* 0x000fe200078e00ff */
[----:B------:R-:W-:Y:S01]  /*3af0*/  LDSM.16.M88.4 R40, [R45+0x11480] ;  /* 0x011480002d28783b */ /* 0x000fe20000000200 */
[C---:B------:R-:W-:Y:S02]  /*3b00*/  ISETP.GE.AND P4, PT, R226.reuse, 0x1, PT ;  /* 0x00000001e200780c */ /* 0x040fe40003f86270 */
[-C--:B------:R-:W-:Y:S01]  /*3b10*/  HMMA.16816.F32.BF16 R12, R12, R30.reuse, RZ ;  /* 0x0000001e0c0c723c */ /* 0x080fe200000418ff */
[----:B------:R-:W-:Y:S03]  /*3b20*/  IADD3 R227, R227, 0x1, RZ ;  /* 0x00000001e3e37810 */ /* 0x000fe60007ffe0ff */
[----:B------:R-:W-:Y:S02]  /*3b30*/  IADD3 R226, R226, 0x1, RZ ;  /* 0x00000001e2e27810 */ /* 0x000fe40007ffe0ff */
[----:B------:R-:W-:Y:S02]  /*3b40*/  SEL R190, R190, RZ, !P6 ;  /* 0x000000ffbebe7207 */ /* 0x000fe40007000000 */
[----:B------:R-:W-:Y:S01]  /*3b50*/  HMMA.16816.F32.BF16 R16, R24, R30, RZ ;  /* 0x0000001e1810723c */ /* 0x000fe200000418ff */
[----:B------:R-:W1:Y:S03]  /*3b60*/  LDSM.16.MT88.4 R24, [R191+0x1000] ;  /* 0x00100000bf18783b */ /* 0x000e660000004200 */
[----:B------:R-:W-:Y:S01]  /*3b70*/  SEL R227, R227, RZ, !P5 ;  /* 0x000000ffe3e37207 */ /* 0x000fe20006800000 */
[----:B------:R-:W2:Y:S01]  /*3b80*/  LDSM.16.M88.4 R28, [R44+0x11480] ;  /* 0x011480002c1c783b */ /* 0x000ea20000000200 */
[----:B------:R-:W-:Y:S02]  /*3b90*/  SEL R226, R226, RZ, !P4 ;  /* 0x000000ffe2e27207 */ /* 0x000fe40006000000 */
[-C--:B------:R-:W-:Y:S08]  /*3ba0*/  HMMA.16816.F32.BF16 R4, R32, R180.reuse, R4 ;  /* 0x000000b42004723c */ /* 0x080ff00000041804 */
[C---:B------:R-:W-:Y:S08]  /*3bb0*/  HMMA.16816.F32.BF16 R8, R184.reuse, R180, R8 ;  /* 0x000000b4b808723c */ /* 0x040ff00000041808 */
[-C--:B------:R-:W-:Y:S08]  /*3bc0*/  HMMA.16816.F32.BF16 R12, R184, R182.reuse, R12 ;  /* 0x000000b6b80c723c */ /* 0x080ff0000004180c */
[----:B------:R-:W-:Y:S01]  /*3bd0*/  HMMA.16816.F32.BF16 R16, R32, R182, R16 ;  /* 0x000000b62010723c */ /* 0x000fe20000041810 */
[----:B------:R-:W3:Y:S07]  /*3be0*/  LDSM.16.M88.4 R32, [R45+0x10480] ;  /* 0x010480002d20783b */ /* 0x000eee0000000200 */
[-C--:B-1----:R-:W-:Y:S08]  /*3bf0*/  HMMA.16816.F32.BF16 R4, R20, R24.reuse, R4 ;  /* 0x000000181404723c */ /* 0x082ff00000041804 */
[C---:B--2---:R-:W-:Y:S08]  /*3c00*/  HMMA.16816.F32.BF16 R8, R28.reuse, R24, R8 ;  /* 0x000000181c08723c */ /* 0x044ff00000041808 */
[-C--:B------:R-:W-:Y:S01]  /*3c10*/  HMMA.16816.F32.BF16 R12, R28, R26.reuse, R12 ;  /* 0x0000001a1c0c723c */ /* 0x080fe2000004180c */
[----:B------:R-:W-:Y:S07]  /*3c20*/  LDSM.16.M88.4 R28, [R198+0x13480] ;  /* 0x01348000c61c783b */ /* 0x000fee0000000200 */
[----:B------:R-:W-:Y:S01]  /*3c30*/  HMMA.16816.F32.BF16 R16, R20, R26, R16 ;  /* 0x0000001a1410723c */ /* 0x000fe20000041810 */
[----:B------:R-:W-:Y:S04]  /*3c40*/  LDSM.16.M88.4 R20, [R198+0x12480] ;  /* 0x01248000c614783b */ /* 0x000fe80000000200 */
[----:B------:R-:W1:Y:S03]  /*3c50*/  LDSM.16.MT88.4 R24, [R191+0x2000] ;  /* 0x00200000bf18783b */ /* 0x000e660000004200 */
[-C--:B---3--:R-:W-:Y:S08]  /*3c60*/  HMMA.16816.F32.BF16 R4, R32, R36.reuse, R4 ;  /* 0x000000242004723c */ /* 0x088ff00000041804 */
[C---:B------:R-:W-:Y:S08]  /*3c70*/  HMMA.16816.F32.BF16 R8, R40.reuse, R36, R8 ;  /* 0x000000242808723c */ /* 0x040ff00000041808 */
[-C--:B------:R-:W-:Y:S01]  /*3c80*/  HMMA.16816.F32.BF16 R12, R40, R38.reuse, R12 ;  /* 0x00000026280c723c */ /* 0x080fe2000004180c */
[----:B------:R-:W-:Y:S07]  /*3c90*/  LDSM.16.M88.4 R40, [R199+0x13480] ;  /* 0x01348000c728783b */ /* 0x000fee0000000200 */
[----:B------:R-:W-:Y:S01]  /*3ca0*/  HMMA.16816.F32.BF16 R16, R32, R38, R16 ;  /* 0x000000262010723c */ /* 0x000fe20000041810 */
[----:B------:R-:W-:Y:S04]  /*3cb0*/  LDSM.16.M88.4 R32, [R199+0x12480] ;  /* 0x01248000c720783b */ /* 0x000fe80000000200 */
[----:B------:R-:W2:Y:S03]  /*3cc0*/  LDSM.16.MT88.4 R36, [R191+0x2800] ;  /* 0x00280000bf24783b */ /* 0x000ea60000004200 */
[-C--:B-1----:R-:W-:Y:S08]  /*3cd0*/  HMMA.16816.F32.BF16 R4, R20, R24.reuse, R4 ;  /* 0x000000181404723c */ /* 0x082ff00000041804 */
[C---:B------:R-:W-:Y:S08]  /*3ce0*/  HMMA.16816.F32.BF16 R8, R28.reuse, R24, R8 ;  /* 0x000000181c08723c */ /* 0x040ff00000041808 */
[-C--:B------:R-:W-:Y:S01]  /*3cf0*/  HMMA.16816.F32.BF16 R12, R28, R26.reuse, R12 ;  /* 0x0000001a1c0c723c */ /* 0x080fe2000004180c */
[----:B------:R-:W-:Y:S07]  /*3d00*/  LDSM.16.M88.4 R28, [R44+0x13480] ;  /* 0x013480002c1c783b */ /* 0x000fee0000000200 */
[----:B------:R-:W-:Y:S01]  /*3d10*/  HMMA.16816.F32.BF16 R16, R20, R26, R16 ;  /* 0x0000001a1410723c */ /* 0x000fe20000041810 */
[----:B------:R-:W-:Y:S04]  /*3d20*/  LDSM.16.MT88.4 R24, [R191+0x3000] ;  /* 0x00300000bf18783b */ /* 0x000fe80000004200 */
[----:B------:R-:W1:Y:S03]  /*3d30*/  LDSM.16.M88.4 R20, [R44+0x12480] ;  /* 0x012480002c14783b */ /* 0x000e660000000200 */
[-C--:B--2---:R-:W-:Y:S08]  /*3d40*/  HMMA.16816.F32.BF16 R4, R32, R36.reuse, R4 ;  /* 0x000000242004723c */ /* 0x084ff00000041804 */
[C---:B------:R-:W-:Y:S08]  /*3d50*/  HMMA.16816.F32.BF16 R8, R40.reuse, R36, R8 ;  /* 0x000000242808723c */ /* 0x040ff00000041808 */
[-C--:B------:R-:W-:Y:S07]  /*3d60*/  HMMA.16816.F32.BF16 R12, R40, R38.reuse, R12 ;  /* 0x00000026280c723c */ /* 0x080fee000004180c */
[----:B------:R-:W-:Y:S01]  /*3d70*/  IMAD.IADD R40, R189, 0x1, R44 ;  /* 0x00000001bd287824 */ /* 0x000fe200078e022c */
[----:B------:R-:W-:Y:S01]  /*3d80*/  HMMA.16816.F32.BF16 R16, R32, R38, R16 ;  /* 0x000000262010723c */ /* 0x000fe20000041810 */
[----:B------:R-:W-:Y:S04]  /*3d90*/  LDSM.16.MT88.4 R36, [R191+0x3800] ;  /* 0x00380000bf24783b */ /* 0x000fe80000004200 */
[----:B------:R-:W2:Y:S04]  /*3da0*/  LDSM.16.M88.4 R32, [R45+0x12480] ;  /* 0x012480002d20783b */ /* 0x000ea80000000200 */
[----:B------:R-:W3:Y:S01]  /*3db0*/  LDSM.16.M88.4 R40, [R40+0x13480] ;  /* 0x013480002828783b */ /* 0x000ee20000000200 */
[-C--:B-1----:R-:W-:Y:S08]  /*3dc0*/  HMMA.16816.F32.BF16 R4, R20, R24.reuse, R4 ;  /* 0x000000181404723c */ /* 0x082ff00000041804 */
[C---:B------:R-:W-:Y:S08]  /*3dd0*/  HMMA.16816.F32.BF16 R8, R28.reuse, R24, R8 ;  /* 0x000000181c08723c */ /* 0x040ff00000041808 */
[-C--:B------:R-:W-:Y:S01]  /*3de0*/  HMMA.16816.F32.BF16 R12, R28, R26.reuse, R12 ;  /* 0x0000001a1c0c723c */ /* 0x080fe2000004180c */
[----:B------:R-:W-:Y:S07]  /*3df0*/  LDSM.16.MT88.4 R28, [R192+0x10c80] ;  /* 0x010c8000c01c783b */ /* 0x000fee0000004200 */
[----:B------:R-:W-:Y:S07]  /*3e00*/  HMMA.16816.F32.BF16 R16, R20, R26, R16 ;  /* 0x0000001a1410723c */ /* 0x000fee0000041810 */
[C---:B------:R-:W-:Y:S01]  /*3e10*/  IADD3 R20, P1, R231.reuse, R228, RZ ;  /* 0x000000e4e7147210 */ /* 0x040fe20007f3e0ff */
[-C--:B--2---:R-:W-:Y:S05]  /*3e20*/  HMMA.16816.F32.BF16 R4, R32, R36.reuse, R4 ;  /* 0x000000242004723c */ /* 0x084fea0000041804 */
[----:B------:R-:W-:Y:S03]  /*3e30*/  LEA.HI.X.SX32 R231, R231, R224, 0x1, P1 ;  /* 0x000000e0e7e77211 */ /* 0x000fe600008f0eff */
[C---:B---3--:R-:W-:Y:S08]  /*3e40*/  HMMA.16816.F32.BF16 R8, R40.reuse, R36, R8 ;  /* 0x000000242808723c */ /* 0x048ff00000041808 */
[-C--:B------:R-:W-:Y:S08]  /*3e50*/  HMMA.16816.F32.BF16 R12, R40, R38.reuse, R12 ;  /* 0x00000026280c723c */ /* 0x080ff0000004180c */
[----:B------:R-:W-:Y:S07]  /*3e60*/  HMMA.16816.F32.BF16 R16, R32, R38, R16 ;  /* 0x000000262010723c */ /* 0x000fee0000041810 */
[C---:B------:R-:W-:Y:S05]  /*3e70*/  LEA R32, P1, R20.reuse, c[0x0][0x220], 0x2 ;  /* 0x0000880014207a11 */ /* 0x040fea00078210ff */
[----:B------:R-:W-:Y:S01]  /*3e80*/  LEA.HI.X R33, R20, c[0x0][0x224], R231, 0x2, P1 ;  /* 0x0000890014217a11 */ /* 0x000fe200008f14e7 */
[----:B------:R-:W-:Y:S01]  /*3e90*/  IMAD.MOV.U32 R231, RZ, RZ, R230 ;  /* 0x000000ffffe77224 */ /* 0x000fe200078e00e6 */
[--C-:B------:R-:W-:Y:S02]  /*3ea0*/  IADD3 R20, R197, R194, R132.reuse ;  /* 0x000000c2c5147210 */ /* 0x100fe40007ffe084 */
[----:B------:R-:W-:Y:S01]  /*3eb0*/  IADD3 R132, R194, R197, R132 ;  /* 0x000000c5c2847210 */ /* 0x000fe20007ffe084 */
[----:B------:R-:W-:Y:S01]  /*3ec0*/  RED.E.ADD.F32.FTZ.RN.STRONG.GPU [R32.64], R4 ;  /* 0x000000042000798e */ /* 0x000fe2000c10e794 */
[----:B------:R-:W-:Y:S01]  /*3ed0*/  ISETP.GE.AND P1, PT, R230, R225, PT ;  /* 0x000000e1e600720c */ /* 0x000fe20003f26270 */
[----:B------:R-:W-:Y:S02]  /*3ee0*/  IMAD.SHL.U32 R24, R20, 0x2, RZ ;  /* 0x0000000214187824 */ /* 0x000fe400078e00ff */
[----:B------:R-:W-:Y:S01]  /*3ef0*/  RED.E.ADD.F32.FTZ.RN.STRONG.GPU [R32.64+0x400], R5 ;  /* 0x000400052000798e */ /* 0x000fe2000c10e794 */
[----:B------:R-:W-:Y:S03]  /*3f00*/  IMAD.SHL.U32 R40, R132, 0x2, RZ ;  /* 0x0000000284287824 */ /* 0x000fe600078e00ff */
[----:B------:R-:W-:Y:S04]  /*3f10*/  RED.E.ADD.F32.FTZ.RN.STRONG.GPU [R32.64+0x800], R6 ;  /* 0x000800062000798e */ /* 0x000fe8000c10e794 */
[----:B------:R-:W-:Y:S04]  /*3f20*/  RED.E.ADD.F32.FTZ.RN.STRONG.GPU [R32.64+0xc00], R7 ;  /* 0x000c00072000798e */ /* 0x000fe8000c10e794 */
[----:B------:R1:W-:Y:S04]  /*3f30*/  RED.E.ADD.F32.FTZ.RN.STRONG.GPU [R32.64+0x1000], R8 ;  /* 0x001000082000798e */ /* 0x0003e8000c10e794 */
[----:B------:R-:W-:Y:S04]  /*3f40*/  RED.E.ADD.F32.FTZ.RN.STRONG.GPU [R32.64+0x1400], R9 ;  /* 0x001400092000798e */ /* 0x000fe8000c10e794 */
[----:B------:R-:W-:Y:S04]  /*3f50*/  RED.E.ADD.F32.FTZ.RN.STRONG.GPU [R32.64+0x1800], R10 ;  /* 0x0018000a2000798e */ /* 0x000fe8000c10e794 */
[----:B------:R-:W-:Y:S04]  /*3f60*/  RED.E.ADD.F32.FTZ.RN.STRONG.GPU [R32.64+0x1c00], R11 ;  /* 0x001c000b2000798e */ /* 0x000fe8000c10e794 */
[----:B------:R-:W-:Y:S04]  /*3f70*/  RED.E.ADD.F32.FTZ.RN.STRONG.GPU [R32.64+0x2000], R16 ;  /* 0x002000102000798e */ /* 0x000fe8000c10e794 */
[----:B------:R-:W-:Y:S04]  /*3f80*/  RED.E.ADD.F32.FTZ.RN.STRONG.GPU [R32.64+0x2400], R17 ;  /* 0x002400112000798e */ /* 0x000fe8000c10e794 */
[----:B------:R-:W-:Y:S01]  /*3f90*/  RED.E.ADD.F32.FTZ.RN.STRONG.GPU [R32.64+0x2800], R18 ;  /* 0x002800122000798e */ /* 0x000fe2000c10e794 */
[----:B-1----:R-:W-:Y:S03]  /*3fa0*/  IMAD.IADD R8, R194, 0x1, R197 ;  /* 0x00000001c2087824 */ /* 0x002fe600078e02c5 */
[----:B------:R-:W-:Y:S01]  /*3fb0*/  RED.E.ADD.F32.FTZ.RN.STRONG.GPU [R32.64+0x2c00], R19 ;  /* 0x002c00132000798e */ /* 0x000fe2000c10e794 */
[----:B------:R-:W-:Y:S03]  /*3fc0*/  IMAD.SHL.U32 R41, R8, 0x2, RZ ;  /* 0x0000000208297824 */ /* 0x000fe600078e00ff */
[----:B------:R-:W-:Y:S04]  /*3fd0*/  RED.E.ADD.F32.FTZ.RN.STRONG.GPU [R32.64+0x3000], R12 ;  /* 0x0030000c2000798e */ /* 0x000fe8000c10e794 */
[----:B------:R-:W-:Y:S04]  /*3fe0*/  LDSM.16.MT88.4 R8, [R192+0x10480] ;  /* 0x01048000c008783b */ /* 0x000fe80000004200 */
[----:B------:R-:W1:Y:S04]  /*3ff0*/  LDSM.16.MT88.4 R20, [R41+0x4080] ;  /* 0x004080002914783b */ /* 0x000e680000004200 */
[----:B------:R-:W-:Y:S04]  /*4000*/  RED.E.ADD.F32.FTZ.RN.STRONG.GPU [R32.64+0x3400], R13 ;  /* 0x0034000d2000798e */ /* 0x000fe8000c10e794 */
[----:B------:R-:W-:Y:S04]  /*4010*/  RED.E.ADD.F32.FTZ.RN.STRONG.GPU [R32.64+0x3800], R14 ;  /* 0x0038000e2000798e */ /* 0x000fe8000c10e794 */
[----:B------:R-:W2:Y:S04]  /*4020*/  LDSM.16.MT88.4 R16, [R192+0x12480] ;  /* 0x01248000c010783b */ /* 0x000ea80000004200 */
[----:B------:R-:W-:Y:S04]  /*4030*/  RED.E.ADD.F32.FTZ.RN.STRONG.GPU [R32.64+0x3c00], R15 ;  /* 0x003c000f2000798e */ /* 0x000fe8000c10e794 */
[----:B------:R-:W3:Y:S04]  /*4040*/  LDSM.16.MT88.4 R24, [R24+0x4080] ;  /* 0x004080001818783b */ /* 0x000ee80000004200 */
[----:B------:R-:W4:Y:S04]  /*4050*/  LDSM.16.MT88.4 R12, [R41+0x4880] ;  /* 0x00488000290c783b */ /* 0x000f280000004200 */
[----:B------:R-:W5:Y:S04]  /*4060*/  LDSM.16.MT88.4 R32, [R192+0x12c80] ;  /* 0x012c8000c020783b */ /* 0x000f680000004200 */
[----:B------:R-:W3:Y:S01]  /*4070*/  LDSM.16.MT88.4 R36, [R40+0x4880] ;  /* 0x004880002824783b */ /* 0x000ee20000004200 */
[-C--:B-1----:R-:W-:Y:S08]  /*4080*/  HMMA.16816.F32.BF16 R100, R8, R20.reuse, R100 ;  /* 0x000000140864723c */ /* 0x082ff00000041864 */
        /* <DEDUP_REMOVED lines=9> */
[----:B------:R-:W1:Y:S04]  /*4120*/  LDSM.16.MT88.4 R8, [R192+0x11480] ;  /* 0x01148000c008783b */ /* 0x000e680000004200 */
[----:B------:R-:W2:Y:S03]  /*4130*/  LDSM.16.MT88.4 R24, [R40+0x5080] ;  /* 0x005080002818783b */ /* 0x000ea60000004200 */
[-C--:B----4-:R-:W-:Y:S08]  /*4140*/  HMMA.16816.F32.BF16 R100, R28, R12.reuse, R100 ;  /* 0x0000000c1c64723c */ /* 0x090ff00000041864 */
[C---:B-----5:R-:W-:Y:S08]  /*4150*/  HMMA.16816.F32.BF16 R104, R32.reuse, R12, R104 ;  /* 0x0000000c2068723c */ /* 0x060ff00000041868 */
[-C--:B------:R-:W-:Y:S08]  /*4160*/  HMMA.16816.F32.BF16 R108, R32, R14.reuse, R108 ;  /* 0x0000000e206c723c */ /* 0x080ff0000004186c */
[C---:B------:R-:W-:Y:S01]  /*4170*/  HMMA.16816.F32.BF16 R112, R28.reuse, R14, R112 ;  /* 0x0000000e1c70723c */ /* 0x040fe20000041870 */
[----:B------:R-:W-:Y:S07]  /*4180*/  LDSM.16.MT88.4 R12, [R192+0x11c80] ;  /* 0x011c8000c00c783b */ /* 0x000fee0000004200 */
[-C--:B------:R-:W-:Y:S08]  /*4190*/  HMMA.16816.F32.BF16 R116, R28, R36.reuse, R116 ;  /* 0x000000241c74723c */ /* 0x080ff00000041874 */
[C---:B------:R-:W-:Y:S08]  /*41a0*/  HMMA.16816.F32.BF16 R120, R32.reuse, R36, R120 ;  /* 0x000000242078723c */ /* 0x040ff00000041878 */
[-C--:B------:R-:W-:Y:S01]  /*41b0*/  HMMA.16816.F32.BF16 R124, R32, R38.reuse, R124 ;  /* 0x00000026207c723c */ /* 0x080fe2000004187c */
[----:B------:R-:W-:Y:S07]  /*41c0*/  LDSM.16.MT88.4 R32, [R192+0x13c80] ;  /* 0x013c8000c020783b */ /* 0x000fee0000004200 */
[----:B------:R-:W-:Y:S01]  /*41d0*/  HMMA.16816.F32.BF16 R128, R28, R38, R128 ;  /* 0x000000261c80723c */ /* 0x000fe20000041880 */
[----:B------:R-:W3:Y:S04]  /*41e0*/  LDSM.16.MT88.4 R28, [R41+0x5880] ;  /* 0x00588000291c783b */ /* 0x000ee80000004200 */
[----:B------:R-:W4:Y:S03]  /*41f0*/  LDSM.16.MT88.4 R36, [R40+0x5880] ;  /* 0x005880002824783b */ /* 0x000f260000004200 */
[-C--:B-1----:R-:W-:Y:S08]  /*4200*/  HMMA.16816.F32.BF16 R100, R8, R16.reuse, R100 ;  /* 0x000000100864723c */ /* 0x082ff00000041864 */
[C---:B------:R-:W-:Y:S08]  /*4210*/  HMMA.16816.F32.BF16 R104, R20.reuse, R16, R104 ;  /* 0x000000101468723c */ /* 0x040ff00000041868 */
[-C--:B------:R-:W-:Y:S08]  /*4220*/  HMMA.16816.F32.BF16 R108, R20, R18.reuse, R108 ;  /* 0x00000012146c723c */ /* 0x080ff0000004186c */
[C---:B------:R-:W-:Y:S08]  /*4230*/  HMMA.16816.F32.BF16 R112, R8.reuse, R18, R112 ;  /* 0x000000120870723c */ /* 0x040ff00000041870 */
[-C--:B--2---:R-:W-:Y:S08]  /*4240*/  HMMA.16816.F32.BF16 R116, R8, R24.reuse, R116 ;  /* 0x000000180874723c */ /* 0x084ff00000041874 */
[C---:B------:R-:W-:Y:S08]  /*4250*/  HMMA.16816.F32.BF16 R120, R20.reuse, R24, R120 ;  /* 0x000000181478723c */ /* 0x040ff00000041878 */
[-C--:B------:R-:W-:Y:S08]  /*4260*/  HMMA.16816.F32.BF16 R124, R20, R26.reuse, R124 ;  /* 0x0000001a147c723c */ /* 0x080ff0000004187c */
[----:B------:R-:W-:Y:S08]  /*4270*/  HMMA.16816.F32.BF16 R128, R8, R26, R128 ;  /* 0x0000001a0880723c */ /* 0x000ff00000041880 */
[-C--:B---3--:R-:W-:Y:S08]  /*4280*/  HMMA.16816.F32.BF16 R100, R12, R28.reuse, R100 ;  /* 0x0000001c0c64723c */ /* 0x088ff00000041864 */
[C---:B------:R-:W-:Y:S08]  /*4290*/  HMMA.16816.F32.BF16 R104, R32.reuse, R28, R104 ;  /* 0x0000001c2068723c */ /* 0x040ff00000041868 */
[-C--:B------:R-:W-:Y:S08]  /*42a0*/  HMMA.16816.F32.BF16 R108, R32, R30.reuse, R108 ;  /* 0x0000001e206c723c */ /* 0x080ff0000004186c */
[C---:B------:R-:W-:Y:S08]  /*42b0*/  HMMA.16816.F32.BF16 R112, R12.reuse, R30, R112 ;  /* 0x0000001e0c70723c */ /* 0x040ff00000041870 */
[-C--:B----4-:R-:W-:Y:S08]  /*42c0*/  HMMA.16816.F32.BF16 R116, R12, R36.reuse, R116 ;  /* 0x000000240c74723c */ /* 0x090ff00000041874 */
[C---:B------:R-:W-:Y:S08]  /*42d0*/  HMMA.16816.F32.BF16 R120, R32.reuse, R36, R120 ;  /* 0x000000242078723c */ /* 0x040ff00000041878 */
[-C--:B------:R-:W-:Y:S08]  /*42e0*/  HMMA.16816.F32.BF16 R124, R32, R38.reuse, R124 ;  /* 0x00000026207c723c */ /* 0x080ff0000004187c */
[----:B------:R-:W-:Y:S01]  /*42f0*/  HMMA.16816.F32.BF16 R128, R12, R38, R128 ;  /* 0x000000260c80723c */ /* 0x000fe20000041880 */
[----:B------:R-:W-:-:S07]  /*4300*/  @!P1 BRA `(.L_x_6) ;  /* 0xffffd78000009947 */ /* 0x000fce000383ffff */
.L_x_3:
[----:B------:R-:W-:Y:S01]  /*4310*/  SHF.R.S32.HI R3, RZ, 0x1f, R206 ;  /* 0x0000001fff037819 */ /* 0x000fe200000114ce */
[----:B------:R-:W-:Y:S01]  /*4320*/  BAR.SYNC.DEFER_BLOCKING 0x1, 0x100 ;  /* 0x0044000000007b1d */ /* 0x000fe20000010000 */
[C---:B------:R-:W-:Y:S01]  /*4330*/  R2P PR, R204.reuse, 0x6 ;  /* 0x00000006cc007804 */ /* 0x040fe20000000000 */
[----:B------:R-:W-:Y:S01]  /*4340*/  IMAD.SHL.U32 R204, R204, 0x40, RZ ;  /* 0x00000040cccc7824 */ /* 0x000fe200078e00ff */
[CC--:B------:R-:W-:Y:S01]  /*4350*/  LEA.HI R2, R3.reuse, R206.reuse, RZ, 0x2 ;  /* 0x000000ce03027211 */ /* 0x0c0fe200078f10ff */
[----:B------:R-:W-:Y:S01]  /*4360*/  FMUL.FTZ R100, R100, c[0x0][0x298] ;  /* 0x0000a60064647a20 */ /* 0x000fe20000410000 */
[----:B------:R-:W-:Y:S01]  /*4370*/  LEA.HI R3, R3, R206, RZ, 0x7 ;  /* 0x000000ce03037211 */ /* 0x000fe200078f38ff */
[----:B------:R-:W-:Y:S01]  /*4380*/  FMUL.FTZ R101, R101, c[0x0][0x298] ;  /* 0x0000a60065657a20 */ /* 0x000fe20000410000 */
[----:B------:R-:W-:Y:S01]  /*4390*/  LOP3.LUT R204, R204, 0x1c0, RZ, 0xc0, !PT ;  /* 0x000001c0cccc7812 */ /* 0x000fe200078ec0ff */
[----:B------:R-:W-:Y:S01]  /*43a0*/  FMUL.FTZ R102, R102, c[0x0][0x298] ;  /* 0x0000a60066667a20 */ /* 0x000fe20000410000 */
[----:B------:R-:W-:Y:S01]  /*43b0*/  SHF.R.U32.HI R3, RZ, 0x4, R3 ;  /* 0x00000004ff037819 */ /* 0x000fe20000011603 */
[----:B------:R-:W-:Y:S01]  /*43c0*/  FMUL.FTZ R103, R103, c[0x0][0x298] ;  /* 0x0000a60067677a20 */ /* 0x000fe20000410000 */
[----:B------:R-:W-:Y:S01]  /*43d0*/  LOP3.LUT R5, R2, 0x7ffffffc, RZ, 0xc0, !PT ;  /* 0x7ffffffc02057812 */ /* 0x000fe200078ec0ff */
[----:B------:R-:W-:Y:S01]  /*43e0*/  FMUL.FTZ R112, R112, c[0x0][0x298] ;  /* 0x0000a60070707a20 */ /* 0x000fe20000410000 */
[----:B------:R-:W-:Y:S01]  /*43f0*/  LOP3.LUT R3, R204, 0x8, R3, 0xf8, !PT ;  /* 0x00000008cc037812 */ /* 0x000fe200078ef803 */
[----:B------:R-:W-:Y:S01]  /*4400*/  FMUL.FTZ R113, R113, c[0x0][0x298] ;  /* 0x0000a60071717a20 */ /* 0x000fe20000410000 */
[----:B------:R-:W-:Y:S01]  /*4410*/  SHF.R.U32.HI R204, RZ, 0x3, R204 ;  /* 0x00000003ffcc7819 */ /* 0x000fe200000116cc */
[----:B------:R-:W-:Y:S01]  /*4420*/  IMAD.IADD R206, R206, 0x1, -R5 ;  /* 0x00000001cece7824 */ /* 0x000fe200078e0a05 */
[----:B------:R-:W-:Y:S01]  /*4430*/  SEL R0, R0, 0xffffffe0, !P1 ;  /* 0xffffffe000007807 */ /* 0x000fe20004800000 */
[----:B------:R-:W-:Y:S01]  /*4440*/  FMUL.FTZ R114, R114, c[0x0][0x298] ;  /* 0x0000a60072727a20 */ /* 0x000fe20000410000 */
[----:B------:R-:W-:Y:S01]  /*4450*/  LOP3.LUT R3, R3, R204, RZ, 0x3c, !PT ;  /* 0x000000cc03037212 */ /* 0x000fe200078e3cff */
[----:B------:R-:W-:Y:S01]  /*4460*/  IMAD R206, R203, 0x200, R206 ;  /* 0x00000200cbce7824 */ /* 0x000fe200078e02ce */
[----:B------:R-:W-:Y:S01]  /*4470*/  F2FP.BF16.PACK_AB R68, R69, R68 ;  /* 0x000000444544723e */ /* 0x000fe200000010ff */
[----:B------:R-:W-:Y:S01]  /*4480*/  FMUL.FTZ R115, R115, c[0x0][0x298] ;  /* 0x0000a60073737a20 */ /* 0x000fe20000410000 */
[----:B------:R-:W-:Y:S01]  /*4490*/  F2FP.BF16.PACK_AB R70, R71, R70 ;  /* 0x000000464746723e */ /* 0x000fe200000010ff */
[----:B------:R-:W-:Y:S01]  /*44a0*/  IMAD.U32 R3, R206, 0x2, R3 ;  /* 0x00000002ce037824 */ /* 0x000fe200078e0003 */
[----:B------:R-:W-:Y:S01]  /*44b0*/  F2FP.BF16.PACK_AB R80, R81, R80 ;  /* 0x000000505150723e */ /* 0x000fe200000010ff */
[----:B------:R-:W-:Y:S01]  /*44c0*/  FMUL.FTZ R104, R104, c[0x0][0x298] ;  /* 0x0000a60068687a20 */ /* 0x000fe20000410000 */
[----:B------:R-:W-:Y:S01]  /*44d0*/  F2FP.BF16.PACK_AB R82, R83, R82 ;  /* 0x000000525352723e */ /* 0x000fe200000010ff */
[----:B------:R-:W-:Y:S01]  /*44e0*/  IMAD.SHL.U32 R3, R3, 0x2, RZ ;  /* 0x0000000203037824 */ /* 0x000fe200078e00ff */
[----:B------:R-:W-:Y:S01]  /*44f0*/  F2FP.BF16.PACK_AB R72, R73, R72 ;  /* 0x000000484948723e */ /* 0x000fe200000010ff */
[----:B------:R-:W-:Y:S01]  /*4500*/  FMUL.FTZ R105, R105, c[0x0][0x298] ;  /* 0x0000a60069697a20 */ /* 0x000fe20000410000 */
[----:B------:R-:W-:Y:S01]  /*4510*/  F2FP.BF16.PACK_AB R74, R75, R74 ;  /* 0x0000004a4b4a723e */ /* 0x000fe200000010ff */
[C---:B------:R-:W-:Y:S01]  /*4520*/  IMAD.IADD R5, R3.reuse, 0x1, R0 ;  /* 0x0000000103057824 */ /* 0x040fe200078e0200 */
[C---:B------:R-:W-:Y:S01]  /*4530*/  IADD3 R7, R3.reuse, 0x40, RZ ;  /* 0x0000004003077810 */ /* 0x040fe20007ffe0ff */
[----:B------:R-:W-:Y:S01]  /*4540*/  STS [R3+0x4080], R68 ;  /* 0x0040804403007388 */ /* 0x000fe20000000800 */
[C---:B------:R-:W-:Y:S01]  /*4550*/  @P2 IADD3 R7, R3.reuse, -0x40, RZ ;  /* 0xffffffc003072810 */ /* 0x040fe20007ffe0ff */
[----:B------:R-:W-:Y:S01]  /*4560*/  FMUL.FTZ R106, R106, c[0x0][0x298] ;  /* 0x0000a6006a6a7a20 */ /* 0x000fe20000410000 */
[C---:B------:R-:W-:Y:S01]  /*4570*/  IADD3 R9, R3.reuse, 0x440, RZ ;  /* 0x0000044003097810 */ /* 0x040fe20007ffe0ff */
[----:B------:R-:W-:Y:S01]  /*4580*/  STS [R3+0x4480], R70 ;  /* 0x0044804603007388 */ /* 0x000fe20000000800 */
[----:B------:R-:W-:Y:S01]  /*4590*/  @P2 IADD3 R9, R3, 0x3c0, RZ ;  /* 0x000003c003092810 */ /* 0x000fe20007ffe0ff */
[C---:B------:R-:W-:Y:S01]  /*45a0*/  IMAD.IADD R37, R0.reuse, 0x1, R7 ;  /* 0x0000000100257824 */ /* 0x040fe200078e0207 */
[----:B------:R-:W-:Y:S01]  /*45b0*/  F2FP.BF16.PACK_AB R76, R77, R76 ;  /* 0x0000004c4d4c723e */ /* 0x000fe200000010ff */
[----:B------:R-:W-:Y:S01]  /*45c0*/  STS [R5+0x4080], R80 ;  /* 0x0040805005007388 */ /* 0x000fe20000000800 */
[----:B------:R-:W-:Y:S01]  /*45d0*/  F2FP.BF16.PACK_AB R78, R79, R78 ;  /* 0x0000004e4f4e723e */ /* 0x000fe200000010ff */
[----:B------:R-:W-:Y:S01]  /*45e0*/  IMAD.IADD R39, R0, 0x1, R9 ;  /* 0x0000000100277824 */ /* 0x000fe200078e0209 */
[----:B------:R-:W-:Y:S01]  /*45f0*/  F2FP.BF16.PACK_AB R84, R85, R84 ;  /* 0x000000545554723e */ /* 0x000fe200000010ff */
[----:B------:R-:W-:Y:S01]  /*4600*/  STS [R5+0x4480], R82 ;  /* 0x0044805205007388 */ /* 0x000fe20000000800 */
[----:B------:R-:W-:Y:S01]  /*4610*/  F2FP.BF16.PACK_AB R86, R87, R86 ;  /* 0x000000565756723e */ /* 0x000fe200000010ff */
[----:B------:R-:W-:Y:S01]  /*4620*/  FMUL.FTZ R107, R107, c[0x0][0x298] ;  /* 0x0000a6006b6b7a20 */ /* 0x000fe20000410000 */
[----:B------:R-:W-:Y:S01]  /*4630*/  F2FP.BF16.PACK_AB R96, R97, R96 ;  /* 0x000000606160723e */ /* 0x000fe200000010ff */
[----:B------:R-:W-:Y:S01]  /*4640*/  STS [R3+0x6080], R72 ;  /* 0x0060804803007388 */ /* 0x000fe20000000800 */
[----:B------:R-:W-:Y:S01]  /*4650*/  F2FP.BF16.PACK_AB R98, R99, R98 ;  /* 0x000000626362723e */ /* 0x000fe200000010ff */
[----:B------:R-:W-:Y:S01]  /*4660*/  FMUL.FTZ R108, R108, c[0x0][0x298] ;  /* 0x0000a6006c6c7a20 */ /* 0x000fe20000410000 */
[----:B------:R-:W-:Y:S01]  /*4670*/  IADD3 R35, R3, 0x2040, RZ ;  /* 0x0000204003237810 */ /* 0x000fe20007ffe0ff */
[----:B------:R-:W-:Y:S01]  /*4680*/  STS [R3+0x6480], R74 ;  /* 0x0064804a03007388 */ /* 0x000fe20000000800 */
[----:B------:R-:W-:Y:S01]  /*4690*/  F2FP.BF16.PACK_AB R88, R89, R88 ;  /* 0x000000585958723e */ /* 0x000fe200000010ff */
[----:B------:R-:W-:Y:S01]  /*46a0*/  FMUL.FTZ R109, R109, c[0x0][0x298] ;  /* 0x0000a6006d6d7a20 */ /* 0x000fe20000410000 */
[C---:B------:R-:W-:Y:S01]  /*46b0*/  IADD3 R33, R3.reuse, 0x2440, RZ ;  /* 0x0000244003217810 */ /* 0x040fe20007ffe0ff */
[----:B------:R-:W-:Y:S01]  /*46c0*/  STS [R5+0x6080], R76 ;  /* 0x0060804c05007388 */ /* 0x000fe20000000800 */
[----:B------:R-:W-:Y:S01]  /*46d0*/  @P2 IADD3 R35, R3, 0x1fc0, RZ ;  /* 0x00001fc003232810 */ /* 0x000fe20007ffe0ff */
[----:B------:R-:W-:Y:S01]  /*46e0*/  FMUL.FTZ R110, R110, c[0x0][0x298] ;  /* 0x0000a6006e6e7a20 */ /* 0x000fe20000410000 */
[----:B------:R-:W-:Y:S01]  /*46f0*/  F2FP.BF16.PACK_AB R90, R91, R90 ;  /* 0x0000005a5b5a723e */ /* 0x000fe200000010ff */
[----:B------:R-:W-:Y:S01]  /*4700*/  STS [R5+0x6480], R78 ;  /* 0x0064804e05007388 */ /* 0x000fe20000000800 */
[----:B------:R-:W-:Y:S01]  /*4710*/  @P2 IADD3 R33, R3, 0x23c0, RZ ;  /* 0x000023c003212810 */ /* 0x000fe20007ffe0ff */
[----:B------:R-:W-:Y:S01]  /*4720*/  FMUL.FTZ R111, R111, c[0x0][0x298] ;  /* 0x0000a6006f6f7a20 */ /* 0x000fe20000410000 */
[----:B------:R-:W-:Y:S01]  /*4730*/  F2FP.BF16.PACK_AB R92, R93, R92 ;  /* 0x0000005c5d5c723e */ /* 0x000fe200000010ff */
[----:B------:R-:W-:Y:S01]  /*4740*/  STS [R7+0x4080], R84 ;  /* 0x0040805407007388 */ /* 0x000fe20000000800 */
[----:B------:R-:W-:Y:S01]  /*4750*/  F2FP.BF16.PACK_AB R94, R95, R94 ;  /* 0x0000005e5f5e723e */ /* 0x000fe200000010ff */
[----:B------:R-:W-:Y:S01]  /*4760*/  FMUL.FTZ R116, R116, c[0x0][0x298] ;  /* 0x0000a60074747a20 */ /* 0x000fe20000410000 */
[----:B------:R-:W-:Y:S01]  /*4770*/  F2FP.BF16.PACK_AB R100, R101, R100 ;  /* 0x000000646564723e */ /* 0x000fe200000010ff */
[----:B------:R-:W-:Y:S01]  /*4780*/  STS [R9+0x4080], R86 ;  /* 0x0040805609007388 */ /* 0x000fe20000000800 */
[----:B------:R-:W-:Y:S01]  /*4790*/  FMUL.FTZ R117, R117, c[0x0][0x298] ;  /* 0x0000a60075757a20 */ /* 0x000fe20000410000 */
[----:B------:R-:W-:Y:S01]  /*47a0*/  F2FP.BF16.PACK_AB R102, R103, R102 ;  /* 0x000000666766723e */ /* 0x000fe200000010ff */
[----:B------:R-:W-:Y:S01]  /*47b0*/  FMUL.FTZ R118, R118, c[0x0][0x298] ;  /* 0x0000a60076767a20 */ /* 0x000fe20000410000 */
        /* <DEDUP_REMOVED lines=12> */
[----:B------:R-:W-:Y:S01]  /*4880*/  F2FP.BF16.PACK_AB R106, R107, R106 ;  /* 0x0000006a6b6a723e */ /* 0x000fe200000010ff */
        /* <DEDUP_REMOVED lines=16> */
[----:B------:R-:W2:Y:S01]  /*4990*/  S2UR UR6, SR_CTAID.X ;  /* 0x00000000000679c3 */ /* 0x000ea20000002500 */
[----:B------:R-:W-:Y:S01]  /*49a0*/  STS [R3+0x480], R102 ;  /* 0x0004806603007388 */ /* 0x000fe20000000800 */
[----:B------:R-:W-:Y:S01]  /*49b0*/  F2FP.BF16.PACK_AB R130, R131, R130 ;  /* 0x000000828382723e */ /* 0x000fe200000010ff */
[----:B------:R-:W-:Y:S01]  /*49c0*/  UMOV UR5, 0xffffff80 ;  /* 0xffffff8000057882 */ /* 0x000fe20000000000 */
[----:B------:R-:W-:Y:S01]  /*49d0*/  F2FP.BF16.PACK_AB R120, R121, R120 ;  /* 0x000000787978723e */ /* 0x000fe200000010ff */
[----:B------:R-:W-:Y:S01]  /*49e0*/  STS [R5+0x80], R112 ;  /* 0x0000807005007388 */ /* 0x000fe20000000800 */
[----:B------:R-:W-:Y:S01]  /*49f0*/  F2FP.BF16.PACK_AB R122, R123, R122 ;  /* 0x0000007a7b7a723e */ /* 0x000fe200000010ff */
[----:B------:R-:W-:Y:S01]  /*4a00*/  ULDC UR4, c[0x0][0x2f0] ;  /* 0x0000bc0000047ab9 */ /* 0x000fe20000000800 */
[----:B------:R-:W-:Y:S01]  /*4a10*/  F2FP.BF16.PACK_AB R124, R125, R124 ;  /* 0x0000007c7d7c723e */ /* 0x000fe200000010ff */
[----:B------:R-:W-:Y:S01]  /*4a20*/  STS [R5+0x480], R114 ;  /* 0x0004807205007388 */ /* 0x000fe20000000800 */
[----:B------:R-:W-:Y:S01]  /*4a30*/  F2FP.BF16.PACK_AB R126, R127, R126 ;  /* 0x0000007e7f7e723e */ /* 0x000fe200000010ff */
[----:B------:R-:W-:Y:S01]  /*4a40*/  IMAD.MOV.U32 R34, RZ, RZ, R214 ;  /* 0x000000ffff227224 */ /* 0x000fe200078e00d6 */
[----:B------:R-:W-:Y:S01]  /*4a50*/  BSSY B0, `(.L_x_7) ;  /* 0x0000031000007945 */ /* 0x000fe20003800000 */
[----:B------:R-:W-:Y:S04]  /*4a60*/  STS [R3+0x2080], R104 ;  /* 0x0020806803007388 */ /* 0x000fe80000000800 */
[----:B------:R-:W-:Y:S04]  /*4a70*/  STS [R3+0x2480], R106 ;  /* 0x0024806a03007388 */ /* 0x000fe80000000800 */
[----:B------:R-:W-:Y:S01]  /*4a80*/  STS [R5+0x2080], R108 ;  /* 0x0020806c05007388 */ /* 0x000fe20000000800 */
[----:B--2---:R-:W-:-:S03]  /*4a90*/  UIMAD UR6, UR6, UR5, UR4 ;  /* 0x00000005060672a4 */ /* 0x004fc6000f8e0204 */
[----:B------:R-:W-:Y:S01]  /*4aa0*/  STS [R5+0x2480], R110 ;  /* 0x0024806e05007388 */ /* 0x000fe20000000800 */
[----:B------:R-:W-:-:S03]  /*4ab0*/  ULDC.64 UR4, c[0x0][0x340] ;  /* 0x0000d00000047ab9 */ /* 0x000fc60000000a00 */
[----:B------:R-:W-:Y:S01]  /*4ac0*/  STS [R7+0x80], R116 ;  /* 0x0000807407007388 */ /* 0x000fe20000000800 */
[----:B------:R-:W-:Y:S02]  /*4ad0*/  UISETP.LT.AND UP0, UPT, UR6, 0x80, UPT ;  /* 0x000000800600788c */ /* 0x000fe4000bf01270 */
[----:B------:R-:W-:Y:S01]  /*4ae0*/  UIMAD UR4, UR10, UR4, URZ ;  /* 0x000000040a0472a4 */ /* 0x000fe2000f8e023f */
[----:B------:R-:W-:Y:S01]  /*4af0*/  STS [R9+0x80], R118 ;  /* 0x0000807609007388 */ /* 0x000fe20000000800 */
[----:B------:R-:W-:Y:S02]  /*4b00*/  USEL UR6, UR6, 0x80, UP0 ;  /* 0x0000008006067887 */ /* 0x000fe40008000000 */
[----:B------:R-:W-:Y:S01]  /*4b10*/  UIMAD UR4, UR11, UR5, UR4 ;  /* 0x000000050b0472a4 */ /* 0x000fe2000f8e0204 */
[----:B------:R-:W-:Y:S03]  /*4b20*/  STS [R37+0x80], R128 ;  /* 0x0000808025007388 */ /* 0x000fe60000000800 */
[----:B------:R-:W-:Y:S01]  /*4b30*/  ISETP.GE.AND P4, PT, R208, UR6, PT ;  /* 0x00000006d0007c0c */ /* 0x000fe2000bf86270 */
[----:B------:R-:W-:Y:S03]  /*4b40*/  STS [R39+0x80], R130 ;  /* 0x0000808227007388 */ /* 0x000fe60000000800 */
[----:B------:R-:W-:Y:S01]  /*4b50*/  ISETP.GE.OR P0, PT, R214, c[0x0][0x324], P4 ;  /* 0x0000c900d6007a0c */ /* 0x000fe20002706670 */
[----:B------:R2:W-:Y:S04]  /*4b60*/  STS [R35+0x80], R120 ;  /* 0x0000807823007388 */ /* 0x0005e80000000800 */
[----:B------:R3:W-:Y:S04]  /*4b70*/  STS [R33+0x80], R122 ;  /* 0x0000807a21007388 */ /* 0x0007e80000000800 */
[----:B------:R-:W-:Y:S04]  /*4b80*/  STS [R37+0x2080], R124 ;  /* 0x0020807c25007388 */ /* 0x000fe80000000800 */
[----:B------:R4:W-:Y:S04]  /*4b90*/  STS [R39+0x2080], R126 ;  /* 0x0020807e27007388 */ /* 0x0009e80000000800 */
[----:B------:R-:W-:Y:S06]  /*4ba0*/  BAR.SYNC.DEFER_BLOCKING 0x1, 0x100 ;  /* 0x0044000000007b1d */ /* 0x000fec0000010000 */
[----:B------:R-:W5:Y:S01]  /*4bb0*/  S2R R0, SR_CTAID.Y ;  /* 0x0000000000007919 */ /* 0x000f620000002600 */
[----:B--2---:R-:W-:-:S03]  /*4bc0*/  IMAD.MOV.U32 R35, RZ, RZ, R215 ;  /* 0x000000ffff237224 */ /* 0x004fc600078e00d7 */
[----:B------:R2:W1:Y:S04]  /*4bd0*/  LDS.128 R28, [R202+0x5080] ;  /* 0x00508000ca1c7984 */ /* 0x0004680000000c00 */
[----:B------:R2:W1:Y:S01]  /*4be0*/  LDS.128 R24, [R202+0x6080] ;  /* 0x00608000ca187984 */ /* 0x0004620000000c00 */
[----:B-----5:R-:W-:Y:S01]  /*4bf0*/  SHF.R.S32.HI R2, RZ, 0x1f, R0 ;  /* 0x0000001fff027819 */ /* 0x020fe20000011400 */
[----:B---3--:R-:W-:Y:S02]  /*4c00*/  IMAD.WIDE.U32 R32, R0, c[0x0][0x338], R34 ;  /* 0x0000ce0000207a25 */ /* 0x008fe400078e0022 */
[----:B------:R2:W3:Y:S02]  /*4c10*/  LDS.128 R20, [R202+0x7080] ;  /* 0x00708000ca147984 */ /* 0x0004e40000000c00 */
[----:B------:R-:W-:-:S02]  /*4c20*/  IMAD R3, R2, c[0x0][0x338], RZ ;  /* 0x0000ce0002037a24 */ /* 0x000fc400078e02ff */
[----:B-1----:R2:W1:Y:S02]  /*4c30*/  LDS.128 R16, [R202+0x80] ;  /* 0x00008000ca107984 */ /* 0x0024640000000c00 */
[----:B------:R-:W-:Y:S02]  /*4c40*/  IMAD R3, R0, c[0x0][0x33c], R3 ;  /* 0x0000cf0000037a24 */ /* 0x000fe400078e0203 */
[----:B------:R2:W5:Y:S02]  /*4c50*/  LDS.128 R12, [R202+0x1080] ;  /* 0x00108000ca0c7984 */ /* 0x0005640000000c00 */
[----:B------:R-:W-:Y:S02]  /*4c60*/  IMAD.IADD R33, R33, 0x1, R3 ;  /* 0x0000000121217824 */ /* 0x000fe400078e0203 */
[----:B------:R2:W1:Y:S01]  /*4c70*/  LDS.128 R8, [R202+0x2080] ;  /* 0x00208000ca087984 */ /* 0x0004620000000c00 */
[----:B------:R-:W-:-:S03]  /*4c80*/  IMAD.U32 R3, RZ, RZ, UR11 ;  /* 0x0000000bff037e24 */ /* 0x000fc6000f8e00ff */
[----:B------:R2:W1:Y:S01]  /*4c90*/  LDS.128 R4, [R202+0x3080] ;  /* 0x00308000ca047984 */ /* 0x0004620000000c00 */
[----:B----4-:R-:W-:-:S05]  /*4ca0*/  IMAD.WIDE.U32 R38, R3, c[0x0][0x340], R32 ;  /* 0x0000d00003267a25 */ /* 0x010fca00078e0020 */
[----:B------:R-:W-:Y:S01]  /*4cb0*/  IADD3 R37, R39, UR4, RZ ;  /* 0x0000000427257c10 */ /* 0x000fe2000fffe0ff */
[----:B------:R-:W-:Y:S05]  /*4cc0*/  @P0 BRA `(.L_x_8) ;  /* 0x0000009000000947 */ /* 0x000fea0003800000 */
[----:B--2---:R-:W2:Y:S01]  /*4cd0*/  LDS.128 R200, [R202+0x4080] ;  /* 0x00408000cac87984 */ /* 0x004ea20000000c00 */
[----:B------:R-:W-:Y:S01]  /*4ce0*/  MOV R36, R38 ;  /* 0x0000002600247202 */ /* 0x000fe20000000f00 */
[----:B------:R-:W-:-:S04]  /*4cf0*/  IMAD R3, R221, c[0x0][0x330], RZ ;  /* 0x0000cc00dd037a24 */ /* 0x000fc800078e02ff */
[----:B------:R-:W-:-:S04]  /*4d00*/  IMAD.WIDE.U32 R32, R220, c[0x0][0x330], R36 ;  /* 0x0000cc00dc207a25 */ /* 0x000fc800078e0024 */
[----:B------:R-:W-:Y:S01]  /*4d10*/  IMAD R3, R220, c[0x0][0x334], R3 ;  /* 0x0000cd00dc037a24 */ /* 0x000fe200078e0203 */
[----:B------:R-:W-:-:S04]  /*4d20*/  LEA R40, P0, R32, c[0x0][0x318], 0x1 ;  /* 0x0000c60020287a11 */ /* 0x000fc800078008ff */
[----:B------:R-:W-:-:S04]  /*4d30*/  IADD3 R3, R33, R3, RZ ;  /* 0x0000000321037210 */ /* 0x000fc80007ffe0ff */
[----:B------:R-:W-:-:S05]  /*4d40*/  LEA.HI.X R41, R32, c[0x0][0x31c], R3, 0x1, P0 ;  /* 0x0000c70020297a11 */ /* 0x000fca00000f0c03 */
[----:B--2---:R2:W-:Y:S02]  /*4d50*/  STG.E.128 [R40.64], R200 ;  /* 0x000000c828007986 */ /* 0x0045e4000c101d14 */
.L_x_8:
[----:B------:R-:W-:Y:S05]  /*4d60*/  BSYNC B0 ;  /* 0x0000000000007941 */ /* 0x000fea0003800000 */
.L_x_7:
[----:B------:R-:W-:Y:S01]  /*4d70*/  IADD3 R3, R208, 0x20, RZ ;  /* 0x00000020d0037810 */ /* 0x000fe20007ffe0ff */
[----:B------:R-:W-:Y:S03]  /*4d80*/  BSSY B0, `(.L_x_9) ;  /* 0x000000f000007945 */ /* 0x000fe60003800000 */
[----:B------:R-:W-:-:S04]  /*4d90*/  ISETP.GE.AND P3, PT, R3, UR6, PT ;  /* 0x0000000603007c0c */ /* 0x000fc8000bf66270 */
[----:B------:R-:W-:-:S13]  /*4da0*/  ISETP.GE.OR P0, PT, R214, c[0x0][0x324], P3 ;  /* 0x0000c900d6007a0c */ /* 0x000fda0001f06670 */
[----:B------:R-:W-:Y:S05]  /*4db0*/  @P0 BRA `(.L_x_10) ;  /* 0x000000b000000947 */ /* 0x000fea0003800000 */
[----:B------:R-:W-:Y:S01]  /*4dc0*/  IADD3 R32, P0, R220, 0x20, RZ ;  /* 0x00000020dc207810 */ /* 0x000fe20007f1e0ff */
[----:B--2---:R-:W-:Y:S01]  /*4dd0*/  IMAD.MOV.U32 R40, RZ, RZ, R38 ;  /* 0x000000ffff287224 */ /* 0x004fe200078e0026 */
[----:B------:R-:W-:-:S03]  /*4de0*/  MOV R41, R37 ;  /* 0x0000002500297202 */ /* 0x000fc60000000f00 */
[----:B------:R-:W-:Y:S02]  /*4df0*/  IMAD.X R3, RZ, RZ, R221, P0 ;  /* 0x000000ffff037224 */ /* 0x000fe400000e06dd */
[----:B------:R-:W-:-:S04]  /*4e00*/  IMAD.WIDE.U32 R40, R32, c[0x0][0x330], R40 ;  /* 0x0000cc0020287a25 */ /* 0x000fc800078e0028 */
[----:B------:R-:W-:-:S04]  /*4e10*/  IMAD R3, R3, c[0x0][0x330], RZ ;  /* 0x0000cc0003037a24 */ /* 0x000fc800078e02ff */
[----:B------:R-:W-:Y:S01]  /*4e20*/  IMAD R3, R32, c[0x0][0x334], R3 ;  /* 0x0000cd0020037a24 */ /* 0x000fe200078e0203 */
[----:B------:R-:W-:-:S04]  /*4e30*/  LEA R32, P0, R40, c[0x0][0x318], 0x1 ;  /* 0x0000c60028207a11 */ /* 0x000fc800078008ff */
[----:B------:R-:W-:-:S04]  /*4e40*/  IADD3 R3, R41, R3, RZ ;  /* 0x0000000329037210 */ /* 0x000fc80007ffe0ff */
[----:B------:R-:W-:-:S05]  /*4e50*/  LEA.HI.X R33, R40, c[0x0][0x31c], R3, 0x1, P0 ;  /* 0x0000c70028217a11 */ /* 0x000fca00000f0c03 */
[----:B------:R2:W-:Y:S02]  /*4e60*/  STG.E.128 [R32.64], R28 ;  /* 0x0000001c20007986 */ /* 0x0005e4000c101d14 */
.L_x_10:
[----:B------:R-:W-:Y:S05]  /*4e70*/  BSYNC B0 ;  /* 0x0000000000007941 */ /* 0x000fea0003800000 */
.L_x_9:
[----:B------:R-:W-:Y:S01]  /*4e80*/  IADD3 R3, R208, 0x40, RZ ;  /* 0x00000040d0037810 */ /* 0x000fe20007ffe0ff */
[----:B------:R-:W-:Y:S03]  /*4e90*/  BSSY B0, `(.L_x_11) ;  /* 0x000000f000007945 */ /* 0x000fe60003800000 */
[----:B------:R-:W-:-:S04]  /*4ea0*/  ISETP.GE.AND P2, PT, R3, UR6, PT ;  /* 0x0000000603007c0c */ /* 0x000fc8000bf46270 */
[----:B------:R-:W-:-:S13]  /*4eb0*/  ISETP.GE.OR P0, PT, R214, c[0x0][0x324], P2 ;  /* 0x0000c900d6007a0c */ /* 0x000fda0001706670 */
[----:B------:R-:W-:Y:S05]  /*4ec0*/  @P0 BRA `(.L_x_12) ;  /* 0x000000b000000947 */ /* 0x000fea0003800000 */
[----:B--2---:R-:W-:Y:S01]  /*4ed0*/  IADD3 R28, P0, R220, 0x40, RZ ;  /* 0x00000040dc1c7810 */ /* 0x004fe20007f1e0ff */
[----:B------:R-:W-:Y:S01]  /*4ee0*/  IMAD.MOV.U32 R30, RZ, RZ, R38 ;  /* 0x000000ffff1e7224 */ /* 0x000fe200078e0026 */
        /* <DEDUP_REMOVED lines=9> */
.L_x_12:
[----:B------:R-:W-:Y:S05]  /*4f80*/  BSYNC B0 ;  /* 0x0000000000007941 */ /* 0x000fea0003800000 */
.L_x_11:
        /* <DEDUP_REMOVED lines=15> */
[----:B---3--:R2:W-:Y:S02]  /*5080*/  STG.E.128 [R24.64], R20 ;  /* 0x0000001418007986 */ /* 0x0085e4000c101d14 */
.L_x_14:
[----:B------:R-:W-:Y:S05]  /*5090*/  BSYNC B0 ;  /* 0x0000000000007941 */ /* 0x000fea0003800000 */
.L_x_13:
[----:B------:R-:W-:Y:S01]  /*50a0*/  IMAD R3, R2, c[0x0][0x308], RZ ;  /* 0x0000c20002037a24 */ /* 0x000fe200078e02ff */
[----:B------:R-:W-:Y:S01]  /*50b0*/  ULDC.64 UR4, c[0x0][0x310] ;  /* 0x0000c40000047ab9 */ /* 0x000fe20000000a00 */
[----:B------:R-:W-:Y:S01]  /*50c0*/  IMAD.WIDE.U32 R34, R0, c[0x0][0x308], R34 ;  /* 0x0000c20000227a25 */ /* 0x000fe200078e0022 */
[----:B------:R-:W-:Y:S01]  /*50d0*/  ISETP.GE.OR P4, PT, R214, c[0x0][0x2f4], P4 ;  /* 0x0000bd00d6007a0c */ /* 0x000fe20002786670 */
[----:B------:R-:W-:Y:S01]  /*50e0*/  UIMAD UR4, UR10, UR4, URZ ;  /* 0x000000040a0472a4 */ /* 0x000fe2000f8e023f */
[----:B------:R-:W-:Y:S01]  /*50f0*/  BSSY B0, `(.L_x_15) ;  /* 0x0000010000007945 */ /* 0x000fe20003800000 */
[----:B------:R-:W-:Y:S01]  /*5100*/  IMAD R3, R0, c[0x0][0x30c], R3 ;  /* 0x0000c30000037a24 */ /* 0x000fe200078e0203 */
[----:B------:R-:W-:Y:S01]  /*5110*/  MOV R0, UR11 ;  /* 0x0000000b00007c02 */ /* 0x000fe20008000f00 */
[----:B------:R-:W-:-:S03]  /*5120*/  UIMAD UR4, UR11, UR5, UR4 ;  /* 0x000000050b0472a4 */ /* 0x000fc6000f8e0204 */
[----:B------:R-:W-:-:S05]  /*5130*/  IADD3 R35, R35, R3, RZ ;  /* 0x0000000323237210 */ /* 0x000fca0007ffe0ff */
[----:B--23--:R-:W-:-:S05]  /*5140*/  IMAD.WIDE.U32 R22, R0, c[0x0][0x310], R34 ;  /* 0x0000c40000167a25 */ /* 0x00cfca00078e0022 */
[----:B------:R-:W-:Y:S01]  /*5150*/  IADD3 R21, R23, UR4, RZ ;  /* 0x0000000417157c10 */ /* 0x000fe2000fffe0ff */
[----:B------:R-:W-:Y:S05]  /*5160*/  @P4 BRA `(.L_x_16) ;  /* 0x0000008000004947 */ /* 0x000fea0003800000 */
[----:B------:R-:W-:Y:S01]  /*5170*/  MOV R20, R22 ;  /* 0x0000001600147202 */ /* 0x000fe20000000f00 */
[----:B------:R-:W-:-:S04]  /*5180*/  IMAD R3, R221, c[0x0][0x300], RZ ;  /* 0x0000c000dd037a24 */ /* 0x000fc800078e02ff */
[----:B------:R-:W-:-:S04]  /*5190*/  IMAD.WIDE.U32 R24, R220, c[0x0][0x300], R20 ;  /* 0x0000c000dc187a25 */ /* 0x000fc800078e0014 */
[----:B------:R-:W-:Y:S01]  /*51a0*/  IMAD R0, R220, c[0x0][0x304], R3 ;  /* 0x0000c100dc007a24 */ /* 0x000fe200078e0203 */
[----:B------:R-:W-:-:S04]  /*51b0*/  LEA R2, P0, R24, c[0x0][0x2e8], 0x1 ;  /* 0x0000ba0018027a11 */ /* 0x000fc800078008ff */
[----:B------:R-:W-:-:S04]  /*51c0*/  IADD3 R0, R25, R0, RZ ;  /* 0x0000000019007210 */ /* 0x000fc80007ffe0ff */
[----:B------:R-:W-:-:S05]  /*51d0*/  LEA.HI.X R3, R24, c[0x0][0x2ec], R0, 0x1, P0 ;  /* 0x0000bb0018037a11 */ /* 0x000fca00000f0c00 */
[----:B-1----:R1:W-:Y:S02]  /*51e0*/  STG.E.128 [R2.64], R16 ;  /* 0x0000001002007986 */ /* 0x0023e4000c101d14 */
.L_x_16:
[----:B------:R-:W-:Y:S05]  /*51f0*/  BSYNC B0 ;  /* 0x0000000000007941 */ /* 0x000fea0003800000 */
.L_x_15:
[----:B------:R-:W-:Y:S01]  /*5200*/  ISETP.GE.OR P3, PT, R214, c[0x0][0x2f4], P3 ;  /* 0x0000bd00d6007a0c */ /* 0x000fe20001f66670 */
[----:B------:R-:W-:-:S12]  /*5210*/  BSSY B0, `(.L_x_17) ;  /* 0x000000d000007945 */ /* 0x000fd80003800000 */
[----:B------:R-:W-:Y:S05]  /*5220*/  @P3 BRA `(.L_x_18) ;  /* 0x000000b000003947 */ /* 0x000fea0003800000 */
[----:B-1----:R-:W-:Y:S01]  /*5230*/  IADD3 R2, P0, R220, 0x20, RZ ;  /* 0x00000020dc027810 */ /* 0x002fe20007f1e0ff */
        /* <DEDUP_REMOVED lines=9> */
[----:B-----5:R1:W-:Y:S02]  /*52d0*/  STG.E.128 [R2.64], R12 ;  /* 0x0000000c02007986 */ /* 0x0203e4000c101d14 */
.L_x_18:
[----:B------:R-:W-:Y:S05]  /*52e0*/  BSYNC B0 ;  /* 0x0000000000007941 */ /* 0x000fea0003800000 */
.L_x_17:
[----:B------:R-:W-:Y:S01]  /*52f0*/  ISETP.GE.OR P2, PT, R214, c[0x0][0x2f4], P2 ;  /* 0x0000bd00d6007a0c */ /* 0x000fe20001746670 */
[----:B------:R-:W-:-:S12]  /*5300*/  BSSY B0, `(.L_x_19) ;  /* 0x000000d000007945 */ /* 0x000fd80003800000 */
[----:B------:R-:W-:Y:S05]  /*5310*/  @P2 BRA `(.L_x_20) ;  /* 0x000000b000002947 */ /* 0x000fea0003800000 */
[----:B-1----:R-:W-:Y:S01]  /*5320*/  IADD3 R2, P0, R220, 0x40, RZ ;  /* 0x00000040dc027810 */ /* 0x002fe20007f1e0ff */
[----:B-----5:R-:W-:Y:S01]  /*5330*/  IMAD.MOV.U32 R12, RZ, RZ, R22 ;  /* 0x000000ffff0c7224 */ /* 0x020fe200078e0016 */
        /* <DEDUP_REMOVED lines=9> */
.L_x_20:
[----:B------:R-:W-:Y:S05]  /*53d0*/  BSYNC B0 ;  /* 0x0000000000007941 */ /* 0x000fea0003800000 */
.L_x_19:
[----:B------:R-:W-:-:S13]  /*53e0*/  ISETP.GE.OR P1, PT, R214, c[0x0][0x2f4], P1 ;  /* 0x0000bd00d6007a0c */ /* 0x000fda0000f26670 */
[----:B------:R-:W-:Y:S05]  /*53f0*/  @P1 EXIT ;  /* 0x000000000000194d */ /* 0x000fea0003800000 */
[----:B------:R-:W-:Y:S01]  /*5400*/  IADD3 R0, P0, R220, 0x60, RZ ;  /* 0x00000060dc007810 */ /* 0x000fe20007f1e0ff */
[----:B-1----:R-:W-:Y:S01]  /*5410*/  IMAD.MOV.U32 R8, RZ, RZ, R22 ;  /* 0x000000ffff087224 */ /* 0x002fe200078e0016 */
[----:B------:R-:W-:-:S03]  /*5420*/  MOV R9, R21 ;  /* 0x0000001500097202 */ /* 0x000fc60000000f00 */
[----:B------:R-:W-:Y:S02]  /*5430*/  IMAD.X R220, RZ, RZ, R221, P0 ;  /* 0x000000ffffdc7224 */ /* 0x000fe400000e06dd */
[----:B------:R-:W-:-:S04]  /*5440*/  IMAD.WIDE.U32 R8, R0, c[0x0][0x300], R8 ;  /* 0x0000c00000087a25 */ /* 0x000fc800078e0008 */
[----:B------:R-:W-:Y:S01]  /*5450*/  IMAD R3, R220, c[0x0][0x300], RZ ;  /* 0x0000c000dc037a24 */ /* 0x000fe200078e02ff */
[----:B------:R-:W-:-:S03]  /*5460*/  LEA R2, P0, R8, c[0x0][0x2e8], 0x1 ;  /* 0x0000ba0008027a11 */ /* 0x000fc600078008ff */
[----:B------:R-:W-:-:S05]  /*5470*/  IMAD R3, R0, c[0x0][0x304], R3 ;  /* 0x0000c10000037a24 */ /* 0x000fca00078e0203 */
[----:B------:R-:W-:-:S04]  /*5480*/  IADD3 R3, R9, R3, RZ ;  /* 0x0000000309037210 */ /* 0x000fc80007ffe0ff */
[----:B------:R-:W-:-:S05]  /*5490*/  LEA.HI.X R3, R8, c[0x0][0x2ec], R3, 0x1, P0 ;  /* 0x0000bb0008037a11 */ /* 0x000fca00000f0c03 */
[----:B------:R-:W-:Y:S01]  /*54a0*/  STG.E.128 [R2.64], R4 ;  /* 0x0000000402007986 */ /* 0x000fe2000c101d14 */
[----:B------:R-:W-:Y:S05]  /*54b0*/  EXIT ;  /* 0x000000000000794d */ /* 0x000fea0003800000 */
.L_x_21:
[----:B------:R-:W-:-:S00]  /*54c0*/  BRA `(.L_x_21) ;  /* 0xfffffff000007947 */ /* 0x000fc0000383ffff */
[----:B------:R-:W-:-:S00]  /*54d0*/  NOP ;  /* 0x0000000000007918 */ /* 0x000fc00000000000 */
        /* <DEDUP_REMOVED lines=10> */
.L_x_1792:


//--------------------- .text._ZN7cutlass13device_kernelIN5flash19enable_sm80_to_sm89INS1_16FlashAttnBwdSm80INS1_25CollectiveMainloopBwdSm80ILi2ELi2EN4cute5tupleIJNS5_1CILi64EEENS7_ILi128EEES8_EEENS_10bfloat16_tEfNS_4arch4Sm80ELb0ELb0ELb0ELb0ELb1ELb0ELb0ELb0ELi2ELi2ELi4ELi2ELb1EEENS1_21CollectiveEpilogueBwdISA_SB_SD_Li256ELb0ELb0ELi2EEENS1_19SingleTileSchedulerILb0ELb0ELb0ELi128EEEEEEEEEvNT_6ParamsE --------------------------
	.section	.text._ZN7cutlass13device_kernelIN5flash19enable_sm80_to_sm89INS1_16FlashAttnBwdSm80INS1_25CollectiveMainloopBwdSm80ILi2ELi2EN4cute5tupleIJNS5_1CILi64EEENS7_ILi128EEES8_EEENS_10bfloat16_tEfNS_4arch4Sm80ELb0ELb0ELb0ELb0ELb1ELb0ELb0ELb0ELi2ELi2ELi4ELi2ELb1EEENS1_21CollectiveEpilogueBwdISA_SB_SD_Li256ELb0ELb0ELi2EEENS1_19SingleTileSchedulerILb0ELb0ELb0ELi128EEEEEEEEEvNT_6ParamsE,"ax",@progbits
	.sectioninfo	@"SHI_REGISTERS=255"
	.align	128
.text._ZN7cutlass13device_kernelIN5flash19enable_sm80_to_sm89INS1_16FlashAttnBwdSm80INS1_25CollectiveMainloopBwdSm80ILi2ELi2EN4cute5tupleIJNS5_1CILi64EEENS7_ILi128EEES8_EEENS_10bfloat16_tEfNS_4arch4Sm80ELb0ELb0ELb0ELb0ELb1ELb0ELb0ELb0ELi2ELi2ELi4ELi2ELb1EEENS1_21CollectiveEpilogueBwdISA_SB_SD_Li256ELb0ELb0ELi2EEENS1_19SingleTileSchedulerILb0ELb0ELb0ELi128EEEEEEEEEvNT_6ParamsE:
        .type           _ZN7cutlass13device_kernelIN5flash19enable_sm80_to_sm89INS1_16FlashAttnBwdSm80INS1_25CollectiveMainloopBwdSm80ILi2ELi2EN4cute5tupleIJNS5_1CILi64EEENS7_ILi128EEES8_EEENS_10bfloat16_tEfNS_4arch4Sm80ELb0ELb0ELb0ELb0ELb1ELb0ELb0ELb0ELi2ELi2ELi4ELi2ELb1EEENS1_21CollectiveEpilogueBwdISA_SB_SD_Li256ELb0ELb0ELi2EEENS1_19SingleTileSchedulerILb0ELb0ELb0ELi128EEEEEEEEEvNT_6ParamsE,@function
        .size           _ZN7cutlass13device_kernelIN5flash19enable_sm80_to_sm89INS1_16FlashAttnBwdSm80INS1_25CollectiveMainloopBwdSm80ILi2ELi2EN4cute5tupleIJNS5_1CILi64EEENS7_ILi128EEES8_EEENS_10bfloat16_tEfNS_4arch4Sm80ELb0ELb0ELb0ELb0ELb1ELb0ELb0ELb0ELi2ELi2ELi4ELi2ELb1EEENS1_21CollectiveEpilogueBwdISA_SB_SD_Li256ELb0ELb0ELi2EEENS1_19SingleTileSchedulerILb0ELb0ELb0ELi128EEEEEEEEEvNT_6ParamsE,(.L_x_1793 - _ZN7cutlass13device_kernelIN5flash19enable_sm80_to_sm89INS1_16FlashAttnBwdSm80INS1_25CollectiveMainloopBwdSm80ILi2ELi2EN4cute5tupleIJNS5_1CILi64EEENS7_ILi128EEES8_EEENS_10bfloat16_tEfNS_4arch4Sm80ELb0ELb0ELb0ELb0ELb1ELb0ELb0ELb0ELi2ELi2ELi4ELi2ELb1EEENS1_21CollectiveEpilogueBwdISA_SB_SD_Li256ELb0ELb0ELi2EEENS1_19SingleTileSchedulerILb0ELb0ELb0ELi128EEEEEEEEEvNT_6ParamsE)
        .other          _ZN7cutlass13device_kernelIN5flash19enable_sm80_to_sm89INS1_16FlashAttnBwdSm80INS1_25CollectiveMainloopBwdSm80ILi2ELi2EN4cute5tupleIJNS5_1CILi64EEENS7_ILi128EEES8_EEENS_10bfloat16_tEfNS_4arch4Sm80ELb0ELb0ELb0ELb0ELb1ELb0ELb0ELb0ELi2ELi2ELi4ELi2ELb1EEENS1_21CollectiveEpilogueBwdISA_SB_SD_Li256ELb0ELb0ELi2EEENS1_19SingleTileSchedulerILb0ELb0ELb0ELi128EEEEEEEEEvNT_6ParamsE,@"STO_CUDA_ENTRY STV_DEFAULT"
_ZN7cutlass13device_kernelIN5flash19enable_sm80_to_sm89INS1_16FlashAttnBwdSm80INS1_25CollectiveMainloopBwdSm80ILi2ELi2EN4cute5tupleIJNS5_1CILi64EEENS7_ILi128EEES8_EEENS_10bfloat16_tEfNS_4arch4Sm80ELb0ELb0ELb0ELb0ELb1ELb0ELb0ELb0ELi2ELi2ELi4ELi2ELb1EEENS1_21CollectiveEpilogueBwdISA_SB_SD_Li256ELb0ELb0ELi2EEENS1_19SingleTileSchedulerILb0ELb0ELb0ELi128EEEEEEEEEvNT_6ParamsE:
[----:B------:R-:W-:Y:S02]  /*0000*/  MOV R1, c[0x0][0x28] ;  /* 0x00000a0000017a02 */ /* 0x000fe40000000f00 */
[----:B------:R-:W1:Y:S02]  /*0010*/  S2UR UR10, SR_CTAID.Z ;  /* 0x00000000000a79c3 */ /* 0x000e640000002700 */
[----:B-1----:R-:W-:-:S13]  /*0020*/  ISETP.LE.AND P0, PT, RZ, UR10, PT ;  /* 0x0000000aff007c0c */ /* 0x002fda000bf03270 */
[----:B------:R-:W-:Y:S05]  /*0030*/  @!P0 EXIT ;  /* 0x000000000000894d */ /* 0x000fea0003800000 */
[----:B------:R-:W1:Y:S01]  /*0040*/  S2R R206, SR_TID.X ;  /* 0x0000000000ce7919 */ /* 0x000e620000002100 */
[----:B------:R-:W-:Y:S01]  /*0050*/  IMAD.MOV.U32 R0, RZ, RZ, c[0x0][0x248] ;  /* 0x00009200ff007624 */ /* 0x000fe200078e00ff */
[----:B------:R-:W-:Y:S01]  /*0060*/  USHF.R.S32.HI UR9, URZ, 0x1f, UR10 ;  /* 0x0000001f3f097899 */ /* 0x000fe2000801140a */
[----:B------:R-:W-:Y:S01]  /*0070*/  IMAD.U32 R22, RZ, RZ, UR10 ;  /* 0x0000000aff167e24 */ /* 0x000fe2000f8e00ff */
[----:B------:R-:W2:Y:S01]  /*0080*/  S2R R9, SR_CTAID.Y ;  /* 0x0000000000097919 */ /* 0x000ea20000002600 */
[----:B------:R-:W-:Y:S01]  /*0090*/  ULDC.64 UR6, c[0x0][0x278] ;  /* 0x00009e0000067ab9 */ /* 0x000fe20000000a00 */
[----:B------:R-:W-:Y:S01]  /*00a0*/  ISETP.NE.AND P0, PT, R0, 0x1, PT ;  /* 0x000000010000780c */ /* 0x000fe20003f05270 */
[----:B------:R-:W-:Y:S01]  /*00b0*/  IMAD.MOV.U32 R0, RZ, RZ, -0x80 ;  /* 0xffffff80ff007424 */ /* 0x000fe200078e00ff */
[----:B------:R-:W3:Y:S01]  /*00c0*/  S2R R221, SR_CTAID.X ;  /* 0x0000000000dd7919 */ /* 0x000ee20000002500 */
[----:B------:R-:W-:Y:S01]  /*00d0*/  ULDC.64 UR4, c[0x0][0x1e8] ;  /* 0x00007a0000047ab9 */ /* 0x000fe20000000a00 */
[----:B------:R-:W-:Y:S01]  /*00e0*/  IMAD.MOV.U32 R196, RZ, RZ, 0x40 ;  /* 0x00000040ffc47424 */ /* 0x000fe200078e00ff */
[----:B------:R-:W-:-:S02]  /*00f0*/  UIMAD UR8, UR9, UR6, URZ ;  /* 0x00000006090872a4 */ /* 0x000fc4000f8e023f */
[----:B------:R-:W-:Y:S02]  /*0100*/  UIMAD UR4, UR9, UR4, URZ ;  /* 0x00000004090472a4 */ /* 0x000fe4000f8e023f */
[----:B------:R-:W-:Y:S02]  /*0110*/  UIMAD.WIDE.U32 UR14, UR10, UR6, URZ ;  /* 0x000000060a0e72a5 */ /* 0x000fe4000f8e003f */
[----:B------:R-:W-:Y:S02]  /*0120*/  UIMAD UR8, UR10, UR7, UR8 ;  /* 0x000000070a0872a4 */ /* 0x000fe4000f8e0208 */
[----:B------:R-:W-:Y:S02]  /*0130*/  UIMAD UR11, UR10, UR5, UR4 ;  /* 0x000000050a0b72a4 */ /* 0x000fe4000f8e0204 */
[----:B------:R-:W-:Y:S02]  /*0140*/  ULDC.64 UR6, c[0x0][0x290] ;  /* 0x0000a40000067ab9 */ /* 0x000fe40000000a00 */
[----:B------:R-:W-:Y:S01]  /*0150*/  UIMAD.WIDE.U32 UR12, UR10, UR6, URZ ;  /* 0x000000060a0c72a5 */ /* 0x000fe2000f8e003f */
[----:B-1----:R-:W-:Y:S01]  /*0160*/  SHF.R.S32.HI R3, RZ, 0x1f, R206 ;  /* 0x0000001fff037819 */ /* 0x002fe200000114ce */
[----:B------:R-:W-:Y:S01]  /*0170*/  IMAD.SHL.U32 R210, R206, 0x4, RZ ;  /* 0x00000004ced27824 */ /* 0x000fe200078e00ff */
[----:B------:R-:W-:-:S02]  /*0180*/  UIMAD UR6, UR9, UR6, URZ ;  /* 0x00000006090672a4 */ /* 0x000fc4000f8e023f */
[----:B------:R-:W-:Y:S01]  /*0190*/  LEA.HI R17, R3, R206, RZ, 0x3 ;  /* 0x000000ce03117211 */ /* 0x000fe200078f18ff */
[----:B--2---:R-:W-:Y:S01]  /*01a0*/  @P0 IMAD.HI.U32 R2, R9, c[0x0][0x24c], RZ ;  /* 0x0000930009020a27 */ /* 0x004fe200078e00ff */
[----:B------:R-:W-:Y:S01]  /*01b0*/  SHF.R.S32.HI R211, RZ, 0x1f, R210 ;  /* 0x0000001fffd37819 */ /* 0x000fe200000114d2 */
[----:B------:R-:W-:Y:S01]  /*01c0*/  ULDC.64 UR4, c[0x0][0x1b8] ;  /* 0x00006e0000047ab9 */ /* 0x000fe20000000a00 */
[----:B------:R-:W-:Y:S01]  /*01d0*/  LOP3.LUT R15, R17, 0xfffffff8, RZ, 0xc0, !PT ;  /* 0xfffffff8110f7812 */ /* 0x000fe200078ec0ff */
[----:B------:R-:W-:Y:S01]  /*01e0*/  IMAD.MOV.U32 R7, RZ, RZ, R9 ;  /* 0x000000ffff077224 */ /* 0x000fe200078e0009 */
[----:B------:R-:W-:Y:S01]  /*01f0*/  @P0 SHF.R.U32.HI R7, RZ, c[0x0][0x250], R2 ;  /* 0x00009400ff070a19 */ /* 0x000fe20000011602 */
[----:B---3--:R-:W-:Y:S01]  /*0200*/  IMAD R5, R221, R0, c[0x0][0x198] ;  /* 0x00006600dd057624 */ /* 0x008fe200078e0200 */
[----:B------:R-:W-:Y:S01]  /*0210*/  SHF.R.S32.HI R208, RZ, 0x3, R17 ;  /* 0x00000003ffd07819 */ /* 0x000fe20000011411 */
[----:B------:R-:W-:Y:S01]  /*0220*/  IMAD.IADD R15, R206, 0x1, -R15 ;  /* 0x00000001ce0f7824 */ /* 0x000fe200078e0a0f */
[----:B------:R-:W-:Y:S01]  /*0230*/  SHF.R.S32.HI R0, RZ, 0x1f, R7 ;  /* 0x0000001fff007819 */ /* 0x000fe20000011407 */
[----:B------:R-:W-:Y:S01]  /*0240*/  UIMAD UR4, UR9, UR4, URZ ;  /* 0x00000004090472a4 */ /* 0x000fe2000f8e023f */
[----:B------:R-:W-:Y:S01]  /*0250*/  SHF.R.S32.HI R209, RZ, 0x1f, R208 ;  /* 0x0000001fffd17819 */ /* 0x000fe200000114d0 */
[----:B------:R-:W-:Y:S01]  /*0260*/  IMAD.SHL.U32 R214, R15, 0x8, RZ ;  /* 0x000000080fd67824 */ /* 0x000fe200078e00ff */
[----:B------:R-:W-:Y:S01]  /*0270*/  UIMAD UR6, UR10, UR7, UR6 ;  /* 0x000000070a0672a4 */ /* 0x000fe2000f8e0206 */
[C---:B------:R-:W-:Y:S01]  /*0280*/  IMAD R2, R0.reuse, c[0x0][0x1e0], RZ ;  /* 0x0000780000027a24 */ /* 0x040fe200078e02ff */
[----:B------:R-:W-:Y:S01]  /*0290*/  UIADD3 UR7, UR15, UR8, URZ ;  /* 0x000000080f077290 */ /* 0x000fe2000fffe03f */
[----:B------:R-:W-:Y:S01]  /*02a0*/  IMAD R0, R0, c[0x0][0x1b0], RZ ;  /* 0x00006c0000007a24 */ /* 0x000fe200078e02ff */
[----:B------:R-:W-:Y:S01]  /*02b0*/  SHF.R.S32.HI R215, RZ, 0x1f, R214 ;  /* 0x0000001fffd77819 */ /* 0x000fe200000114d6 */
[C---:B------:R-:W-:Y:S01]  /*02c0*/  IMAD R2, R7.reuse, c[0x0][0x1e4], R2 ;  /* 0x0000790007027a24 */ /* 0x040fe200078e0202 */
[----:B------:R-:W-:Y:S01]  /*02d0*/  UIMAD UR4, UR10, UR5, UR4 ;  /* 0x000000050a0472a4 */ /* 0x000fe2000f8e0204 */
[C---:B------:R-:W-:Y:S01]  /*02e0*/  IMAD R0, R7.reuse, c[0x0][0x1b4], R0 ;  /* 0x00006d0007007a24 */ /* 0x040fe200078e0200 */
[----:B------:R-:W-:Y:S01]  /*02f0*/  UIADD3 UR8, UR13, UR6, URZ ;  /* 0x000000060d087290 */ /* 0x000fe2000fffe03f */
[--C-:B------:R-:W-:Y:S01]  /*0300*/  IMAD.WIDE.U32 R10, R7, c[0x0][0x1e0], R214.reuse ;  /* 0x00007800070a7a25 */ /* 0x100fe200078e00d6 */
[----:B------:R-:W-:Y:S01]  /*0310*/  ULDC.64 UR18, c[0x0][0x118] ;  /* 0x0000460000127ab9 */ /* 0x000fe20000000a00 */
[----:B------:R-:W-:Y:S01]  /*0320*/  LEA.HI R16, R3, R206, RZ, 0x2 ;  /* 0x000000ce03107211 */ /* 0x000fe200078f10ff */
[----:B------:R-:W-:Y:S01]  /*0330*/  UMOV UR24, 0x5 ;  /* 0x0000000500187882 */ /* 0x000fe20000000000 */
[----:B------:R-:W-:Y:S01]  /*0340*/  IMAD.WIDE.U32 R6, R7, c[0x0][0x1b0], R214 ;  /* 0x00006c0007067a25 */ /* 0x000fe200078e00d6 */
[----:B------:R-:W-:-:S02]  /*0350*/  IADD3 R14, -R208, c[0x0][0x168], RZ ;  /* 0x00005a00d00e7a10 */ /* 0x000fc40007ffe1ff */
[----:B------:R-:W-:Y:S01]  /*0360*/  SHF.R.S32.HI R204, RZ, 0x1f, R16 ;  /* 0x0000001fffcc7819 */ /* 0x000fe20000011410 */
[----:B------:R-:W-:Y:S01]  /*0370*/  IMAD.IADD R11, R11, 0x1, R2 ;  /* 0x000000010b0b7824 */ /* 0x000fe200078e0202 */
[CC--:B------:R-:W-:Y:S01]  /*0380*/  LEA.HI R8, R3.reuse, R206.reuse, RZ, 0x5 ;  /* 0x000000ce03087211 */ /* 0x0c0fe200078f28ff */
[----:B------:R-:W-:Y:S01]  /*0390*/  IMAD.U32 R2, RZ, RZ, UR10 ;  /* 0x0000000aff027e24 */ /* 0x000fe2000f8e00ff */
[-C--:B------:R-:W-:Y:S01]  /*03a0*/  LEA.HI R194, R3, R206.reuse, RZ, 0x7 ;  /* 0x000000ce03c27211 */ /* 0x080fe200078f38ff */
[----:B------:R-:W-:Y:S01]  /*03b0*/  IMAD.IADD R7, R7, 0x1, R0 ;  /* 0x0000000107077824 */ /* 0x000fe200078e0200 */
[----:B------:R-:W-:Y:S01]  /*03c0*/  SHF.R.S32.HI R203, RZ, 0x1f, R8 ;  /* 0x0000001fffcb7819 */ /* 0x000fe20000011408 */
[----:B------:R-:W-:Y:S01]  /*03d0*/  IMAD.IADD R4, R5, 0x1, -R208 ;  /* 0x0000000105047824 */ /* 0x000fe200078e0ad0 */
[----:B------:R-:W-:Y:S01]  /*03e0*/  SHF.R.U32.HI R194, RZ, 0x4, R194 ;  /* 0x00000004ffc27819 */ /* 0x000fe200000116c2 */
[----:B------:R-:W-:Y:S01]  /*03f0*/  IMAD.WIDE.U32 R18, R2, c[0x0][0x1e8], R10 ;  /* 0x00007a0002127a25 */ /* 0x000fe200078e000a */
[----:B------:R-:W-:-:S02]  /*0400*/  LEA.HI R10, R3, R206, RZ, 0x6 ;  /* 0x000000ce030a7211 */ /* 0x000fc400078f30ff */
[----:B------:R-:W-:Y:S01]  /*0410*/  ISETP.GE.AND P6, PT, R4, 0x1, PT ;  /* 0x000000010400780c */ /* 0x000fe20003fc6270 */
[----:B------:R-:W-:Y:S01]  /*0420*/  IMAD.WIDE.U32 R22, R22, c[0x0][0x1b8], R6 ;  /* 0x00006e0016167a25 */ /* 0x000fe200078e0006 */
[----:B------:R-:W-:Y:S02]  /*0430*/  SHF.R.S32.HI R7, RZ, 0x1f, R9 ;  /* 0x0000001fff077819 */ /* 0x000fe40000011409 */
[C---:B------:R-:W-:Y:S01]  /*0440*/  ISETP.GE.AND P5, PT, R4.reuse, 0x21, PT ;  /* 0x000000210400780c */ /* 0x040fe20003fa6270 */
[----:B------:R-:W-:Y:S01]  /*0450*/  IMAD.WIDE R220, R221, 0x80, R208 ;  /* 0x00000080dddc7825 */ /* 0x000fe200078e02d0 */
[C---:B------:R-:W-:Y:S02]  /*0460*/  ISETP.GE.AND P4, PT, R4.reuse, 0x41, PT ;  /* 0x000000410400780c */ /* 0x040fe40003f86270 */
[----:B------:R-:W-:Y:S01]  /*0470*/  ISETP.GE.AND P3, PT, R4, 0x61, PT ;  /* 0x000000610400780c */ /* 0x000fe20003f66270 */
[----:B------:R-:W-:Y:S01]  /*0480*/  IMAD R4, R7, c[0x0][0x288], RZ ;  /* 0x0000a20007047a24 */ /* 0x000fe200078e02ff */
[----:B------:R-:W-:Y:S01]  /*0490*/  IADD3 R19, R19, UR11, RZ ;  /* 0x0000000b13137c10 */ /* 0x000fe2000fffe0ff */
[----:B------:R-:W-:Y:S01]  /*04a0*/  IMAD R11, R221, c[0x0][0x1d8], RZ ;  /* 0x00007600dd0b7a24 */ /* 0x000fe200078e02ff */
[----:B------:R-:W-:Y:S01]  /*04b0*/  IADD3 R23, R23, UR4, RZ ;  /* 0x0000000417177c10 */ /* 0x000fe2000fffe0ff */
[----:B------:R-:W-:Y:S01]  /*04c0*/  IMAD.WIDE.U32 R20, R9, c[0x0][0x288], R210 ;  /* 0x0000a20009147a25 */ /* 0x000fe200078e00d2 */
[----:B------:R-:W-:Y:S01]  /*04d0*/  SHF.R.S32.HI R10, RZ, 0x6, R10 ;  /* 0x00000006ff0a7819 */ /* 0x000fe2000001140a */
[----:B------:R-:W-:-:S02]  /*04e0*/  ULDC.64 UR4, c[0x0][0x188] ;  /* 0x0000620000047ab9 */ /* 0x000fc40000000a00 */
[----:B------:R-:W-:Y:S01]  /*04f0*/  IMAD R2, R220, c[0x0][0x1dc], R11 ;  /* 0x00007700dc027a24 */ /* 0x000fe200078e020b */
[----:B------:R-:W-:Y:S01]  /*0500*/  IADD3 R20, P1, R20, UR12, RZ ;  /* 0x0000000c14147c10 */ /* 0x000fe2000ff3e0ff */
[----:B------:R-:W-:Y:S01]  /*0510*/  IMAD.WIDE.U32 R18, R220, c[0x0][0x1d8], R18 ;  /* 0x00007600dc127a25 */ /* 0x000fe200078e0012 */
[----:B------:R-:W-:Y:S02]  /*0520*/  UIMAD UR6, UR9, UR4, URZ ;  /* 0x00000004090672a4 */ /* 0x000fe4000f8e023f */
[----:B------:R-:W-:Y:S01]  /*0530*/  UIMAD.WIDE.U32 UR16, UR10, UR4, URZ ;  /* 0x000000040a1072a5 */ /* 0x000fe2000f8e003f */
[----:B------:R-:W-:Y:S01]  /*0540*/  IMAD R13, R9, c[0x0][0x28c], R4 ;  /* 0x0000a300090d7a24 */ /* 0x000fe200078e0204 */
[----:B------:R-:W-:Y:S01]  /*0550*/  LEA R30, P0, R18, c[0x0][0x1c0], 0x1 ;  /* 0x00007000121e7a11 */ /* 0x000fe200078008ff */
[----:B------:R-:W-:Y:S01]  /*0560*/  IMAD.IADD R2, R19, 0x1, R2 ;  /* 0x0000000113027824 */ /* 0x000fe200078e0202 */
[----:B------:R-:W-:Y:S01]  /*0570*/  UIMAD UR5, UR10, UR5, UR6 ;  /* 0x000000050a0572a4 */ /* 0x000fe2000f8e0206 */
[----:B------:R-:W-:Y:S01]  /*0580*/  IMAD.SHL.U32 R19, R208, 0x40, RZ ;  /* 0x00000040d0137824 */ /* 0x000fe200078e00ff */
[----:B------:R-:W-:Y:S01]  /*0590*/  IADD3.X R13, R21, UR8, R13, P1, !PT ;  /* 0x00000008150d7c10 */ /* 0x000fe20008ffe40d */
[----:B------:R-:W-:Y:S01]  /*05a0*/  IMAD R21, R221, c[0x0][0x1a8], RZ ;  /* 0x00006a00dd157a24 */ /* 0x000fe200078e02ff */
[----:B------:R-:W-:Y:S01]  /*05b0*/  LEA.HI.X R31, R18, c[0x0][0x1c4], R2, 0x1, P0 ;  /* 0x00007100121f7a11 */ /* 0x000fe200000f0c02 */
[----:B------:R-:W-:Y:S01]  /*05c0*/  IMAD.WIDE.U32 R22, R220, c[0x0][0x1a8], R22 ;  /* 0x00006a00dc167a25 */ /* 0x000fe200078e0016 */
[----:B------:R-:W-:Y:S01]  /*05d0*/  LOP3.LUT R19, R19, 0x1c0, RZ, 0xc0, !PT ;  /* 0x000001c013137812 */ /* 0x000fe200078ec0ff */
[----:B------:R-:W-:Y:S01]  /*05e0*/  UIADD3 UR6, UR17, UR5, URZ ;  /* 0x0000000511067290 */ /* 0x000fe2000fffe03f */
[----:B------:R-:W-:Y:S01]  /*05f0*/  ISETP.GE.OR P1, PT, R214, c[0x0][0x1cc], !P6 ;  /* 0x00007300d6007a0c */ /* 0x000fe20007726670 */
[----:B------:R-:W-:Y:S01]  /*0600*/  IMAD R2, R220, c[0x0][0x1ac], R21 ;  /* 0x00006b00dc027a24 */ /* 0x000fe200078e0215 */
[----:B------:R-:W-:Y:S01]  /*0610*/  LOP3.LUT R4, R19, 0x38, R214, 0xf8, !PT ;  /* 0x0000003813047812 */ /* 0x000fe200078ef8d6 */
[----:B------:R-:W-:Y:S01]  /*0620*/  IMAD.SHL.U32 R21, R10, 0x200, RZ ;  /* 0x000002000a157824 */ /* 0x000fe200078e00ff */
[----:B------:R-:W-:Y:S01]  /*0630*/  SHF.R.U32.HI R202, RZ, 0x3, R19 ;  /* 0x00000003ffca7819 */ /* 0x000fe20000011613 */
[----:B------:R-:W-:Y:S01]  /*0640*/  IMAD.IADD R2, R23, 0x1, R2 ;  /* 0x0000000117027824 */ /* 0x000fe200078e0202 */
[C---:B------:R-:W-:Y:S01]  /*0650*/  LEA R26, P0, R22.reuse, c[0x0][0x190], 0x1 ;  /* 0x00006400161a7a11 */ /* 0x040fe200078008ff */
[----:B------:R-:W-:Y:S01]  /*0660*/  IMAD R0, R7, c[0x0][0x270], RZ ;  /* 0x00009c0007007a24 */ /* 0x000fe200078e02ff */
[----:B------:R-:W-:Y:S01]  /*0670*/  LEA.HI R19, R3, R206, RZ, 0x4 ;  /* 0x000000ce03137211 */ /* 0x000fe200078f20ff */
[----:B------:R-:W-:Y:S01]  /*0680*/  IMAD.WIDE.U32 R24, R9, c[0x0][0x270], R210 ;  /* 0x00009c0009187a25 */ /* 0x000fe200078e00d2 */
[----:B------:R-:W-:Y:S01]  /*0690*/  LOP3.LUT R202, R21, R4, R202, 0xf6, !PT ;  /* 0x0000000415ca7212 */ /* 0x000fe200078ef6ca */
[----:B------:R-:W-:Y:S01]  /*06a0*/  ULDC.64 UR4, c[0x0][0x1d8] ;  /* 0x0000760000047ab9 */ /* 0x000fe20000000a00 */
[----:B------:R-:W-:Y:S01]  /*06b0*/  LEA.HI.X R27, R22, c[0x0][0x194], R2, 0x1, P0 ;  /* 0x00006500161b7a11 */ /* 0x000fe200000f0c02 */
[----:B------:R-:W-:Y:S01]  /*06c0*/  IMAD R0, R9, c[0x0][0x274], R0 ;  /* 0x00009d0009007a24 */ /* 0x000fe200078e0200 */
[----:B------:R-:W-:Y:S01]  /*06d0*/  IADD3 R11, P2, R24, UR14, RZ ;  /* 0x0000000e180b7c10 */ /* 0x000fe2000ff5e0ff */
[----:B------:R-:W-:Y:S01]  /*06e0*/  IMAD R4, R7, c[0x0][0x180], RZ ;  /* 0x0000600007047a24 */ /* 0x000fe200078e02ff */
[----:B------:R-:W-:Y:S01]  /*06f0*/  SHF.R.S32.HI R2, RZ, 0x4, R19 ;  /* 0x00000004ff027819 */ /* 0x000fe20000011413 */
[----:B------:R-:W-:Y:S01]  /*0700*/  IMAD R29, R209, c[0x0][0x178], RZ ;  /* 0x00005e00d11d7a24 */ /* 0x000fe200078e02ff */
[----:B------:R-:W-:Y:S01]  /*0710*/  IADD3.X R0, R25, UR7, R0, P2, !PT ;  /* 0x0000000719007c10 */ /* 0x000fe200097fe400 */
[----:B------:R-:W-:Y:S01]  /*0720*/  IMAD.SHL.U32 R202, R202, 0x2, RZ ;  /* 0x00000002caca7824 */ /* 0x000fe200078e00ff */
[----:B------:R-:W-:Y:S01]  /*0730*/  LEA.HI R192, R19, R2, RZ, 0x1 ;  /* 0x0000000213c07211 */ /* 0x000fe200078f08ff */
[C---:B------:R-:W-:Y:S01]  /*0740*/  IMAD R25, R9.reuse, c[0x0][0x184], R4 ;  /* 0x0000610009197a24 */ /* 0x040fe200078e0204 */
[----:B------:R-:W-:Y:S01]  /*0750*/  USHF.L.U32 UR20, UR4, 0x6, URZ ;  /* 0x0000000604147899 */ /* 0x000fe2000800063f */
[----:B------:R-:W-:Y:S01]  /*0760*/  IMAD.WIDE.U32 R22, R9, c[0x0][0x180], R214 ;  /* 0x0000600009167a25 */ /* 0x000fe200078e00d6 */
[----:B------:R-:W-:Y:S01]  /*0770*/  LOP3.LUT R192, R192, 0xfffffffe, RZ, 0xc0, !PT ;  /* 0xfffffffec0c07812 */ /* 0x000fe200078ec0ff */
[----:B------:R1:W-:Y:S01]  /*0780*/  LDGSTS.E.BYPASS.LTC128B.128 [R202+0x4080], [R30.64], !P1 ;  /* 0x040800001eca7fae */ /* 0x0003e2000c901d52 */
[----:B------:R-:W-:Y:S01]  /*0790*/  UMOV UR11, 0x6 ;  /* 0x00000006000b7882 */ /* 0x000fe20000000000 */
[----:B------:R-:W-:Y:S01]  /*07a0*/  IMAD.WIDE.U32 R216, R208, c[0x0][0x178], RZ ;  /* 0x00005e00d0d87a25 */ /* 0x000fe200078e00ff */
[C---:B------:R-:W-:Y:S01]  /*07b0*/  ISETP.GE.OR P2, PT, R214.reuse, c[0x0][0x1cc], !P5 ;  /* 0x00007300d6007a0c */ /* 0x040fe20006f46670 */
[----:B------:R-:W-:Y:S01]  /*07c0*/  USHF.L.U64.HI UR5, UR4, UR11, UR5 ;  /* 0x0000000b04057299 */ /* 0x000fe20008010205 */
[----:B------:R-:W-:Y:S01]  /*07d0*/  ISETP.GE.OR P6, PT, R214, c[0x0][0x19c], !P6 ;  /* 0x00006700d6007a0c */ /* 0x000fe200077c6670 */
[----:B------:R-:W-:Y:S01]  /*07e0*/  IMAD R29, R208, c[0x0][0x17c], R29 ;  /* 0x00005f00d01d7a24 */ /* 0x000fe200078e021d */
[----:B------:R-:W-:Y:S01]  /*07f0*/  ISETP.GE.OR P5, PT, R214, c[0x0][0x19c], !P5 ;  /* 0x00006700d6007a0c */ /* 0x000fe20006fa6670 */
[----:B------:R-:W-:Y:S01]  /*0800*/  IMAD.IADD R25, R23, 0x1, R25 ;  /* 0x0000000117197824 */ /* 0x000fe200078e0219 */
[----:B------:R-:W-:Y:S01]  /*0810*/  IADD3 R23, P1, P0, R216, UR16, R22 ;  /* 0x00000010d8177c10 */ /* 0x000fe2000f83e016 */
[----:B------:R-:W-:Y:S01]  /*0820*/  IMAD.IADD R200, R217, 0x1, R29 ;  /* 0x00000001d9c87824 */ /* 0x000fe200078e021d */
[----:B------:R-:W-:Y:S01]  /*0830*/  LOP3.LUT R19, R19, 0xfffffff0, RZ, 0xc0, !PT ;  /* 0xfffffff013137812 */ /* 0x000fe200078ec0ff */
[----:B------:R-:W-:Y:S01]  /*0840*/  IMAD.IADD R192, R2, 0x1, -R192 ;  /* 0x0000000102c07824 */ /* 0x000fe200078e0ac0 */
[----:B------:R-:W-:Y:S01]  /*0850*/  IADD3 R218, R202, 0x4080, RZ ;  /* 0x00004080cada7810 */ /* 0x000fe20007ffe0ff */
[----:B------:R-:W-:Y:S01]  /*0860*/  IMAD R4, R7, c[0x0][0x210], RZ ;  /* 0x0000840007047a24 */ /* 0x000fe200078e02ff */
[----:B------:R-:W-:Y:S01]  /*0870*/  IADD3.X R2, R200, UR6, R25, P1, P0 ;  /* 0x00000006c8027c10 */ /* 0x000fe20008fe0419 */
[----:B------:R-:W-:Y:S01]  /*0880*/  IMAD R201, R209, c[0x0][0x208], RZ ;  /* 0x00008200d1c97a24 */ /* 0x000fe200078e02ff */
[----:B------:R-:W-:Y:S01]  /*0890*/  IADD3 R24, P1, R30, UR20, RZ ;  /* 0x000000141e187c10 */ /* 0x000fe2000ff3e0ff */
[----:B------:R-:W-:Y:S01]  /*08a0*/  IMAD R4, R9, c[0x0][0x214], R4 ;  /* 0x0000850009047a24 */ /* 0x000fe200078e0204 */
[----:B------:R-:W-:Y:S01]  /*08b0*/  LEA R28, P0, R23, c[0x0][0x160], 0x1 ;  /* 0x00005800171c7a11 */ /* 0x000fe200078008ff */
[----:B------:R-:W-:Y:S01]  /*08c0*/  IMAD.WIDE.U32 R212, R208, c[0x0][0x208], RZ ;  /* 0x00008200d0d47a25 */ /* 0x000fe200078e00ff */
[----:B------:R-:W-:-:S02]  /*08d0*/  IADD3.X R25, R31, UR5, RZ, P1, !PT ;  /* 0x000000051f197c10 */ /* 0x000fc40008ffe4ff */
[----:B------:R-:W-:Y:S01]  /*08e0*/  LEA.HI.X R29, R23, c[0x0][0x164], R2, 0x1, P0 ;  /* 0x00005900171d7a11 */ /* 0x000fe200000f0c02 */
[----:B------:R-:W-:Y:S01]  /*08f0*/  IMAD.WIDE.U32 R34, R9, c[0x0][0x210], R214 ;  /* 0x0000840009227a25 */ /* 0x000fe200078e00d6 */
[----:B------:R-:W-:Y:S01]  /*0900*/  IADD3 R32, P0, R24, UR20, RZ ;  /* 0x0000001418207c10 */ /* 0x000fe2000ff1e0ff */
[----:B------:R2:W-:Y:S01]  /*0910*/  LDGSTS.E.BYPASS.LTC128B.128 [R202+0x5080], [R24.64], !P2 ;  /* 0x0508000018ca7fae */ /* 0x0005e2000d101d52 */
[----:B------:R-:W-:Y:S01]  /*0920*/  ISETP.GE.OR P2, PT, R214, c[0x0][0x1cc], !P4 ;  /* 0x00007300d6007a0c */ /* 0x000fe20006746670 */
[----:B------:R-:W-:Y:S01]  /*0930*/  IMAD R201, R208, c[0x0][0x20c], R201 ;  /* 0x00008300d0c97a24 */ /* 0x000fe200078e02c9 */
[----:B------:R-:W-:Y:S01]  /*0940*/  IADD3.X R33, R25, UR5, RZ, P0, !PT ;  /* 0x0000000519217c10 */ /* 0x000fe200087fe4ff */
[----:B------:R-:W-:Y:S01]  /*0950*/  IMAD.IADD R4, R35, 0x1, R4 ;  /* 0x0000000123047824 */ /* 0x000fe200078e0204 */
[----:B-1----:R-:W-:Y:S01]  /*0960*/  IADD3 R30, P0, R32, UR20, RZ ;  /* 0x00000014201e7c10 */ /* 0x002fe2000ff1e0ff */
[----:B------:R-:W-:Y:S01]  /*0970*/  IMAD.IADD R201, R213, 0x1, R201 ;  /* 0x00000001d5c97824 */ /* 0x000fe200078e02c9 */
[----:B------:R-:W-:Y:S01]  /*0980*/  SHF.R.S32.HI R23, RZ, 0x2, R16 ;  /* 0x00000002ff177819 */ /* 0x000fe20000011410 */
[----:B------:R-:W-:Y:S01]  /*0990*/  IMAD R18, R192, 0x800, R21 ;  /* 0x00000800c0127824 */ /* 0x000fe200078e0215 */
[----:B------:R-:W-:Y:S01]  /*09a0*/  IADD3.X R31, R33, UR5, RZ, P0, !PT ;  /* 0x00000005211f7c10 */ /* 0x000fe200087fe4ff */
[----:B------:R-:W-:Y:S01]  /*09b0*/  ULDC.64 UR4, c[0x0][0x1a8] ;  /* 0x00006a0000047ab9 */ /* 0x000fe20000000a00 */
[----:B------:R-:W-:Y:S01]  /*09c0*/  ISETP.GE.OR P1, PT, R214, c[0x0][0x1cc], !P3 ;  /* 0x00007300d6007a0c */ /* 0x000fe20005f26670 */
[----:B------:R-:W-:Y:S01]  /*09d0*/  USHF.L.U32 UR21, UR4, 0x6, URZ ;  /* 0x0000000604157899 */ /* 0x000fe2000800063f */
[----:B------:R-:W-:Y:S01]  /*09e0*/  LEA.HI R204, R204, R23, RZ, 0x3 ;  /* 0x00000017cccc7211 */ /* 0x000fe200078f18ff */
[----:B------:R-:W-:Y:S01]  /*09f0*/  USHF.L.U64.HI UR20, UR4, UR11, UR5 ;  /* 0x0000000b04147299 */ /* 0x000fe20008010205 */
[----:B------:R1:W-:Y:S01]  /*0a00*/  LDGSTS.E.BYPASS.LTC128B.128 [R202+0x6080], [R32.64], !P2 ;  /* 0x0608000020ca7fae */ /* 0x0003e2000d101d52 */
[----:B------:R-:W-:Y:S01]  /*0a10*/  ISETP.GE.OR P4, PT, R214, c[0x0][0x19c], !P4 ;  /* 0x00006700d6007a0c */ /* 0x000fe20006786670 */
[----:B------:R-:W-:Y:S01]  /*0a20*/  ULDC.64 UR4, c[0x0][0x218] ;  /* 0x0000860000047ab9 */ /* 0x000fe20000000a00 */
[----:B------:R-:W-:Y:S01]  /*0a30*/  LOP3.LUT R204, R204, 0xfffffff8, RZ, 0xc0, !PT ;  /* 0xfffffff8cccc7812 */ /* 0x000fe200078ec0ff */
[----:B------:R-:W-:Y:S01]  /*0a40*/  UIMAD.WIDE.U32 UR22, UR10, UR4, URZ ;  /* 0x000000040a1672a5 */ /* 0x000fe2000f8e003f */
[----:B------:R-:W-:Y:S01]  /*0a50*/  ISETP.GE.OR P3, PT, R214, c[0x0][0x19c], !P3 ;  /* 0x00006700d6007a0c */ /* 0x000fe20005f66670 */
[----:B------:R-:W-:Y:S01]  /*0a60*/  UIMAD UR4, UR9, UR4, URZ ;  /* 0x00000004090472a4 */ /* 0x000fe2000f8e023f */
[----:B------:R-:W-:Y:S01]  /*0a70*/  SHF.R.S32.HI R2, RZ, 0x5, R8 ;  /* 0x00000005ff027819 */ /* 0x000fe20000011408 */
[----:B------:R-:W-:Y:S01]  /*0a80*/  IMAD.IADD R204, R23, 0x1, -R204 ;  /* 0x0000000117cc7824 */ /* 0x000fe200078e0acc */
[----:B------:R3:W-:Y:S01]  /*0a90*/  LDGSTS.E.BYPASS.LTC128B.128 [R202+0x7080], [R30.64], !P1 ;  /* 0x070800001eca7fae */ /* 0x0007e2000c901d52 */
[----:B------:R-:W-:Y:S01]  /*0aa0*/  UIMAD UR4, UR10, UR5, UR4 ;  /* 0x000000050a0472a4 */ /* 0x000fe2000f8e0204 */
[-C--:B------:R-:W-:Y:S01]  /*0ab0*/  LEA.HI R203, R203, R2.reuse, RZ, 0x2 ;  /* 0x00000002cbcb7211 */ /* 0x080fe200078f10ff */
[----:B------:R-:W-:Y:S01]  /*0ac0*/  IMAD.IADD R19, R206, 0x1, -R19 ;  /* 0x00000001ce137824 */ /* 0x000fe200078e0a13 */
[----:B--2---:R-:W-:Y:S01]  /*0ad0*/  LEA R24, P0, R11, c[0x0][0x258], 0x2 ;  /* 0x000096000b187a11 */ /* 0x004fe200078010ff */
[----:B------:R-:W0:Y:S01]  /*0ae0*/  LDGDEPBAR ;  /* 0x00000000000079af */ /* 0x000e220000000000 */
[----:B------:R-:W-:-:S02]  /*0af0*/  LEA.HI R219, R8, R2, RZ, 0x1 ;  /* 0x0000000208db7211 */ /* 0x000fc400078f08ff */
[----:B------:R-:W-:Y:S01]  /*0b00*/  LEA.HI.X R25, R11, c[0x0][0x25c], R0, 0x2, P0 ;  /* 0x000097000b197a11 */ /* 0x000fe200000f1400 */
[----:B------:R2:W-:Y:S01]  /*0b10*/  LDGSTS.E.BYPASS.LTC128B.128 [R202+0x80], [R26.64], !P6 ;  /* 0x000800001aca7fae */ /* 0x0005e2000f101d52 */
[----:B------:R-:W-:Y:S01]  /*0b20*/  LOP3.LUT R219, R219, 0xfffffffe, RZ, 0xc0, !PT ;  /* 0xfffffffedbdb7812 */ /* 0x000fe200078ec0ff */
[----:B------:R-:W-:Y:S01]  /*0b30*/  IMAD.MOV.U32 R0, RZ, RZ, 0x20 ;  /* 0x00000020ff007424 */ /* 0x000fe200078e00ff */
[----:B------:R-:W-:Y:S02]  /*0b40*/  LOP3.LUT R203, R203, 0xfffffffc, RZ, 0xc0, !PT ;  /* 0xfffffffccbcb7812 */ /* 0x000fe400078ec0ff */
[----:B------:R-:W-:Y:S01]  /*0b50*/  SHF.R.S32.HI R12, RZ, 0x1f, R19 ;  /* 0x0000001fff0c7819 */ /* 0x000fe20000011413 */
[----:B------:R-:W-:Y:S01]  /*0b60*/  IMAD.IADD R219, R2, 0x1, -R219 ;  /* 0x0000000102db7824 */ /* 0x000fe200078e0adb */
[----:B------:R-:W-:Y:S01]  /*0b70*/  IADD3 R205, R202, 0x8080, RZ ;  /* 0x00008080cacd7810 */ /* 0x000fe20007ffe0ff */
[----:B------:R-:W-:Y:S01]  /*0b80*/  IMAD.IADD R203, R2, 0x1, -R203 ;  /* 0x0000000102cb7824 */ /* 0x000fe200078e0acb */
[----:B-1----:R-:W-:Y:S01]  /*0b90*/  IADD3 R32, P0, R26, UR21, RZ ;  /* 0x000000151a207c10 */ /* 0x002fe2000ff1e0ff */
[----:B------:R-:W-:-:S03]  /*0ba0*/  IMAD.SHL.U32 R195, R219, 0x400, RZ ;  /* 0x00000400dbc37824 */ /* 0x000fc600078e00ff */
[----:B------:R-:W-:Y:S02]  /*0bb0*/  IADD3.X R33, R27, UR20, RZ, P0, !PT ;  /* 0x000000141b217c10 */ /* 0x000fe400087fe4ff */
[----:B------:R-:W-:-:S03]  /*0bc0*/  IADD3 R22, P0, R32, UR21, RZ ;  /* 0x0000001520167c10 */ /* 0x000fc6000ff1e0ff */
[----:B------:R1:W-:Y:S01]  /*0bd0*/  LDGSTS.E.BYPASS.LTC128B.128 [R202+0x1080], [R32.64], !P5 ;  /* 0x0108000020ca7fae */ /* 0x0003e2000e901d52 */
[----:B------:R-:W-:Y:S02]  /*0be0*/  IADD3.X R23, R33, UR20, RZ, P0, !PT ;  /* 0x0000001421177c10 */ /* 0x000fe400087fe4ff */
[----:B---3--:R-:W-:Y:S02]  /*0bf0*/  IADD3 R30, P2, R22, UR21, RZ ;  /* 0x00000015161e7c10 */ /* 0x008fe4000ff5e0ff */
[----:B------:R-:W-:Y:S01]  /*0c00*/  IADD3 R11, P1, P0, R212, UR22, R34 ;  /* 0x00000016d40b7c10 */ /* 0x000fe2000f83e022 */
[----:B------:R3:W-:Y:S01]  /*0c10*/  LDGSTS.E.BYPASS.LTC128B.128 [R202+0x2080], [R22.64], !P4 ;  /* 0x0208000016ca7fae */ /* 0x0007e2000e101d52 */
[----:B------:R-:W-:Y:S01]  /*0c20*/  IADD3.X R31, R23, UR20, RZ, P2, !PT ;  /* 0x00000014171f7c10 */ /* 0x000fe200097fe4ff */
[----:B------:R-:W-:Y:S01]  /*0c30*/  UIADD3 UR20, UR23, UR4, URZ ;  /* 0x0000000417147290 */ /* 0x000fe2000fffe03f */
[C---:B------:R-:W-:Y:S02]  /*0c40*/  LOP3.LUT P5, RZ, R15.reuse, 0x4, RZ, 0xc0, !PT ;  /* 0x000000040fff7812 */ /* 0x040fe400078ac0ff */
[C---:B------:R-:W-:Y:S01]  /*0c50*/  LOP3.LUT P2, RZ, R15.reuse, 0x2, RZ, 0xc0, !PT ;  /* 0x000000020fff7812 */ /* 0x040fe2000784c0ff */
[----:B------:R1:W-:Y:S01]  /*0c60*/  LDGSTS.E.BYPASS.LTC128B.128 [R202+0x3080], [R30.64], !P3 ;  /* 0x030800001eca7fae */ /* 0x0003e2000d901d52 */
[----:B------:R-:W-:Y:S01]  /*0c70*/  IMAD.SHL.U32 R15, R15, 0x40, RZ ;  /* 0x000000400f0f7824 */ /* 0x000fe200078e00ff */
[C---:B------:R-:W-:Y:S01]  /*0c80*/  ISETP.GE.AND P3, PT, R214.reuse, c[0x0][0x16c], PT ;  /* 0x00005b00d6007a0c */ /* 0x040fe20003f66270 */
[----:B------:R-:W-:Y:S01]  /*0c90*/  ULDC.64 UR4, c[0x0][0x178] ;  /* 0x00005e0000047ab9 */ /* 0x000fe20000000a00 */
[----:B------:R-:W0:Y:S01]  /*0ca0*/  LDGDEPBAR ;  /* 0x00000000000079af */ /* 0x000e220000000000 */
[----:B------:R-:W-:Y:S01]  /*0cb0*/  ISETP.GE.AND P4, PT, R214, c[0x0][0x1fc], PT ;  /* 0x00007f00d6007a0c */ /* 0x000fe20003f86270 */
[----:B------:R-:W-:Y:S01]  /*0cc0*/  USHF.L.U32 UR21, UR4, 0x6, URZ ;  /* 0x0000000604157899 */ /* 0x000fe2000800063f */
[----:B------:R-:W-:Y:S01]  /*0cd0*/  SEL R6, R196, 0xffffffc0, !P5 ;  /* 0xffffffc0c4067807 */ /* 0x000fe20006800000 */
[----:B------:R-:W-:Y:S01]  /*0ce0*/  USHF.L.U64.HI UR11, UR4, UR11, UR5 ;  /* 0x0000000b040b7299 */ /* 0x000fe20008010205 */
[----:B------:R-:W-:-:S02]  /*0cf0*/  IADD3.X R4, R201, UR20, R4, P1, P0 ;  /* 0x00000014c9047c10 */ /* 0x000fc40008fe0404 */
[C---:B------:R-:W-:Y:S01]  /*0d00*/  ISETP.LT.OR P6, PT, R14.reuse, 0x1, P3 ;  /* 0x000000010e00780c */ /* 0x040fe20001fc1670 */
[----:B------:R-:W-:Y:S01]  /*0d10*/  ULDC.64 UR4, c[0x0][0x208] ;  /* 0x0000820000047ab9 */ /* 0x000fe20000000a00 */
[C---:B------:R-:W-:Y:S01]  /*0d20*/  ISETP.LT.OR P5, PT, R14.reuse, 0x21, P3 ;  /* 0x000000210e00780c */ /* 0x040fe20001fa1670 */
[----:B------:R-:W-:Y:S01]  /*0d30*/  USHF.L.U64.HI UR5, UR4, UR24, UR5 ;  /* 0x0000001804057299 */ /* 0x000fe20008010205 */
[C---:B------:R-:W-:Y:S01]  /*0d40*/  ISETP.LT.OR P1, PT, R14.reuse, 0x1, P4 ;  /* 0x000000010e00780c */ /* 0x040fe20002721670 */
[----:B------:R-:W-:Y:S01]  /*0d50*/  USHF.L.U32 UR4, UR4, 0x5, URZ ;  /* 0x0000000504047899 */ /* 0x000fe2000800063f */
[----:B------:R-:W-:Y:S02]  /*0d60*/  ISETP.LT.OR P0, PT, R14, 0x21, P4 ;  /* 0x000000210e00780c */ /* 0x000fe40002701670 */
[----:B------:R-:W-:Y:S01]  /*0d70*/  LOP3.LUT R14, R15, 0x1c0, RZ, 0xc0, !PT ;  /* 0x000001c00f0e7812 */ /* 0x000fe200078ec0ff */
[----:B------:R-:W-:Y:S01]  /*0d80*/  USHF.L.U32 UR24, UR4, 0x1, URZ ;  /* 0x0000000104187899 */ /* 0x000fe2000800063f */
[----:B------:R-:W-:Y:S01]  /*0d90*/  SEL R2, R0, 0xffffffe0, !P2 ;  /* 0xffffffe000027807 */ /* 0x000fe20005000000 */
[----:B------:R-:W-:Y:S01]  /*0da0*/  USHF.L.U64.HI UR5, UR4, 0x1, UR5 ;  /* 0x0000000104057899 */ /* 0x000fe20008010205 */
[----:B--2---:R-:W-:-:S02]  /*0db0*/  LOP3.LUT R26, R14, 0x8, R17, 0xf8, !PT ;  /* 0x000000080e1a7812 */ /* 0x004fc400078ef811 */
[----:B------:R-:W-:Y:S02]  /*0dc0*/  SHF.R.U32.HI R15, RZ, 0x3, R14 ;  /* 0x00000003ff0f7819 */ /* 0x000fe4000001160e */
[----:B---3--:R-:W-:Y:S01]  /*0dd0*/  LEA R22, P2, R11, c[0x0][0x1f0], 0x1 ;  /* 0x00007c000b167a11 */ /* 0x008fe200078408ff */
[----:B------:R-:W-:-:S04]  /*0de0*/  DEPBAR.LE SB0, 0x1 ;  /* 0x000080400000791a */ /* 0x000fc80000000000 */
[----:B------:R-:W-:Y:S02]  /*0df0*/  LOP3.LUT R193, R26, R15, RZ, 0x3c, !PT ;  /* 0x0000000f1ac17212 */ /* 0x000fe400078e3cff */
[----:B------:R-:W-:Y:S02]  /*0e00*/  LEA.HI.X R23, R11, c[0x0][0x1f4], R4, 0x1, P2 ;  /* 0x00007d000b177a11 */ /* 0x000fe400010f0c04 */
[----:B------:R-:W-:Y:S01]  /*0e10*/  LEA.HI R11, R12, R19, RZ, 0x3 ;  /* 0x000000130c0b7211 */ /* 0x000fe200078f18ff */
[----:B------:R-:W-:Y:S01]  /*0e20*/  IMAD.IADD R193, R18, 0x1, R193 ;  /* 0x0000000112c17824 */ /* 0x000fe200078e02c1 */
[----:B------:R-:W-:Y:S01]  /*0e30*/  BAR.SYNC.DEFER_BLOCKING 0x0 ;  /* 0x0000000000007b1d */ /* 0x000fe20000010000 */
[----:B------:R-:W-:Y:S01]  /*0e40*/  LEA R12, P2, R20, c[0x0][0x280], 0x2 ;  /* 0x0000a000140c7a11 */ /* 0x000fe200078410ff */
[----:B------:R-:W-:Y:S01]  /*0e50*/  IMAD.SHL.U32 R18, R204, 0x40, RZ ;  /* 0x00000040cc127824 */ /* 0x000fe200078e00ff */
[----:B------:R-:W-:Y:S01]  /*0e60*/  LOP3.LUT R4, R11, 0xfffffff8, RZ, 0xc0, !PT ;  /* 0xfffffff80b047812 */ /* 0x000fe200078ec0ff */
[----:B------:R-:W-:Y:S01]  /*0e70*/  IMAD.SHL.U32 R193, R193, 0x2, RZ ;  /* 0x00000002c1c17824 */ /* 0x000fe200078e00ff */
[----:B------:R-:W-:Y:S01]  /*0e80*/  LEA.HI.X R13, R20, c[0x0][0x284], R13, 0x2, P2 ;  /* 0x0000a100140d7a11 */ /* 0x000fe200010f140d */
[----:B------:R-:W-:Y:S01]  /*0e90*/  IMAD.SHL.U32 R20, R203, 0x10, RZ ;  /* 0x00000010cb147824 */ /* 0x000fe200078e00ff */
[----:B------:R-:W-:Y:S01]  /*0ea0*/  IADD3 R26, P2, R28, UR21, RZ ;  /* 0x000000151c1a7c10 */ /* 0x000fe2000ff5e0ff */
[C---:B------:R-:W-:Y:S01]  /*0eb0*/  IMAD.IADD R3, R193.reuse, 0x1, R6 ;  /* 0x00000001c1037824 */ /* 0x040fe200078e0206 */
[----:B------:R-:W-:Y:S01]  /*0ec0*/  LOP3.LUT R18, R18, 0x1c0, RZ, 0xc0, !PT ;  /* 0x000001c012127812 */ /* 0x000fe200078ec0ff */
[----:B------:R-:W-:Y:S01]  /*0ed0*/  IMAD.IADD R188, R193, 0x1, R2 ;  /* 0x00000001c1bc7824 */ /* 0x000fe200078e0202 */
[----:B------:R-:W-:Y:S01]  /*0ee0*/  IADD3.X R27, R29, UR11, RZ, P2, !PT ;  /* 0x0000000b1d1b7c10 */ /* 0x000fe200097fe4ff */
[----:B------:R-:W-:Y:S01]  /*0ef0*/  IMAD.IADD R2, R2, 0x1, R3 ;  /* 0x0000000102027824 */ /* 0x000fe200078e0203 */
[----:B------:R-:W-:Y:S01]  /*0f00*/  ISETP.GT.AND P2, PT, R206, 0xf, PT ;  /* 0x0000000fce00780c */ /* 0x000fe20003f44270 */
[----:B------:R-:W-:Y:S01]  /*0f10*/  IMAD.IADD R4, R19, 0x1, -R4 ;  /* 0x0000000113047824 */ /* 0x000fe200078e0a04 */
[----:B------:R-:W-:Y:S01]  /*0f20*/  SHF.R.U32.HI R223, RZ, 0x3, R18 ;  /* 0x00000003ffdf7819 */ /* 0x000fe20000011612 */
[----:B------:R-:W-:Y:S01]  /*0f30*/  IMAD.SHL.U32 R19, R192, 0x10, RZ ;  /* 0x00000010c0137824 */ /* 0x000fe200078e00ff */
[----:B------:R-:W-:Y:S01]  /*0f40*/  LOP3.LUT R20, R14, 0x30, R20, 0xf8, !PT ;  /* 0x000000300e147812 */ /* 0x000fe200078ef814 */
[----:B------:R-:W-:-:S02]  /*0f50*/  IMAD.SHL.U32 R6, R10, 0x8, RZ ;  /* 0x000000080a067824 */ /* 0x000fc400078e00ff */
[----:B------:R-:W-:Y:S01]  /*0f60*/  IMAD.SHL.U32 R191, R11, 0x40, RZ ;  /* 0x000000400bbf7824 */ /* 0x000fe200078e00ff */
[----:B------:R-:W-:Y:S01]  /*0f70*/  LOP3.LUT R19, R19, 0x10, RZ, 0xc0, !PT ;  /* 0x0000001013137812 */ /* 0x000fe200078ec0ff */
[----:B------:R-:W-:Y:S01]  /*0f80*/  IMAD.MOV.U32 R11, RZ, RZ, c[0x0][0x168] ;  /* 0x00005a00ff0b7624 */ /* 0x000fe200078e00ff */
[----:B------:R-:W-:Y:S01]  /*0f90*/  LOP3.LUT R6, R6, 0x18, RZ, 0xc0, !PT ;  /* 0x0000001806067812 */ /* 0x000fe200078ec0ff */
[----:B------:R1:W2:Y:S01]  /*0fa0*/  LDSM.16.M88.4 R144, [R193+0x4080] ;  /* 0x00408000c190783b */ /* 0x0002a20000000200 */
[----:B------:R-:W-:Y:S01]  /*0fb0*/  LOP3.LUT R194, R19, 0x8, R194, 0xf8, !PT ;  /* 0x0000000813c27812 */ /* 0x000fe200078ef8c2 */
[----:B------:R-:W-:Y:S01]  /*0fc0*/  IMAD.SHL.U32 R19, R192, 0x20, RZ ;  /* 0x00000020c0137824 */ /* 0x000fe200078e00ff */
[----:B------:R-:W-:Y:S01]  /*0fd0*/  LOP3.LUT R223, R223, R18, R6, 0x1e, !PT ;  /* 0x00000012dfdf7212 */ /* 0x000fe200078e1e06 */
[----:B------:R1:W3:Y:S01]  /*0fe0*/  LDSM.16.M88.4 R148, [R193+0x6080] ;  /* 0x00608000c194783b */ /* 0x0002e20000000200 */
[----:B------:R-:W-:Y:S01]  /*0ff0*/  LOP3.LUT R20, R20, 0x8, R17, 0xf8, !PT ;  /* 0x0000000814147812 */ /* 0x000fe200078ef811 */
[----:B------:R-:W-:Y:S01]  /*1000*/  @!P2 IMAD.SHL.U32 R21, R206, 0x10, RZ ;  /* 0x00000010ce15a824 */ /* 0x000fe200078e00ff */
[----:B------:R-:W-:Y:S01]  /*1010*/  LOP3.LUT R14, R6, 0x20, R19, 0xf8, !PT ;  /* 0x00000020060e7812 */ /* 0x000fe200078ef813 */
[----:B------:R1:W4:Y:S01]  /*1020*/  LDSM.16.M88.4 R152, [R188+0x4080] ;  /* 0x00408000bc98783b */ /* 0x0003220000000200 */
[----:B------:R-:W-:Y:S01]  /*1030*/  @!P2 IMAD.SHL.U32 R6, R206, 0x10, RZ ;  /* 0x00000010ce06a824 */ /* 0x000fe200078e00ff */
[----:B------:R-:W-:Y:S01]  /*1040*/  LOP3.LUT R17, R16, 0x7ffffffc, RZ, 0xc0, !PT ;  /* 0x7ffffffc10117812 */ /* 0x000fe200078ec0ff */
[----:B------:R-:W-:Y:S01]  /*1050*/  IMAD.SHL.U32 R16, R4, 0x40, RZ ;  /* 0x0000004004107824 */ /* 0x000fe200078e00ff */
[----:B------:R1:W5:Y:S01]  /*1060*/  LDSM.16.M88.4 R160, [R188+0x6080] ;  /* 0x00608000bca0783b */ /* 0x0003620000000200 */
[----:B------:R-:W-:-:S02]  /*1070*/  LOP3.LUT R15, R20, R15, RZ, 0x3c, !PT ;  /* 0x0000000f140f7212 */ /* 0x000fc400078e3cff */
[----:B------:R-:W-:Y:S01]  /*1080*/  IMAD.IADD R20, R206, 0x1, -R17 ;  /* 0x00000001ce147824 */ /* 0x000fe200078e0a11 */
[----:B------:R1:W1:Y:S01]  /*1090*/  LDSM.16.M88.4 R164, [R3+0x4080] ;  /* 0x0040800003a4783b */ /* 0x0002620000000200 */
[----:B------:R-:W-:Y:S01]  /*10a0*/  IMAD.SHL.U32 R17, R192, 0x8, RZ ;  /* 0x00000008c0117824 */ /* 0x000fe200078e00ff */
[----:B------:R-:W-:Y:S01]  /*10b0*/  LOP3.LUT R16, R16, 0x1c0, RZ, 0xc0, !PT ;  /* 0x000001c010107812 */ /* 0x000fe200078ec0ff */
[----:B------:R-:W-:Y:S01]  /*10c0*/  IMAD R20, R20, 0x2, R195 ;  /* 0x0000000214147824 */ /* 0x000fe200078e02c3 */
[----:B------:R1:W1:Y:S01]  /*10d0*/  LDSM.16.M88.4 R168, [R3+0x6080] ;  /* 0x0060800003a8783b */ /* 0x0002620000000200 */
[----:B------:R-:W-:Y:S01]  /*10e0*/  LOP3.LUT R191, R191, 0xfffffe00, RZ, 0xc0, !PT ;  /* 0xfffffe00bfbf7812 */ /* 0x000fe200078ec0ff */
[----:B------:R-:W-:Y:S02]  /*10f0*/  IMAD R192, R192, 0x200, R15 ;  /* 0x00000200c0c07824 */ /* 0x000fe400078e020f */
[----:B------:R1:W1:Y:S01]  /*1100*/  LDSM.16.M88.4 R172, [R2+0x4080] ;  /* 0x0040800002ac783b */ /* 0x0002620000000200 */
[----:B------:R-:W-:-:S03]  /*1110*/  IMAD.IADD R223, R20, 0x1, R223 ;  /* 0x0000000114df7824 */ /* 0x000fc600078e02df */
        /* <DEDUP_REMOVED lines=14> */
[----:B------:R2:W-:Y:S04]  /*1200*/  @!P2 LDGSTS.E.BYPASS.LTC128B.128 [R21+0xc280], [R12.64] ;  /* 0x0c2800000c15afae */ /* 0x0005e8000b901d52 */
[----:B------:R-:W0:Y:S04]  /*1210*/  LDGDEPBAR ;  /* 0x00000000000079af */ /* 0x000e280000000000 */
[----:B------:R-:W0:Y:S01]  /*1220*/  LDGDEPBAR ;  /* 0x00000000000079af */ /* 0x000e220000000000 */
[----:B-1----:R-:W-:Y:S02]  /*1230*/  LOP3.LUT R6, R16, 0x8, R17, 0xf8, !PT ;  /* 0x0000000810067812 */ /* 0x002fe400078ef811 */
[----:B------:R-:W-:-:S04]  /*1240*/  SHF.R.U32.HI R17, RZ, 0x3, R16 ;  /* 0x00000003ff117819 */ /* 0x000fc80000011610 */
[----:B------:R-:W-:Y:S02]  /*1250*/  LOP3.LUT R6, R6, R17, RZ, 0x3c, !PT ;  /* 0x0000001106067212 */ /* 0x000fe400078e3cff */
[C-C-:B------:R-:W-:Y:S02]  /*1260*/  LOP3.LUT R194, R17.reuse, R194, R16.reuse, 0x1e, !PT ;  /* 0x000000c211c27212 */ /* 0x140fe400078e1e10 */
[----:B------:R-:W-:Y:S02]  /*1270*/  LOP3.LUT R14, R17, R14, R16, 0x1e, !PT ;  /* 0x0000000e110e7212 */ /* 0x000fe400078e1e10 */
[-C--:B------:R-:W-:Y:S02]  /*1280*/  IADD3 R195, R6, R191.reuse, R195 ;  /* 0x000000bf06c37210 */ /* 0x080fe40007ffe0c3 */
[----:B------:R-:W-:Y:S01]  /*1290*/  LOP3.LUT R194, R194, R191, RZ, 0xfc, !PT ;  /* 0x000000bfc2c27212 */ /* 0x000fe200078efcff */
[----:B------:R-:W-:Y:S01]  /*12a0*/  IMAD.IADD R191, R191, 0x1, R14 ;  /* 0x00000001bfbf7824 */ /* 0x000fe200078e020e */
[----:B------:R-:W-:Y:S05]  /*12b0*/  @!P0 BRA `(.L_x_22) ;  /* 0x000000f000008947 */ /* 0x000fea0003800000 */
[----:B--2345:R-:W-:Y:S01]  /*12c0*/  IMAD.MOV.U32 R15, RZ, RZ, 0x40 ;  /* 0x00000040ff0f7424 */ /* 0x03cfe200078e00ff */
        /* <DEDUP_REMOVED lines=13> */
.L_x_23:
[----:B------:R-:W-:Y:S05]  /*13a0*/  BSYNC B0 ;  /* 0x0000000000007941 */ /* 0x000fea0003800000 */
.L_x_22:
[----:B--2345:R-:W-:Y:S01]  /*13b0*/  ISETP.LT.AND P0, PT, RZ, c[0x0][0x168], PT ;  /* 0x00005a00ff007a0c */ /* 0x03cfe20003f01270 */
        /* <DEDUP_REMOVED lines=35> */
.L_x_24:
        /* <DEDUP_REMOVED lines=72> */
.L_x_28:
        /* <DEDUP_REMOVED lines=115> */
.L_x_26:
        /* <DEDUP_REMOVED lines=392> */
.L_x_27:
        /* <DEDUP_REMOVED lines=141> */
.L_x_25:
        /* <DEDUP_REMOVED lines=165> */
.L_x_30:
[----:B------:R-:W-:Y:S05]  /*4d40*/  BSYNC B0 ;  /* 0x0000000000007941 */ /* 0x000fea0003800000 */
.L_x_29:
        /* <DEDUP_REMOVED lines=16> */
.L_x_32:
[----:B------:R-:W-:Y:S05]  /*4e50*/  BSYNC B0 ;  /* 0x0000000000007941 */ /* 0x000fea0003800000 */
.L_x_31:
        /* <DEDUP_REMOVED lines=16> */
.L_x_34:
[----:B------:R-:W-:Y:S05]  /*4f60*/  BSYNC B0 ;  /* 0x0000000000007941 */ /* 0x000fea0003800000 */
.L_x_33:
        /* <DEDUP_REMOVED lines=16> */
.L_x_36:
[----:B------:R-:W-:Y:S05]  /*5070*/  BSYNC B0 ;  /* 0x0000000000007941 */ /* 0x000fea0003800000 */
.L_x_35:
        /* <DEDUP_REMOVED lines=21> */
.L_x_38:
[----:B------:R-:W-:Y:S05]  /*51d0*/  BSYNC B0 ;  /* 0x0000000000007941 */ /* 0x000fea0003800000 */
.L_x_37:
        /* <DEDUP_REMOVED lines=14> */
.L_x_40:
[----:B------:R-:W-:Y:S05]  /*52c0*/  BSYNC B0 ;  /* 0x0000000000007941 */ /* 0x000fea0003800000 */
.L_x_39:
        /* <DEDUP_REMOVED lines=14> */
.L_x_42:
[----:B------:R-:W-:Y:S05]  /*53b0*/  BSYNC B0 ;  /* 0x0000000000007941 */ /* 0x000fea0003800000 */
.L_x_41:
        /* <DEDUP_REMOVED lines=14> */
.L_x_43:
        /* <DEDUP_REMOVED lines=14> */
.L_x_1793:


//--------------------- .text._ZN7cutlass13device_kernelIN5flash19enable_sm80_to_sm89INS1_16FlashAttnBwdSm80INS1_25CollectiveMainloopBwdSm80ILi2ELi2EN4cute5tupleIJNS5_1CILi64EEENS7_ILi128EEES8_EEENS_10bfloat16_tEfNS_4arch4Sm80ELb0ELb0ELb0ELb0ELb0ELb0ELb0ELb0ELi2ELi2ELi4ELi2ELb1EEENS1_24CollectiveEpilogueBwdGQAISA_fSD_Li256ELb0ELb0EEENS1_19SingleTileSchedulerILb0ELb0ELb0ELi128EEEEEEEEEvNT_6ParamsE --------------------------
	.section	.text._ZN7cutlass13device_kernelIN5flash19enable_sm80_to_sm89INS1_16FlashAttnBwdSm80INS1_25CollectiveMainloopBwdSm80ILi2ELi2EN4cute5tupleIJNS5_1CILi64EEENS7_ILi128EEES8_EEENS_10bfloat16_tEfNS_4arch4Sm80ELb0ELb0ELb0ELb0ELb0ELb0ELb0ELb0ELi2ELi2ELi4ELi2ELb1EEENS1_24CollectiveEpilogueBwdGQAISA_fSD_Li256ELb0ELb0EEENS1_19SingleTileSchedulerILb0ELb0ELb0ELi128EEEEEEEEEvNT_6ParamsE,"ax",@progbits
	.sectioninfo	@"SHI_REGISTERS=244"
	.align	128
.text._ZN7cutlass13device_kernelIN5flash19enable_sm80_to_sm89INS1_16FlashAttnBwdSm80INS1_25CollectiveMainloopBwdSm80ILi2ELi2EN4cute5tupleIJNS5_1CILi64EEENS7_ILi128EEES8_EEENS_10bfloat16_tEfNS_4arch4Sm80ELb0ELb0ELb0ELb0ELb0ELb0ELb0ELb0ELi2ELi2ELi4ELi2ELb1EEENS1_24CollectiveEpilogueBwdGQAISA_fSD_Li256ELb0ELb0EEENS1_19SingleTileSchedulerILb0ELb0ELb0ELi128EEEEEEEEEvNT_6ParamsE:
        .type           _ZN7cutlass13device_kernelIN5flash19enable_sm80_to_sm89INS1_16FlashAttnBwdSm80INS1_25CollectiveMainloopBwdSm80ILi2ELi2EN4cute5tupleIJNS5_1CILi64EEENS7_ILi128EEES8_EEENS_10bfloat16_tEfNS_4arch4Sm80ELb0ELb0ELb0ELb0ELb0ELb0ELb0ELb0ELi2ELi2ELi4ELi2ELb1EEENS1_24CollectiveEpilogueBwdGQAISA_fSD_Li256ELb0ELb0EEENS1_19SingleTileSchedulerILb0ELb0ELb0ELi128EEEEEEEEEvNT_6ParamsE,@function
        .size           _ZN7cutlass13device_kernelIN5flash19enable_sm80_to_sm89INS1_16FlashAttnBwdSm80INS1_25CollectiveMainloopBwdSm80ILi2ELi2EN4cute5tupleIJNS5_1CILi64EEENS7_ILi128EEES8_EEENS_10bfloat16_tEfNS_4arch4Sm80ELb0ELb0ELb0ELb0ELb0ELb0ELb0ELb0ELi2ELi2ELi4ELi2ELb1EEENS1_24CollectiveEpilogueBwdGQAISA_fSD_Li256ELb0ELb0EEENS1_19SingleTileSchedulerILb0ELb0ELb0ELi128EEEEEEEEEvNT_6ParamsE,(.L_x_1794 - _ZN7cutlass13device_kernelIN5flash19enable_sm80_to_sm89INS1_16FlashAttnBwdSm80INS1_25CollectiveMainloopBwdSm80ILi2ELi2EN4cute5tupleIJNS5_1CILi64EEENS7_ILi128EEES8_EEENS_10bfloat16_tEfNS_4arch4Sm80ELb0ELb0ELb0ELb0ELb0ELb0ELb0ELb0ELi2ELi2ELi4ELi2ELb1EEENS1_24CollectiveEpilogueBwdGQAISA_fSD_Li256ELb0ELb0EEENS1_19SingleTileSchedulerILb0ELb0ELb0ELi128EEEEEEEEEvNT_6ParamsE)
        .other          _ZN7cutlass13device_kernelIN5flash19enable_sm80_to_sm89INS1_16FlashAttnBwdSm80INS1_25CollectiveMainloopBwdSm80ILi2ELi2EN4cute5tupleIJNS5_1CILi64EEENS7_ILi128EEES8_EEENS_10bfloat16_tEfNS_4arch4Sm80ELb0ELb0ELb0ELb0ELb0ELb0ELb0ELb0ELi2ELi2ELi4ELi2ELb1EEENS1_24CollectiveEpilogueBwdGQAISA_fSD_Li256ELb0ELb0EEENS1_19SingleTileSchedulerILb0ELb0ELb0ELi128EEEEEEEEEvNT_6ParamsE,@"STO_CUDA_ENTRY STV_DEFAULT"
_ZN7cutlass13device_kernelIN5flash19enable_sm80_to_sm89INS1_16FlashAttnBwdSm80INS1_25CollectiveMainloopBwdSm80ILi2ELi2EN4cute5tupleIJNS5_1CILi64EEENS7_ILi128EEES8_EEENS_10bfloat16_tEfNS_4arch4Sm80ELb0ELb0ELb0ELb0ELb0ELb0ELb0ELb0ELi2ELi2ELi4ELi2ELb1EEENS1_24CollectiveEpilogueBwdGQAISA_fSD_Li256ELb0ELb0EEENS1_19SingleTileSchedulerILb0ELb0ELb0ELi128EEEEEEEEEvNT_6ParamsE:
        /* <DEDUP_REMOVED lines=11> */
[----:B------:R-:W-:Y:S01]  /*00b0*/  ULDC.64 UR4, c[0x0][0x1e8] ;  /* 0x00007a0000047ab9 */ /* 0x000fe20000000a00 */
[----:B------:R-:W3:Y:S01]  /*00c0*/  S2R R11, SR_CTAID.X ;  /* 0x00000000000b7919 */ /* 0x000ee20000002500 */
[----:B------:R-:W-:Y:S01]  /*00d0*/  UIMAD.WIDE.U32 UR16, UR13, UR6, URZ ;  /* 0x000000060d1072a5 */ /* 0x000fe2000f8e003f */
[----:B------:R-:W-:Y:S01]  /*00e0*/  IMAD.MOV.U32 R199, RZ, RZ, 0x40 ;  /* 0x00000040ffc77424 */ /* 0x000fe200078e00ff */
[----:B------:R-:W-:Y:S01]  /*00f0*/  UIMAD UR4, UR12, UR4, URZ ;  /* 0x000000040c0472a4 */ /* 0x000fe2000f8e023f */
[----:B------:R-:W-:Y:S01]  /*0100*/  IMAD.MOV.U32 R192, RZ, RZ, 0x20 ;  /* 0x00000020ffc07424 */ /* 0x000fe200078e00ff */
[----:B------:R-:W-:-:S02]  /*0110*/  UIMAD UR6, UR12, UR6, URZ ;  /* 0x000000060c0672a4 */ /* 0x000fc4000f8e023f */
[----:B------:R-:W-:Y:S02]  /*0120*/  UMOV UR22, 0x6 ;  /* 0x0000000600167882 */ /* 0x000fe40000000000 */
[----:B------:R-:W-:Y:S02]  /*0130*/  UIMAD UR7, UR13, UR7, UR6 ;  /* 0x000000070d0772a4 */ /* 0x000fe4000f8e0206 */
[----:B------:R-:W-:Y:S02]  /*0140*/  UIMAD UR6, UR13, UR5, UR4 ;  /* 0x000000050d0672a4 */ /* 0x000fe4000f8e0204 */
[----:B------:R-:W-:Y:S02]  /*0150*/  UIADD3 UR10, UR17, UR7, URZ ;  /* 0x00000007110a7290 */ /* 0x000fe4000fffe03f */
[----:B------:R-:W-:Y:S01]  /*0160*/  ULDC.64 UR4, c[0x0][0x1b8] ;  /* 0x00006e0000047ab9 */ /* 0x000fe20000000a00 */
[----:B-1----:R-:W-:Y:S01]  /*0170*/  SHF.R.S32.HI R19, RZ, 0x1f, R206 ;  /* 0x0000001fff137819 */ /* 0x002fe200000114ce */
[----:B------:R-:W-:Y:S01]  /*0180*/  IMAD.SHL.U32 R210, R206, 0x4, RZ ;  /* 0x00000004ced27824 */ /* 0x000fe200078e00ff */
[----:B------:R-:W-:-:S02]  /*0190*/  UIMAD UR4, UR12, UR4, URZ ;  /* 0x000000040c0472a4 */ /* 0x000fc4000f8e023f */
[----:B------:R-:W-:Y:S01]  /*01a0*/  LEA.HI R21, R19, R206, RZ, 0x3 ;  /* 0x000000ce13157211 */ /* 0x000fe200078f18ff */
[----:B--2---:R-:W-:Y:S01]  /*01b0*/  @P0 IMAD.HI.U32 R0, R7, c[0x0][0x24c], RZ ;  /* 0x0000930007000a27 */ /* 0x004fe200078e00ff */
[--C-:B------:R-:W-:Y:S01]  /*01c0*/  SHF.R.S32.HI R6, RZ, 0x1f, R7.reuse ;  /* 0x0000001fff067819 */ /* 0x100fe20000011407 */
[----:B------:R-:W-:Y:S01]  /*01d0*/  UIMAD UR4, UR13, UR5, UR4 ;  /* 0x000000050d0472a4 */ /* 0x000fe2000f8e0204 */
[----:B------:R-:W-:Y:S01]  /*01e0*/  LOP3.LUT R5, R21, 0xfffffff8, RZ, 0xc0, !PT ;  /* 0xfffffff815057812 */ /* 0x000fe200078ec0ff */
[----:B------:R-:W-:Y:S01]  /*01f0*/  IMAD.MOV.U32 R3, RZ, RZ, R7 ;  /* 0x000000ffff037224 */ /* 0x000fe200078e0007 */
[----:B------:R-:W-:Y:S01]  /*0200*/  @P0 SHF.R.U32.HI R3, RZ, c[0x0][0x250], R0 ;  /* 0x00009400ff030a19 */ /* 0x000fe20000011600 */
[----:B------:R-:W-:Y:S01]  /*0210*/  IMAD.MOV.U32 R0, RZ, RZ, -0x80 ;  /* 0xffffff80ff007424 */ /* 0x000fe200078e00ff */
[----:B------:R-:W-:Y:S01]  /*0220*/  SHF.R.S32.HI R208, RZ, 0x3, R21 ;  /* 0x00000003ffd07819 */ /* 0x000fe20000011415 */
[----:B------:R-:W-:Y:S01]  /*0230*/  IMAD.IADD R4, R206, 0x1, -R5 ;  /* 0x00000001ce047824 */ /* 0x000fe200078e0a05 */
[----:B------:R-:W-:Y:S01]  /*0240*/  SHF.R.S32.HI R14, RZ, 0x1f, R3 ;  /* 0x0000001fff0e7819 */ /* 0x000fe20000011403 */
[----:B---3--:R-:W-:Y:S01]  /*0250*/  IMAD R9, R11, R0, c[0x0][0x198] ;  /* 0x000066000b097624 */ /* 0x008fe200078e0200 */
[----:B------:R-:W-:Y:S01]  /*0260*/  SHF.R.S32.HI R211, RZ, 0x1f, R210 ;  /* 0x0000001fffd37819 */ /* 0x000fe200000114d2 */
[----:B------:R-:W-:Y:S01]  /*0270*/  IMAD.SHL.U32 R216, R4, 0x8, RZ ;  /* 0x0000000804d87824 */ /* 0x000fe200078e00ff */
[----:B------:R-:W-:Y:S01]  /*0280*/  SHF.R.S32.HI R209, RZ, 0x1f, R208 ;  /* 0x0000001fffd17819 */ /* 0x000fe200000114d0 */
[C---:B------:R-:W-:Y:S01]  /*0290*/  IMAD R2, R14.reuse, c[0x0][0x1e0], RZ ;  /* 0x000078000e027a24 */ /* 0x040fe200078e02ff */
[-C--:B------:R-:W-:Y:S01]  /*02a0*/  LEA.HI R31, R19, R206.reuse, RZ, 0x4 ;  /* 0x000000ce131f7211 */ /* 0x080fe200078f20ff */
[----:B------:R-:W-:Y:S01]  /*02b0*/  IMAD R14, R14, c[0x0][0x1b0], RZ ;  /* 0x00006c000e0e7a24 */ /* 0x000fe200078e02ff */
[----:B------:R-:W-:Y:S01]  /*02c0*/  SHF.R.S32.HI R217, RZ, 0x1f, R216 ;  /* 0x0000001fffd97819 */ /* 0x000fe200000114d8 */
[C---:B------:R-:W-:Y:S01]  /*02d0*/  IMAD R2, R3.reuse, c[0x0][0x1e4], R2 ;  /* 0x0000790003027a24 */ /* 0x040fe200078e0202 */
[----:B------:R-:W-:Y:S01]  /*02e0*/  ULDC.64 UR24, c[0x0][0x118] ;  /* 0x0000460000187ab9 */ /* 0x000fe20000000a00 */
[----:B------:R-:W-:Y:S01]  /*02f0*/  IMAD R14, R3, c[0x0][0x1b4], R14 ;  /* 0x00006d00030e7a24 */ /* 0x000fe200078e020e */
[----:B------:R-:W-:Y:S01]  /*0300*/  LEA.HI R197, R19, R206, RZ, 0x7 ;  /* 0x000000ce13c57211 */ /* 0x000fe200078f38ff */
[----:B------:R-:W-:-:S03]  /*0310*/  IMAD.WIDE.U32 R12, R3, c[0x0][0x1e0], R216 ;  /* 0x00007800030c7a25 */ /* 0x000fc600078e00d8 */
[----:B------:R-:W-:Y:S01]  /*0320*/  SHF.R.U32.HI R197, RZ, 0x4, R197 ;  /* 0x00000004ffc57819 */ /* 0x000fe200000116c5 */
[----:B------:R-:W-:-:S04]  /*0330*/  IMAD.WIDE.U32 R16, R3, c[0x0][0x1b0], R216 ;  /* 0x00006c0003107a25 */ /* 0x000fc800078e00d8 */
[----:B------:R-:W-:Y:S02]  /*0340*/  IMAD.IADD R0, R9, 0x1, -R208 ;  /* 0x0000000109007824 */ /* 0x000fe400078e0ad0 */
[----:B------:R-:W-:Y:S02]  /*0350*/  IMAD.IADD R3, R13, 0x1, R2 ;  /* 0x000000010d037824 */ /* 0x000fe400078e0202 */
[----:B------:R-:W-:Y:S01]  /*0360*/  IMAD.MOV.U32 R2, RZ, RZ, R12 ;  /* 0x000000ffff027224 */ /* 0x000fe200078e000c */
[C---:B------:R-:W-:Y:S01]  /*0370*/  ISETP.GE.AND P6, PT, R0.reuse, 0x1, PT ;  /* 0x000000010000780c */ /* 0x040fe20003fc6270 */
[----:B------:R-:W-:Y:S01]  /*0380*/  IMAD.IADD R15, R17, 0x1, R14 ;  /* 0x00000001110f7824 */ /* 0x000fe200078e020e */
[----:B------:R-:W-:Y:S01]  /*0390*/  ISETP.GE.AND P5, PT, R0, 0x21, PT ;  /* 0x000000210000780c */ /* 0x000fe20003fa6270 */
[----:B------:R-:W-:Y:S01]  /*03a0*/  IMAD.WIDE.U32 R22, R22, c[0x0][0x1e8], R2 ;  /* 0x00007a0016167a25 */ /* 0x000fe200078e0002 */
[C---:B------:R-:W-:Y:S02]  /*03b0*/  ISETP.GE.AND P4, PT, R0.reuse, 0x41, PT ;  /* 0x000000410000780c */ /* 0x040fe40003f86270 */
[----:B------:R-:W-:Y:S01]  /*03c0*/  ISETP.GE.AND P3, PT, R0, 0x61, PT ;  /* 0x000000610000780c */ /* 0x000fe20003f66270 */
[----:B------:R-:W-:Y:S01]  /*03d0*/  IMAD.MOV.U32 R14, RZ, RZ, R16 ;  /* 0x000000ffff0e7224 */ /* 0x000fe200078e0010 */
[----:B------:R-:W-:Y:S01]  /*03e0*/  IADD3 R23, R23, UR6, RZ ;  /* 0x0000000617177c10 */ /* 0x000fe2000fffe0ff */
[----:B------:R-:W-:Y:S01]  /*03f0*/  IMAD R0, R6, c[0x0][0x270], RZ ;  /* 0x00009c0006007a24 */ /* 0x000fe200078e02ff */
[C---:B------:R-:W-:Y:S01]  /*0400*/  ISETP.GE.OR P2, PT, R216.reuse, c[0x0][0x1cc], !P6 ;  /* 0x00007300d8007a0c */ /* 0x040fe20007746670 */
[----:B------:R-:W-:Y:S01]  /*0410*/  IMAD.WIDE.U32 R2, R7, c[0x0][0x270], R210 ;  /* 0x00009c0007027a25 */ /* 0x000fe200078e00d2 */
[----:B------:R-:W-:-:S03]  /*0420*/  ISETP.GE.OR P6, PT, R216, c[0x0][0x19c], !P6 ;  /* 0x00006700d8007a0c */ /* 0x000fc600077c6670 */
[----:B------:R-:W-:Y:S01]  /*0430*/  IMAD.U32 R12, RZ, RZ, UR13 ;  /* 0x0000000dff0c7e24 */ /* 0x000fe2000f8e00ff */
[----:B------:R-:W-:Y:S01]  /*0440*/  IADD3 R16, P0, R2, UR16, RZ ;  /* 0x0000001002107c10 */ /* 0x000fe2000ff1e0ff */
[----:B------:R-:W-:Y:S02]  /*0450*/  IMAD R5, R7, c[0x0][0x274], R0 ;  /* 0x00009d0007057a24 */ /* 0x000fe400078e0200 */
[----:B------:R-:W-:-:S03]  /*0460*/  IMAD.WIDE.U32 R12, R12, c[0x0][0x1b8], R14 ;  /* 0x00006e000c0c7a25 */ /* 0x000fc600078e000e */
[----:B------:R-:W-:Y:S01]  /*0470*/  IADD3.X R5, R3, UR10, R5, P0, !PT ;  /* 0x0000000a03057c10 */ /* 0x000fe200087fe405 */
[----:B------:R-:W-:Y:S01]  /*0480*/  IMAD.WIDE R10, R11, 0x80, R208 ;  /* 0x000000800b0a7825 */ /* 0x000fe200078e02d0 */
[----:B------:R-:W-:Y:S01]  /*0490*/  IADD3 R13, R13, UR4, RZ ;  /* 0x000000040d0d7c10 */ /* 0x000fe2000fffe0ff */
[----:B------:R-:W-:Y:S02]  /*04a0*/  ULDC.64 UR4, c[0x0][0x290] ;  /* 0x0000a40000047ab9 */ /* 0x000fe40000000a00 */
[C---:B------:R-:W-:Y:S01]  /*04b0*/  IMAD R3, R11.reuse, c[0x0][0x1d8], RZ ;  /* 0x000076000b037a24 */ /* 0x040fe200078e02ff */
[----:B------:R-:W-:Y:S01]  /*04c0*/  UIMAD UR6, UR12, UR4, URZ ;  /* 0x000000040c0672a4 */ /* 0x000fe2000f8e023f */
[----:B------:R-:W-:Y:S01]  /*04d0*/  IMAD R2, R11, c[0x0][0x1a8], RZ ;  /* 0x00006a000b027a24 */ /* 0x000fe200078e02ff */
[----:B------:R-:W-:Y:S01]  /*04e0*/  UIMAD.WIDE.U32 UR14, UR13, UR4, URZ ;  /* 0x000000040d0e72a5 */ /* 0x000fe2000f8e003f */
[C---:B------:R-:W-:Y:S01]  /*04f0*/  IMAD R3, R10.reuse, c[0x0][0x1dc], R3 ;  /* 0x000077000a037a24 */ /* 0x040fe200078e0203 */
[----:B------:R-:W-:Y:S01]  /*0500*/  UIMAD UR5, UR13, UR5, UR6 ;  /* 0x000000050d0572a4 */ /* 0x000fe2000f8e0206 */
[----:B------:R-:W-:-:S02]  /*0510*/  IMAD R2, R10, c[0x0][0x1ac], R2 ;  /* 0x00006b000a027a24 */ /* 0x000fc400078e0202 */
[----:B------:R-:W-:Y:S01]  /*0520*/  IMAD.WIDE.U32 R22, R10, c[0x0][0x1d8], R22 ;  /* 0x000076000a167a25 */ /* 0x000fe200078e0016 */
[----:B------:R-:W-:-:S03]  /*0530*/  UIADD3 UR11, UR15, UR5, URZ ;  /* 0x000000050f0b7290 */ /* 0x000fc6000fffe03f */
[----:B------:R-:W-:Y:S01]  /*0540*/  IMAD.WIDE.U32 R12, R10, c[0x0][0x1a8], R12 ;  /* 0x00006a000a0c7a25 */ /* 0x000fe200078e000c */
[----:B------:R-:W-:Y:S01]  /*0550*/  LEA.HI R10, R19, R206, RZ, 0x6 ;  /* 0x000000ce130a7211 */ /* 0x000fe200078f30ff */
[----:B------:R-:W-:Y:S01]  /*0560*/  ULDC.64 UR4, c[0x0][0x1d8] ;  /* 0x0000760000047ab9 */ /* 0x000fe20000000a00 */
[----:B------:R-:W-:Y:S01]  /*0570*/  LEA R24, P0, R22, c[0x0][0x1c0], 0x1 ;  /* 0x0000700016187a11 */ /* 0x000fe200078008ff */
[----:B------:R-:W-:Y:S01]  /*0580*/  IMAD.SHL.U32 R11, R208, 0x40, RZ ;  /* 0x00000040d00b7824 */ /* 0x000fe200078e00ff */
[----:B------:R-:W-:Y:S01]  /*0590*/  SHF.R.S32.HI R10, RZ, 0x6, R10 ;  /* 0x00000006ff0a7819 */ /* 0x000fe2000001140a */
[----:B------:R-:W-:Y:S01]  /*05a0*/  IMAD.WIDE.U32 R14, R7, c[0x0][0x288], R210 ;  /* 0x0000a200070e7a25 */ /* 0x000fe200078e00d2 */
[----:B------:R-:W-:Y:S02]  /*05b0*/  USHF.L.U32 UR7, UR4, 0x6, URZ ;  /* 0x0000000604077899 */ /* 0x000fe4000800063f */
[----:B------:R-:W-:Y:S01]  /*05c0*/  LOP3.LUT R11, R11, 0x1c0, RZ, 0xc0, !PT ;  /* 0x000001c00b0b7812 */ /* 0x000fe200078ec0ff */
[----:B------:R-:W-:Y:S01]  /*05d0*/  IMAD.SHL.U32 R18, R10, 0x200, RZ ;  /* 0x000002000a127824 */ /* 0x000fe200078e00ff */
[----:B------:R-:W-:Y:S01]  /*05e0*/  IADD3 R17, P1, R14, UR14, RZ ;  /* 0x0000000e0e117c10 */ /* 0x000fe2000ff3e0ff */
[----:B------:R-:W-:Y:S01]  /*05f0*/  IMAD.IADD R3, R23, 0x1, R3 ;  /* 0x0000000117037824 */ /* 0x000fe200078e0203 */
[----:B------:R-:W-:Y:S01]  /*0600*/  LOP3.LUT R14, R11, 0x38, R216, 0xf8, !PT ;  /* 0x000000380b0e7812 */ /* 0x000fe200078ef8d8 */
[----:B------:R-:W-:Y:S01]  /*0610*/  IMAD.IADD R2, R13, 0x1, R2 ;  /* 0x000000010d027824 */ /* 0x000fe200078e0202 */
[----:B------:R-:W-:Y:S01]  /*0620*/  SHF.R.U32.HI R11, RZ, 0x3, R11 ;  /* 0x00000003ff0b7819 */ /* 0x000fe2000001160b */
[----:B------:R-:W-:Y:S01]  /*0630*/  IMAD R0, R6, c[0x0][0x288], RZ ;  /* 0x0000a20006007a24 */ /* 0x000fe200078e02ff */
[----:B------:R-:W-:Y:S01]  /*0640*/  LEA.HI.X R25, R22, c[0x0][0x1c4], R3, 0x1, P0 ;  /* 0x0000710016197a11 */ /* 0x000fe200000f0c03 */
[----:B------:R-:W-:Y:S01]  /*0650*/  USHF.L.U64.HI UR6, UR4, UR22, UR5 ;  /* 0x0000001604067299 */ /* 0x000fe20008010205 */
[----:B------:R-:W-:Y:S01]  /*0660*/  LOP3.LUT R14, R18, R14, R11, 0xf6, !PT ;  /* 0x0000000e120e7212 */ /* 0x000fe200078ef60b */
[----:B------:R-:W-:Y:S01]  /*0670*/  IMAD R0, R7, c[0x0][0x28c], R0 ;  /* 0x0000a30007007a24 */ /* 0x000fe200078e0200 */
[----:B------:R-:W-:Y:S01]  /*0680*/  LEA R28, P0, R12, c[0x0][0x190], 0x1 ;  /* 0x000064000c1c7a11 */ /* 0x000fe200078008ff */
[----:B------:R-:W-:Y:S01]  /*0690*/  ULDC.64 UR4, c[0x0][0x188] ;  /* 0x0000620000047ab9 */ /* 0x000fe20000000a00 */
[----:B------:R-:W-:Y:S01]  /*06a0*/  IMAD R203, R209, c[0x0][0x178], RZ ;  /* 0x00005e00d1cb7a24 */ /* 0x000fe200078e02ff */
[----:B------:R-:W-:Y:S01]  /*06b0*/  UIMAD UR8, UR12, UR4, URZ ;  /* 0x000000040c0872a4 */ /* 0x000fe2000f8e023f */
[----:B------:R-:W-:Y:S01]  /*06c0*/  IMAD.SHL.U32 R14, R14, 0x2, RZ ;  /* 0x000000020e0e7824 */ /* 0x000fe200078e00ff */
[----:B------:R-:W-:Y:S01]  /*06d0*/  LEA.HI.X R29, R12, c[0x0][0x194], R2, 0x1, P0 ;  /* 0x000065000c1d7a11 */ /* 0x000fe200000f0c02 */
[----:B------:R-:W-:Y:S01]  /*06e0*/  UIMAD.WIDE.U32 UR20, UR13, UR4, URZ ;  /* 0x000000040d1472a5 */ /* 0x000fe2000f8e003f */
[----:B------:R-:W-:Y:S01]  /*06f0*/  IADD3 R22, P0, R24, UR7, RZ ;  /* 0x0000000718167c10 */ /* 0x000fe2000ff1e0ff */
[----:B------:R-:W-:Y:S01]  /*0700*/  UIMAD UR8, UR13, UR5, UR8 ;  /* 0x000000050d0872a4 */ /* 0x000fe2000f8e0208 */
[----:B------:R-:W-:Y:S01]  /*0710*/  SHF.R.S32.HI R2, RZ, 0x4, R31 ;  /* 0x00000004ff027819 */ /* 0x000fe2000001141f */
[----:B------:R1:W-:Y:S01]  /*0720*/  LDGSTS.E.BYPASS.LTC128B.128 [R14+0x4080], [R24.64], !P2 ;  /* 0x04080000180e7fae */ /* 0x0003e2000d101d58 */
[----:B------:R-:W-:Y:S01]  /*0730*/  IADD3.X R23, R25, UR6, RZ, P0, !PT ;  /* 0x0000000619177c10 */ /* 0x000fe200087fe4ff */
[----:B------:R-:W-:Y:S01]  /*0740*/  ULDC.64 UR4, c[0x0][0x218] ;  /* 0x0000860000047ab9 */ /* 0x000fe20000000a00 */
[----:B------:R-:W-:Y:S01]  /*0750*/  LEA.HI R11, R31, R2, RZ, 0x1 ;  /* 0x000000021f0b7211 */ /* 0x000fe200078f08ff */
[----:B------:R-:W-:Y:S01]  /*0760*/  UIMAD.WIDE.U32 UR18, UR13, UR4, URZ ;  /* 0x000000040d1272a5 */ /* 0x000fe2000f8e003f */
[----:B------:R-:W-:Y:S01]  /*0770*/  IADD3.X R0, R15, UR11, R0, P1, !PT ;  /* 0x0000000b0f007c10 */ /* 0x000fe20008ffe400 */
[----:B------:R-:W-:Y:S01]  /*0780*/  IMAD.WIDE.U32 R26, R7, c[0x0][0x180], R216 ;  /* 0x00006000071a7a25 */ /* 0x000fe200078e00d8 */
[----:B------:R-:W-:Y:S01]  /*0790*/  ISETP.GE.OR P1, PT, R216, c[0x0][0x1cc], !P5 ;  /* 0x00007300d8007a0c */ /* 0x000fe20006f26670 */
[----:B------:R-:W-:Y:S01]  /*07a0*/  UIMAD UR4, UR12, UR4, URZ ;  /* 0x000000040c0472a4 */ /* 0x000fe2000f8e023f */
[----:B------:R-:W-:Y:S01]  /*07b0*/  LOP3.LUT R11, R11, 0xfffffffe, RZ, 0xc0, !PT ;  /* 0xfffffffe0b0b7812 */ /* 0x000fe200078ec0ff */
[----:B------:R-:W-:Y:S01]  /*07c0*/  IMAD.WIDE.U32 R218, R208, c[0x0][0x178], RZ ;  /* 0x00005e00d0da7a25 */ /* 0x000fe200078e00ff */
[----:B------:R-:W-:Y:S01]  /*07d0*/  LEA.HI R12, R19, R206, RZ, 0x2 ;  /* 0x000000ce130c7211 */ /* 0x000fe200078f10ff */
[----:B------:R-:W-:Y:S01]  /*07e0*/  UIADD3 UR8, UR21, UR8, URZ ;  /* 0x0000000815087290 */ /* 0x000fe2000fffe03f */
[----:B------:R-:W-:Y:S01]  /*07f0*/  ISETP.GE.OR P5, PT, R216, c[0x0][0x19c], !P5 ;  /* 0x00006700d8007a0c */ /* 0x000fe20006fa6670 */
[----:B------:R-:W-:Y:S01]  /*0800*/  IMAD.IADD R11, R2, 0x1, -R11 ;  /* 0x00000001020b7824 */ /* 0x000fe200078e0a0b */
[--C-:B------:R-:W-:Y:S01]  /*0810*/  SHF.R.S32.HI R3, RZ, 0x2, R12.reuse ;  /* 0x00000002ff037819 */ /* 0x100fe2000001140c */
[----:B------:R-:W-:Y:S01]  /*0820*/  IMAD R2, R6, c[0x0][0x180], RZ ;  /* 0x0000600006027a24 */ /* 0x000fe200078e02ff */
[----:B------:R-:W-:Y:S01]  /*0830*/  SHF.R.S32.HI R8, RZ, 0x1f, R12 ;  /* 0x0000001fff087819 */ /* 0x000fe2000001140c */
[----:B------:R-:W-:Y:S01]  /*0840*/  IMAD R203, R208, c[0x0][0x17c], R203 ;  /* 0x00005f00d0cb7a24 */ /* 0x000fe200078e02cb */
[----:B------:R-:W-:Y:S01]  /*0850*/  UIMAD UR5, UR13, UR5, UR4 ;  /* 0x000000050d0572a4 */ /* 0x000fe2000f8e0204 */
[----:B------:R-:W-:Y:S01]  /*0860*/  IMAD R2, R7, c[0x0][0x184], R2 ;  /* 0x0000610007027a24 */ /* 0x000fe200078e0202 */
[----:B------:R-:W-:Y:S01]  /*0870*/  LEA.HI R8, R8, R3, RZ, 0x3 ;  /* 0x0000000308087211 */ /* 0x000fe200078f18ff */
[----:B------:R2:W-:Y:S01]  /*0880*/  LDGSTS.E.BYPASS.LTC128B.128 [R14+0x5080], [R22.64], !P1 ;  /* 0x05080000160e7fae */ /* 0x0005e2000c901d58 */
[----:B------:R-:W-:Y:S01]  /*0890*/  IMAD R20, R6, c[0x0][0x210], RZ ;  /* 0x0000840006147a24 */ /* 0x000fe200078e02ff */
[----:B------:R-:W-:Y:S01]  /*08a0*/  UIADD3 UR9, UR19, UR5, URZ ;  /* 0x0000000513097290 */ /* 0x000fe2000fffe03f */
[----:B------:R-:W-:Y:S01]  /*08b0*/  IMAD.IADD R2, R27, 0x1, R2 ;  /* 0x000000011b027824 */ /* 0x000fe200078e0202 */
[----:B------:R-:W-:Y:S01]  /*08c0*/  LOP3.LUT R8, R8, 0xfffffff8, RZ, 0xc0, !PT ;  /* 0xfffffff808087812 */ /* 0x000fe200078ec0ff */
[----:B------:R-:W-:Y:S01]  /*08d0*/  IMAD.IADD R203, R219, 0x1, R203 ;  /* 0x00000001dbcb7824 */ /* 0x000fe200078e02cb */
[----:B-1----:R-:W-:Y:S01]  /*08e0*/  IADD3 R24, P0, R22, UR7, RZ ;  /* 0x0000000716187c10 */ /* 0x002fe2000ff1e0ff */
[----:B------:R-:W-:Y:S01]  /*08f0*/  IMAD R13, R7, c[0x0][0x214], R20 ;  /* 0x00008500070d7a24 */ /* 0x000fe200078e0214 */
[----:B------:R-:W-:Y:S01]  /*0900*/  ULDC.64 UR4, c[0x0][0x1a8] ;  /* 0x00006a0000047ab9 */ /* 0x000fe20000000a00 */
[----:B------:R-:W-:Y:S01]  /*0910*/  IMAD.WIDE.U32 R214, R208, c[0x0][0x208], RZ ;  /* 0x00008200d0d67a25 */ /* 0x000fe200078e00ff */
[----:B------:R-:W-:Y:S01]  /*0920*/  IADD3.X R25, R23, UR6, RZ, P0, !PT ;  /* 0x0000000617197c10 */ /* 0x000fe200087fe4ff */
[----:B------:R-:W-:Y:S01]  /*0930*/  USHF.L.U64.HI UR5, UR4, UR22, UR5 ;  /* 0x0000001604057299 */ /* 0x000fe20008010205 */
[C---:B------:R-:W-:Y:S01]  /*0940*/  ISETP.GE.OR P0, PT, R216.reuse, c[0x0][0x1cc], !P4 ;  /* 0x00007300d8007a0c */ /* 0x040fe20006706670 */
[----:B------:R-:W-:Y:S01]  /*0950*/  IMAD.IADD R8, R3, 0x1, -R8 ;  /* 0x0000000103087824 */ /* 0x000fe200078e0a08 */
[----:B------:R-:W-:Y:S01]  /*0960*/  ISETP.GE.OR P4, PT, R216, c[0x0][0x19c], !P4 ;  /* 0x00006700d8007a0c */ /* 0x000fe20006786670 */
[----:B------:R-:W-:Y:S01]  /*0970*/  IMAD.SHL.U32 R20, R11, 0x10, RZ ;  /* 0x000000100b147824 */ /* 0x000fe200078e00ff */
[----:B------:R-:W-:-:S02]  /*0980*/  LOP3.LUT R31, R31, 0xfffffff0, RZ, 0xc0, !PT ;  /* 0xfffffff01f1f7812 */ /* 0x000fc400078ec0ff */
[----:B------:R-:W-:Y:S02]  /*0990*/  IADD3 R213, R14, 0x4080, RZ ;  /* 0x000040800ed57810 */ /* 0x000fe40007ffe0ff */
[----:B------:R-:W-:Y:S01]  /*09a0*/  LOP3.LUT R20, R20, 0x10, RZ, 0xc0, !PT ;  /* 0x0000001014147812 */ /* 0x000fe200078ec0ff */
[----:B------:R-:W-:Y:S01]  /*09b0*/  IMAD.IADD R31, R206, 0x1, -R31 ;  /* 0x00000001ce1f7824 */ /* 0x000fe200078e0a1f */
[----:B------:R-:W-:Y:S02]  /*09c0*/  IADD3 R205, R14, 0x8080, RZ ;  /* 0x000080800ecd7810 */ /* 0x000fe40007ffe0ff */
[----:B------:R-:W-:Y:S01]  /*09d0*/  LOP3.LUT R197, R20, 0x8, R197, 0xf8, !PT ;  /* 0x0000000814c57812 */ /* 0x000fe200078ef8c5 */
[----:B------:R1:W-:Y:S01]  /*09e0*/  LDGSTS.E.BYPASS.LTC128B.128 [R14+0x6080], [R24.64], !P0 ;  /* 0x06080000180e7fae */ /* 0x0003e2000c101d58 */
[----:B------:R-:W-:Y:S01]  /*09f0*/  IADD3 R15, P1, P0, R218, UR20, R26 ;  /* 0x00000014da0f7c10 */ /* 0x000fe2000f83e01a */
[----:B--2---:R-:W-:Y:S01]  /*0a00*/  IMAD R23, R209, c[0x0][0x208], RZ ;  /* 0x00008200d1177a24 */ /* 0x004fe200078e02ff */
[----:B------:R-:W-:Y:S01]  /*0a10*/  SHF.R.S32.HI R194, RZ, 0x1f, R31 ;  /* 0x0000001fffc27819 */ /* 0x000fe2000001141f */
[----:B------:R-:W-:Y:S01]  /*0a20*/  IMAD.WIDE.U32 R26, R7, c[0x0][0x210], R216 ;  /* 0x00008400071a7a25 */ /* 0x000fe200078e00d8 */
[----:B------:R-:W-:-:S02]  /*0a30*/  IADD3.X R2, R203, UR8, R2, P1, P0 ;  /* 0x00000008cb027c10 */ /* 0x000fc40008fe0402 */
[----:B------:R-:W-:Y:S01]  /*0a40*/  LEA R22, P0, R15, c[0x0][0x160], 0x1 ;  /* 0x000058000f167a11 */ /* 0x000fe200078008ff */
[----:B------:R-:W-:Y:S01]  /*0a50*/  IMAD R23, R208, c[0x0][0x20c], R23 ;  /* 0x00008300d0177a24 */ /* 0x000fe200078e0217 */
[----:B------:R-:W-:Y:S01]  /*0a60*/  IADD3 R3, P2, P1, R214, UR18, R26 ;  /* 0x00000012d6037c10 */ /* 0x000fe2000f95e01a */
[----:B------:R-:W-:Y:S01]  /*0a70*/  IMAD.IADD R13, R27, 0x1, R13 ;  /* 0x000000011b0d7824 */ /* 0x000fe200078e020d */
[----:B------:R-:W-:Y:S01]  /*0a80*/  LEA.HI R194, R194, R31, RZ, 0x3 ;  /* 0x0000001fc2c27211 */ /* 0x000fe200078f18ff */
[----:B------:R-:W-:Y:S01]  /*0a90*/  IMAD.IADD R204, R215, 0x1, R23 ;  /* 0x00000001d7cc7824 */ /* 0x000fe200078e0217 */
[----:B------:R-:W-:Y:S01]  /*0aa0*/  LEA.HI.X R23, R15, c[0x0][0x164], R2, 0x1, P0 ;  /* 0x000059000f177a11 */ /* 0x000fe200000f0c02 */
[----:B------:R-:W-:Y:S01]  /*0ab0*/  IMAD.SHL.U32 R20, R10, 0x8, RZ ;  /* 0x000000080a147824 */ /* 0x000fe200078e00ff */
[----:B------:R-:W-:Y:S02]  /*0ac0*/  LEA R26, P0, R16, c[0x0][0x258], 0x2 ;  /* 0x00009600101a7a11 */ /* 0x000fe400078010ff */
[----:B------:R-:W-:-:S02]  /*0ad0*/  IADD3.X R2, R204, UR9, R13, P2, P1 ;  /* 0x00000009cc027c10 */ /* 0x000fc400097e240d */
[----:B------:R-:W-:Y:S01]  /*0ae0*/  IADD3 R32, P1, R24, UR7, RZ ;  /* 0x0000000718207c10 */ /* 0x000fe2000ff3e0ff */
[----:B------:R-:W-:Y:S01]  /*0af0*/  USHF.L.U32 UR7, UR4, 0x6, URZ ;  /* 0x0000000604077899 */ /* 0x000fe2000800063f */
[----:B------:R-:W-:Y:S02]  /*0b00*/  LEA.HI.X R27, R16, c[0x0][0x25c], R5, 0x2, P0 ;  /* 0x00009700101b7a11 */ /* 0x000fe400000f1405 */
[----:B------:R-:W-:Y:S01]  /*0b10*/  IADD3.X R33, R25, UR6, RZ, P1, !PT ;  /* 0x0000000619217c10 */ /* 0x000fe20008ffe4ff */
[----:B------:R-:W-:Y:S01]  /*0b20*/  UMOV UR6, 0x5 ;  /* 0x0000000500067882 */ /* 0x000fe20000000000 */
[----:B------:R-:W-:Y:S02]  /*0b30*/  ISETP.GE.OR P2, PT, R216, c[0x0][0x1cc], !P3 ;  /* 0x00007300d8007a0c */ /* 0x000fe40005f46670 */
[----:B-1----:R-:W-:Y:S02]  /*0b40*/  LEA R24, P0, R3, c[0x0][0x1f0], 0x1 ;  /* 0x00007c0003187a11 */ /* 0x002fe400078008ff */
[----:B------:R-:W-:-:S02]  /*0b50*/  IADD3 R34, P1, R28, UR7, RZ ;  /* 0x000000071c227c10 */ /* 0x000fc4000ff3e0ff */
[----:B------:R-:W-:Y:S02]  /*0b60*/  LEA.HI.X R25, R3, c[0x0][0x1f4], R2, 0x1, P0 ;  /* 0x00007d0003197a11 */ /* 0x000fe400000f0c02 */
[----:B------:R-:W-:Y:S02]  /*0b70*/  IADD3.X R35, R29, UR5, RZ, P1, !PT ;  /* 0x000000051d237c10 */ /* 0x000fe40008ffe4ff */
[----:B------:R-:W-:Y:S02]  /*0b80*/  IADD3 R38, P0, R34, UR7, RZ ;  /* 0x0000000722267c10 */ /* 0x000fe4000ff1e0ff */
[----:B------:R-:W-:Y:S01]  /*0b90*/  ISETP.GE.OR P3, PT, R216, c[0x0][0x19c], !P3 ;  /* 0x00006700d8007a0c */ /* 0x000fe20005f66670 */
[----:B------:R1:W-:Y:S01]  /*0ba0*/  LDGSTS.E.BYPASS.LTC128B.128 [R14+0x7080], [R32.64], !P2 ;  /* 0x07080000200e7fae */ /* 0x0003e2000d101d58 */
[----:B------:R-:W-:Y:S02]  /*0bb0*/  IADD3.X R39, R35, UR5, RZ, P0, !PT ;  /* 0x0000000523277c10 */ /* 0x000fe400087fe4ff */
[----:B------:R-:W-:Y:S01]  /*0bc0*/  IADD3 R36, P0, R38, UR7, RZ ;  /* 0x0000000726247c10 */ /* 0x000fe2000ff1e0ff */
[----:B------:R-:W0:Y:S01]  /*0bd0*/  LDGDEPBAR ;  /* 0x00000000000079af */ /* 0x000e220000000000 */
[----:B------:R-:W-:Y:S01]  /*0be0*/  LEA.HI R13, R19, R206, RZ, 0x5 ;  /* 0x000000ce130d7211 */ /* 0x000fe200078f28ff */
[----:B------:R-:W-:Y:S01]  /*0bf0*/  IMAD.SHL.U32 R19, R11, 0x20, RZ ;  /* 0x000000200b137824 */ /* 0x000fe200078e00ff */
[----:B------:R-:W-:Y:S01]  /*0c00*/  IADD3.X R37, R39, UR5, RZ, P0, !PT ;  /* 0x0000000527257c10 */ /* 0x000fe200087fe4ff */
[----:B------:R2:W-:Y:S01]  /*0c10*/  LDGSTS.E.BYPASS.LTC128B.128 [R14+0x80], [R28.64], !P6 ;  /* 0x000800001c0e7fae */ /* 0x0005e2000f101d58 */
[----:B------:R-:W-:Y:S01]  /*0c20*/  SHF.R.S32.HI R2, RZ, 0x5, R13 ;  /* 0x00000005ff027819 */ /* 0x000fe2000001140d */
[----:B------:R-:W-:Y:S01]  /*0c30*/  ULDC.64 UR4, c[0x0][0x178] ;  /* 0x00005e0000047ab9 */ /* 0x000fe20000000a00 */
[C---:B------:R-:W-:Y:S01]  /*0c40*/  LOP3.LUT P1, RZ, R4.reuse, 0x4, RZ, 0xc0, !PT ;  /* 0x0000000404ff7812 */ /* 0x040fe2000782c0ff */
[----:B------:R1:W-:Y:S01]  /*0c50*/  LDGSTS.E.BYPASS.LTC128B.128 [R14+0x1080], [R34.64], !P5 ;  /* 0x01080000220e7fae */ /* 0x0003e2000e901d58 */
[C---:B------:R-:W-:Y:S01]  /*0c60*/  LOP3.LUT P0, RZ, R4.reuse, 0x2, RZ, 0xc0, !PT ;  /* 0x0000000204ff7812 */ /* 0x040fe2000780c0ff */
[----:B------:R-:W-:Y:S01]  /*0c70*/  IMAD.SHL.U32 R4, R4, 0x40, RZ ;  /* 0x0000004004047824 */ /* 0x000fe200078e00ff */
[----:B------:R-:W-:Y:S01]  /*0c80*/  LEA.HI R3, R13, R2, RZ, 0x1 ;  /* 0x000000020d037211 */ /* 0x000fe200078f08ff */
[----:B------:R1:W-:Y:S01]  /*0c90*/  LDGSTS.E.BYPASS.LTC128B.128 [R14+0x2080], [R38.64], !P4 ;  /* 0x02080000260e7fae */ /* 0x0003e2000e101d58 */
[----:B------:R-:W-:Y:S01]  /*0ca0*/  IMAD.SHL.U32 R15, R2, 0x10, RZ ;  /* 0x00000010020f7824 */ /* 0x000fe200078e00ff */
[----:B------:R-:W-:Y:S01]  /*0cb0*/  ISETP.GE.AND P4, PT, R216, c[0x0][0x16c], PT ;  /* 0x00005b00d8007a0c */ /* 0x000fe20003f86270 */
[----:B------:R-:W-:Y:S01]  /*0cc0*/  USHF.L.U32 UR23, UR4, 0x6, URZ ;  /* 0x0000000604177899 */ /* 0x000fe2000800063f */
[----:B------:R1:W-:Y:S01]  /*0cd0*/  LDGSTS.E.BYPASS.LTC128B.128 [R14+0x3080], [R36.64], !P3 ;  /* 0x03080000240e7fae */ /* 0x0003e2000d901d58 */
[----:B------:R-:W-:Y:S01]  /*0ce0*/  LOP3.LUT R4, R4, 0x1c0, RZ, 0xc0, !PT ;  /* 0x000001c004047812 */ /* 0x000fe200078ec0ff */
[----:B------:R-:W-:Y:S01]  /*0cf0*/  USHF.L.U64.HI UR22, UR4, UR22, UR5 ;  /* 0x0000001604167299 */ /* 0x000fe20008010205 */
[----:B------:R-:W-:Y:S01]  /*0d00*/  LOP3.LUT R3, R3, 0xfffffffe, RZ, 0xc0, !PT ;  /* 0xfffffffe03037812 */ /* 0x000fe200078ec0ff */
[----:B------:R-:W0:Y:S01]  /*0d10*/  LDGDEPBAR ;  /* 0x00000000000079af */ /* 0x000e220000000000 */
[----:B------:R-:W-:Y:S01]  /*0d20*/  LOP3.LUT R196, R4, 0x8, R21, 0xf8, !PT ;  /* 0x0000000804c47812 */ /* 0x000fe200078ef815 */
[----:B------:R-:W-:Y:S01]  /*0d30*/  ULDC.64 UR4, c[0x0][0x208] ;  /* 0x0000820000047ab9 */ /* 0x000fe20000000a00 */
[----:B------:R-:W-:Y:S01]  /*0d40*/  ISETP.GE.AND P3, PT, R216, c[0x0][0x1fc], PT ;  /* 0x00007f00d8007a0c */ /* 0x000fe20003f66270 */
[----:B------:R-:W-:Y:S01]  /*0d50*/  IMAD.IADD R198, R2, 0x1, -R3 ;  /* 0x0000000102c67824 */ /* 0x000fe200078e0a03 */
[----:B------:R-:W-:Y:S01]  /*0d60*/  IADD3 R2, -R208, c[0x0][0x168], RZ ;  /* 0x00005a00d0027a10 */ /* 0x000fe20007ffe1ff */
[----:B------:R-:W-:Y:S01]  /*0d70*/  USHF.L.U32 UR7, UR4, 0x5, URZ ;  /* 0x0000000504077899 */ /* 0x000fe2000800063f */
[----:B------:R-:W-:Y:S01]  /*0d80*/  SEL R3, R199, 0xffffffc0, !P1 ;  /* 0xffffffc0c7037807 */ /* 0x000fe20004800000 */
[----:B------:R-:W-:Y:S01]  /*0d90*/  USHF.L.U64.HI UR5, UR4, UR6, UR5 ;  /* 0x0000000604057299 */ /* 0x000fe20008010205 */
[----:B------:R-:W-:Y:S01]  /*0da0*/  SEL R5, R192, 0xffffffe0, !P0 ;  /* 0xffffffe0c0057807 */ /* 0x000fe20004000000 */
[----:B------:R-:W-:Y:S01]  /*0db0*/  USHF.L.U32 UR4, UR7, 0x1, URZ ;  /* 0x0000000107047899 */ /* 0x000fe2000800063f */
[----:B--2---:R-:W-:Y:S01]  /*0dc0*/  IMAD R29, R11, 0x800, R18 ;  /* 0x000008000b1d7824 */ /* 0x004fe200078e0212 */
[----:B------:R-:W-:Y:S01]  /*0dd0*/  LOP3.LUT R18, R4, 0x30, R15, 0xf8, !PT ;  /* 0x0000003004127812 */ /* 0x000fe200078ef80f */
[----:B------:R-:W-:Y:S01]  /*0de0*/  USHF.L.U64.HI UR5, UR7, 0x1, UR5 ;  /* 0x0000000107057899 */ /* 0x000fe20008010205 */
[----:B------:R-:W-:-:S02]  /*0df0*/  SHF.R.U32.HI R15, RZ, 0x3, R4 ;  /* 0x00000003ff0f7819 */ /* 0x000fc40000011604 */
[----:B------:R-:W-:Y:S02]  /*0e00*/  LEA R16, P2, R17, c[0x0][0x280], 0x2 ;  /* 0x0000a00011107a11 */ /* 0x000fe400078410ff */
[----:B------:R-:W-:Y:S02]  /*0e10*/  LOP3.LUT R196, R196, R15, RZ, 0x3c, !PT ;  /* 0x0000000fc4c47212 */ /* 0x000fe400078e3cff */
[C---:B------:R-:W-:Y:S02]  /*0e20*/  ISETP.LT.OR P6, PT, R2.reuse, 0x1, P4 ;  /* 0x000000010200780c */ /* 0x040fe400027c1670 */
[----:B------:R-:W-:Y:S01]  /*0e30*/  ISETP.LT.OR P5, PT, R2, 0x21, P4 ;  /* 0x000000210200780c */ /* 0x000fe200027a1670 */
[----:B------:R-:W-:Y:S01]  /*0e40*/  IMAD.IADD R196, R29, 0x1, R196 ;  /* 0x000000011dc47824 */ /* 0x000fe200078e02c4 */
[----:B------:R-:W-:-:S04]  /*0e50*/  DEPBAR.LE SB0, 0x1 ;  /* 0x000080400000791a */ /* 0x000fc80000000000 */
[----:B------:R-:W-:Y:S01]  /*0e60*/  IMAD.SHL.U32 R196, R196, 0x2, RZ ;  /* 0x00000002c4c47824 */ /* 0x000fe200078e00ff */
[----:B------:R-:W-:Y:S01]  /*0e70*/  BAR.SYNC.DEFER_BLOCKING 0x0 ;  /* 0x0000000000007b1d */ /* 0x000fe20000010000 */
[C---:B------:R-:W-:Y:S02]  /*0e80*/  ISETP.LT.OR P1, PT, R2.reuse, 0x1, P3 ;  /* 0x000000010200780c */ /* 0x040fe40001f21670 */
[----:B------:R-:W-:Y:S01]  /*0e90*/  ISETP.LT.OR P0, PT, R2, 0x21, P3 ;  /* 0x000000210200780c */ /* 0x000fe20001f01670 */
[C---:B------:R-:W-:Y:S01]  /*0ea0*/  IMAD.IADD R2, R196.reuse, 0x1, R3 ;  /* 0x00000001c4027824 */ /* 0x040fe200078e0203 */
[----:B------:R-:W-:Y:S01]  /*0eb0*/  LEA.HI.X R17, R17, c[0x0][0x284], R0, 0x2, P2 ;  /* 0x0000a10011117a11 */ /* 0x000fe200010f1400 */
[----:B------:R-:W-:Y:S01]  /*0ec0*/  IMAD.IADD R3, R196, 0x1, R5 ;  /* 0x00000001c4037824 */ /* 0x000fe200078e0205 */
[----:B------:R-:W-:Y:S01]  /*0ed0*/  IADD3 R28, P2, R22, UR23, RZ ;  /* 0x00000017161c7c10 */ /* 0x000fe2000ff5e0ff */
[----:B------:R-:W-:Y:S01]  /*0ee0*/  IMAD.IADD R0, R5, 0x1, R2 ;  /* 0x0000000105007824 */ /* 0x000fe200078e0202 */
[----:B------:R-:W-:Y:S01]  /*0ef0*/  LOP3.LUT R13, R13, 0xffffffe0, RZ, 0xc0, !PT ;  /* 0xffffffe00d0d7812 */ /* 0x000fe200078ec0ff */
[----:B------:R-:W-:Y:S01]  /*0f00*/  IMAD.SHL.U32 R5, R8, 0x40, RZ ;  /* 0x0000004008057824 */ /* 0x000fe200078e00ff */
[----:B------:R-:W-:-:S02]  /*0f10*/  IADD3.X R29, R23, UR22, RZ, P2, !PT ;  /* 0x00000016171d7c10 */ /* 0x000fc400097fe4ff */
[C---:B------:R-:W-:Y:S01]  /*0f20*/  ISETP.GT.AND P2, PT, R206.reuse, 0xf, PT ;  /* 0x0000000fce00780c */ /* 0x040fe20003f44270 */
[----:B------:R-:W-:Y:S01]  /*0f30*/  IMAD.IADD R13, R206, 0x1, -R13 ;  /* 0x00000001ce0d7824 */ /* 0x000fe200078e0a0d */
[----:B------:R-:W-:Y:S02]  /*0f40*/  LOP3.LUT R5, R5, 0x1c0, RZ, 0xc0, !PT ;  /* 0x000001c005057812 */ /* 0x000fe400078ec0ff */
[----:B------:R-:W-:Y:S02]  /*0f50*/  LOP3.LUT R18, R18, 0x8, R21, 0xf8, !PT ;  /* 0x0000000812127812 */ /* 0x000fe400078ef815 */
[----:B------:R-:W-:Y:S02]  /*0f60*/  LOP3.LUT R20, R20, 0x18, RZ, 0xc0, !PT ;  /* 0x0000001814147812 */ /* 0x000fe400078ec0ff */
[----:B------:R-:W-:Y:S02]  /*0f70*/  SHF.R.U32.HI R221, RZ, 0x3, R5 ;  /* 0x00000003ffdd7819 */ /* 0x000fe40000011605 */
[----:B------:R-:W-:Y:S01]  /*0f80*/  LOP3.LUT R4, R194, 0xfffffff8, RZ, 0xc0, !PT ;  /* 0xfffffff8c2047812 */ /* 0x000fe200078ec0ff */
[----:B------:R1:W2:Y:S01]  /*0f90*/  LDSM.16.M88.4 R144, [R196+0x4080] ;  /* 0x00408000c490783b */ /* 0x0002a20000000200 */
[----:B------:R-:W-:Y:S01]  /*0fa0*/  LOP3.LUT R18, R18, R15, RZ, 0x3c, !PT ;  /* 0x0000000f12127212 */ /* 0x000fe200078e3cff */
[----:B------:R-:W-:Y:S01]  /*0fb0*/  IMAD.SHL.U32 R194, R194, 0x40, RZ ;  /* 0x00000040c2c27824 */ /* 0x000fe200078e00ff */
[----:B------:R-:W-:Y:S01]  /*0fc0*/  LOP3.LUT R221, R221, R5, R20, 0x1e, !PT ;  /* 0x00000005dddd7212 */ /* 0x000fe200078e1e14 */
[----:B------:R1:W3:Y:S01]  /*0fd0*/  LDSM.16.M88.4 R148, [R196+0x6080] ;  /* 0x00608000c494783b */ /* 0x0002e20000000200 */
[----:B------:R-:W-:Y:S01]  /*0fe0*/  @!P2 IMAD.SHL.U32 R5, R206, 0x10, RZ ;  /* 0x00000010ce05a824 */ /* 0x000fe200078e00ff */
[----:B------:R-:W-:Y:S01]  /*0ff0*/  LOP3.LUT R21, R12, 0x7ffffffc, RZ, 0xc0, !PT ;  /* 0x7ffffffc0c157812 */ /* 0x000fe200078ec0ff */
[----:B------:R-:W-:Y:S01]  /*1000*/  IMAD.IADD R4, R31, 0x1, -R4 ;  /* 0x000000011f047824 */ /* 0x000fe200078e0a04 */
[----:B------:R1:W4:Y:S01]  /*1010*/  LDSM.16.M88.4 R152, [R3+0x4080] ;  /* 0x004080000398783b */ /* 0x0003220000000200 */
[----:B------:R-:W-:Y:S01]  /*1020*/  SHF.R.S32.HI R12, RZ, 0x1f, R13 ;  /* 0x0000001fff0c7819 */ /* 0x000fe2000001140d */
[C---:B------:R-:W-:Y:S01]  /*1030*/  IMAD R195, R11.reuse, 0x200, R18 ;  /* 0x000002000bc37824 */ /* 0x040fe200078e0212 */
[----:B------:R-:W-:Y:S01]  /*1040*/  LOP3.LUT R15, R20, 0x20, R19, 0xf8, !PT ;  /* 0x00000020140f7812 */ /* 0x000fe200078ef813 */
[----:B------:R1:W5:Y:S01]  /*1050*/  LDSM.16.M88.4 R160, [R3+0x6080] ;  /* 0x0060800003a0783b */ /* 0x0003620000000200 */
[----:B------:R-:W-:Y:S01]  /*1060*/  IMAD.SHL.U32 R18, R11, 0x8, RZ ;  /* 0x000000080b127824 */ /* 0x000fe200078e00ff */
[----:B------:R-:W-:Y:S01]  /*1070*/  LEA.HI R12, R12, R13, RZ, 0x2 ;  /* 0x0000000d0c0c7211 */ /* 0x000fe200078f10ff */
[----:B------:R-:W-:Y:S01]  /*1080*/  IMAD.MOV.U32 R11, RZ, RZ, c[0x0][0x168] ;  /* 0x00005a00ff0b7624 */ /* 0x000fe200078e00ff */
[----:B------:R1:W1:Y:S01]  /*1090*/  LDSM.16.M88.4 R164, [R2+0x4080] ;  /* 0x0040800002a4783b */ /* 0x0002620000000200 */
[----:B------:R-:W-:Y:S01]  /*10a0*/  IMAD.SHL.U32 R19, R4, 0x40, RZ ;  /* 0x0000004004137824 */ /* 0x000fe200078e00ff */
[----:B------:R-:W-:Y:S01]  /*10b0*/  LOP3.LUT R194, R194, 0xfffffe00, RZ, 0xc0, !PT ;  /* 0xfffffe00c2c27812 */ /* 0x000fe200078ec0ff */
[C---:B------:R-:W-:Y:S01]  /*10c0*/  @!P2 IMAD.SHL.U32 R31, R206.reuse, 0x10, RZ ;  /* 0x00000010ce1fa824 */ /* 0x040fe200078e00ff */
[----:B------:R1:W1:Y:S01]  /*10d0*/  LDSM.16.M88.4 R168, [R2+0x6080] ;  /* 0x0060800002a8783b */ /* 0x0002620000000200 */
[----:B------:R-:W-:Y:S01]  /*10e0*/  IMAD.IADD R21, R206, 0x1, -R21 ;  /* 0x00000001ce157824 */ /* 0x000fe200078e0a15 */
[----:B------:R-:W-:-:S02]  /*10f0*/  LOP3.LUT R19, R19, 0x1c0, RZ, 0xc0, !PT ;  /* 0x000001c013137812 */ /* 0x000fc400078ec0ff */
[----:B------:R1:W1:Y:S02]  /*1100*/  LDSM.16.M88.4 R172, [R0+0x4080] ;  /* 0x0040800000ac783b */ /* 0x0002640000000200 */
[--C-:B------:R-:W-:Y:S02]  /*1110*/  SHF.R.U32.HI R20, RZ, 0x3, R19.reuse ;  /* 0x00000003ff147819 */ /* 0x100fe40000011613 */
[----:B------:R1:W1:Y:S02]  /*1120*/  LDSM.16.M88.4 R176, [R0+0x6080] ;  /* 0x0060800000b0783b */ /* 0x0002640000000200 */
[C-C-:B------:R-:W-:Y:S02]  /*1130*/  LOP3.LUT R197, R20.reuse, R197, R19.reuse, 0x1e, !PT ;  /* 0x000000c514c57212 */ /* 0x140fe400078e1e13 */
[----:B------:R-:W-:Y:S01]  /*1140*/  BAR.SYNC.DEFER_BLOCKING 0x0 ;  /* 0x0000000000007b1d */ /* 0x000fe20000010000 */
[----:B------:R-:W-:Y:S02]  /*1150*/  LOP3.LUT R15, R20, R15, R19, 0x1e, !PT ;  /* 0x0000000f140f7212 */ /* 0x000fe400078e1e13 */
[----:B------:R-:W-:-:S03]  /*1160*/  LOP3.LUT R197, R197, R194, RZ, 0xfc, !PT ;  /* 0x000000c2c5c57212 */ /* 0x000fc600078efcff */
[----:B------:R-:W-:Y:S01]  /*1170*/  @!PT LDS RZ, [RZ] ;  /* 0x00000000fffff984 */ /* 0x000fe20000000800 */
[----:B------:R-:W-:Y:S01]  /*1180*/  @!PT LDS RZ, [RZ] ;  /* 0x00000000fffff984 */ /* 0x000fe20000000800 */
[----:B------:R-:W-:Y:S01]  /*1190*/  @!PT LDS RZ, [RZ] ;  /* 0x00000000fffff984 */ /* 0x000fe20000000800 */
[----:B------:R1:W-:Y:S04]  /*11a0*/  LDGSTS.E.BYPASS.LTC128B.128 [R14+0x4080], [R22.64], !P6 ;  /* 0x04080000160e7fae */ /* 0x0003e8000f101d58 */
[----:B------:R2:W-:Y:S04]  /*11b0*/  LDGSTS.E.BYPASS.LTC128B.128 [R14+0x5080], [R28.64], !P5 ;  /* 0x050800001c0e7fae */ /* 0x0005e8000e901d58 */
[----:B------:R2:W-:Y:S04]  /*11c0*/  @!P2 LDGSTS.E.BYPASS.LTC128B.128 [R5+0xc080], [R26.64] ;  /* 0x0c0800001a05afae */ /* 0x0005e8000b901d58 */
[----:B------:R-:W0:Y:S04]  /*11d0*/  LDGDEPBAR ;  /* 0x00000000000079af */ /* 0x000e280000000000 */
[----:B------:R3:W-:Y:S01]  /*11e0*/  LDGSTS.E.BYPASS.LTC128B.128 [R14+0x8080], [R24.64], !P1 ;  /* 0x08080000180e7fae */ /* 0x0007e2000c901d58 */
[----:B-1----:R-:W-:-:S04]  /*11f0*/  IADD3 R22, P5, R24, UR4, RZ ;  /* 0x0000000418167c10 */ /* 0x002fc8000ffbe0ff */
[----:B------:R-:W-:Y:S02]  /*1200*/  IADD3.X R23, R25, UR5, RZ, P5, !PT ;  /* 0x0000000519177c10 */ /* 0x000fe4000affe4ff */
[----:B--2---:R-:W-:-:S03]  /*1210*/  SHF.R.S32.HI R5, RZ, 0x2, R12 ;  /* 0x00000002ff057819 */ /* 0x004fc6000001140c */
[----:B------:R1:W-:Y:S01]  /*1220*/  LDGSTS.E.BYPASS.LTC128B.128 [R14+0x9080], [R22.64], !P0 ;  /* 0x09080000160e7fae */ /* 0x0003e2000c101d58 */
[----:B------:R-:W-:Y:S01]  /*1230*/  ISETP.GE.AND P0, PT, R11, 0x41, PT ;  /* 0x000000410b00780c */ /* 0x000fe20003f06270 */
[C---:B------:R-:W-:Y:S01]  /*1240*/  IMAD R212, R198.reuse, 0x10, R5 ;  /* 0x00000010c6d47824 */ /* 0x040fe200078e0205 */
[----:B------:R-:W-:Y:S01]  /*1250*/  LOP3.LUT R5, R19, 0x8, R18, 0xf8, !PT ;  /* 0x0000000813057812 */ /* 0x000fe200078ef812 */
[----:B------:R-:W-:Y:S01]  /*1260*/  IMAD.SHL.U32 R198, R198, 0x400, RZ ;  /* 0x00000400c6c67824 */ /* 0x000fe200078e00ff */
[----:B------:R1:W-:Y:S02]  /*1270*/  @!P2 LDGSTS.E.BYPASS.LTC128B.128 [R31+0xc280], [R16.64] ;  /* 0x0c280000101fafae */ /* 0x0003e4000b901d58 */
[----:B------:R-:W-:Y:S01]  /*1280*/  LOP3.LUT R5, R5, R20, RZ, 0x3c, !PT ;  /* 0x0000001405057212 */ /* 0x000fe200078e3cff */
[--C-:B------:R-:W-:Y:S01]  /*1290*/  IMAD R18, R21, 0x2, R198.reuse ;  /* 0x0000000215127824 */ /* 0x100fe200078e02c6 */
[----:B------:R-:W0:Y:S02]  /*12a0*/  LDGDEPBAR ;  /* 0x00000000000079af */ /* 0x000e240000000000 */
[-C--:B------:R-:W-:Y:S01]  /*12b0*/  IADD3 R198, R5, R194.reuse, R198 ;  /* 0x000000c205c67210 */ /* 0x080fe20007ffe0c6 */
[----:B------:R-:W-:Y:S01]  /*12c0*/  IMAD.IADD R221, R18, 0x1, R221 ;  /* 0x0000000112dd7824 */ /* 0x000fe200078e02dd */
[----:B------:R-:W0:Y:S01]  /*12d0*/  LDGDEPBAR ;  /* 0x00000000000079af */ /* 0x000e220000000000 */
[----:B------:R-:W-:Y:S01]  /*12e0*/  LOP3.LUT R194, R15, R194, RZ, 0xfc, !PT ;  /* 0x000000c20fc27212 */ /* 0x000fe200078efcff */
[----:B------:R-:W-:Y:S05]  /*12f0*/  @!P0 BRA `(.L_x_44) ;  /* 0x000000f000008947 */ /* 0x000fea0003800000 */
[----:B---345:R-:W-:Y:S01]  /*1300*/  IMAD.MOV.U32 R5, RZ, RZ, 0x40 ;  /* 0x00000040ff057424 */ /* 0x038fe200078e00ff */
[----:B------:R-:W-:Y:S01]  /*1310*/  IADD3 R18, P0, R22, UR4, RZ ;  /* 0x0000000416127c10 */ /* 0x000fe2000ff1e0ff */
[----:B------:R-:W-:Y:S03]  /*1320*/  BSSY B0, `(.L_x_44) ;  /* 0x000000c000007945 */ /* 0x000fe60003800000 */
[----:B------:R-:W-:-:S02]  /*1330*/  IADD3 R5, -R208, c[0x0][0x168], -R5 ;  /* 0x00005a00d0057a10 */ /* 0x000fc40007ffe905 */
[----:B------:R-:W-:Y:S02]  /*1340*/  IADD3.X R19, R23, UR5, RZ, P0, !PT ;  /* 0x0000000517137c10 */ /* 0x000fe400087fe4ff */
[C---:B------:R-:W-:Y:S02]  /*1350*/  ISETP.LT.OR P5, PT, R5.reuse, 0x1, P3 ;  /* 0x000000010500780c */ /* 0x040fe40001fa1670 */
[----:B------:R-:W-:Y:S02]  /*1360*/  ISETP.LT.OR P1, PT, R5, 0x21, P3 ;  /* 0x000000210500780c */ /* 0x000fe40001f21670 */
[----:B------:R-:W-:-:S04]  /*1370*/  IADD3 R20, P0, R18, UR4, RZ ;  /* 0x0000000412147c10 */ /* 0x000fc8000ff1e0ff */
[----:B------:R-:W-:-:S05]  /*1380*/  IADD3.X R21, R19, UR5, RZ, P0, !PT ;  /* 0x0000000513157c10 */ /* 0x000fca00087fe4ff */
[----:B------:R2:W-:Y:S04]  /*1390*/  LDGSTS.E.BYPASS.LTC128B.128 [R14+0xa080], [R18.64], !P5 ;  /* 0x0a080000120e7fae */ /* 0x0005e8000e901d58 */
[----:B------:R2:W-:Y:S01]  /*13a0*/  LDGSTS.E.BYPASS.LTC128B.128 [R14+0xb080], [R20.64], !P1 ;  /* 0x0b080000140e7fae */ /* 0x0005e2000c901d58 */
[----:B------:R-:W-:Y:S05]  /*13b0*/  @P2 BRA `(.L_x_45) ;  /* 0x0000002000002947 */ /* 0x000fea0003800000 */
[----:B------:R-:W-:-:S05]  /*13c0*/  SHF.L.U32 R5, R206, 0x4, RZ ;  /* 0x00000004ce057819 */ /* 0x000fca00000006ff */
[----:B------:R3:W-:Y:S02]  /*13d0*/  LDGSTS.E.BYPASS.LTC128B.128 [R5+0xc380], [R16.64+0x100] ;  /* 0x0c38010010057fae */ /* 0x0007e4000b901d58 */
.L_x_45:
[----:B------:R-:W-:Y:S05]  /*13e0*/  BSYNC B0 ;  /* 0x0000000000007941 */ /* 0x000fea0003800000 */
.L_x_44:
[----:B---345:R-:W-:Y:S01]  /*13f0*/  ISETP.GE.AND P0, PT, R11, 0x1, PT ;  /* 0x000000010b00780c */ /* 0x038fe20003f06270 */
[----:B------:R-:W0:Y:S01]  /*1400*/  LDGDEPBAR ;  /* 0x00000000000079af */ /* 0x000e220000000000 */
        /* <DEDUP_REMOVED lines=32> */
[----:B------:R-:W-:Y:S05]  /*1610*/  @!P0 BRA `(.L_x_46) ;  /* 0x00002ca000008947 */ /* 0x000fea0003800000 */
[----:B------:R-:W-:Y:S01]  /*1620*/  SHF.R.S32.HI R5, RZ, 0x1f, R10 ;  /* 0x0000001fff057819 */ /* 0x000fe2000001140a */
[----:B------:R-:W-:Y:S01]  /*1630*/  IMAD R6, R6, c[0x0][0x238], RZ ;  /* 0x00008e0006067a24 */ /* 0x000fe200078e02ff */
[----:B------:R-:W-:Y:S01]  /*1640*/  SHF.R.S32.HI R207, RZ, 0x1f, R206 ;  /* 0x0000001fffcf7819 */ /* 0x000fe200000114ce */
[----:B------:R-:W-:Y:S01]  /*1650*/  ULDC.64 UR4, c[0x0][0x240] ;  /* 0x0000900000047ab9 */ /* 0x000fe20000000a00 */
[----:B------:R-:W-:Y:S01]  /*1660*/  LEA.HI R5, R5, R10, RZ, 0x2 ;  /* 0x0000000a05057211 */ /* 0x000fe200078f10ff */
[C---:B------:R-:W-:Y:S01]  /*1670*/  IMAD R6, R7.reuse, c[0x0][0x23c], R6 ;  /* 0x00008f0007067a24 */ /* 0x040fe200078e0206 */
[----:B------:R-:W-:Y:S01]  /*1680*/  LOP3.LUT P5, RZ, R8, 0x4, RZ, 0xc0, !PT ;  /* 0x0000000408ff7812 */ /* 0x000fe200078ac0ff */
[----:B-12---:R-:W-:Y:S01]  /*1690*/  IMAD.WIDE.U32 R14, R7, c[0x0][0x238], R206 ;  /* 0x00008e00070e7a25 */ /* 0x006fe200078e00ce */
[----:B------:R-:W-:Y:S01]  /*16a0*/  LOP3.LUT R5, R5, 0xfffffffc, RZ, 0xc0, !PT ;  /* 0xfffffffc05057812 */ /* 0x000fe200078ec0ff */
[----:B------:R-:W-:Y:S01]  /*16b0*/  UIMAD UR4, UR12, UR4, URZ ;  /* 0x000000040c0472a4 */ /* 0x000fe2000f8e023f */
[----:B------:R-:W-:Y:S01]  /*16c0*/  IADD3 R11, R11, 0x3f, RZ ;  /* 0x0000003f0b0b7810 */ /* 0x000fe20007ffe0ff */
[----:B------:R-:W-:Y:S01]  /*16d0*/  IMAD.IADD R15, R15, 0x1, R6 ;  /* 0x000000010f0f7824 */ /* 0x000fe200078e0206 */
[----:B------:R-:W-:Y:S01]  /*16e0*/  LOP3.LUT R12, R12, 0xfffffffc, RZ, 0xc0, !PT ;  /* 0xfffffffc0c0c7812 */ /* 0x000fe200078ec0ff */
[----:B------:R-:W-:Y:S01]  /*16f0*/  IMAD.U32 R228, RZ, RZ, UR13 ;  /* 0x0000000dffe47e24 */ /* 0x000fe2000f8e00ff */
[----:B------:R-:W-:Y:S01]  /*1700*/  SHF.R.S32.HI R226, RZ, 0x1f, R11 ;  /* 0x0000001fffe27819 */ /* 0x000fe2000001140b */
[----:B------:R-:W-:Y:S01]  /*1710*/  IMAD.IADD R10, R10, 0x1, -R5 ;  /* 0x000000010a0a7824 */ /* 0x000fe200078e0a05 */
[----:B------:R-:W-:Y:S01]  /*1720*/  UIMAD UR4, UR13, UR5, UR4 ;  /* 0x000000050d0472a4 */ /* 0x000fe2000f8e0204 */
[----:B------:R-:W-:Y:S01]  /*1730*/  IMAD.WIDE.U32 R228, R228, c[0x0][0x240], R14 ;  /* 0x00009000e4e47a25 */ /* 0x000fe200078e000e */
[----:B------:R-:W-:Y:S01]  /*1740*/  LEA R221, R221, 0xc480, 0x1 ;  /* 0x0000c480dddd7811 */ /* 0x000fe200078e08ff */
[----:B------:R-:W-:Y:S01]  /*1750*/  CS2R R126, SRZ ;  /* 0x00000000007e7805 */ /* 0x000fe2000001ff00 */
[C---:B------:R-:W-:Y:S01]  /*1760*/  LOP3.LUT P1, RZ, R4.reuse, 0x2, RZ, 0xc0, !PT ;  /* 0x0000000204ff7812 */ /* 0x040fe2000782c0ff */
[----:B------:R-:W-:Y:S01]  /*1770*/  IMAD.IADD R12, R13, 0x1, -R12 ;  /* 0x000000010d0c7824 */ /* 0x000fe200078e0a0c */
[----:B------:R-:W-:Y:S01]  /*1780*/  LOP3.LUT P0, RZ, R4, 0x4, RZ, 0xc0, !PT ;  /* 0x0000000404ff7812 */ /* 0x000fe2000780c0ff */
[----:B------:R-:W-:Y:S01]  /*1790*/  IMAD R9, R10, -0x8, R9 ;  /* 0xfffffff80a097824 */ /* 0x000fe200078e0209 */
[----:B------:R-:W-:Y:S01]  /*17a0*/  LEA.HI R226, R226, R11, RZ, 0x6 ;  /* 0x0000000be2e27211 */ /* 0x000fe200078f30ff */
[----:B------:R-:W-:Y:S01]  /*17b0*/  IMAD.SHL.U32 R195, R195, 0x2, RZ ;  /* 0x00000002c3c37824 */ /* 0x000fe200078e00ff */
[----:B------:R-:W-:Y:S01]  /*17c0*/  IADD3 R224, R221, 0x40, RZ ;  /* 0x00000040dde07810 */ /* 0x000fe20007ffe0ff */
[----:B------:R-:W-:Y:S01]  /*17d0*/  IMAD R220, R12, -0x2, R9 ;  /* 0xfffffffe0cdc7824 */ /* 0x000fe200078e0209 */
[----:B------:R-:W-:Y:S01]  /*17e0*/  LEA R194, R194, 0x80, 0x1 ;  /* 0x00000080c2c27811 */ /* 0x000fe200078e08ff */
        /* <DEDUP_REMOVED lines=37> */
[----:B------:R-:W-:Y:S02]  /*1a40*/  @P5 IADD3 R224, R221, -0x40, RZ ;  /* 0xffffffc0dde05810 */ /* 0x000fe40007ffe0ff */
[----:B------:R-:W-:Y:S02]  /*1a50*/  SHF.R.S32.HI R226, RZ, 0x6, R226 ;  /* 0x00000006ffe27819 */ /* 0x000fe400000114e2 */
[----:B------:R-:W-:Y:S02]  /*1a60*/  IADD3 R225, R229, UR4, RZ ;  /* 0x00000004e5e17c10 */ /* 0x000fe4000fffe0ff */
.L_x_49:
        /* <DEDUP_REMOVED lines=75> */
[----:B------:R-:W-:Y:S02]  /*1f20*/  IMAD R45, R227, -0x40, R45 ;  /* 0xffffffc0e32d7824 */ /* 0x000fe400078e022d */
[----:B------:R-:W-:Y:S02]  /*1f30*/  IMAD R41, R41, c[0x0][0x178], RZ ;  /* 0x00005e0029297a24 */ /* 0x000fe400078e02ff */
[----:B------:R-:W-:Y:S02]  /*1f40*/  IMAD.IADD R45, R45, 0x1, -R208 ;  /* 0x000000012d2d7824 */ /* 0x000fe400078e0ad0 */
[----:B------:R-:W-:Y:S04]  /*1f50*/  IMAD R41, R227, c[0x0][0x17c], R41 ;  /* 0x00005f00e3297a24 */ /* 0x000fe800078e0229 */
[----:B------:R-:W-:Y:S01]  /*1f60*/  IMAD.IADD R41, R43, 0x1, R41 ;  /* 0x000000012b297824 */ /* 0x000fe200078e0229 */
[C---:B------:R-:W-:Y:S04]  /*1f70*/  SHF.L.U32 R43, R42.reuse, 0x7, RZ ;  /* 0x000000072a2b7819 */ /* 0x040fe800000006ff */
[----:B------:R-:W-:Y:S02]  /*1f80*/  SHF.L.U64.HI R41, R42, 0x7, R41 ;  /* 0x000000072a297819 */ /* 0x000fe40000010229 */
[----:B-1----:R-:W-:Y:S01]  /*1f90*/  SHF.R.S32.HI R37, RZ, 0x1f, R39 ;  /* 0x0000001fff257819 */ /* 0x002fe20000011427 */
[----:B------:R-:W-:Y:S04]  /*1fa0*/  IMAD.WIDE.U32 R48, R39, c[0x0][0x180], R216 ;  /* 0x0000600027307a25 */ /* 0x000fe800078e00d8 */
[C---:B------:R-:W-:Y:S01]  /*1fb0*/  IMAD R36, R37.reuse, c[0x0][0x180], RZ ;  /* 0x0000600025247a24 */ /* 0x040fe200078e02ff */
[----:B------:R-:W-:Y:S01]  /*1fc0*/  IADD3 R40, P6, P1, R218, UR20, R48 ;  /* 0x00000014da287c10 */ /* 0x000fe2000f9de030 */
[----:B------:R-:W-:Y:S02]  /*1fd0*/  @!P2 IMAD R37, R37, c[0x0][0x270], RZ ;  /* 0x00009c002525aa24 */ /* 0x000fe400078e02ff */
[C---:B------:R-:W-:Y:S01]  /*1fe0*/  IMAD R36, R39.reuse, c[0x0][0x184], R36 ;  /* 0x0000610027247a24 */ /* 0x040fe200078e0224 */
[----:B------:R-:W-:Y:S01]  /*1ff0*/  LEA R38, P5, R40, c[0x0][0x160], 0x1 ;  /* 0x0000580028267a11 */ /* 0x000fe200078a08ff */
[----:B------:R-:W-:Y:S04]  /*2000*/  @!P2 IMAD.WIDE.U32 R46, R39, c[0x0][0x270], R210 ;  /* 0x00009c00272eaa25 */ /* 0x000fe800078e00d2 */
[----:B------:R-:W-:Y:S02]  /*2010*/  IMAD.IADD R36, R49, 0x1, R36 ;  /* 0x0000000131247824 */ /* 0x000fe400078e0224 */
[----:B------:R-:W-:Y:S03]  /*2020*/  @!P2 IMAD R37, R39, c[0x0][0x274], R37 ;  /* 0x00009d002725aa24 */ /* 0x000fe600078e0225 */
[----:B------:R-:W-:Y:S02]  /*2030*/  IADD3.X R39, R203, UR8, R36, P6, P1 ;  /* 0x00000008cb277c10 */ /* 0x000fe4000b7e2424 */
[----:B------:R-:W-:Y:S02]  /*2040*/  @!P2 IADD3 R36, P1, R46, UR16, RZ ;  /* 0x000000102e24ac10 */ /* 0x000fe4000ff3e0ff */
[----:B------:R-:W-:Y:S01]  /*2050*/  LEA.HI.X R40, R40, c[0x0][0x164], R39, 0x1, P5 ;  /* 0x0000590028287a11 */ /* 0x000fe200028f0c27 */
[----:B------:R-:W-:Y:S01]  /*2060*/  IMAD R39, R223, 0x2000, R213 ;  /* 0x00002000df277824 */ /* 0x000fe200078e02d5 */
[----:B------:R-:W-:Y:S02]  /*2070*/  IADD3 R46, P6, P5, R43, UR23, R38 ;  /* 0x000000172b2e7c10 */ /* 0x000fe4000fdde026 */
[----:B------:R-:W-:Y:S02]  /*2080*/  @!P2 IADD3.X R37, R47, UR10, R37, P1, !PT ;  /* 0x0000000a2f25ac10 */ /* 0x000fe40008ffe425 */
[C---:B------:R-:W-:Y:S02]  /*2090*/  @!P2 LEA R44, P1, R36.reuse, c[0x0][0x258], 0x2 ;  /* 0x00009600242caa11 */ /* 0x040fe400078210ff */
[--C-:B------:R-:W-:Y:S02]  /*20a0*/  IADD3.X R47, R41, UR22, R40.reuse, P6, P5 ;  /* 0x00000016292f7c10 */ /* 0x100fe4000b7ea428 */
[C---:B------:R-:W-:Y:S02]  /*20b0*/  ISETP.LT.OR P6, PT, R45.reuse, 0x1, P4 ;  /* 0x000000012d00780c */ /* 0x040fe400027c1670 */
[----:B------:R-:W-:Y:S02]  /*20c0*/  ISETP.LT.OR P5, PT, R45, 0x21, P4 ;  /* 0x000000212d00780c */ /* 0x000fe400027a1670 */
[----:B------:R-:W-:Y:S02]  /*20d0*/  @!P2 LEA.HI.X R45, R36, c[0x0][0x25c], R37, 0x2, P1 ;  /* 0x00009700242daa11 */ /* 0x000fe400008f1425 */
[----:B------:R-:W-:Y:S02]  /*20e0*/  IADD3 R42, P1, R43, R38, RZ ;  /* 0x000000262b2a7210 */ /* 0x000fe40007f3e0ff */
[----:B------:R-:W-:Y:S02]  /*20f0*/  @!P2 LEA R36, R230, 0x40, 0x6 ;  /* 0x00000040e624a811 */ /* 0x000fe400078e30ff */
[----:B------:R-:W-:Y:S01]  /*2100*/  @!P2 LEA R37, R223, R210, 0x6 ;  /* 0x000000d2df25a211 */ /* 0x000fe200078e30ff */
[----:B------:R-:W-:Y:S02]  /*2110*/  IMAD.X R43, R41, 0x1, R40, P1 ;  /* 0x00000001292b7824 */ /* 0x000fe400008e0628 */
[----:B------:R-:W-:Y:S01]  /*2120*/  @!P2 IMAD.WIDE R44, R36, 0x4, R44 ;  /* 0x00000004242ca825 */ /* 0x000fe200078e022c */
[----:B------:R-:W-:Y:S02]  /*2130*/  @!P2 SHF.L.U32 R41, R37, 0x2, RZ ;  /* 0x000000022529a819 */ /* 0x000fe400000006ff */
[----:B------:R-:W-:Y:S01]  /*2140*/  @!PT LDS RZ, [RZ] ;  /* 0x00000000fffff984 */ /* 0x000fe20000000800 */
[----:B------:R-:W-:Y:S01]  /*2150*/  @!PT LDS RZ, [RZ] ;  /* 0x00000000fffff984 */ /* 0x000fe20000000800 */
[----:B------:R-:W-:Y:S01]  /*2160*/  @!PT LDS RZ, [RZ] ;  /* 0x00000000fffff984 */ /* 0x000fe20000000800 */
[----:B------:R1:W-:Y:S08]  /*2170*/  LDGSTS.E.BYPASS.LTC128B.128 [R39], [R42.64], !P6 ;  /* 0x000000002a277fae */ /* 0x0003f0000f101d58 */
[----:B------:R1:W-:Y:S08]  /*2180*/  LDGSTS.E.BYPASS.LTC128B.128 [R39+0x1000], [R46.64], !P5 ;  /* 0x010000002e277fae */ /* 0x0003f0000e901d58 */
[----:B------:R1:W-:Y:S02]  /*2190*/  @!P2 LDGSTS.E.BYPASS.LTC128B.128 [R41+0xc080], [R44.64] ;  /* 0x0c0800002c29afae */ /* 0x0003e4000b901d58 */
.L_x_47:
[-C--:B-1---5:R-:W-:Y:S01]  /*21a0*/  HMMA.16816.F32.BF16 R36, R132, R144.reuse, RZ ;  /* 0x000000908424723c */ /* 0x0a2fe200000418ff */
[----:B------:R-:W0:Y:S02]  /*21b0*/  LDGDEPBAR ;  /* 0x00000000000079af */ /* 0x000e240000000000 */
[C---:B------:R-:W-:Y:S02]  /*21c0*/  ISETP.GT.AND P1, PT, R220.reuse, RZ, PT ;  /* 0x000000ffdc00720c */ /* 0x040fe40003f24270 */
[----:B------:R-:W-:Y:S02]  /*21d0*/  ISETP.GT.AND P6, PT, R220, 0x20, PT ;  /* 0x00000020dc00780c */ /* 0x000fe40003fc4270 */
[----:B------:R-:W-:Y:S01]  /*21e0*/  FSEL R199, R6, -INF , P1 ;  /* 0xff80000006c77808 */ /* 0x000fe20000800000 */
[C---:B------:R-:W-:Y:S02]  /*21f0*/  HMMA.16816.F32.BF16 R40, R136.reuse, R144, RZ ;  /* 0x000000908828723c */ /* 0x040fe400000418ff */
[----:B------:R-:W-:Y:S02]  /*2200*/  ISETP.GT.AND P5, PT, R220, 0x1, PT ;  /* 0x00000001dc00780c */ /* 0x000fe40003fa4270 */
[----:B------:R-:W-:Y:S02]  /*2210*/  FSEL R191, R16, -INF , P6 ;  /* 0xff80000010bf7808 */ /* 0x000fe40003000000 */
[----:B------:R-:W-:Y:S02]  /*2220*/  FSEL R234, R8, -INF , P1 ;  /* 0xff80000008ea7808 */ /* 0x000fe40000800000 */
[-C--:B------:R-:W-:Y:S01]  /*2230*/  HMMA.16816.F32.BF16 R44, R136, R146.reuse, RZ ;  /* 0x00000092882c723c */ /* 0x080fe200000418ff */
[----:B------:R-:W-:Y:S03]  /*2240*/  FFMA.FTZ R188, R191, c[0x0][0x29c], -R202 ;  /* 0x0000a700bfbc7a23 */ /* 0x000fe600000108ca */
[----:B------:R-:W-:Y:S01]  /*2250*/  FSEL R191, R10, -INF , P1 ;  /* 0xff8000000abf7808 */ /* 0x000fe20000800000 */
[--C-:B------:R-:W-:Y:S01]  /*2260*/  FFMA.FTZ R234, R234, c[0x0][0x29c], -R185.reuse ;  /* 0x0000a700eaea7a23 */ /* 0x100fe200000108b9 */
[----:B------:R-:W-:Y:S01]  /*2270*/  FSEL R235, R18, -INF , P6 ;  /* 0xff80000012eb7808 */ /* 0x000fe20003000000 */
[----:B------:R-:W-:Y:S01]  /*2280*/  MUFU.EX2 R188, R188 ;  /* 0x000000bc00bc7308 */ /* 0x000fe20000000800 */
[C---:B------:R-:W-:Y:S04]  /*2290*/  HMMA.16816.F32.BF16 R48, R132.reuse, R146, RZ ;  /* 0x000000928430723c */ /* 0x040fe800000418ff */
[----:B------:R-:W-:Y:S01]  /*22a0*/  FFMA.FTZ R191, R191, c[0x0][0x29c], -R184 ;  /* 0x0000a700bfbf7a23 */ /* 0x000fe200000108b8 */
[----:B------:R-:W-:Y:S02]  /*22b0*/  FSEL R236, R12, -INF , P6 ;  /* 0xff8000000cec7808 */ /* 0x000fe40003000000 */
[----:B------:R-:W-:Y:S01]  /*22c0*/  FSEL R189, R5, -INF , P5 ;  /* 0xff80000005bd7808 */ /* 0x000fe20002800000 */
[-C--:B------:R-:W-:Y:S01]  /*22d0*/  HMMA.16816.F32.BF16 R52, R132, R148.reuse, RZ ;  /* 0x000000948434723c */ /* 0x080fe200000418ff */
[----:B------:R-:W-:Y:S03]  /*22e0*/  FSEL R233, R7, -INF , P5 ;  /* 0xff80000007e97808 */ /* 0x000fe60002800000 */
[--C-:B------:R-:W-:Y:S01]  /*22f0*/  FFMA.FTZ R182, R189, c[0x0][0x29c], -R202.reuse ;  /* 0x0000a700bdb67a23 */ /* 0x100fe200000108ca */
[----:B------:R-:W-:Y:S02]  /*2300*/  FSEL R189, R4, -INF , P1 ;  /* 0xff80000004bd7808 */ /* 0x000fe40000800000 */
[----:B------:R-:W-:Y:S01]  /*2310*/  ISETP.GT.AND P1, PT, R220, 0x40, PT ;  /* 0x00000040dc00780c */ /* 0x000fe20003f24270 */
[C---:B------:R-:W-:Y:S02]  /*2320*/  HMMA.16816.F32.BF16 R56, R136.reuse, R148, RZ ;  /* 0x000000948838723c */ /* 0x040fe400000418ff */
[----:B------:R-:W-:Y:S02]  /*2330*/  MUFU.EX2 R182, R182 ;  /* 0x000000b600b67308 */ /* 0x000fe40000000800 */
[----:B------:R-:W-:Y:S01]  /*2340*/  FFMA.FTZ R187, R189, c[0x0][0x29c], -R202 ;  /* 0x0000a700bdbb7a23 */ /* 0x000fe200000108ca */
[----:B------:R-:W-:Y:S02]  /*2350*/  FSEL R189, R11, -INF , P5 ;  /* 0xff8000000bbd7808 */ /* 0x000fe40002800000 */
[----:B------:R-:W-:Y:S01]  /*2360*/  FSEL R231, R20, -INF , P1 ;  /* 0xff80000014e77808 */ /* 0x000fe20000800000 */
[-C--:B------:R-:W-:Y:S01]  /*2370*/  HMMA.16816.F32.BF16 R60, R136, R150.reuse, RZ ;  /* 0x00000096883c723c */ /* 0x080fe200000418ff */
[----:B------:R-:W-:Y:S03]  /*2380*/  LDSM.16.M88.4 R136, [R181+0x9080] ;  /* 0x00908000b588783b */ /* 0x000fe60000000200 */
[----:B------:R-:W1:Y:S01]  /*2390*/  MUFU.EX2 R187, R187 ;  /* 0x000000bb00bb7308 */ /* 0x000e620000000800 */
[----:B------:R-:W-:Y:S01]  /*23a0*/  FFMA.FTZ R189, R189, c[0x0][0x29c], -R184 ;  /* 0x0000a700bdbd7a23 */ /* 0x000fe200000108b8 */
[----:B------:R-:W-:Y:S01]  /*23b0*/  FSEL R232, R9, -INF , P5 ;  /* 0xff80000009e87808 */ /* 0x000fe20002800000 */
[----:B------:R-:W-:Y:S01]  /*23c0*/  FFMA.FTZ R190, R231, c[0x0][0x29c], -R202 ;  /* 0x0000a700e7be7a23 */ /* 0x000fe200000108ca */
[----:B------:R-:W-:Y:S01]  /*23d0*/  HMMA.16816.F32.BF16 R64, R132, R150, RZ ;  /* 0x000000968440723c */ /* 0x000fe200000418ff */
[----:B------:R2:W3:Y:S01]  /*23e0*/  LDSM.16.M88.4 R132, [R181+0x8080] ;  /* 0x00808000b584783b */ /* 0x0004e20000000200 */
[----:B------:R-:W-:Y:S02]  /*23f0*/  ISETP.GT.AND P5, PT, R220, 0x21, PT ;  /* 0x00000021dc00780c */ /* 0x000fe40003fa4270 */
[----:B------:R-:W-:Y:S02]  /*2400*/  FSEL R231, R14, -INF , P6 ;  /* 0xff8000000ee77808 */ /* 0x000fe40003000000 */
[----:B------:R-:W-:Y:S01]  /*2410*/  MUFU.EX2 R189, R189 ;  /* 0x000000bd00bd7308 */ /* 0x000fe20000000800 */
[----:B------:R-:W-:Y:S01]  /*2420*/  ISETP.GT.AND P6, PT, R220, 0x41, PT ;  /* 0x00000041dc00780c */ /* 0x000fe20003fc4270 */
[-C--:B------:R-:W-:Y:S05]  /*2430*/  HMMA.16816.F32.BF16 R36, R140, R152.reuse, R36 ;  /* 0x000000988c24723c */ /* 0x080fea0000041824 */
[----:B------:R-:W-:Y:S01]  /*2440*/  FSEL R201, R17, -INF , P5 ;  /* 0xff80000011c97808 */ /* 0x000fe20002800000 */
[--C-:B------:R-:W-:Y:S01]  /*2450*/  FFMA.FTZ R231, R231, c[0x0][0x29c], -R184.reuse ;  /* 0x0000a700e7e77a23 */ /* 0x100fe200000108b8 */
[----:B------:R-:W-:Y:S01]  /*2460*/  FSEL R15, R15, -INF , P5 ;  /* 0xff8000000f0f7808 */ /* 0x000fe20002800000 */
[C---:B------:R-:W-:Y:S01]  /*2470*/  HMMA.16816.F32.BF16 R40, R156.reuse, R152, R40 ;  /* 0x000000989c28723c */ /* 0x040fe20000041828 */
[----:B------:R-:W4:Y:S03]  /*2480*/  MUFU.EX2 R190, R190 ;  /* 0x000000be00be7308 */ /* 0x000f260000000800 */
[----:B------:R-:W-:Y:S01]  /*2490*/  FFMA.FTZ R15, R15, c[0x0][0x29c], -R184 ;  /* 0x0000a7000f0f7a23 */ /* 0x000fe200000108b8 */
[----:B------:R-:W-:Y:S01]  /*24a0*/  FSEL R238, R13, -INF , P5 ;  /* 0xff8000000dee7808 */ /* 0x000fe20002800000 */
[--C-:B------:R-:W-:Y:S01]  /*24b0*/  FFMA.FTZ R237, R201, c[0x0][0x29c], -R202.reuse ;  /* 0x0000a700c9ed7a23 */ /* 0x100fe200000108ca */
[----:B------:R-:W-:Y:S01]  /*24c0*/  FSEL R239, R21, -INF , P6 ;  /* 0xff80000015ef7808 */ /* 0x000fe20003000000 */
[-C--:B------:R-:W-:Y:S03]  /*24d0*/  HMMA.16816.F32.BF16 R44, R156, R154.reuse, R44 ;  /* 0x0000009a9c2c723c */ /* 0x080fe6000004182c */
[----:B------:R5:W-:Y:S01]  /*24e0*/  MUFU.EX2 R201, R237 ;  /* 0x000000ed00c97308 */ /* 0x000be20000000800 */
[----:B------:R-:W-:Y:S01]  /*24f0*/  FFMA.FTZ R13, R239, c[0x0][0x29c], -R202 ;  /* 0x0000a700ef0d7a23 */ /* 0x000fe200000108ca */
[----:B------:R-:W-:Y:S02]  /*2500*/  FSEL R239, R22, -INF , P1 ;  /* 0xff80000016ef7808 */ /* 0x000fe40000800000 */
[----:B------:R-:W-:Y:S01]  /*2510*/  FSEL R27, R27, -INF , P6 ;  /* 0xff8000001b1b7808 */ /* 0x000fe20003000000 */
[C---:B------:R-:W-:Y:S04]  /*2520*/  HMMA.16816.F32.BF16 R48, R140.reuse, R154, R48 ;  /* 0x0000009a8c30723c */ /* 0x040fe80000041830 */
[----:B------:R-:W-:Y:S01]  /*2530*/  FFMA.FTZ R27, R27, c[0x0][0x29c], -R184 ;  /* 0x0000a7001b1b7a23 */ /* 0x000fe200000108b8 */
[----:B------:R-:W1:Y:S03]  /*2540*/  MUFU.EX2 R13, R13 ;  /* 0x0000000d000d7308 */ /* 0x000e660000000800 */
[-C--:B------:R-:W-:Y:S07]  /*2550*/  HMMA.16816.F32.BF16 R52, R140, R160.reuse, R52 ;  /* 0x000000a08c34723c */ /* 0x080fee0000041834 */
[----:B------:R-:W-:Y:S01]  /*2560*/  MUFU.EX2 R231, R231 ;  /* 0x000000e700e77308 */ /* 0x000fe20000000800 */
[C---:B------:R-:W-:Y:S04]  /*2570*/  HMMA.16816.F32.BF16 R56, R156.reuse, R160, R56 ;  /* 0x000000a09c38723c */ /* 0x040fe80000041838 */
[----:B-----5:R-:W-:Y:S02]  /*2580*/  FSEL R237, R19, -INF , P5 ;  /* 0xff80000013ed7808 */ /* 0x020fe40002800000 */
[----:B------:R-:W-:Y:S02]  /*2590*/  ISETP.GT.AND P5, PT, R220, 0x60, PT ;  /* 0x00000060dc00780c */ /* 0x000fe40003fa4270 */
[-C--:B------:R-:W-:Y:S04]  /*25a0*/  HMMA.16816.F32.BF16 R60, R156, R162.reuse, R60 ;  /* 0x000000a29c3c723c */ /* 0x080fe8000004183c */
[----:B------:R-:W-:Y:S01]  /*25b0*/  FSEL R241, R32, -INF , P5 ;  /* 0xff80000020f17808 */ /* 0x000fe20002800000 */
[--C-:B--2---:R-:W-:Y:S01]  /*25c0*/  FFMA.FTZ R181, R237, c[0x0][0x29c], -R186.reuse ;  /* 0x0000a700edb57a23 */ /* 0x104fe200000108ba */
[----:B------:R-:W-:Y:S01]  /*25d0*/  FSEL R32, R24, -INF , P1 ;  /* 0xff80000018207808 */ /* 0x000fe20000800000 */
[--C-:B------:R-:W-:Y:S01]  /*25e0*/  FFMA.FTZ R24, R233, c[0x0][0x29c], -R186.reuse ;  /* 0x0000a700e9187a23 */ /* 0x100fe200000108ba */
[----:B------:R-:W-:Y:S03]  /*25f0*/  HMMA.16816.F32.BF16 R64, R140, R162, R64 ;  /* 0x000000a28c40723c */ /* 0x000fe60000041840 */
[----:B------:R-:W-:Y:S01]  /*2600*/  MUFU.EX2 R181, R181 ;  /* 0x000000b500b57308 */ /* 0x000fe20000000800 */
[----:B------:R-:W-:Y:S01]  /*2610*/  FSEL R157, R23, -INF , P6 ;  /* 0xff800000179d7808 */ /* 0x000fe20003000000 */
[----:B------:R-:W-:Y:S01]  /*2620*/  FFMA.FTZ R233, R199, c[0x0][0x29c], -R186 ;  /* 0x0000a700c7e97a23 */ /* 0x000fe200000108ba */
[----:B------:R-:W-:Y:S01]  /*2630*/  MOV R199, 0x40 ;  /* 0x0000004000c77802 */ /* 0x000fe20000000f00 */
[----:B------:R-:W-:Y:S01]  /*2640*/  FFMA.FTZ R22, R241, c[0x0][0x29c], -R202 ;  /* 0x0000a700f1167a23 */ /* 0x000fe200000108ca */
[-C--:B---3--:R-:W-:Y:S05]  /*2650*/  HMMA.16816.F32.BF16 R36, R132, R164.reuse, R36 ;  /* 0x000000a48424723c */ /* 0x088fea0000041824 */
[----:B------:R-:W-:Y:S01]  /*2660*/  FFMA.FTZ R23, R157, c[0x0][0x29c], -R186 ;  /* 0x0000a7009d177a23 */ /* 0x000fe200000108ba */
[----:B------:R-:W-:Y:S01]  /*2670*/  SEL R199, R199, 0xffffffc0, !P0 ;  /* 0xffffffc0c7c77807 */ /* 0x000fe20004000000 */
[----:B------:R-:W-:Y:S01]  /*2680*/  MUFU.EX2 R22, R22 ;  /* 0x0000001600167308 */ /* 0x000fe20000000800 */
[C---:B------:R-:W-:Y:S04]  /*2690*/  HMMA.16816.F32.BF16 R40, R136.reuse, R164, R40 ;  /* 0x000000a48828723c */ /* 0x040fe80000041828 */
[----:B------:R-:W-:Y:S01]  /*26a0*/  IADD3 R180, R199, R180, R192 ;  /* 0x000000b4c7b47210 */ /* 0x000fe20007ffe0c0 */
[--C-:B------:R-:W-:Y:S01]  /*26b0*/  FFMA.FTZ R237, R238, c[0x0][0x29c], -R185.reuse ;  /* 0x0000a700eeed7a23 */ /* 0x100fe200000108b9 */
[----:B------:R-:W-:Y:S01]  /*26c0*/  FSEL R19, R26, -INF , P1 ;  /* 0xff8000001a137808 */ /* 0x000fe20000800000 */
[----:B------:R-:W-:Y:S01]  /*26d0*/  FFMA.FTZ R26, R235, c[0x0][0x29c], -R186 ;  /* 0x0000a700eb1a7a23 */ /* 0x000fe200000108ba */
[-C--:B------:R-:W-:Y:S01]  /*26e0*/  HMMA.16816.F32.BF16 R44, R136, R166.reuse, R44 ;  /* 0x000000a6882c723c */ /* 0x080fe2000004182c */
[----:B------:R-:W2:Y:S01]  /*26f0*/  LDSM.16.M88.4 R140, [R180+0x8080] ;  /* 0x00808000b48c783b */ /* 0x000ea20000000200 */
[----:B------:R-:W-:Y:S01]  /*2700*/  MUFU.EX2 R24, R24 ;  /* 0x0000001800187308 */ /* 0x000fe20000000800 */
[----:B------:R-:W-:Y:S01]  /*2710*/  ISETP.GT.AND P1, PT, R220, 0x61, PT ;  /* 0x00000061dc00780c */ /* 0x000fe20003f24270 */
[----:B------:R-:W-:Y:S01]  /*2720*/  FFMA.FTZ R19, R19, c[0x0][0x29c], -R184 ;  /* 0x0000a70013137a23 */ /* 0x000fe200000108b8 */
[----:B------:R-:W-:Y:S02]  /*2730*/  FSEL R235, R34, -INF , P5 ;  /* 0xff80000022eb7808 */ /* 0x000fe40002800000 */
[----:B------:R-:W-:Y:S01]  /*2740*/  FSEL R33, R33, -INF , P1 ;  /* 0xff80000021217808 */ /* 0x000fe20000800000 */
[C---:B------:R-:W-:Y:S01]  /*2750*/  HMMA.16816.F32.BF16 R48, R132.reuse, R166, R48 ;  /* 0x000000a68430723c */ /* 0x040fe20000041830 */
[----:B------:R3:W5:Y:S03]  /*2760*/  LDSM.16.M88.4 R156, [R180+0x9080] ;  /* 0x00908000b49c783b */ /* 0x0007660000000200 */
[----:B------:R-:W-:Y:S01]  /*2770*/  MUFU.EX2 R26, R26 ;  /* 0x0000001a001a7308 */ /* 0x000fe20000000800 */
[----:B------:R-:W-:Y:S01]  /*2780*/  FFMA.FTZ R202, R33, c[0x0][0x29c], -R202 ;  /* 0x0000a70021ca7a23 */ /* 0x000fe200000108ca */
[----:B------:R-:W-:Y:S01]  /*2790*/  FSEL R35, R35, -INF , P1 ;  /* 0xff80000023237808 */ /* 0x000fe20000800000 */
[--C-:B------:R-:W-:Y:S01]  /*27a0*/  FFMA.FTZ R34, R235, c[0x0][0x29c], -R186.reuse ;  /* 0x0000a700eb227a23 */ /* 0x100fe200000108ba */
[-C--:B------:R-:W-:Y:S04]  /*27b0*/  HMMA.16816.F32.BF16 R52, R132, R168.reuse, R52 ;  /* 0x000000a88434723c */ /* 0x080fe80000041834 */
[----:B------:R-:W-:Y:S02]  /*27c0*/  FSEL R28, R28, -INF , P5 ;  /* 0xff8000001c1c7808 */ /* 0x000fe40002800000 */
[----:B------:R1:W1:Y:S01]  /*27d0*/  MUFU.EX2 R33, R202 ;  /* 0x000000ca00217308 */ /* 0x0002620000000800 */
[----:B------:R-:W-:Y:S01]  /*27e0*/  FSEL R31, R31, -INF , P1 ;  /* 0xff8000001f1f7808 */ /* 0x000fe20000800000 */
[C---:B------:R-:W-:Y:S08]  /*27f0*/  HMMA.16816.F32.BF16 R56, R136.reuse, R168, R56 ;  /* 0x000000a88838723c */ /* 0x040ff00000041838 */
[-C--:B------:R-:W-:Y:S01]  /*2800*/  HMMA.16816.F32.BF16 R60, R136, R170.reuse, R60 ;  /* 0x000000aa883c723c */ /* 0x080fe2000004183c */
[----:B------:R4:W-:Y:S03]  /*2810*/  MUFU.EX2 R235, R234 ;  /* 0x000000ea00eb7308 */ /* 0x0009e60000000800 */
[--C-:B---3--:R-:W-:Y:S02]  /*2820*/  FFMA.FTZ R180, R232, c[0x0][0x29c], -R185.reuse ;  /* 0x0000a700e8b47a23 */ /* 0x108fe400000108b9 */
[--C-:B------:R-:W-:Y:S02]  /*2830*/  FFMA.FTZ R232, R236, c[0x0][0x29c], -R185.reuse ;  /* 0x0000a700ece87a23 */ /* 0x100fe400000108b9 */
[----:B------:R-:W-:Y:S03]  /*2840*/  HMMA.16816.F32.BF16 R64, R132, R170, R64 ;  /* 0x000000aa8440723c */ /* 0x000fe60000041840 */
[----:B------:R-:W3:Y:S01]  /*2850*/  MUFU.EX2 R233, R233 ;  /* 0x000000e900e97308 */ /* 0x000ee20000000800 */
[--C-:B------:R-:W-:Y:S02]  /*2860*/  FFMA.FTZ R236, R28, c[0x0][0x29c], -R185.reuse ;  /* 0x0000a7001cec7a23 */ /* 0x100fe400000108b9 */
[--C-:B-1----:R-:W-:Y:S02]  /*2870*/  FFMA.FTZ R202, R239, c[0x0][0x29c], -R186.reuse ;  /* 0x0000a700efca7a23 */ /* 0x102fe400000108ba */
[----:B------:R-:W-:Y:S01]  /*2880*/  FFMA.FTZ R186, R35, c[0x0][0x29c], -R186 ;  /* 0x0000a70023ba7a23 */ /* 0x000fe200000108ba */
[-C--:B--2---:R-:W-:Y:S04]  /*2890*/  HMMA.16816.F32.BF16 R36, R140, R172.reuse, R36 ;  /* 0x000000ac8c24723c */ /* 0x084fe80000041824 */
[----:B------:R1:W-:Y:S04]  /*28a0*/  MUFU.EX2 R35, R186 ;  /* 0x000000ba00237308 */ /* 0x0003e80000000800 */
[C---:B-----5:R-:W-:Y:S04]  /*28b0*/  HMMA.16816.F32.BF16 R40, R156.reuse, R172, R40 ;  /* 0x000000ac9c28723c */ /* 0x060fe80000041828 */
[----:B----4-:R-:W-:Y:S02]  /*28c0*/  FSEL R234, R25, -INF , P6 ;  /* 0xff80000019ea7808 */ /* 0x010fe40003000000 */
[----:B------:R2:W-:Y:S02]  /*28d0*/  MUFU.EX2 R28, R236 ;  /* 0x000000ec001c7308 */ /* 0x0005e40000000800 */
[-C--:B------:R-:W-:Y:S04]  /*28e0*/  HMMA.16816.F32.BF16 R44, R156, R174.reuse, R44 ;  /* 0x000000ae9c2c723c */ /* 0x080fe8000004182c */
[--C-:B------:R-:W-:Y:S01]  /*28f0*/  FFMA.FTZ R25, R234, c[0x0][0x29c], -R185.reuse ;  /* 0x0000a700ea197a23 */ /* 0x100fe200000108b9 */
[----:B------:R-:W-:Y:S02]  /*2900*/  FSEL R234, R29, -INF , P1 ;  /* 0xff8000001dea7808 */ /* 0x000fe40000800000 */
[----:B------:R-:W-:Y:S01]  /*2910*/  LDS R29, [R183+0xc2a0] ;  /* 0x00c2a000b71d7984 */ /* 0x000fe20000000800 */
[C---:B------:R-:W-:Y:S01]  /*2920*/  HMMA.16816.F32.BF16 R48, R140.reuse, R174, R48 ;  /* 0x000000ae8c30723c */ /* 0x040fe20000041830 */
[----:B------:R-:W4:Y:S03]  /*2930*/  MUFU.EX2 R202, R202 ;  /* 0x000000ca00ca7308 */ /* 0x000f260000000800 */
[--C-:B-1----:R-:W-:Y:S02]  /*2940*/  FFMA.FTZ R186, R32, c[0x0][0x29c], -R185.reuse ;  /* 0x0000a70020ba7a23 */ /* 0x102fe400000108b9 */
[----:B------:R-:W1:Y:S01]  /*2950*/  LDS R32, [R183+0xc280] ;  /* 0x00c28000b7207984 */ /* 0x000e620000000800 */
[----:B------:R-:W-:Y:S01]  /*2960*/  FFMA.FTZ R185, R234, c[0x0][0x29c], -R185 ;  /* 0x0000a700eab97a23 */ /* 0x000fe200000108b9 */
[-C--:B------:R-:W-:Y:S03]  /*2970*/  HMMA.16816.F32.BF16 R52, R140, R176.reuse, R52 ;  /* 0x000000b08c34723c */ /* 0x080fe60000041834 */
[----:B------:R-:W5:Y:S05]  /*2980*/  MUFU.EX2 R23, R23 ;  /* 0x0000001700177308 */ /* 0x000f6a0000000800 */
[C---:B------:R-:W-:Y:S05]  /*2990*/  HMMA.16816.F32.BF16 R56, R156.reuse, R176, R56 ;  /* 0x000000b09c38723c */ /* 0x040fea0000041838 */
[----:B------:R-:W1:Y:S03]  /*29a0*/  MUFU.EX2 R34, R34 ;  /* 0x0000002200227308 */ /* 0x000e660000000800 */
[-C--:B------:R-:W-:Y:S07]  /*29b0*/  HMMA.16816.F32.BF16 R60, R156, R178.reuse, R60 ;  /* 0x000000b29c3c723c */ /* 0x080fee000004183c */
[----:B------:R-:W-:Y:S01]  /*29c0*/  FSEL R157, R30, -INF , P5 ;  /* 0xff8000001e9d7808 */ /* 0x000fe20002800000 */
[----:B------:R-:W-:Y:S01]  /*29d0*/  HMMA.16816.F32.BF16 R64, R140, R178, R64 ;  /* 0x000000b28c40723c */ /* 0x000fe20000041840 */
[----:B------:R2:W-:Y:S03]  /*29e0*/  MUFU.EX2 R158, R191 ;  /* 0x000000bf009e7308 */ /* 0x0005e60000000800 */
[--C-:B------:R-:W-:Y:S02]  /*29f0*/  FFMA.FTZ R157, R157, c[0x0][0x29c], -R184.reuse ;  /* 0x0000a7009d9d7a23 */ /* 0x100fe400000108b8 */
[----:B------:R-:W-:Y:S05]  /*2a00*/  FFMA.FTZ R184, R31, c[0x0][0x29c], -R184 ;  /* 0x0000a7001fb87a23 */ /* 0x000fea00000108b8 */
[----:B------:R-:W-:Y:S01]  /*2a10*/  MUFU.EX2 R232, R232 ;  /* 0x000000e800e87308 */ /* 0x000fe20000000800 */
[--C-:B-1----:R-:W-:Y:S02]  /*2a20*/  FADD.FTZ R30, R36, -R32.reuse ;  /* 0x80000020241e7221 */ /* 0x102fe40000010000 */
[--C-:B------:R-:W-:Y:S02]  /*2a30*/  FADD.FTZ R159, R37, -R32.reuse ;  /* 0x80000020259f7221 */ /* 0x100fe40000010000 */
[----:B------:R-:W-:Y:S02]  /*2a40*/  FMUL.FTZ R156, R187, R30 ;  /* 0x0000001ebb9c7220 */ /* 0x000fe40000410000 */
[----:B------:R-:W1:Y:S01]  /*2a50*/  LDS R30, [R183+0xc300] ;  /* 0x00c30000b71e7984 */ /* 0x000e620000000800 */
[C---:B------:R-:W-:Y:S01]  /*2a60*/  FMUL.FTZ R159, R182.reuse, R159 ;  /* 0x0000009fb69f7220 */ /* 0x040fe20000410000 */
[----:B------:R-:W-:Y:S01]  /*2a70*/  F2FP.BF16.PACK_AB R182, R182, R187 ;  /* 0x000000bbb6b6723e */ /* 0x000fe200000010ff */
[--C-:B------:R-:W-:Y:S01]  /*2a80*/  FADD.FTZ R187, R52, -R32.reuse ;  /* 0x8000002034bb7221 */ /* 0x100fe20000010000 */
[----:B------:R-:W1:Y:S01]  /*2a90*/  LDS R183, [R183+0xc320] ;  /* 0x00c32000b7b77984 */ /* 0x000e620000000800 */
[--C-:B--2---:R-:W-:Y:S01]  /*2aa0*/  FADD.FTZ R236, R53, -R32.reuse ;  /* 0x8000002035ec7221 */ /* 0x104fe20000010000 */
[----:B------:R-:W2:Y:S01]  /*2ab0*/  MUFU.EX2 R237, R237 ;  /* 0x000000ed00ed7308 */ /* 0x000ea20000000800 */
[----:B------:R-:W-:Y:S01]  /*2ac0*/  FMUL.FTZ R187, R190, R187 ;  /* 0x000000bbbebb7220 */ /* 0x000fe20000410000 */
[----:B------:R-:W-:Y:S01]  /*2ad0*/  STS [R221], R182 ;  /* 0x000000b6dd007388 */ /* 0x000fe20000000800 */
[C---:B------:R-:W-:Y:S01]  /*2ae0*/  FMUL.FTZ R236, R13.reuse, R236 ;  /* 0x000000ec0dec7220 */ /* 0x040fe20000410000 */
[----:B------:R-:W-:Y:S01]  /*2af0*/  F2FP.BF16.PACK_AB R190, R13, R190 ;  /* 0x000000be0dbe723e */ /* 0x000fe200000010ff */
[--C-:B------:R-:W-:Y:S01]  /*2b00*/  FADD.FTZ R31, R48, -R32.reuse ;  /* 0x80000020301f7221 */ /* 0x100fe20000010000 */
[----:B------:R-:W-:Y:S01]  /*2b10*/  F2FP.BF16.PACK_AB R156, R159, R156 ;  /* 0x0000009c9f9c723e */ /* 0x000fe200000010ff */
[--C-:B------:R-:W-:Y:S01]  /*2b20*/  FADD.FTZ R234, R49, -R32.reuse ;  /* 0x8000002031ea7221 */ /* 0x100fe20000010000 */
[----:B------:R-:W-:Y:S01]  /*2b30*/  F2FP.BF16.PACK_AB R236, R236, R187 ;  /* 0x000000bbecec723e */ /* 0x000fe200000010ff */
[--C-:B------:R-:W-:Y:S01]  /*2b40*/  FADD.FTZ R13, R64, -R32.reuse ;  /* 0x80000020400d7221 */ /* 0x100fe20000010000 */
[----:B------:R-:W-:Y:S01]  /*2b50*/  F2FP.BF16.PACK_AB R187, R33, R22 ;  /* 0x0000001621bb723e */ /* 0x000fe200000010ff */
[----:B------:R-:W-:Y:S01]  /*2b60*/  FADD.FTZ R32, R65, -R32 ;  /* 0x8000002041207221 */ /* 0x000fe20000010000 */
[----:B------:R-:W1:Y:S01]  /*2b70*/  MUFU.EX2 R180, R180 ;  /* 0x000000b400b47308 */ /* 0x000e620000000800 */
[----:B------:R-:W-:Y:S02]  /*2b80*/  FMUL.FTZ R13, R22, R13 ;  /* 0x0000000d160d7220 */ /* 0x000fe40000410000 */
[----:B------:R-:W-:Y:S02]  /*2b90*/  FMUL.FTZ R32, R33, R32 ;  /* 0x0000002021207220 */ /* 0x000fe40000410000 */
[--C-:B------:R-:W-:Y:S02]  /*2ba0*/  FADD.FTZ R33, R50, -R29.reuse ;  /* 0x8000001d32217221 */ /* 0x100fe40000010000 */
[--C-:B------:R-:W-:Y:S02]  /*2bb0*/  FADD.FTZ R22, R51, -R29.reuse ;  /* 0x8000001d33167221 */ /* 0x100fe40000010000 */
[----:B------:R-:W-:Y:S01]  /*2bc0*/  FMUL.FTZ R31, R188, R31 ;  /* 0x0000001fbc1f7220 */ /* 0x000fe20000410000 */
[----:B------:R-:W1:Y:S01]  /*2bd0*/  MUFU.EX2 R186, R186 ;  /* 0x000000ba00ba7308 */ /* 0x000e620000000800 */
[C---:B------:R-:W-:Y:S01]  /*2be0*/  FMUL.FTZ R234, R201.reuse, R234 ;  /* 0x000000eac9ea7220 */ /* 0x040fe20000410000 */
[----:B------:R-:W-:Y:S01]  /*2bf0*/  F2FP.BF16.PACK_AB R201, R201, R188 ;  /* 0x000000bcc9c9723e */ /* 0x000fe200000010ff */
[----:B------:R-:W-:Y:S02]  /*2c00*/  FMUL.FTZ R33, R26, R33 ;  /* 0x000000211a217220 */ /* 0x000fe40000410000 */
[----:B------:R-:W-:Y:S01]  /*2c10*/  FMUL.FTZ R22, R181, R22 ;  /* 0x00000016b5167220 */ /* 0x000fe20000410000 */
[----:B------:R-:W-:Y:S01]  /*2c20*/  F2FP.BF16.PACK_AB R31, R234, R31 ;  /* 0x0000001fea1f723e */ /* 0x000fe200000010ff */
[--C-:B------:R-:W-:Y:S02]  /*2c30*/  FADD.FTZ R159, R39, -R29.reuse ;  /* 0x8000001d279f7221 */ /* 0x100fe40000010000 */
[--C-:B------:R-:W-:Y:S01]  /*2c40*/  FADD.FTZ R188, R38, -R29.reuse ;  /* 0x8000001d26bc7221 */ /* 0x100fe20000010000 */
[----:B------:R-:W-:Y:S01]  /*2c50*/  F2FP.BF16.PACK_AB R33, R22, R33 ;  /* 0x000000211621723e */ /* 0x000fe200000010ff */
[----:B------:R2:W-:Y:S01]  /*2c60*/  MUFU.EX2 R234, R15 ;  /* 0x0000000f00ea7308 */ /* 0x0005e20000000800 */
[C---:B------:R-:W-:Y:S01]  /*2c70*/  FMUL.FTZ R159, R24.reuse, R159 ;  /* 0x0000009f189f7220 */ /* 0x040fe20000410000 */
[----:B---3--:R-:W-:Y:S01]  /*2c80*/  F2FP.BF16.PACK_AB R24, R24, R233 ;  /* 0x000000e91818723e */ /* 0x008fe200000010ff */
[----:B------:R-:W-:Y:S01]  /*2c90*/  FMUL.FTZ R188, R233, R188 ;  /* 0x000000bce9bc7220 */ /* 0x000fe20000410000 */
[----:B------:R-:W-:Y:S01]  /*2ca0*/  F2FP.BF16.PACK_AB R233, R181, R26 ;  /* 0x0000001ab5e9723e */ /* 0x000fe200000010ff */
[--C-:B------:R-:W-:Y:S02]  /*2cb0*/  FADD.FTZ R191, R54, -R29.reuse ;  /* 0x8000001d36bf7221 */ /* 0x100fe40000010000 */
[----:B------:R-:W-:Y:S01]  /*2cc0*/  STS [R221+0x400], R24 ;  /* 0x00040018dd007388 */ /* 0x000fe20000000800 */
[--C-:B------:R-:W-:Y:S01]  /*2cd0*/  FADD.FTZ R26, R55, -R29.reuse ;  /* 0x8000001d371a7221 */ /* 0x100fe20000010000 */
[----:B------:R-:W-:Y:S01]  /*2ce0*/  F2FP.BF16.PACK_AB R188, R159, R188 ;  /* 0x000000bc9fbc723e */ /* 0x000fe200000010ff */
[----:B------:R3:W-:Y:S01]  /*2cf0*/  MUFU.EX2 R22, R27 ;  /* 0x0000001b00167308 */ /* 0x0007e20000000800 */
[----:B------:R3:W-:Y:S01]  /*2d00*/  STS [R224], R201 ;  /* 0x000000c9e0007388 */ /* 0x0007e20000000800 */
[----:B----4-:R-:W-:Y:S01]  /*2d10*/  FMUL.FTZ R191, R202, R191 ;  /* 0x000000bfcabf7220 */ /* 0x010fe20000410000 */
[C---:B-----5:R-:W-:Y:S01]  /*2d20*/  F2FP.BF16.PACK_AB R202, R23.reuse, R202 ;  /* 0x000000ca17ca723e */ /* 0x060fe200000010ff */
[----:B------:R-:W-:Y:S01]  /*2d30*/  FMUL.FTZ R26, R23, R26 ;  /* 0x0000001a171a7220 */ /* 0x000fe20000410000 */
[----:B------:R-:W-:Y:S01]  /*2d40*/  STS [R224+0x400], R233 ;  /* 0x000400e9e0007388 */ /* 0x000fe20000000800 */
[--C-:B------:R-:W-:Y:S01]  /*2d50*/  FADD.FTZ R181, R66, -R29.reuse ;  /* 0x8000001d42b57221 */ /* 0x100fe20000010000 */
[----:B------:R-:W-:Y:S01]  /*2d60*/  F2FP.BF16.PACK_AB R23, R32, R13 ;  /* 0x0000000d2017723e */ /* 0x000fe200000010ff */
[----:B------:R-:W-:Y:S01]  /*2d70*/  FADD.FTZ R238, R67, -R29 ;  /* 0x8000001d43ee7221 */ /* 0x000fe20000010000 */
[----:B------:R-:W-:Y:S01]  /*2d80*/  F2FP.BF16.PACK_AB R32, R26, R191 ;  /* 0x000000bf1a20723e */ /* 0x000fe200000010ff */
[----:B------:R-:W4:Y:S01]  /*2d90*/  MUFU.EX2 R25, R25 ;  /* 0x0000001900197308 */ /* 0x000f220000000800 */
[--C-:B-1----:R-:W-:Y:S02]  /*2da0*/  FADD.FTZ R29, R44, -R30.reuse ;  /* 0x8000001e2c1d7221 */ /* 0x102fe40000010000 */
[--C-:B------:R-:W-:Y:S01]  /*2db0*/  FADD.FTZ R13, R41, -R30.reuse ;  /* 0x8000001e290d7221 */ /* 0x100fe20000010000 */
[C---:B--2---:R-:W-:Y:S01]  /*2dc0*/  F2FP.BF16.PACK_AB R15, R35.reuse, R34 ;  /* 0x00000022230f723e */ /* 0x044fe200000010ff */
[--C-:B------:R-:W-:Y:S02]  /*2dd0*/  FADD.FTZ R26, R40, -R30.reuse ;  /* 0x8000001e281a7221 */ /* 0x100fe40000010000 */
[----:B------:R-:W-:Y:S01]  /*2de0*/  FMUL.FTZ R238, R35, R238 ;  /* 0x000000ee23ee7220 */ /* 0x000fe20000410000 */
[----:B------:R-:W-:Y:S01]  /*2df0*/  F2FP.BF16.PACK_AB R35, R237, R232 ;  /* 0x000000e8ed23723e */ /* 0x000fe200000010ff */
[----:B------:R-:W-:Y:S01]  /*2e00*/  FMUL.FTZ R29, R232, R29 ;  /* 0x0000001de81d7220 */ /* 0x000fe20000410000 */
[----:B------:R-:W1:Y:S01]  /*2e10*/  MUFU.EX2 R185, R185 ;  /* 0x000000b900b97308 */ /* 0x000e620000000800 */
[--C-:B------:R-:W-:Y:S02]  /*2e20*/  FADD.FTZ R159, R60, -R30.reuse ;  /* 0x8000001e3c9f7221 */ /* 0x100fe40000010000 */
[--C-:B------:R-:W-:Y:S02]  /*2e30*/  FADD.FTZ R232, R57, -R30.reuse ;  /* 0x8000001e39e87221 */ /* 0x100fe40000010000 */
[--C-:B---3--:R-:W-:Y:S01]  /*2e40*/  FADD.FTZ R27, R56, -R30.reuse ;  /* 0x8000001e381b7221 */ /* 0x108fe20000010000 */
[----:B------:R-:W-:Y:S01]  /*2e50*/  SHF.L.U32 R201, R198, 0x1, RZ ;  /* 0x00000001c6c97819 */ /* 0x000fe200000006ff */
[C---:B------:R-:W-:Y:S01]  /*2e60*/  FMUL.FTZ R13, R180.reuse, R13 ;  /* 0x0000000db40d7220 */ /* 0x040fe20000410000 */
[----:B------:R-:W-:Y:S01]  /*2e70*/  F2FP.BF16.PACK_AB R180, R180, R235 ;  /* 0x000000ebb4b4723e */ /* 0x000fe200000010ff */
[----:B------:R-:W-:Y:S01]  /*2e80*/  FMUL.FTZ R26, R235, R26 ;  /* 0x0000001aeb1a7220 */ /* 0x000fe20000410000 */
[----:B------:R-:W-:Y:S01]  /*2e90*/  MUFU.EX2 R157, R157 ;  /* 0x0000009d009d7308 */ /* 0x000fe20000000800 */
[----:B------:R-:W-:Y:S02]  /*2ea0*/  FMUL.FTZ R159, R28, R159 ;  /* 0x0000009f1c9f7220 */ /* 0x000fe40000410000 */
[----:B------:R-:W-:Y:S01]  /*2eb0*/  STS [R221+0x1000], R180 ;  /* 0x001000b4dd007388 */ /* 0x000fe20000000800 */
[----:B------:R-:W-:Y:S01]  /*2ec0*/  FMUL.FTZ R27, R186, R27 ;  /* 0x0000001bba1b7220 */ /* 0x000fe20000410000 */
[C---:B----4-:R-:W-:Y:S01]  /*2ed0*/  F2FP.BF16.PACK_AB R186, R25.reuse, R186 ;  /* 0x000000ba19ba723e */ /* 0x050fe200000010ff */
[----:B------:R-:W-:Y:S01]  /*2ee0*/  FMUL.FTZ R232, R25, R232 ;  /* 0x000000e819e87220 */ /* 0x000fe20000410000 */
[----:B------:R-:W-:Y:S01]  /*2ef0*/  F2FP.BF16.PACK_AB R26, R13, R26 ;  /* 0x0000001a0d1a723e */ /* 0x000fe200000010ff */
[----:B------:R-:W-:Y:S01]  /*2f00*/  FMUL.FTZ R181, R34, R181 ;  /* 0x000000b522b57220 */ /* 0x000fe20000410000 */
[----:B------:R-:W-:Y:S01]  /*2f10*/  F2FP.BF16.PACK_AB R13, R234, R231 ;  /* 0x000000e7ea0d723e */ /* 0x000fe200000010ff */
[----:B------:R-:W2:Y:S01]  /*2f20*/  MUFU.EX2 R19, R19 ;  /* 0x0000001300137308 */ /* 0x000ea20000000800 */
[--C-:B------:R-:W-:Y:S01]  /*2f30*/  FADD.FTZ R34, R45, -R30.reuse ;  /* 0x8000001e2d227221 */ /* 0x100fe20000010000 */
[----:B------:R-:W-:Y:S01]  /*2f40*/  F2FP.BF16.PACK_AB R232, R232, R27 ;  /* 0x0000001be8e8723e */ /* 0x000fe200000010ff */
[----:B------:R-:W-:Y:S01]  /*2f50*/  FADD.FTZ R30, R61, -R30 ;  /* 0x8000001e3d1e7221 */ /* 0x000fe20000010000 */
[----:B-1----:R-:W-:Y:S01]  /*2f60*/  F2FP.BF16.PACK_AB R25, R185, R28 ;  /* 0x0000001cb919723e */ /* 0x002fe200000010ff */
[--C-:B------:R-:W-:Y:S01]  /*2f70*/  FADD.FTZ R27, R42, -R183.reuse ;  /* 0x800000b72a1b7221 */ /* 0x100fe20000010000 */
[----:B------:R-:W-:Y:S01]  /*2f80*/  F2FP.BF16.PACK_AB R28, R189, R158 ;  /* 0x0000009ebd1c723e */ /* 0x000fe200000010ff */
[----:B------:R-:W-:Y:S01]  /*2f90*/  FMUL.FTZ R34, R237, R34 ;  /* 0x00000022ed227220 */ /* 0x000fe20000410000 */
[----:B------:R-:W-:Y:S01]  /*2fa0*/  F2FP.BF16.PACK_AB R181, R238, R181 ;  /* 0x000000b5eeb5723e */ /* 0x000fe200000010ff */
[----:B------:R-:W-:Y:S01]  /*2fb0*/  FMUL.FTZ R27, R158, R27 ;  /* 0x0000001b9e1b7220 */ /* 0x000fe20000410000 */
[----:B------:R-:W1:Y:S01]  /*2fc0*/  MUFU.EX2 R184, R184 ;  /* 0x000000b800b87308 */ /* 0x000e620000000800 */
[----:B------:R3:W-:Y:S01]  /*2fd0*/  STS [R221+0x1400], R28 ;  /* 0x0014001cdd007388 */ /* 0x0007e20000000800 */
[----:B------:R-:W-:Y:S01]  /*2fe0*/  F2FP.BF16.PACK_AB R29, R34, R29 ;  /* 0x0000001d221d723e */ /* 0x000fe200000010ff */
[----:B------:R-:W-:Y:S02]  /*2ff0*/  FMUL.FTZ R30, R185, R30 ;  /* 0x0000001eb91e7220 */ /* 0x000fe40000410000 */
[----:B------:R1:W-:Y:S03]  /*3000*/  STS [R224+0x1400], R13 ;  /* 0x0014000de0007388 */ /* 0x0003e60000000800 */
[----:B------:R-:W-:Y:S01]  /*3010*/  F2FP.BF16.PACK_AB R185, R30, R159 ;  /* 0x0000009f1eb9723e */ /* 0x000fe200000010ff */
[----:B------:R4:W-:Y:S01]  /*3020*/  STS [R224+0x1000], R35 ;  /* 0x00100023e0007388 */ /* 0x0009e20000000800 */
[--C-:B------:R-:W-:Y:S03]  /*3030*/  FADD.FTZ R30, R43, -R183.reuse ;  /* 0x800000b72b1e7221 */ /* 0x100fe60000010000 */
[----:B------:R-:W-:Y:S01]  /*3040*/  STS [R221+0x2000], R190 ;  /* 0x002000bedd007388 */ /* 0x000fe20000000800 */
[----:B--2---:R-:W-:Y:S01]  /*3050*/  F2FP.BF16.PACK_AB R24, R22, R19 ;  /* 0x000000131618723e */ /* 0x004fe200000010ff */
[----:B------:R-:W-:Y:S02]  /*3060*/  FMUL.FTZ R30, R189, R30 ;  /* 0x0000001ebd1e7220 */ /* 0x000fe40000410000 */
[----:B------:R2:W-:Y:S03]  /*3070*/  STS [R221+0x2400], R202 ;  /* 0x002400cadd007388 */ /* 0x0005e60000000800 */
[----:B------:R-:W-:Y:S01]  /*3080*/  F2FP.BF16.PACK_AB R30, R30, R27 ;  /* 0x0000001b1e1e723e */ /* 0x000fe200000010ff */
[----:B------:R-:W-:Y:S04]  /*3090*/  STS [R224+0x2000], R187 ;  /* 0x002000bbe0007388 */ /* 0x000fe80000000800 */
[----:B------:R5:W-:Y:S01]  /*30a0*/  STS [R224+0x2400], R15 ;  /* 0x0024000fe0007388 */ /* 0x000be20000000800 */
[--C-:B---3--:R-:W-:Y:S03]  /*30b0*/  FADD.FTZ R28, R46, -R183.reuse ;  /* 0x800000b72e1c7221 */ /* 0x108fe60000010000 */
[----:B------:R-:W-:Y:S01]  /*30c0*/  STS [R221+0x3000], R186 ;  /* 0x003000badd007388 */ /* 0x000fe20000000800 */
[----:B-1----:R-:W-:Y:S01]  /*30d0*/  F2FP.BF16.PACK_AB R13, R184, R157 ;  /* 0x0000009db80d723e */ /* 0x002fe200000010ff */
[----:B------:R-:W-:Y:S02]  /*30e0*/  FMUL.FTZ R28, R231, R28 ;  /* 0x0000001ce71c7220 */ /* 0x000fe40000410000 */
[----:B------:R1:W-:Y:S01]  /*30f0*/  STS [R221+0x3400], R24 ;  /* 0x00340018dd007388 */ /* 0x0003e20000000800 */
[--C-:B----4-:R-:W-:Y:S03]  /*3100*/  FADD.FTZ R35, R47, -R183.reuse ;  /* 0x800000b72f237221 */ /* 0x110fe60000010000 */
[----:B------:R-:W-:Y:S01]  /*3110*/  STS [R224+0x3000], R25 ;  /* 0x00300019e0007388 */ /* 0x000fe20000000800 */
[----:B------:R-:W-:Y:S03]  /*3120*/  FMUL.FTZ R35, R234, R35 ;  /* 0x00000023ea237220 */ /* 0x000fe60000410000 */
[----:B------:R3:W-:Y:S01]  /*3130*/  STS [R224+0x3400], R13 ;  /* 0x0034000de0007388 */ /* 0x0007e20000000800 */
[----:B--2---:R-:W-:Y:S02]  /*3140*/  IADD3 R202, R192, R201, RZ ;  /* 0x000000c9c0ca7210 */ /* 0x004fe40007ffe0ff */
[----:B------:R-:W-:Y:S01]  /*3150*/  F2FP.BF16.PACK_AB R35, R35, R28 ;  /* 0x0000001c2323723e */ /* 0x000fe200000010ff */
[----:B------:R-:W-:Y:S01]  /*3160*/  BAR.SYNC.DEFER_BLOCKING 0x0 ;  /* 0x0000000000007b1d */ /* 0x000fe20000010000 */
[--C-:B------:R-:W-:Y:S02]  /*3170*/  FADD.FTZ R28, R62, -R183.reuse ;  /* 0x800000b73e1c7221 */ /* 0x100fe40000010000 */
[--C-:B-----5:R-:W-:Y:S02]  /*3180*/  FADD.FTZ R15, R59, -R183.reuse ;  /* 0x800000b73b0f7221 */ /* 0x120fe40000010000 */
[----:B------:R-:W-:Y:S02]  /*3190*/  FMUL.FTZ R28, R157, R28 ;  /* 0x0000001c9d1c7220 */ /* 0x000fe40000410000 */
[----:B------:R-:W-:Y:S01]  /*31a0*/  FMUL.FTZ R15, R22, R15 ;  /* 0x0000000f160f7220 */ /* 0x000fe20000410000 */
[----:B------:R-:W-:Y:S01]  /*31b0*/  IADD3 R22, R197, R200, RZ ;  /* 0x000000c8c5167210 */ /* 0x000fe20007ffe0ff */
[--C-:B-1----:R-:W-:Y:S03]  /*31c0*/  FADD.FTZ R24, R58, -R183.reuse ;  /* 0x800000b73a187221 */ /* 0x102fe60000010000 */
[----:B------:R-:W-:Y:S01]  /*31d0*/  SHF.L.U32 R22, R22, 0x1, RZ ;  /* 0x0000000116167819 */ /* 0x000fe200000006ff */
[----:B------:R-:W-:Y:S02]  /*31e0*/  FADD.FTZ R183, R63, -R183 ;  /* 0x800000b73fb77221 */ /* 0x000fe40000010000 */
[----:B------:R-:W-:Y:S02]  /*31f0*/  FMUL.FTZ R24, R19, R24 ;  /* 0x0000001813187220 */ /* 0x000fe40000410000 */
[----:B------:R-:W-:Y:S01]  /*3200*/  FMUL.FTZ R183, R184, R183 ;  /* 0x000000b7b8b77220 */ /* 0x000fe20000410000 */
[----:B---3--:R-:W-:Y:S02]  /*3210*/  IADD3 R13, R199, R22, RZ ;  /* 0x00000016c70d7210 */ /* 0x008fe40007ffe0ff */
[----:B------:R-:W-:Y:S01]  /*3220*/  F2FP.BF16.PACK_AB R180, R15, R24 ;  /* 0x000000180fb4723e */ /* 0x000fe200000010ff */
[----:B------:R-:W-:Y:S01]  /*3230*/  STS [R221+0x4000], R156 ;  /* 0x0040009cdd007388 */ /* 0x000fe20000000800 */
[----:B------:R-:W-:Y:S03]  /*3240*/  F2FP.BF16.PACK_AB R15, R183, R28 ;  /* 0x0000001cb70f723e */ /* 0x000fe600000010ff */
        /* <DEDUP_REMOVED lines=15> */
[----:B------:R-:W-:Y:S08]  /*3340*/  LDSM.16.MT88.4 R24, [R195+0xc480] ;  /* 0x00c48000c318783b */ /* 0x000ff00000004200 */
[----:B------:R-:W1:Y:S08]  /*3350*/  LDSM.16.MT88.4 R28, [R22+0x8080] ;  /* 0x00808000161c783b */ /* 0x000e700000004200 */
[----:B------:R-:W2:Y:S08]  /*3360*/  LDSM.16.MT88.4 R32, [R195+0xe480] ;  /* 0x00e48000c320783b */ /* 0x000eb00000004200 */
[----:B------:R-:W3:Y:S08]  /*3370*/  LDSM.16.MT88.4 R132, [R13+0x8080] ;  /* 0x008080000d84783b */ /* 0x000ef00000004200 */
[----:B------:R-:W-:Y:S08]  /*3380*/  LDSM.16.MT88.4 R136, [R195+0xcc80] ;  /* 0x00cc8000c388783b */ /* 0x000ff00000004200 */
[----:B------:R-:W4:Y:S01]  /*3390*/  LDSM.16.MT88.4 R140, [R22+0x8880] ;  /* 0x00888000168c783b */ /* 0x000f220000004200 */
[-C--:B-1----:R-:W-:Y:S07]  /*33a0*/  HMMA.16816.F32.BF16 R68, R24, R28.reuse, R68 ;  /* 0x0000001c1844723c */ /* 0x082fee0000041844 */
[----:B------:R-:W1:Y:S01]  /*33b0*/  LDSM.16.MT88.4 R156, [R195+0xec80] ;  /* 0x00ec8000c39c783b */ /* 0x000e620000004200 */
[C---:B--2---:R-:W-:Y:S07]  /*33c0*/  HMMA.16816.F32.BF16 R72, R32.reuse, R28, R72 ;  /* 0x0000001c2048723c */ /* 0x044fee0000041848 */
[----:B------:R-:W2:Y:S01]  /*33d0*/  LDSM.16.MT88.4 R180, [R13+0x8880] ;  /* 0x008880000db4783b */ /* 0x000ea20000004200 */
        /* <DEDUP_REMOVED lines=8> */
[----:B------:R-:W3:Y:S07]  /*3460*/  LDSM.16.MT88.4 R24, [R195+0xd480] ;  /* 0x00d48000c318783b */ /* 0x000eee0000004200 */
[-C--:B----4-:R-:W-:Y:S01]  /*3470*/  HMMA.16816.F32.BF16 R68, R136, R140.reuse, R68 ;  /* 0x0000008c8844723c */ /* 0x090fe20000041844 */
[----:B------:R-:W4:Y:S07]  /*3480*/  LDSM.16.MT88.4 R132, [R13+0x9080] ;  /* 0x009080000d84783b */ /* 0x000f2e0000004200 */
[C---:B-1----:R-:W-:Y:S08]  /*3490*/  HMMA.16816.F32.BF16 R72, R156.reuse, R140, R72 ;  /* 0x0000008c9c48723c */ /* 0x042ff00000041848 */
[-C--:B------:R-:W-:Y:S08]  /*34a0*/  HMMA.16816.F32.BF16 R76, R156, R142.reuse, R76 ;  /* 0x0000008e9c4c723c */ /* 0x080ff0000004184c */
[C---:B------:R-:W-:Y:S01]  /*34b0*/  HMMA.16816.F32.BF16 R80, R136.reuse, R142, R80 ;  /* 0x0000008e8850723c */ /* 0x040fe20000041850 */
[----:B------:R-:W-:Y:S07]  /*34c0*/  LDSM.16.MT88.4 R140, [R22+0x9880] ;  /* 0x00988000168c783b */ /* 0x000fee0000004200 */
[-C--:B--2---:R-:W-:Y:S08]  /*34d0*/  HMMA.16816.F32.BF16 R84, R136, R180.reuse, R84 ;  /* 0x000000b48854723c */ /* 0x084ff00000041854 */
[C---:B------:R-:W-:Y:S08]  /*34e0*/  HMMA.16816.F32.BF16 R88, R156.reuse, R180, R88 ;  /* 0x000000b49c58723c */ /* 0x040ff00000041858 */
[-C--:B------:R-:W-:Y:S01]  /*34f0*/  HMMA.16816.F32.BF16 R92, R156, R182.reuse, R92 ;  /* 0x000000b69c5c723c */ /* 0x080fe2000004185c */
[----:B------:R-:W-:Y:S07]  /*3500*/  LDSM.16.MT88.4 R156, [R195+0xfc80] ;  /* 0x00fc8000c39c783b */ /* 0x000fee0000004200 */
[----:B------:R-:W-:Y:S01]  /*3510*/  HMMA.16816.F32.BF16 R96, R136, R182, R96 ;  /* 0x000000b68860723c */ /* 0x000fe20000041860 */
[----:B------:R-:W1:Y:S07]  /*3520*/  LDSM.16.MT88.4 R136, [R195+0xdc80] ;  /* 0x00dc8000c388783b */ /* 0x000e6e0000004200 */
[-C--:B---3--:R-:W-:Y:S01]  /*3530*/  HMMA.16816.F32.BF16 R68, R24, R28.reuse, R68 ;  /* 0x0000001c1844723c */ /* 0x088fe20000041844 */
[----:B------:R2:W3:Y:S07]  /*3540*/  LDSM.16.MT88.4 R180, [R13+0x9880] ;  /* 0x009880000db4783b */ /* 0x0004ee0000004200 */
[C---:B------:R-:W-:Y:S01]  /*3550*/  HMMA.16816.F32.BF16 R72, R32.reuse, R28, R72 ;  /* 0x0000001c2048723c */ /* 0x040fe20000041848 */
[----:B------:R-:W-:Y:S07]  /*3560*/  BAR.SYNC.DEFER_BLOCKING 0x0 ;  /* 0x0000000000007b1d */ /* 0x000fee0000010000 */
[-C--:B------:R-:W-:Y:S08]  /*3570*/  HMMA.16816.F32.BF16 R76, R32, R30.reuse, R76 ;  /* 0x0000001e204c723c */ /* 0x080ff0000004184c */
[C---:B------:R-:W-:Y:S04]  /*3580*/  HMMA.16816.F32.BF16 R80, R24.reuse, R30, R80 ;  /* 0x0000001e1850723c */ /* 0x040fe80000041850 */
[----:B--2---:R-:W-:Y:S04]  /*3590*/  IADD3 R13, R230, 0x2, RZ ;  /* 0x00000002e60d7810 */ /* 0x004fe80007ffe0ff */
[-C--:B----4-:R-:W-:Y:S01]  /*35a0*/  HMMA.16816.F32.BF16 R84, R24, R132.reuse, R84 ;  /* 0x000000841854723c */ /* 0x090fe20000041854 */
[----:B------:R2:W4:Y:S02]  /*35b0*/  LDSM.16.MT88.4 R28, [R194] ;  /* 0x00000000c21c783b */ /* 0x0005240000004200 */
[----:B------:R-:W-:Y:S05]  /*35c0*/  ISETP.GE.AND P1, PT, R13, R226, PT ;  /* 0x000000e20d00720c */ /* 0x000fea0003f26270 */
[C---:B------:R-:W-:Y:S01]  /*35d0*/  HMMA.16816.F32.BF16 R88, R32.reuse, R132, R88 ;  /* 0x000000842058723c */ /* 0x040fe20000041858 */
[----:B------:R2:W5:Y:S07]  /*35e0*/  LDSM.16.M88.4 R188, [R202+0x11480] ;  /* 0x01148000cabc783b */ /* 0x00056e0000000200 */
[-C--:B------:R-:W-:Y:S01]  /*35f0*/  HMMA.16816.F32.BF16 R92, R32, R134.reuse, R92 ;  /* 0x00000086205c723c */ /* 0x080fe2000004185c */
[----:B------:R2:W2:Y:S07]  /*3600*/  LDSM.16.M88.4 R32, [R201+0x11480] ;  /* 0x01148000c920783b */ /* 0x0004ae0000000200 */
[----:B------:R-:W-:Y:S01]  /*3610*/  HMMA.16816.F32.BF16 R96, R24, R134, R96 ;  /* 0x000000861860723c */ /* 0x000fe20000041860 */
[----:B------:R2:W2:Y:S07]  /*3620*/  LDSM.16.M88.4 R24, [R201+0x10480] ;  /* 0x01048000c918783b */ /* 0x0004ae0000000200 */
[-C--:B-1----:R-:W-:Y:S01]  /*3630*/  HMMA.16816.F32.BF16 R68, R136, R140.reuse, R68 ;  /* 0x0000008c8844723c */ /* 0x082fe20000041844 */
        /* <DEDUP_REMOVED lines=9> */
[----:B------:R-:W-:Y:S05]  /*36d0*/  MOV R136, 0x20 ;  /* 0x0000002000887802 */ /* 0x000fea0000000f00 */
[----:B------:R-:W-:Y:S01]  /*36e0*/  SEL R136, R136, 0xffffffe0, !P0 ;  /* 0xffffffe088887807 */ /* 0x000fe20004000000 */
[----:B------:R-:W-:-:S05]  /*36f0*/  @P1 BRA `(.L_x_48) ;  /* 0x000002f000001947 */ /* 0x000fca0003800000 */
[C---:B-12-45:R-:W-:Y:S01]  /*3700*/  IMAD.WIDE.U32 R14, R13.reuse, c[0x0][0x208], RZ ;  /* 0x000082000d0e7a25 */ /* 0x076fe200078e00ff */
[----:B------:R-:W1:Y:S01]  /*3710*/  S2R R5, SR_CTAID.Y ;  /* 0x0000000000057919 */ /* 0x000e620000002600 */
[----:B------:R-:W-:Y:S02]  /*3720*/  SHF.R.S32.HI R10, RZ, 0x1f, R13 ;  /* 0x0000001fff0a7819 */ /* 0x000fe4000001140d */
[----:B------:R-:W-:Y:S02]  /*3730*/  IMAD.SHL.U32 R12, R14, 0x80, RZ ;  /* 0x000000800e0c7824 */ /* 0x000fe400078e00ff */
[----:B------:R-:W-:Y:S02]  /*3740*/  IMAD.MOV.U32 R6, RZ, RZ, c[0x0][0x208] ;  /* 0x00008200ff067624 */ /* 0x000fe400078e00ff */
[----:B------:R-:W-:Y:S04]  /*3750*/  IMAD R10, R10, c[0x0][0x208], RZ ;  /* 0x000082000a0a7a24 */ /* 0x000fe800078e02ff */
[C---:B------:R-:W-:Y:S02]  /*3760*/  IMAD R10, R13.reuse, c[0x0][0x20c], R10 ;  /* 0x000083000d0a7a24 */ /* 0x040fe400078e020a */
[----:B------:R-:W-:Y:S02]  /*3770*/  IMAD.SHL.U32 R13, R13, 0x40, RZ ;  /* 0x000000400d0d7824 */ /* 0x000fe400078e00ff */
[----:B------:R-:W-:Y:S05]  /*3780*/  IMAD.IADD R10, R15, 0x1, R10 ;  /* 0x000000010f0a7824 */ /* 0x000fea00078e020a */
[----:B------:R-:W-:Y:S02]  /*3790*/  SHF.L.U64.HI R10, R14, 0x7, R10 ;  /* 0x000000070e0a7819 */ /* 0x000fe4000001020a */
[----:B-1----:R-:W-:Y:S01]  /*37a0*/  SHF.R.S32.HI R4, RZ, 0x1f, R5 ;  /* 0x0000001fff047819 */ /* 0x002fe20000011405 */
[C---:B------:R-:W-:Y:S04]  /*37b0*/  IMAD.WIDE.U32 R16, R5.reuse, c[0x0][0x288], R210 ;  /* 0x0000a20005107a25 */ /* 0x040fe800078e00d2 */
[C---:B------:R-:W-:Y:S02]  /*37c0*/  IMAD R7, R4.reuse, c[0x0][0x210], RZ ;  /* 0x0000840004077a24 */ /* 0x040fe400078e02ff */
[----:B------:R-:W-:Y:S02]  /*37d0*/  IMAD R4, R4, c[0x0][0x288], RZ ;  /* 0x0000a20004047a24 */ /* 0x000fe400078e02ff */
[C---:B------:R-:W-:Y:S04]  /*37e0*/  IMAD.WIDE.U32 R18, R5.reuse, c[0x0][0x210], R216 ;  /* 0x0000840005127a25 */ /* 0x040fe800078e00d8 */
[C---:B------:R-:W-:Y:S01]  /*37f0*/  IMAD R7, R5.reuse, c[0x0][0x214], R7 ;  /* 0x0000850005077a24 */ /* 0x040fe200078e0207 */
[----:B------:R-:W-:Y:S01]  /*3800*/  IADD3 R9, P6, P5, R214, UR18, R18 ;  /* 0x00000012d6097c10 */ /* 0x000fe2000fdde012 */
[----:B------:R-:W-:Y:S01]  /*3810*/  IMAD R4, R5, c[0x0][0x28c], R4 ;  /* 0x0000a30005047a24 */ /* 0x000fe200078e0204 */
[----:B------:R-:W-:Y:S01]  /*3820*/  IADD3 R5, P1, R16, UR14, RZ ;  /* 0x0000000e10057c10 */ /* 0x000fe2000ff3e0ff */
[----:B------:R-:W-:Y:S03]  /*3830*/  IMAD.IADD R7, R19, 0x1, R7 ;  /* 0x0000000113077824 */ /* 0x000fe600078e0207 */
[----:B------:R-:W-:Y:S02]  /*3840*/  IADD3.X R4, R17, UR11, R4, P1, !PT ;  /* 0x0000000b11047c10 */ /* 0x000fe40008ffe404 */
[----:B------:R-:W-:Y:S02]  /*3850*/  LEA R14, P1, R5, c[0x0][0x280], 0x2 ;  /* 0x0000a000050e7a11 */ /* 0x000fe400078210ff */
[----:B------:R-:W-:Y:S02]  /*3860*/  IADD3.X R8, R204, UR9, R7, P6, P5 ;  /* 0x00000009cc087c10 */ /* 0x000fe4000b7ea407 */
[----:B------:R-:W-:Y:S02]  /*3870*/  LEA R7, P5, R9, c[0x0][0x1f0], 0x1 ;  /* 0x00007c0009077a11 */ /* 0x000fe400078a08ff */
[----:B------:R-:W-:Y:S01]  /*3880*/  LEA.HI.X R15, R5, c[0x0][0x284], R4, 0x2, P1 ;  /* 0x0000a100050f7a11 */ /* 0x000fe200008f1404 */
[----:B------:R-:W-:Y:S01]  /*3890*/  IMAD.MOV.U32 R4, RZ, RZ, c[0x0][0x20c] ;  /* 0x00008300ff047624 */ /* 0x000fe200078e00ff */
[----:B------:R-:W-:Y:S02]  /*38a0*/  LEA.HI.X R9, R9, c[0x0][0x1f4], R8, 0x1, P5 ;  /* 0x00007d0009097a11 */ /* 0x000fe400028f0c08 */
[----:B------:R-:W-:Y:S02]  /*38b0*/  LEA R5, P6, R6, R7, 0x6 ;  /* 0x0000000706057211 */ /* 0x000fe400078c30ff */
[----:B------:R-:W-:Y:S02]  /*38c0*/  IADD3 R8, -R208, c[0x0][0x168], -R13 ;  /* 0x00005a00d0087a10 */ /* 0x000fe40007ffe90d */
[----:B------:R-:W-:Y:S02]  /*38d0*/  IADD3 R18, P1, R5, R12, RZ ;  /* 0x0000000c05127210 */ /* 0x000fe40007f3e0ff */
[----:B------:R-:W-:Y:S01]  /*38e0*/  LEA.HI.X R5, R6, R9, R4, 0x6, P6 ;  /* 0x0000000906057211 */ /* 0x000fe200030f3404 */
[----:B------:R-:W-:Y:S01]  /*38f0*/  IMAD R6, R222, 0x2000, R205 ;  /* 0x00002000de067824 */ /* 0x000fe200078e02cd */
[----:B------:R-:W-:Y:S01]  /*3900*/  ISETP.LT.OR P6, PT, R8, 0x1, P3 ;  /* 0x000000010800780c */ /* 0x000fe20001fc1670 */
[----:B------:R-:W-:Y:S01]  /*3910*/  @!P2 IMAD R4, R222, 0x40, R210 ;  /* 0x00000040de04a824 */ /* 0x000fe200078e02d2 */
[----:B------:R-:W-:Y:S01]  /*3920*/  IADD3 R16, P5, R12, R7, RZ ;  /* 0x000000070c107210 */ /* 0x000fe20007fbe0ff */
[----:B------:R-:W-:Y:S02]  /*3930*/  IMAD.X R19, R5, 0x1, R10, P1 ;  /* 0x0000000105137824 */ /* 0x000fe400008e060a */
[----:B------:R-:W-:Y:S02]  /*3940*/  @!P2 IMAD.SHL.U32 R5, R4, 0x4, RZ ;  /* 0x000000040405a824 */ /* 0x000fe400078e00ff */
[----:B------:R-:W-:Y:S01]  /*3950*/  IMAD.X R17, R10, 0x1, R9, P5 ;  /* 0x000000010a117824 */ /* 0x000fe200028e0609 */
[----:B------:R-:W-:Y:S02]  /*3960*/  ISETP.LT.OR P5, PT, R8, 0x21, P3 ;  /* 0x000000210800780c */ /* 0x000fe40001fa1670 */
[C---:B------:R-:W-:Y:S03]  /*3970*/  LEA R8, P1, R13.reuse, R14, 0x2 ;  /* 0x0000000e0d087211 */ /* 0x040fe600078210ff */
[----:B------:R-:W-:Y:S01]  /*3980*/  @!PT LDS RZ, [RZ] ;  /* 0x00000000fffff984 */ /* 0x000fe20000000800 */
[----:B------:R-:W-:Y:S01]  /*3990*/  @!PT LDS RZ, [RZ] ;  /* 0x00000000fffff984 */ /* 0x000fe20000000800 */
[----:B------:R-:W-:Y:S01]  /*39a0*/  @!PT LDS RZ, [RZ] ;  /* 0x00000000fffff984 */ /* 0x000fe20000000800 */
[----:B------:R1:W-:Y:S01]  /*39b0*/  LDGSTS.E.BYPASS.LTC128B.128 [R6], [R16.64], !P6 ;  /* 0x0000000010067fae */ /* 0x0003e2000f101d58 */
[----:B------:R-:W-:Y:S07]  /*39c0*/  LEA.HI.X.SX32 R9, R13, R15, 0x2, P1 ;  /* 0x0000000f0d097211 */ /* 0x000fee00008f16ff */
[----:B------:R1:W-:Y:S08]  /*39d0*/  LDGSTS.E.BYPASS.LTC128B.128 [R6+0x1000], [R18.64], !P5 ;  /* 0x0100000012067fae */ /* 0x0003f0000e901d58 */
[----:B------:R1:W-:Y:S02]  /*39e0*/  @!P2 LDGSTS.E.BYPASS.LTC128B.128 [R5+0xc280], [R8.64] ;  /* 0x0c2800000805afae */ /* 0x0003e4000b901d58 */
.L_x_48:
[-C--:B-12-45:R-:W-:Y:S01]  /*39f0*/  HMMA.16816.F32.BF16 R4, R24, R28.reuse, RZ ;  /* 0x0000001c1804723c */ /* 0x0b6fe200000418ff */
[----:B------:R-:W-:Y:S02]  /*3a00*/  LDSM.16.MT88.4 R36, [R194+0x1800] ;  /* 0x00180000c224783b */ /* 0x000fe40000004200 */
[----:B------:R-:W-:Y:S01]  /*3a10*/  ISETP.GE.AND P6, PT, R223, 0x1, PT ;  /* 0x00000001df00780c */ /* 0x000fe20003fc6270 */
[C---:B------:R-:W-:Y:S01]  /*3a20*/  IMAD.IADD R45, R199.reuse, 0x1, R201 ;  /* 0x00000001c72d7824 */ /* 0x040fe200078e02c9 */
[----:B------:R-:W0:Y:S01]  /*3a30*/  LDGDEPBAR ;  /* 0x00000000000079af */ /* 0x000e220000000000 */
[----:B------:R-:W-:Y:S01]  /*3a40*/  IMAD.IADD R44, R199, 0x1, R202 ;  /* 0x00000001c72c7824 */ /* 0x000fe200078e02ca */
[----:B------:R-:W-:Y:S01]  /*3a50*/  ISETP.GE.AND P5, PT, R222, 0x1, PT ;  /* 0x00000001de00780c */ /* 0x000fe20003fa6270 */
[C---:B------:R-:W-:Y:S01]  /*3a60*/  HMMA.16816.F32.BF16 R8, R32.reuse, R28, RZ ;  /* 0x0000001c2008723c */ /* 0x040fe200000418ff */
[----:B------:R-:W-:Y:S03]  /*3a70*/  LDSM.16.M88.4 R20, [R45+0x10480] ;  /* 0x010480002d14783b */ /* 0x000fe60000000200 */
[----:B------:R-:W-:Y:S01]  /*3a80*/  IMAD.SHL.U32 R230, R230, 0x1000, RZ ;  /* 0x00001000e6e67824 */ /* 0x000fe200078e00ff */
[----:B------:R-:W-:Y:S01]  /*3a90*/  LDSM.16.M88.4 R40, [R44+0x11480] ;  /* 0x011480002c28783b */ /* 0x000fe20000000200 */
[----:B------:R-:W-:Y:S02]  /*3aa0*/  IADD3 R223, R223, 0x1, RZ ;  /* 0x00000001dfdf7810 */ /* 0x000fe40007ffe0ff */
[-C--:B------:R-:W-:Y:S01]  /*3ab0*/  HMMA.16816.F32.BF16 R12, R32, R30.reuse, RZ ;  /* 0x0000001e200c723c */ /* 0x080fe200000418ff */
[----:B------:R-:W-:Y:S03]  /*3ac0*/  LDSM.16.M88.4 R32, [R44+0x10480] ;  /* 0x010480002c20783b */ /* 0x000fe60000000200 */
[----:B------:R-:W-:Y:S02]  /*3ad0*/  IADD3 R222, R222, 0x1, RZ ;  /* 0x00000001dede7810 */ /* 0x000fe40007ffe0ff */
[----:B------:R-:W-:Y:S02]  /*3ae0*/  SEL R223, R223, RZ, !P6 ;  /* 0x000000ffdfdf7207 */ /* 0x000fe40007000000 */
[----:B------:R-:W-:Y:S01]  /*3af0*/  HMMA.16816.F32.BF16 R16, R24, R30, RZ ;  /* 0x0000001e1810723c */ /* 0x000fe200000418ff */
[----:B------:R-:W1:Y:S03]  /*3b00*/  LDSM.16.MT88.4 R24, [R194+0x1000] ;  /* 0x00100000c218783b */ /* 0x000e660000004200 */
[----:B------:R-:W-:Y:S01]  /*3b10*/  SEL R222, R222, RZ, !P5 ;  /* 0x000000ffdede7207 */ /* 0x000fe20006800000 */
[----:B------:R-:W2:Y:S03]  /*3b20*/  LDSM.16.M88.4 R28, [R45+0x11480] ;  /* 0x011480002d1c783b */ /* 0x000ea60000000200 */
[-C--:B------:R-:W-:Y:S08]  /*3b30*/  HMMA.16816.F32.BF16 R4, R132, R184.reuse, R4 ;  /* 0x000000b88404723c */ /* 0x080ff00000041804 */
[C---:B------:R-:W-:Y:S08]  /*3b40*/  HMMA.16816.F32.BF16 R8, R188.reuse, R184, R8 ;  /* 0x000000b8bc08723c */ /* 0x040ff00000041808 */
[-C--:B------:R-:W-:Y:S08]  /*3b50*/  HMMA.16816.F32.BF16 R12, R188, R186.reuse, R12 ;  /* 0x000000babc0c723c */ /* 0x080ff0000004180c */
[----:B------:R-:W-:Y:S08]  /*3b60*/  HMMA.16816.F32.BF16 R16, R132, R186, R16 ;  /* 0x000000ba8410723c */ /* 0x000ff00000041810 */
[-C--:B-1----:R-:W-:Y:S08]  /*3b70*/  HMMA.16816.F32.BF16 R4, R20, R24.reuse, R4 ;  /* 0x000000181404723c */ /* 0x082ff00000041804 */
[C---:B--2---:R-:W-:Y:S08]  /*3b80*/  HMMA.16816.F32.BF16 R8, R28.reuse, R24, R8 ;  /* 0x000000181c08723c */ /* 0x044ff00000041808 */
[-C--:B------:R-:W-:Y:S01]  /*3b90*/  HMMA.16816.F32.BF16 R12, R28, R26.reuse, R12 ;  /* 0x0000001a1c0c723c */ /* 0x080fe2000004180c */
[----:B------:R-:W-:Y:S07]  /*3ba0*/  LDSM.16.M88.4 R28, [R201+0x13480] ;  /* 0x01348000c91c783b */ /* 0x000fee0000000200 */
[----:B------:R-:W-:Y:S01]  /*3bb0*/  HMMA.16816.F32.BF16 R16, R20, R26, R16 ;  /* 0x0000001a1410723c */ /* 0x000fe20000041810 */
[----:B------:R-:W-:Y:S04]  /*3bc0*/  LDSM.16.M88.4 R20, [R201+0x12480] ;  /* 0x01248000c914783b */ /* 0x000fe80000000200 */
[----:B------:R-:W1:Y:S03]  /*3bd0*/  LDSM.16.MT88.4 R24, [R194+0x2000] ;  /* 0x00200000c218783b */ /* 0x000e660000004200 */
[-C--:B------:R-:W-:Y:S08]  /*3be0*/  HMMA.16816.F32.BF16 R4, R32, R36.reuse, R4 ;  /* 0x000000242004723c */ /* 0x080ff00000041804 */
        /* <DEDUP_REMOVED lines=28> */
[----:B------:R-:W-:Y:S01]  /*3db0*/  LEA.HI.X.SX32 R21, R230, R225, 0x1, P1 ;  /* 0x000000e1e6157211 */ /* 0x000fe200008f0eff */
[----:B------:R-:W-:Y:S02]  /*3dc0*/  IMAD.MOV.U32 R230, RZ, RZ, R227 ;  /* 0x000000ffffe67224 */ /* 0x000fe400078e00e3 */
[C---:B---3--:R-:W-:Y:S08]  /*3dd0*/  HMMA.16816.F32.BF16 R8, R40.reuse, R36, R8 ;  /* 0x000000242808723c */ /* 0x048ff00000041808 */
[-C--:B------:R-:W-:Y:S08]  /*3de0*/  HMMA.16816.F32.BF16 R12, R40, R38.reuse, R12 ;  /* 0x00000026280c723c */ /* 0x080ff0000004180c */
[----:B------:R-:W-:Y:S07]  /*3df0*/  HMMA.16816.F32.BF16 R16, R32, R38, R16 ;  /* 0x000000262010723c */ /* 0x000fee0000041810 */
[C---:B------:R-:W-:Y:S05]  /*3e00*/  LEA R32, P1, R20.reuse, c[0x0][0x220], 0x2 ;  /* 0x0000880014207a11 */ /* 0x040fea00078210ff */
[----:B------:R-:W-:Y:S02]  /*3e10*/  LEA.HI.X R33, R20, c[0x0][0x224], R21, 0x2, P1 ;  /* 0x0000890014217a11 */ /* 0x000fe400008f1415 */
[--C-:B------:R-:W-:Y:S02]  /*3e20*/  IADD3 R20, R200, R197, R136.reuse ;  /* 0x000000c5c8147210 */ /* 0x100fe40007ffe088 */
[----:B------:R-:W-:Y:S01]  /*3e30*/  IADD3 R136, R197, R200, R136 ;  /* 0x000000c8c5887210 */ /* 0x000fe20007ffe088 */
[----:B------:R-:W-:Y:S01]  /*3e40*/  RED.E.ADD.F32.FTZ.RN.STRONG.GPU [R32.64], R4 ;  /* 0x000000042000798e */ /* 0x000fe2000c10e798 */
[C---:B------:R-:W-:Y:S01]  /*3e50*/  ISETP.GE.AND P1, PT, R193.reuse, 0x1, PT ;  /* 0x00000001c100780c */ /* 0x040fe20003f26270 */
[----:B------:R-:W-:Y:S01]  /*3e60*/  IMAD.SHL.U32 R24, R20, 0x2, RZ ;  /* 0x0000000214187824 */ /* 0x000fe200078e00ff */
[----:B------:R-:W-:Y:S01]  /*3e70*/  IADD3 R193, R193, 0x1, RZ ;  /* 0x00000001c1c17810 */ /* 0x000fe20007ffe0ff */
[----:B------:R-:W-:Y:S01]  /*3e80*/  RED.E.ADD.F32.FTZ.RN.STRONG.GPU [R32.64+0x400], R5 ;  /* 0x000400052000798e */ /* 0x000fe2000c10e798 */
[----:B------:R-:W-:Y:S02]  /*3e90*/  IMAD.SHL.U32 R40, R136, 0x2, RZ ;  /* 0x0000000288287824 */ /* 0x000fe400078e00ff */
[----:B------:R-:W-:Y:S01]  /*3ea0*/  SEL R193, R193, RZ, !P1 ;  /* 0x000000ffc1c17207 */ /* 0x000fe20004800000 */
[----:B------:R-:W-:Y:S01]  /*3eb0*/  RED.E.ADD.F32.FTZ.RN.STRONG.GPU [R32.64+0x800], R6 ;  /* 0x000800062000798e */ /* 0x000fe2000c10e798 */
[----:B------:R-:W-:Y:S03]  /*3ec0*/  ISETP.GE.AND P1, PT, R227, R226, PT ;  /* 0x000000e2e300720c */ /* 0x000fe60003f26270 */
        /* <DEDUP_REMOVED lines=63> */
.L_x_46:
[----:B------:R-:W3:Y:S01]  /*42c0*/  S2R R0, SR_CTAID.Y ;  /* 0x0000000000007919 */ /* 0x000ee20000002600 */
[----:B------:R-:W4:Y:S01]  /*42d0*/  S2UR UR5, SR_CTAID.X ;  /* 0x00000000000579c3 */ /* 0x000f220000002500 */
[----:B------:R-:W-:Y:S01]  /*42e0*/  MOV R2, c[0x0][0x338] ;  /* 0x0000ce0000027a02 */ /* 0x000fe20000000f00 */
[----:B------:R-:W-:-:S02]  /*42f0*/  ULDC.64 UR6, c[0x0][0x330] ;  /* 0x0000cc0000067ab9 */ /* 0x000fc40000000a00 */
[----:B------:R-:W-:Y:S01]  /*4300*/  UIMAD UR6, UR12, UR6, URZ ;  /* 0x000000060c0672a4 */ /* 0x000fe2000f8e023f */
[----:B------:R-:W-:-:S03]  /*4310*/  ISETP.NE.AND P1, PT, R2, 0x1, PT ;  /* 0x000000010200780c */ /* 0x000fc60003f25270 */
[----:B------:R-:W-:-:S10]  /*4320*/  UIMAD UR6, UR13, UR7, UR6 ;  /* 0x000000070d0672a4 */ /* 0x000fd4000f8e0206 */
[----:B---3--:R-:W-:Y:S01]  /*4330*/  @P1 IMAD.HI.U32 R3, R0, c[0x0][0x33c], RZ ;  /* 0x0000cf0000031a27 */ /* 0x008fe200078e00ff */
[----:B----4-:R-:W-:Y:S01]  /*4340*/  USHF.L.U32 UR5, UR5, 0xd, URZ ;  /* 0x0000000d05057899 */ /* 0x010fe2000800063f */
[----:B------:R-:W-:Y:S02]  /*4350*/  SHF.R.S32.HI R7, RZ, 0x1f, R0 ;  /* 0x0000001fff077819 */ /* 0x000fe40000011400 */
[----:B------:R-:W-:Y:S01]  /*4360*/  MOV R6, R0 ;  /* 0x0000000000067202 */ /* 0x000fe20000000f00 */
[----:B------:R-:W-:Y:S01]  /*4370*/  USHF.R.S32.HI UR4, URZ, 0x1f, UR5 ;  /* 0x0000001f3f047899 */ /* 0x000fe20008011405 */
[----:B------:R-:W-:Y:S02]  /*4380*/  @P1 SHF.R.U32.HI R3, RZ, c[0x0][0x340], R3 ;  /* 0x0000d000ff031a19 */ /* 0x000fe40000011603 */
[----:B------:R-:W-:Y:S02]  /*4390*/  IADD3 R4, P0, R206, UR5, RZ ;  /* 0x00000005ce047c10 */ /* 0x000fe4000ff1e0ff */
[----:B------:R-:W-:-:S02]  /*43a0*/  @P1 SHF.R.S32.HI R2, RZ, 0x1f, R3 ;  /* 0x0000001fff021819 */ /* 0x000fc40000011403 */
[----:B------:R-:W-:Y:S01]  /*43b0*/  LEA.HI.X.SX32 R5, R206, UR4, 0x1, P0 ;  /* 0x00000004ce057c11 */ /* 0x000fe200080f0eff */
[----:B------:R-:W-:Y:S01]  /*43c0*/  ULDC.64 UR4, c[0x0][0x308] ;  /* 0x0000c20000047ab9 */ /* 0x000fe20000000a00 */
[----:B------:R-:W-:Y:S01]  /*43d0*/  @P1 MOV R7, R2 ;  /* 0x0000000200071202 */ /* 0x000fe20000000f00 */
[----:B------:R-:W-:Y:S01]  /*43e0*/  UIMAD UR4, UR12, UR4, URZ ;  /* 0x000000040c0472a4 */ /* 0x000fe2000f8e023f */
[----:B------:R-:W-:Y:S02]  /*43f0*/  @P1 MOV R6, R3 ;  /* 0x0000000300061202 */ /* 0x000fe40000000f00 */
[----:B------:R-:W-:Y:S01]  /*4400*/  MOV R2, UR13 ;  /* 0x0000000d00027c02 */ /* 0x000fe20008000f00 */
[----:B------:R-:W-:Y:S01]  /*4410*/  IMAD R3, R7, c[0x0][0x328], RZ ;  /* 0x0000ca0007037a24 */ /* 0x000fe200078e02ff */
[----:B------:R-:W-:Y:S01]  /*4420*/  UIMAD UR4, UR13, UR5, UR4 ;  /* 0x000000050d0472a4 */ /* 0x000fe2000f8e0204 */
[----:B------:R-:W-:-:S04]  /*4430*/  IMAD.WIDE.U32 R8, R6, c[0x0][0x328], R4 ;  /* 0x0000ca0006087a25 */ /* 0x000fc800078e0004 */
[C---:B------:R-:W-:Y:S02]  /*4440*/  IMAD R0, R6.reuse, c[0x0][0x32c], R3 ;  /* 0x0000cb0006007a24 */ /* 0x040fe400078e0203 */
[----:B------:R-:W-:Y:S02]  /*4450*/  IMAD R3, R7, c[0x0][0x300], RZ ;  /* 0x0000c00007037a24 */ /* 0x000fe400078e02ff */
[C---:B------:R-:W-:Y:S01]  /*4460*/  IMAD.WIDE.U32 R4, R6.reuse, c[0x0][0x300], R4 ;  /* 0x0000c00006047a25 */ /* 0x040fe200078e0004 */
[----:B------:R-:W-:Y:S02]  /*4470*/  IADD3 R9, R9, R0, RZ ;  /* 0x0000000009097210 */ /* 0x000fe40007ffe0ff */
[----:B------:R-:W-:Y:S01]  /*4480*/  MOV R0, UR13 ;  /* 0x0000000d00007c02 */ /* 0x000fe20008000f00 */
[----:B------:R-:W-:-:S04]  /*4490*/  IMAD R3, R6, c[0x0][0x304], R3 ;  /* 0x0000c10006037a24 */ /* 0x000fc800078e0203 */
[----:B------:R-:W-:Y:S01]  /*44a0*/  IMAD.WIDE.U32 R8, R0, c[0x0][0x330], R8 ;  /* 0x0000cc0000087a25 */ /* 0x000fe200078e0008 */
[----:B------:R-:W-:-:S04]  /*44b0*/  IADD3 R5, R5, R3, RZ ;  /* 0x0000000305057210 */ /* 0x000fc80007ffe0ff */
[----:B------:R-:W-:Y:S01]  /*44c0*/  IADD3 R3, R9, UR6, RZ ;  /* 0x0000000609037c10 */ /* 0x000fe2000fffe0ff */
[----:B------:R-:W-:Y:S01]  /*44d0*/  IMAD.WIDE.U32 R4, R2, c[0x0][0x308], R4 ;  /* 0x0000c20002047a25 */ /* 0x000fe200078e0004 */
[----:B------:R-:W-:-:S04]  /*44e0*/  LEA R6, P1, R8, c[0x0][0x310], 0x2 ;  /* 0x0000c40008067a11 */ /* 0x000fc800078210ff */
[----:B------:R-:W-:Y:S01]  /*44f0*/  LEA.HI.X R7, R8, c[0x0][0x314], R3, 0x2, P1 ;  /* 0x0000c50008077a11 */ /* 0x000fe200008f1403 */
[----:B------:R-:W-:Y:S01]  /*4500*/  BAR.SYNC.DEFER_BLOCKING 0x1, 0x100 ;  /* 0x0044000000007b1d */ /* 0x000fe20000010000 */
[----:B------:R-:W-:Y:S01]  /*4510*/  IADD3 R0, R5, UR4, RZ ;  /* 0x0000000405007c10 */ /* 0x000fe2000fffe0ff */
[----:B------:R-:W-:Y:S01]  /*4520*/  FMUL.FTZ R5, R100, c[0x0][0x298] ;  /* 0x0000a60064057a20 */ /* 0x000fe20000410000 */
[----:B------:R-:W-:Y:S01]  /*4530*/  LEA R2, P0, R4, c[0x0][0x2e8], 0x2 ;  /* 0x0000ba0004027a11 */ /* 0x000fe200078010ff */
[----:B------:R-:W-:-:S03]  /*4540*/  FMUL.FTZ R101, R101, c[0x0][0x298] ;  /* 0x0000a60065657a20 */ /* 0x000fc60000410000 */
[----:B------:R-:W-:Y:S01]  /*4550*/  LEA.HI.X R3, R4, c[0x0][0x2ec], R0, 0x2, P0 ;  /* 0x0000bb0004037a11 */ /* 0x000fe200000f1400 */
[----:B------:R-:W-:Y:S04]  /*4560*/  RED.E.ADD.F32.FTZ.RN.STRONG.GPU [R6.64], R68 ;  /* 0x000000440600798e */ /* 0x000fe8000c10e798 */
[----:B------:R-:W-:Y:S04]  /*4570*/  RED.E.ADD.F32.FTZ.RN.STRONG.GPU [R6.64+0x400], R69 ;  /* 0x000400450600798e */ /* 0x000fe8000c10e798 */
        /* <DEDUP_REMOVED lines=23> */
[----:B------:R-:W-:Y:S01]  /*46f0*/  RED.E.ADD.F32.FTZ.RN.STRONG.GPU [R6.64+0x6400], R97 ;  /* 0x006400610600798e */ /* 0x000fe2000c10e798 */
[----:B------:R-:W-:-:S03]  /*4700*/  FMUL.FTZ R9, R102, c[0x0][0x298] ;  /* 0x0000a60066097a20 */ /* 0x000fc60000410000 */
        /* <DEDUP_REMOVED lines=10> */
[----:B------:R3:W-:Y:S01]  /*47b0*/  RED.E.ADD.F32.FTZ.RN.STRONG.GPU [R6.64+0x7c00], R95 ;  /* 0x007c005f0600798e */ /* 0x0007e2000c10e798 */
[----:B------:R-:W-:Y:S02]  /*47c0*/  FMUL.FTZ R15, R112, c[0x0][0x298] ;  /* 0x0000a600700f7a20 */ /* 0x000fe40000410000 */
[----:B------:R-:W-:Y:S01]  /*47d0*/  FMUL.FTZ R113, R113, c[0x0][0x298] ;  /* 0x0000a60071717a20 */ /* 0x000fe20000410000 */
[----:B------:R-:W-:Y:S01]  /*47e0*/  RED.E.ADD.F32.FTZ.RN.STRONG.GPU [R2.64], R5 ;  /* 0x000000050200798e */ /* 0x000fe2000c10e798 */
[----:B-1----:R-:W-:Y:S02]  /*47f0*/  FMUL.FTZ R17, R114, c[0x0][0x298] ;  /* 0x0000a60072117a20 */ /* 0x002fe40000410000 */
[----:B------:R-:W-:Y:S01]  /*4800*/  FMUL.FTZ R115, R115, c[0x0][0x298] ;  /* 0x0000a60073737a20 */ /* 0x000fe20000410000 */
[----:B------:R-:W-:Y:S01]  /*4810*/  RED.E.ADD.F32.FTZ.RN.STRONG.GPU [R2.64+0x400], R101 ;  /* 0x000400650200798e */ /* 0x000fe2000c10e798 */
[----:B------:R-:W-:Y:S02]  /*4820*/  FMUL.FTZ R109, R109, c[0x0][0x298] ;  /* 0x0000a6006d6d7a20 */ /* 0x000fe40000410000 */
[----:B--2---:R-:W-:Y:S01]  /*4830*/  FMUL.FTZ R19, R110, c[0x0][0x298] ;  /* 0x0000a6006e137a20 */ /* 0x004fe20000410000 */
[----:B------:R-:W-:Y:S01]  /*4840*/  RED.E.ADD.F32.FTZ.RN.STRONG.GPU [R2.64+0x800], R9 ;  /* 0x000800090200798e */ /* 0x000fe2000c10e798 */
[----:B------:R-:W-:-:S02]  /*4850*/  FMUL.FTZ R111, R111, c[0x0][0x298] ;  /* 0x0000a6006f6f7a20 */ /* 0x000fc40000410000 */
[----:B------:R-:W-:Y:S01]  /*4860*/  FMUL.FTZ R21, R116, c[0x0][0x298] ;  /* 0x0000a60074157a20 */ /* 0x000fe20000410000 */
[----:B------:R-:W-:Y:S01]  /*4870*/  RED.E.ADD.F32.FTZ.RN.STRONG.GPU [R2.64+0xc00], R103 ;  /* 0x000c00670200798e */ /* 0x000fe2000c10e798 */
[----:B------:R-:W-:Y:S02]  /*4880*/  FMUL.FTZ R117, R117, c[0x0][0x298] ;  /* 0x0000a60075757a20 */ /* 0x000fe40000410000 */
[----:B------:R-:W-:Y:S01]  /*4890*/  FMUL.FTZ R23, R118, c[0x0][0x298] ;  /* 0x0000a60076177a20 */ /* 0x000fe20000410000 */
[----:B------:R-:W-:Y:S01]  /*48a0*/  RED.E.ADD.F32.FTZ.RN.STRONG.GPU [R2.64+0x1000], R11 ;  /* 0x0010000b0200798e */ /* 0x000fe2000c10e798 */
[----:B------:R-:W-:Y:S02]  /*48b0*/  FMUL.FTZ R119, R119, c[0x0][0x298] ;  /* 0x0000a60077777a20 */ /* 0x000fe40000410000 */
[----:B------:R-:W-:Y:S01]  /*48c0*/  FMUL.FTZ R25, R120, c[0x0][0x298] ;  /* 0x0000a60078197a20 */ /* 0x000fe20000410000 */
[----:B------:R-:W-:Y:S01]  /*48d0*/  RED.E.ADD.F32.FTZ.RN.STRONG.GPU [R2.64+0x1400], R105 ;  /* 0x001400690200798e */ /* 0x000fe2000c10e798 */
[----:B------:R-:W-:-:S02]  /*48e0*/  FMUL.FTZ R121, R121, c[0x0][0x298] ;  /* 0x0000a60079797a20 */ /* 0x000fc40000410000 */
[----:B---3--:R-:W-:Y:S01]  /*48f0*/  FMUL.FTZ R7, R108, c[0x0][0x298] ;  /* 0x0000a6006c077a20 */ /* 0x008fe20000410000 */
        /* <DEDUP_REMOVED lines=36> */
[----:B------:R-:W-:Y:S05]  /*4b40*/  EXIT ;  /* 0x000000000000794d */ /* 0x000fea0003800000 */
.L_x_50:
        /* <DEDUP_REMOVED lines=11> */
.L_x_1794:


//--------------------- .text._ZN7cutlass13device_kernelIN5flash19enable_sm80_to_sm89INS1_16FlashAttnBwdSm80INS1_25CollectiveMainloopBwdSm80ILi2ELi2EN4cute5tupleIJNS5_1CILi64EEENS7_ILi128EEES8_EEENS_10bfloat16_tEfNS_4arch4Sm80ELb0ELb0ELb0ELb0ELb1ELb0ELb0ELb0ELi2ELi2ELi4ELi2ELb1EEENS1_24CollectiveEpilogueBwdGQAISA_fSD_Li256ELb0ELb1EEENS1_19SingleTileSchedulerILb0ELb0ELb0ELi128EEEEEEEEEvNT_6ParamsE --------------------------
	.section	.text._ZN7cutlass13device_kernelIN5flash19enable_sm80_to_sm89INS1_16FlashAttnBwdSm80INS1_25CollectiveMainloopBwdSm80ILi2ELi2EN4cute5tupleIJNS5_1CILi64EEENS7_ILi128EEES8_EEENS_10bfloat16_tEfNS_4arch4Sm80ELb0ELb0ELb0ELb0ELb1ELb0ELb0ELb0ELi2ELi2ELi4ELi2ELb1EEENS1_24CollectiveEpilogueBwdGQAISA_fSD_Li256ELb0ELb1EEENS1_19SingleTileSchedulerILb0ELb0ELb0ELi128EEEEEEEEEvNT_6ParamsE,"ax",@progbits
	.sectioninfo	@"SHI_REGISTERS=244"
	.align	128
.text._ZN7cutlass13device_kernelIN5flash19enable_sm80_to_sm89INS1_16FlashAttnBwdSm80INS1_25CollectiveMainloopBwdSm80ILi2ELi2EN4cute5tupleIJNS5_1CILi64EEENS7_ILi128EEES8_EEENS_10bfloat16_tEfNS_4arch4Sm80ELb0ELb0ELb0ELb0ELb1ELb0ELb0ELb0ELi2ELi2ELi4ELi2ELb1EEENS1_24CollectiveEpilogueBwdGQAISA_fSD_Li256ELb0ELb1EEENS1_19SingleTileSchedulerILb0ELb0ELb0ELi128EEEEEEEEEvNT_6ParamsE:
        .type           _ZN7cutlass13device_kernelIN5flash19enable_sm80_to_sm89INS1_16FlashAttnBwdSm80INS1_25CollectiveMainloopBwdSm80ILi2ELi2EN4cute5tupleIJNS5_1CILi64EEENS7_ILi128EEES8_EEENS_10bfloat16_tEfNS_4arch4Sm80ELb0ELb0ELb0ELb0ELb1ELb0ELb0ELb0ELi2ELi2ELi4ELi2ELb1EEENS1_24CollectiveEpilogueBwdGQAISA_fSD_Li256ELb0ELb1EEENS1_19SingleTileSchedulerILb0ELb0ELb0ELi128EEEEEEEEEvNT_6ParamsE,@function
        .size           _ZN7cutlass13device_kernelIN5flash19enable_sm80_to_sm89INS1_16FlashAttnBwdSm80INS1_25CollectiveMainloopBwdSm80ILi2ELi2EN4cute5tupleIJNS5_1CILi64EEENS7_ILi128EEES8_EEENS_10bfloat16_tEfNS_4arch4Sm80ELb0ELb0ELb0ELb0ELb1ELb0ELb0ELb0ELi2ELi2ELi4ELi2ELb1EEENS1_24CollectiveEpilogueBwdGQAISA_fSD_Li256ELb0ELb1EEENS1_19SingleTileSchedulerILb0ELb0ELb0ELi128EEEEEEEEEvNT_6ParamsE,(.L_x_1795 - _ZN7cutlass13device_kernelIN5flash19enable_sm80_to_sm89INS1_16FlashAttnBwdSm80INS1_25CollectiveMainloopBwdSm80ILi2ELi2EN4cute5tupleIJNS5_1CILi64EEENS7_ILi128EEES8_EEENS_10bfloat16_tEfNS_4arch4Sm80ELb0ELb0ELb0ELb0ELb1ELb0ELb0ELb0ELi2ELi2ELi4ELi2ELb1EEENS1_24CollectiveEpilogueBwdGQAISA_fSD_Li256ELb0ELb1EEENS1_19SingleTileSchedulerILb0ELb0ELb0ELi128EEEEEEEEEvNT_6ParamsE)
        .other          _ZN7cutlass13device_kernelIN5flash19enable_sm80_to_sm89INS1_16FlashAttnBwdSm80INS1_25CollectiveMainloopBwdSm80ILi2ELi2EN4cute5tupleIJNS5_1CILi64EEENS7_ILi128EEES8_EEENS_10bfloat16_tEfNS_4arch4Sm80ELb0ELb0ELb0ELb0ELb1ELb0ELb0ELb0ELi2ELi2ELi4ELi2ELb1EEENS1_24CollectiveEpilogueBwdGQAISA_fSD_Li256ELb0ELb1EEENS1_19SingleTileSchedulerILb0ELb0ELb0ELi128EEEEEEEEEvNT_6ParamsE,@"STO_CUDA_ENTRY STV_DEFAULT"
_ZN7cutlass13device_kernelIN5flash19enable_sm80_to_sm89INS1_16FlashAttnBwdSm80INS1_25CollectiveMainloopBwdSm80ILi2ELi2EN4cute5tupleIJNS5_1CILi64EEENS7_ILi128EEES8_EEENS_10bfloat16_tEfNS_4arch4Sm80ELb0ELb0ELb0ELb0ELb1ELb0ELb0ELb0ELi2ELi2ELi4ELi2ELb1EEENS1_24CollectiveEpilogueBwdGQAISA_fSD_Li256ELb0ELb1EEENS1_19SingleTileSchedulerILb0ELb0ELb0ELi128EEEEEEEEEvNT_6ParamsE:
        /* <DEDUP_REMOVED lines=16> */
[----:B------:R-:W4:Y:S01]  /*0100*/  S2R R228, SR_CTAID.Z ;  /* 0x0000000000e47919 */ /* 0x000f220000002700 */
[----:B------:R-:W-:Y:S01]  /*0110*/  UIMAD UR6, UR8, UR6, URZ ;  /* 0x00000006080672a4 */ /* 0x000fe2000f8e023f */
[----:B------:R-:W-:Y:S01]  /*0120*/  IMAD.MOV.U32 R192, RZ, RZ, 0x20 ;  /* 0x00000020ffc07424 */ /* 0x000fe200078e00ff */
[----:B------:R-:W-:-:S02]  /*0130*/  UMOV UR16, 0x6 ;  /* 0x0000000600107882 */ /* 0x000fc40000000000 */
[----:B------:R-:W-:Y:S02]  /*0140*/  UIMAD UR6, UR9, UR7, UR6 ;  /* 0x00000007090672a4 */ /* 0x000fe4000f8e0206 */
[----:B------:R-:W-:Y:S02]  /*0150*/  UIMAD UR7, UR9, UR5, UR4 ;  /* 0x00000005090772a4 */ /* 0x000fe4000f8e0204 */
[----:B------:R-:W-:Y:S02]  /*0160*/  UIADD3 UR6, UR13, UR6, URZ ;  /* 0x000000060d067290 */ /* 0x000fe4000fffe03f */
[----:B------:R-:W-:Y:S01]  /*0170*/  ULDC.64 UR4, c[0x0][0x1b8] ;  /* 0x00006e0000047ab9 */ /* 0x000fe20000000a00 */
[----:B-1----:R-:W-:Y:S01]  /*0180*/  SHF.R.S32.HI R19, RZ, 0x1f, R206 ;  /* 0x0000001fff137819 */ /* 0x002fe200000114ce */
[C---:B------:R-:W-:Y:S01]  /*0190*/  IMAD.SHL.U32 R210, R206.reuse, 0x4, RZ ;  /* 0x00000004ced27824 */ /* 0x040fe200078e00ff */
[----:B------:R-:W-:Y:S02]  /*01a0*/  UIMAD UR4, UR8, UR4, URZ ;  /* 0x00000004080472a4 */ /* 0x000fe4000f8e023f */
[----:B------:R-:W-:Y:S01]  /*01b0*/  LEA.HI R21, R19, R206, RZ, 0x3 ;  /* 0x000000ce13157211 */ /* 0x000fe200078f18ff */
[----:B--2---:R-:W-:Y:S01]  /*01c0*/  @P0 IMAD.HI.U32 R0, R7, c[0x0][0x24c], RZ ;  /* 0x0000930007000a27 */ /* 0x004fe200078e00ff */
[--C-:B------:R-:W-:Y:S01]  /*01d0*/  SHF.R.S32.HI R6, RZ, 0x1f, R7.reuse ;  /* 0x0000001fff067819 */ /* 0x100fe20000011407 */
[----:B------:R-:W-:Y:S01]  /*01e0*/  UIMAD UR4, UR9, UR5, UR4 ;  /* 0x00000005090472a4 */ /* 0x000fe2000f8e0204 */
[----:B------:R-:W-:Y:S01]  /*01f0*/  LOP3.LUT R5, R21, 0xfffffff8, RZ, 0xc0, !PT ;  /* 0xfffffff815057812 */ /* 0x000fe200078ec0ff */
[----:B------:R-:W-:Y:S01]  /*0200*/  IMAD.MOV.U32 R3, RZ, RZ, R7 ;  /* 0x000000ffff037224 */ /* 0x000fe200078e0007 */
[----:B------:R-:W-:Y:S01]  /*0210*/  @P0 SHF.R.U32.HI R3, RZ, c[0x0][0x250], R0 ;  /* 0x00009400ff030a19 */ /* 0x000fe20000011600 */
[----:B---3--:R-:W-:Y:S01]  /*0220*/  IMAD R9, R11, R2, c[0x0][0x198] ;  /* 0x000066000b097624 */ /* 0x008fe200078e0202 */
[----:B------:R-:W-:Y:S01]  /*0230*/  SHF.R.S32.HI R208, RZ, 0x3, R21 ;  /* 0x00000003ffd07819 */ /* 0x000fe20000011415 */
[----:B------:R-:W-:Y:S01]  /*0240*/  IMAD.IADD R4, R206, 0x1, -R5 ;  /* 0x00000001ce047824 */ /* 0x000fe200078e0a05 */
[----:B------:R-:W-:Y:S01]  /*0250*/  SHF.R.S32.HI R12, RZ, 0x1f, R3 ;  /* 0x0000001fff0c7819 */ /* 0x000fe20000011403 */
[----:B------:R-:W-:Y:S01]  /*0260*/  ULDC.64 UR14, c[0x0][0x118] ;  /* 0x00004600000e7ab9 */ /* 0x000fe20000000a00 */
[----:B------:R-:W-:Y:S01]  /*0270*/  SHF.R.S32.HI R211, RZ, 0x1f, R210 ;  /* 0x0000001fffd37819 */ /* 0x000fe200000114d2 */
[----:B------:R-:W-:Y:S01]  /*0280*/  IMAD.SHL.U32 R216, R4, 0x8, RZ ;  /* 0x0000000804d87824 */ /* 0x000fe200078e00ff */
[----:B------:R-:W-:Y:S01]  /*0290*/  SHF.R.S32.HI R209, RZ, 0x1f, R208 ;  /* 0x0000001fffd17819 */ /* 0x000fe200000114d0 */
[C---:B------:R-:W-:Y:S01]  /*02a0*/  IMAD R22, R12.reuse, c[0x0][0x1e0], RZ ;  /* 0x000078000c167a24 */ /* 0x040fe200078e02ff */
[-C--:B------:R-:W-:Y:S01]  /*02b0*/  LEA.HI R31, R19, R206.reuse, RZ, 0x4 ;  /* 0x000000ce131f7211 */ /* 0x080fe200078f20ff */
[----:B------:R-:W-:Y:S01]  /*02c0*/  IMAD R12, R12, c[0x0][0x1b0], RZ ;  /* 0x00006c000c0c7a24 */ /* 0x000fe200078e02ff */
[----:B------:R-:W-:Y:S01]  /*02d0*/  SHF.R.S32.HI R217, RZ, 0x1f, R216 ;  /* 0x0000001fffd97819 */ /* 0x000fe200000114d8 */
[----:B------:R-:W-:Y:S01]  /*02e0*/  IMAD R22, R3, c[0x0][0x1e4], R22 ;  /* 0x0000790003167a24 */ /* 0x000fe200078e0216 */
[----:B------:R-:W-:Y:S01]  /*02f0*/  LEA.HI R197, R19, R206, RZ, 0x7 ;  /* 0x000000ce13c57211 */ /* 0x000fe200078f38ff */
[----:B------:R-:W-:-:S02]  /*0300*/  IMAD R12, R3, c[0x0][0x1b4], R12 ;  /* 0x00006d00030c7a24 */ /* 0x000fc400078e020c */
[----:B------:R-:W-:Y:S01]  /*0310*/  IMAD.WIDE.U32 R14, R3, c[0x0][0x1e0], R216 ;  /* 0x00007800030e7a25 */ /* 0x000fe200078e00d8 */
[----:B------:R-:W-:-:S03]  /*0320*/  SHF.R.U32.HI R197, RZ, 0x4, R197 ;  /* 0x00000004ffc57819 */ /* 0x000fc600000116c5 */
[----:B------:R-:W-:Y:S02]  /*0330*/  IMAD.IADD R0, R9, 0x1, -R208 ;  /* 0x0000000109007824 */ /* 0x000fe400078e0ad0 */
[----:B------:R-:W-:-:S03]  /*0340*/  IMAD.WIDE.U32 R2, R3, c[0x0][0x1b0], R216 ;  /* 0x00006c0003027a25 */ /* 0x000fc600078e00d8 */
[C---:B------:R-:W-:Y:S01]  /*0350*/  ISETP.GE.AND P6, PT, R0.reuse, 0x1, PT ;  /* 0x000000010000780c */ /* 0x040fe20003fc6270 */
[----:B------:R-:W-:Y:S01]  /*0360*/  IMAD.IADD R13, R3, 0x1, R12 ;  /* 0x00000001030d7824 */ /* 0x000fe200078e020c */
[C---:B------:R-:W-:Y:S01]  /*0370*/  ISETP.GE.AND P5, PT, R0.reuse, 0x21, PT ;  /* 0x000000210000780c */ /* 0x040fe20003fa6270 */
[----:B------:R-:W-:Y:S01]  /*0380*/  IMAD.IADD R23, R15, 0x1, R22 ;  /* 0x000000010f177824 */ /* 0x000fe200078e0216 */
[C---:B------:R-:W-:Y:S01]  /*0390*/  ISETP.GE.AND P4, PT, R0.reuse, 0x41, PT ;  /* 0x000000410000780c */ /* 0x040fe20003f86270 */
[----:B------:R-:W-:Y:S01]  /*03a0*/  IMAD.MOV.U32 R12, RZ, RZ, R2 ;  /* 0x000000ffff0c7224 */ /* 0x000fe200078e0002 */
[----:B------:R-:W-:Y:S01]  /*03b0*/  ISETP.GE.AND P3, PT, R0, 0x61, PT ;  /* 0x000000610000780c */ /* 0x000fe20003f66270 */
[----:B------:R-:W-:Y:S01]  /*03c0*/  IMAD.MOV.U32 R22, RZ, RZ, R14 ;  /* 0x000000ffff167224 */ /* 0x000fe200078e000e */
[----:B------:R-:W-:Y:S01]  /*03d0*/  ISETP.GE.OR P2, PT, R216, c[0x0][0x1cc], !P6 ;  /* 0x00007300d8007a0c */ /* 0x000fe20007746670 */
[----:B------:R-:W-:Y:S01]  /*03e0*/  IMAD R0, R6, c[0x0][0x270], RZ ;  /* 0x00009c0006007a24 */ /* 0x000fe200078e02ff */
[----:B------:R-:W-:Y:S01]  /*03f0*/  ISETP.GE.OR P6, PT, R216, c[0x0][0x19c], !P6 ;  /* 0x00006700d8007a0c */ /* 0x000fe200077c6670 */
[----:B------:R-:W-:-:S04]  /*0400*/  IMAD.WIDE.U32 R2, R7, c[0x0][0x270], R210 ;  /* 0x00009c0007027a25 */ /* 0x000fc800078e00d2 */
[----:B------:R-:W-:Y:S01]  /*0410*/  IMAD R5, R7, c[0x0][0x274], R0 ;  /* 0x00009d0007057a24 */ /* 0x000fe200078e0200 */
[----:B------:R-:W-:Y:S01]  /*0420*/  IADD3 R16, P0, R2, UR12, RZ ;  /* 0x0000000c02107c10 */ /* 0x000fe2000ff1e0ff */
[----:B----4-:R-:W-:-:S03]  /*0430*/  IMAD.WIDE.U32 R22, R228, c[0x0][0x1e8], R22 ;  /* 0x00007a00e4167a25 */ /* 0x010fc600078e0016 */
[----:B------:R-:W-:Y:S01]  /*0440*/  IADD3.X R5, R3, UR6, R5, P0, !PT ;  /* 0x0000000603057c10 */ /* 0x000fe200087fe405 */
[----:B------:R-:W-:Y:S01]  /*0450*/  IMAD.WIDE.U32 R12, R228, c[0x0][0x1b8], R12 ;  /* 0x00006e00e40c7a25 */ /* 0x000fe200078e000c */
[----:B------:R-:W-:-:S03]  /*0460*/  IADD3 R23, R23, UR7, RZ ;  /* 0x0000000717177c10 */ /* 0x000fc6000fffe0ff */
[----:B------:R-:W-:Y:S01]  /*0470*/  IMAD.WIDE R10, R11, 0x80, R208 ;  /* 0x000000800b0a7825 */ /* 0x000fe200078e02d0 */
[----:B------:R-:W-:Y:S01]  /*0480*/  IADD3 R13, R13, UR4, RZ ;  /* 0x000000040d0d7c10 */ /* 0x000fe2000fffe0ff */
[----:B------:R-:W-:Y:S02]  /*0490*/  ULDC.64 UR4, c[0x0][0x290] ;  /* 0x0000a40000047ab9 */ /* 0x000fe40000000a00 */
[C---:B------:R-:W-:Y:S01]  /*04a0*/  IMAD R3, R11.reuse, c[0x0][0x1d8], RZ ;  /* 0x000076000b037a24 */ /* 0x040fe200078e02ff */
[----:B------:R-:W-:Y:S01]  /*04b0*/  UIMAD.WIDE.U32 UR10, UR9, UR4, URZ ;  /* 0x00000004090a72a5 */ /* 0x000fe2000f8e003f */
[----:B------:R-:W-:Y:S01]  /*04c0*/  IMAD R2, R11, c[0x0][0x1a8], RZ ;  /* 0x00006a000b027a24 */ /* 0x000fe200078e02ff */
[----:B------:R-:W-:Y:S01]  /*04d0*/  UIMAD UR7, UR8, UR4, URZ ;  /* 0x00000004080772a4 */ /* 0x000fe2000f8e023f */
[C---:B------:R-:W-:Y:S02]  /*04e0*/  IMAD R3, R10.reuse, c[0x0][0x1dc], R3 ;  /* 0x000077000a037a24 */ /* 0x040fe400078e0203 */
[C---:B------:R-:W-:Y:S01]  /*04f0*/  IMAD R2, R10.reuse, c[0x0][0x1ac], R2 ;  /* 0x00006b000a027a24 */ /* 0x040fe200078e0202 */
[----:B------:R-:W-:Y:S01]  /*0500*/  UIMAD UR7, UR9, UR5, UR7 ;  /* 0x00000005090772a4 */ /* 0x000fe2000f8e0207 */
[----:B------:R-:W-:-:S02]  /*0510*/  IMAD.WIDE.U32 R22, R10, c[0x0][0x1d8], R22 ;  /* 0x000076000a167a25 */ /* 0x000fc400078e0016 */
[----:B------:R-:W-:Y:S02]  /*0520*/  ULDC.64 UR4, c[0x0][0x1d8] ;  /* 0x0000760000047ab9 */ /* 0x000fe40000000a00 */
[----:B------:R-:W-:Y:S01]  /*0530*/  IMAD.WIDE.U32 R12, R10, c[0x0][0x1a8], R12 ;  /* 0x00006a000a0c7a25 */ /* 0x000fe200078e000c */
[----:B------:R-:W-:Y:S01]  /*0540*/  LEA.HI R10, R19, R206, RZ, 0x6 ;  /* 0x000000ce130a7211 */ /* 0x000fe200078f30ff */
[----:B------:R-:W-:Y:S01]  /*0550*/  USHF.L.U32 UR22, UR4, 0x6, URZ ;  /* 0x0000000604167899 */ /* 0x000fe2000800063f */
[----:B------:R-:W-:Y:S01]  /*0560*/  LEA R24, P0, R22, c[0x0][0x1c0], 0x1 ;  /* 0x0000700016187a11 */ /* 0x000fe200078008ff */
[----:B------:R-:W-:Y:S01]  /*0570*/  IMAD.SHL.U32 R11, R208, 0x40, RZ ;  /* 0x00000040d00b7824 */ /* 0x000fe200078e00ff */
[----:B------:R-:W-:Y:S01]  /*0580*/  SHF.R.S32.HI R10, RZ, 0x6, R10 ;  /* 0x00000006ff0a7819 */ /* 0x000fe2000001140a */
[----:B------:R-:W-:Y:S01]  /*0590*/  IMAD.WIDE.U32 R14, R7, c[0x0][0x288], R210 ;  /* 0x0000a200070e7a25 */ /* 0x000fe200078e00d2 */
[----:B------:R-:W-:Y:S02]  /*05a0*/  USHF.L.U64.HI UR19, UR4, UR16, UR5 ;  /* 0x0000001004137299 */ /* 0x000fe40008010205 */
        /* <DEDUP_REMOVED lines=9> */
[----:B------:R-:W-:Y:S01]  /*0640*/  UIADD3 UR7, UR11, UR7, URZ ;  /* 0x000000070b077290 */ /* 0x000fe2000fffe03f */
        /* <DEDUP_REMOVED lines=75> */
[----:B------:R-:W-:Y:S02]  /*0b00*/  IADD3.X R33, R25, UR19, RZ, P1, !PT ;  /* 0x0000001319217c10 */ /* 0x000fe40008ffe4ff */
        /* <DEDUP_REMOVED lines=12> */
[----:B------:R-:W-:Y:S01]  /*0bd0*/  UMOV UR22, 0x5 ;  /* 0x0000000500167882 */ /* 0x000fe20000000000 */
        /* <DEDUP_REMOVED lines=28> */
[C---:B--2---:R-:W-:Y:S01]  /*0da0*/  IMAD R29, R11.reuse, 0x800, R18 ;  /* 0x000008000b1d7824 */ /* 0x044fe200078e0212 */
[----:B------:R-:W-:Y:S01]  /*0db0*/  LOP3.LUT R18, R4, 0x30, R15, 0xf8, !PT ;  /* 0x0000003004127812 */ /* 0x000fe200078ef80f */
[----:B------:R-:W-:Y:S01]  /*0dc0*/  USHF.L.U64.HI UR5, UR23, 0x1, UR5 ;  /* 0x0000000117057899 */ /* 0x000fe20008010205 */
[----:B------:R-:W-:Y:S01]  /*0dd0*/  SHF.R.U32.HI R15, RZ, 0x3, R4 ;  /* 0x00000003ff0f7819 */ /* 0x000fe20000011604 */
[----:B------:R-:W-:Y:S01]  /*0de0*/  IMAD.SHL.U32 R19, R11, 0x20, RZ ;  /* 0x000000200b137824 */ /* 0x000fe200078e00ff */
[----:B------:R-:W-:-:S02]  /*0df0*/  LEA R16, P2, R17, c[0x0][0x280], 0x2 ;  /* 0x0000a00011107a11 */ /* 0x000fc400078410ff */
        /* <DEDUP_REMOVED lines=36> */
[----:B------:R1:W1:Y:S01]  /*1040*/  LDSM.16.M88.4 R160, [R3+0x6080] ;  /* 0x0060800003a0783b */ /* 0x0002620000000200 */
        /* <DEDUP_REMOVED lines=25> */
[----:B-----5:R-:W-:-:S04]  /*11e0*/  IADD3 R22, P5, R24, UR4, RZ ;  /* 0x0000000418167c10 */ /* 0x020fc8000ffbe0ff */
[----:B------:R-:W-:Y:S02]  /*11f0*/  IADD3.X R23, R25, UR5, RZ, P5, !PT ;  /* 0x0000000519177c10 */ /* 0x000fe4000affe4ff */
[----:B-1----:R-:W-:-:S03]  /*1200*/  SHF.R.S32.HI R5, RZ, 0x2, R12 ;  /* 0x00000002ff057819 */ /* 0x002fc6000001140c */
        /* <DEDUP_REMOVED lines=14> */
[----:B--234-:R-:W-:Y:S01]  /*12f0*/  IMAD.MOV.U32 R5, RZ, RZ, 0x40 ;  /* 0x00000040ff057424 */ /* 0x01cfe200078e00ff */
        /* <DEDUP_REMOVED lines=13> */
.L_x_52:
[----:B------:R-:W-:Y:S05]  /*13d0*/  BSYNC B0 ;  /* 0x0000000000007941 */ /* 0x000fea0003800000 */
.L_x_51:
[----:B--234-:R-:W-:Y:S01]  /*13e0*/  ISETP.GE.AND P0, PT, R11, 0x1, PT ;  /* 0x000000010b00780c */ /* 0x01cfe20003f06270 */
        /* <DEDUP_REMOVED lines=41> */
[----:B-1----:R-:W-:Y:S01]  /*1680*/  IMAD.WIDE.U32 R14, R7, c[0x0][0x238], R206 ;  /* 0x00008e00070e7a25 */ /* 0x002fe200078e00ce */
[----:B------:R-:W-:Y:S01]  /*1690*/  LOP3.LUT R5, R5, 0xfffffffc, RZ, 0xc0, !PT ;  /* 0xfffffffc05057812 */ /* 0x000fe200078ec0ff */
[----:B------:R-:W-:Y:S01]  /*16a0*/  UIMAD UR4, UR8, UR4, URZ ;  /* 0x00000004080472a4 */ /* 0x000fe2000f8e023f */
[----:B------:R-:W-:Y:S01]  /*16b0*/  IADD3 R11, R11, 0x3f, RZ ;  /* 0x0000003f0b0b7810 */ /* 0x000fe20007ffe0ff */
[----:B------:R-:W-:Y:S01]  /*16c0*/  IMAD.IADD R15, R15, 0x1, R6 ;  /* 0x000000010f0f7824 */ /* 0x000fe200078e0206 */
[----:B------:R-:W-:Y:S01]  /*16d0*/  LOP3.LUT R12, R12, 0xfffffffc, RZ, 0xc0, !PT ;  /* 0xfffffffc0c0c7812 */ /* 0x000fe200078ec0ff */
[----:B------:R-:W-:Y:S01]  /*16e0*/  IMAD.IADD R10, R10, 0x1, -R5 ;  /* 0x000000010a0a7824 */ /* 0x000fe200078e0a05 */
[----:B------:R-:W-:Y:S01]  /*16f0*/  SHF.R.S32.HI R226, RZ, 0x1f, R11 ;  /* 0x0000001fffe27819 */ /* 0x000fe2000001140b */
        /* <DEDUP_REMOVED lines=53> */
.L_x_56:
        /* <DEDUP_REMOVED lines=56> */
[----:B------:R1:W1:Y:S04]  /*1dd0*/  LDSM.16.M88.4 R156, [R182+0x9080] ;  /* 0x00908000b69c783b */ /* 0x0002680000000200 */
        /* <DEDUP_REMOVED lines=14> */
[----:B-1----:R-:W-:Y:S01]  /*1ec0*/  IMAD.MOV.U32 R45, RZ, RZ, c[0x0][0x168] ;  /* 0x00005a00ff2d7624 */ /* 0x002fe200078e00ff */
        /* <DEDUP_REMOVED lines=43> */
.L_x_54:
[-C--:B-1----:R-:W-:Y:S01]  /*2180*/  HMMA.16816.F32.BF16 R36, R132, R144.reuse, RZ ;  /* 0x000000908424723c */ /* 0x082fe200000418ff */
        /* <DEDUP_REMOVED lines=323> */
[----:B------:R2:W2:Y:S07]  /*35c0*/  LDSM.16.M88.4 R188, [R202+0x11480] ;  /* 0x01148000cabc783b */ /* 0x0004ae0000000200 */
        /* <DEDUP_REMOVED lines=17> */
[C---:B-12-4-:R-:W-:Y:S01]  /*36e0*/  IMAD.WIDE.U32 R14, R13.reuse, c[0x0][0x208], RZ ;  /* 0x000082000d0e7a25 */ /* 0x056fe200078e00ff */
        /* <DEDUP_REMOVED lines=46> */
.L_x_55:
[-C--:B-12-4-:R-:W-:Y:S01]  /*39d0*/  HMMA.16816.F32.BF16 R4, R24, R28.reuse, RZ ;  /* 0x0000001c1804723c */ /* 0x096fe200000418ff */
        /* <DEDUP_REMOVED lines=140> */
.L_x_53:
[----:B------:R-:W2:Y:S01]  /*42a0*/  S2UR UR11, SR_CTAID.Y ;  /* 0x00000000000b79c3 */ /* 0x000ea20000002600 */
[----:B------:R-:W-:Y:S01]  /*42b0*/  ULDC.64 UR16, c[0x0][0x338] ;  /* 0x0000ce0000107ab9 */ /* 0x000fe20000000a00 */
[----:B------:R-:W-:Y:S01]  /*42c0*/  ISETP.NE.AND P1, PT, R206, RZ, PT ;  /* 0x000000ffce00720c */ /* 0x000fe20003f25270 */
[----:B------:R-:W-:Y:S01]  /*42d0*/  UISETP.NE.AND UP0, UPT, UR16, 0x1, UPT ;  /* 0x000000011000788c */ /* 0x000fe2000bf05270 */
[----:B------:R-:W-:Y:S01]  /*42e0*/  BSSY B0, `(.L_x_57) ;  /* 0x0000045000007945 */ /* 0x000fe20003800000 */
[----:B------:R-:W-:Y:S01]  /*42f0*/  ULDC UR9, c[0x0][0x340] ;  /* 0x0000d00000097ab9 */ /* 0x000fe20000000800 */
[----:B------:R-:W-:Y:S01]  /*4300*/  FMUL.FTZ R100, R100, c[0x0][0x298] ;  /* 0x0000a60064647a20 */ /* 0x000fe20000410000 */
[----:B------:R-:W-:Y:S01]  /*4310*/  ULDC UR4, c[0x0][0x358] ;  /* 0x0000d60000047ab9 */ /* 0x000fe20000000800 */
[----:B------:R-:W3:Y:S01]  /*4320*/  S2UR UR7, SR_CTAID.X ;  /* 0x00000000000779c3 */ /* 0x000ee20000002500 */
[----:B------:R-:W-:Y:S01]  /*4330*/  ULDC UR5, c[0x0][0x2f4] ;  /* 0x0000bd0000057ab9 */ /* 0x000fe20000000800 */
[----:B------:R-:W-:-:S02]  /*4340*/  FMUL.FTZ R101, R101, c[0x0][0x298] ;  /* 0x0000a60065657a20 */ /* 0x000fc40000410000 */
[----:B------:R-:W-:Y:S02]  /*4350*/  FMUL.FTZ R102, R102, c[0x0][0x298] ;  /* 0x0000a60066667a20 */ /* 0x000fe40000410000 */
[----:B------:R-:W-:Y:S02]  /*4360*/  FMUL.FTZ R103, R103, c[0x0][0x298] ;  /* 0x0000a60067677a20 */ /* 0x000fe40000410000 */
[----:B------:R-:W4:Y:S01]  /*4370*/  S2UR UR6, SR_CTAID.Z ;  /* 0x00000000000679c3 */ /* 0x000f220000002700 */
[----:B------:R-:W-:Y:S02]  /*4380*/  FMUL.FTZ R104, R104, c[0x0][0x298] ;  /* 0x0000a60068687a20 */ /* 0x000fe40000410000 */
[----:B------:R-:W-:Y:S02]  /*4390*/  FMUL.FTZ R105, R105, c[0x0][0x298] ;  /* 0x0000a60069697a20 */ /* 0x000fe40000410000 */
[----:B------:R-:W-:Y:S02]  /*43a0*/  FMUL.FTZ R106, R106, c[0x0][0x298] ;  /* 0x0000a6006a6a7a20 */ /* 0x000fe40000410000 */
[----:B------:R-:W-:Y:S01]  /*43b0*/  FMUL.FTZ R107, R107, c[0x0][0x298] ;  /* 0x0000a6006b6b7a20 */ /* 0x000fe20000410000 */
[----:B--2---:R-:W-:Y:S01]  /*43c0*/  UIMAD.WIDE.U32 UR18, UR11, UR17, URZ ;  /* 0x000000110b1272a5 */ /* 0x004fe2000f8e003f */
[----:B------:R-:W-:Y:S01]  /*43d0*/  FMUL.FTZ R112, R112, c[0x0][0x298] ;  /* 0x0000a60070707a20 */ /* 0x000fe20000410000 */
[----:B------:R-:W-:Y:S01]  /*43e0*/  USHF.R.S32.HI UR13, URZ, 0x1f, UR11 ;  /* 0x0000001f3f0d7899 */ /* 0x000fe2000801140b */
[----:B------:R-:W-:Y:S01]  /*43f0*/  FMUL.FTZ R113, R113, c[0x0][0x298] ;  /* 0x0000a60071717a20 */ /* 0x000fe20000410000 */
[----:B------:R-:W-:Y:S01]  /*4400*/  UMOV UR17, UR11 ;  /* 0x0000000b00117c82 */ /* 0x000fe20008000000 */
[----:B------:R-:W-:Y:S01]  /*4410*/  FMUL.FTZ R114, R114, c[0x0][0x298] ;  /* 0x0000a60072727a20 */ /* 0x000fe20000410000 */
[----:B------:R-:W-:Y:S01]  /*4420*/  @UP0 USHF.R.U32.HI UR17, URZ, UR9, UR19 ;  /* 0x000000093f110299 */ /* 0x000fe20008011613 */
[----:B------:R-:W-:Y:S01]  /*4430*/  FMUL.FTZ R115, R115, c[0x0][0x298] ;  /* 0x0000a60073737a20 */ /* 0x000fe20000410000 */
[----:B---3--:R-:W-:Y:S01]  /*4440*/  UIMAD UR9, UR7, UR4, URZ ;  /* 0x00000004070972a4 */ /* 0x008fe2000f8e023f */
[----:B------:R-:W-:Y:S01]  /*4450*/  FMUL.FTZ R108, R108, c[0x0][0x298] ;  /* 0x0000a6006c6c7a20 */ /* 0x000fe20000410000 */
[----:B------:R-:W-:Y:S01]  /*4460*/  @UP0 USHF.R.S32.HI UR4, URZ, 0x1f, UR17 ;  /* 0x0000001f3f040899 */ /* 0x000fe20008011411 */
[----:B------:R-:W-:Y:S01]  /*4470*/  FMUL.FTZ R109, R109, c[0x0][0x298] ;  /* 0x0000a6006d6d7a20 */ /* 0x000fe20000410000 */
[----:B------:R-:W-:Y:S01]  /*4480*/  UMOV UR12, UR11 ;  /* 0x0000000b000c7c82 */ /* 0x000fe20008000000 */
[----:B------:R-:W-:Y:S01]  /*4490*/  FMUL.FTZ R110, R110, c[0x0][0x298] ;  /* 0x0000a6006e6e7a20 */ /* 0x000fe20000410000 */
[----:B------:R-:W-:Y:S01]  /*44a0*/  @UP0 UMOV UR12, UR17 ;  /* 0x00000011000c0c82 */ /* 0x000fe20008000000 */
[----:B------:R-:W-:Y:S01]  /*44b0*/  FMUL.FTZ R111, R111, c[0x0][0x298] ;  /* 0x0000a6006f6f7a20 */ /* 0x000fe20000410000 */
[----:B----4-:R-:W-:Y:S01]  /*44c0*/  UIMAD UR10, UR6, UR5, URZ ;  /* 0x00000005060a72a4 */ /* 0x010fe2000f8e023f */
[----:B------:R-:W-:Y:S01]  /*44d0*/  FMUL.FTZ R116, R116, c[0x0][0x298] ;  /* 0x0000a60074747a20 */ /* 0x000fe20000410000 */
[----:B------:R-:W-:Y:S01]  /*44e0*/  UIMAD UR5, UR9, UR5, URZ ;  /* 0x00000005090572a4 */ /* 0x000fe2000f8e023f */
[----:B------:R-:W-:Y:S01]  /*44f0*/  FMUL.FTZ R117, R117, c[0x0][0x298] ;  /* 0x0000a60075757a20 */ /* 0x000fe20000410000 */
[----:B------:R-:W-:Y:S01]  /*4500*/  USHF.R.S32.HI UR18, URZ, 0x1f, UR10 ;  /* 0x0000001f3f127899 */ /* 0x000fe2000801140a */
[----:B------:R-:W-:Y:S01]  /*4510*/  FMUL.FTZ R118, R118, c[0x0][0x298] ;  /* 0x0000a60076767a20 */ /* 0x000fe20000410000 */
[----:B------:R-:W-:Y:S01]  /*4520*/  @UP0 UMOV UR13, UR4 ;  /* 0x00000004000d0c82 */ /* 0x000fe20008000000 */
[----:B------:R-:W-:Y:S01]  /*4530*/  FMUL.FTZ R119, R119, c[0x0][0x298] ;  /* 0x0000a60077777a20 */ /* 0x000fe20000410000 */
[----:B------:R-:W-:Y:S01]  /*4540*/  USHF.R.S32.HI UR9, URZ, 0x1f, UR5 ;  /* 0x0000001f3f097899 */ /* 0x000fe20008011405 */
[----:B------:R-:W-:Y:S01]  /*4550*/  FMUL.FTZ R120, R120, c[0x0][0x298] ;  /* 0x0000a60078787a20 */ /* 0x000fe20000410000 */
[----:B------:R-:W-:Y:S01]  /*4560*/  UIADD3 UR10, UP1, UP0, UR5, UR12, UR10 ;  /* 0x0000000c050a7290 */ /* 0x000fe2000f83e00a */
[----:B------:R-:W-:Y:S01]  /*4570*/  FMUL.FTZ R121, R121, c[0x0][0x298] ;  /* 0x0000a60079797a20 */ /* 0x000fe20000410000 */
[----:B------:R-:W-:Y:S01]  /*4580*/  UIADD3 UR17, -UR17, URZ, URZ ;  /* 0x0000003f11117290 */ /* 0x000fe2000fffe13f */
[----:B------:R-:W-:Y:S01]  /*4590*/  FMUL.FTZ R122, R122, c[0x0][0x298] ;  /* 0x0000a6007a7a7a20 */ /* 0x000fe20000410000 */
[----:B------:R-:W-:Y:S01]  /*45a0*/  UIADD3.X UR18, UR9, UR13, UR18, UP1, UP0 ;  /* 0x0000000d09127290 */ /* 0x000fe20008fe0412 */
[----:B------:R-:W-:Y:S01]  /*45b0*/  FMUL.FTZ R123, R123, c[0x0][0x298] ;  /* 0x0000a6007b7b7a20 */ /* 0x000fe20000410000 */
[----:B------:R-:W-:Y:S01]  /*45c0*/  USHF.L.U32 UR9, UR10, 0x2, URZ ;  /* 0x000000020a097899 */ /* 0x000fe2000800063f */
[----:B------:R-:W-:Y:S01]  /*45d0*/  FMUL.FTZ R128, R128, c[0x0][0x298] ;  /* 0x0000a60080807a20 */ /* 0x000fe20000410000 */
[----:B------:R-:W-:Y:S01]  /*45e0*/  ULDC.64 UR4, c[0x0][0x350] ;  /* 0x0000d40000047ab9 */ /* 0x000fe20000000a00 */
[----:B------:R-:W-:Y:S01]  /*45f0*/  FMUL.FTZ R129, R129, c[0x0][0x298] ;  /* 0x0000a60081817a20 */ /* 0x000fe20000410000 */
[----:B------:R-:W-:Y:S01]  /*4600*/  USHF.L.U64.HI UR10, UR10, 0x2, UR18 ;  /* 0x000000020a0a7899 */ /* 0x000fe20008010212 */
[----:B------:R-:W-:Y:S01]  /*4610*/  FMUL.FTZ R130, R130, c[0x0][0x298] ;  /* 0x0000a60082827a20 */ /* 0x000fe20000410000 */
[----:B------:R-:W-:Y:S01]  /*4620*/  UIADD3 UR4, UP0, UR9, UR4, URZ ;  /* 0x0000000409047290 */ /* 0x000fe2000ff1e03f */
[----:B------:R-:W-:Y:S01]  /*4630*/  FMUL.FTZ R131, R131, c[0x0][0x298] ;  /* 0x0000a60083837a20 */ /* 0x000fe20000410000 */
[----:B------:R-:W-:Y:S01]  /*4640*/  UIMAD UR11, UR17, UR16, UR11 ;  /* 0x00000010110b72a4 */ /* 0x000fe2000f8e020b */
[----:B------:R-:W-:Y:S01]  /*4650*/  FMUL.FTZ R124, R124, c[0x0][0x298] ;  /* 0x0000a6007c7c7a20 */ /* 0x000fe20000410000 */
[----:B------:R-:W-:Y:S01]  /*4660*/  UIADD3.X UR5, UR10, UR5, URZ, UP0, !UPT ;  /* 0x000000050a057290 */ /* 0x000fe200087fe43f */
[----:B------:R-:W-:Y:S01]  /*4670*/  FMUL.FTZ R125, R125, c[0x0][0x298] ;  /* 0x0000a6007d7d7a20 */ /* 0x000fe20000410000 */
[----:B------:R-:W-:Y:S01]  /*4680*/  MOV R2, UR4 ;  /* 0x0000000400027c02 */ /* 0x000fe20008000f00 */
[----:B------:R-:W-:-:S02]  /*4690*/  FMUL.FTZ R126, R126, c[0x0][0x298] ;  /* 0x0000a6007e7e7a20 */ /* 0x000fc40000410000 */
[----:B------:R-:W-:Y:S01]  /*46a0*/  FMUL.FTZ R127, R127, c[0x0][0x298] ;  /* 0x0000a6007f7f7a20 */ /* 0x000fe20000410000 */
[----:B------:R-:W-:Y:S01]  /*46b0*/  MOV R3, UR5 ;  /* 0x0000000500037c02 */ /* 0x000fe20008000f00 */
[----:B------:R-:W-:Y:S06]  /*46c0*/  BAR.SYNC.DEFER_BLOCKING 0x1, 0x100 ;  /* 0x0044000000007b1d */ /* 0x000fec0000010000 */
[----:B------:R-:W-:Y:S05]  /*46d0*/  @P1 BRA `(.L_x_58) ;  /* 0x0000005000001947 */ /* 0x000fea0003800000 */
.L_x_59:
[----:B------:R-:W2:Y:S01]  /*46e0*/  LDG.E.STRONG.GPU R0, [R2.64] ;  /* 0x0000000e02007981 */ /* 0x000ea2000c1ef900 */
[----:B------:R-:W-:Y:S01]  /*46f0*/  YIELD ;  /* 0x0000000000007946 */ /* 0x000fe20003800000 */
[----:B--2---:R-:W-:Y:S01]  /*4700*/  ISETP.NE.AND P0, PT, R0, UR11, PT ;  /* 0x0000000b00007c0c */ /* 0x004fe2000bf05270 */
[----:B------:R-:W-:-:S12]  /*4710*/  CCTL.IVALL ;  /* 0x00000000ff00798f */ /* 0x000fd80002000000 */
[----:B------:R-:W-:Y:S05]  /*4720*/  @P0 BRA `(.L_x_59) ;  /* 0xffffffb000000947 */ /* 0x000fea000383ffff */
.L_x_58:
[----:B------:R-:W-:Y:S05]  /*4730*/  BSYNC B0 ;  /* 0x0000000000007941 */ /* 0x000fea0003800000 */
.L_x_57:
[----:B------:R-:W-:Y:S01]  /*4740*/  MOV R5, 0xffffffff ;  /* 0xffffffff00057802 */ /* 0x000fe20000000f00 */
[----:B------:R-:W-:Y:S05]  /*4750*/  BRA.CONV ~URZ, `(.L_x_60) ;  /* 0x000000237f007947 */ /* 0x000fea000b800000 */
[----:B------:R-:W-:Y:S02]  /*4760*/  MOV R4, 0x4780 ;  /* 0x0000478000047802 */ /* 0x000fe40000000f00 */
[----:B-1----:R-:W-:Y:S05]  /*4770*/  CALL.REL.NOINC `($__internal_0_$__cuda_sm70_warpsync) ;  /* 0x0000092000007944 */ /* 0x002fea0003c00000 */
.L_x_60:
[----:B------:R-:W-:Y:S01]  /*4780*/  USHF.L.U32 UR4, UR7, 0xd, URZ ;  /* 0x0000000d07047899 */ /* 0x000fe2000800063f */
[----:B------:R-:W2:Y:S01]  /*4790*/  S2R R0, SR_CTAID.Z ;  /* 0x0000000000007919 */ /* 0x000ea20000002700 */
[----:B------:R-:W-:Y:S01]  /*47a0*/  IMAD.U32 R8, RZ, RZ, UR12 ;  /* 0x0000000cff087e24 */ /* 0x000fe2000f8e00ff */
[----:B------:R-:W-:-:S06]  /*47b0*/  NOP ;  /* 0x0000000000007918 */ /* 0x000fcc0000000000 */
[----:B------:R-:W-:Y:S01]  /*47c0*/  USHF.R.S32.HI UR16, URZ, 0x1f, UR4 ;  /* 0x0000001f3f107899 */ /* 0x000fe20008011404 */
[C---:B------:R-:W-:Y:S01]  /*47d0*/  IADD3 R6, P0, R206.reuse, UR4, RZ ;  /* 0x00000004ce067c10 */ /* 0x040fe2000ff1e0ff */
[----:B------:R-:W-:Y:S01]  /*47e0*/  IMAD.U32 R9, RZ, RZ, UR13 ;  /* 0x0000000dff097e24 */ /* 0x000fe2000f8e00ff */
[----:B------:R-:W-:Y:S02]  /*47f0*/  ULDC.64 UR4, c[0x0][0x328] ;  /* 0x0000ca0000047ab9 */ /* 0x000fe40000000a00 */
[----:B------:R-:W-:Y:S01]  /*4800*/  UIMAD UR4, UR13, UR4, URZ ;  /* 0x000000040d0472a4 */ /* 0x000fe2000f8e023f */
[----:B------:R-:W-:-:S03]  /*4810*/  LEA.HI.X.SX32 R7, R206, UR16, 0x1, P0 ;  /* 0x00000010ce077c11 */ /* 0x000fc600080f0eff */
[----:B------:R-:W-:Y:S02]  /*4820*/  UIMAD UR16, UR12, UR5, UR4 ;  /* 0x000000050c1072a4 */ /* 0x000fe4000f8e0204 */
[----:B------:R-:W-:Y:S01]  /*4830*/  IMAD.WIDE.U32 R8, R8, c[0x0][0x328], R6 ;  /* 0x0000ca0008087a25 */ /* 0x000fe200078e0006 */
[----:B------:R-:W-:Y:S02]  /*4840*/  ULDC.64 UR4, c[0x0][0x330] ;  /* 0x0000cc0000047ab9 */ /* 0x000fe40000000a00 */
[----:B------:R-:W-:Y:S02]  /*4850*/  UIMAD UR4, UR8, UR4, URZ ;  /* 0x00000004080472a4 */ /* 0x000fe4000f8e023f */
[----:B------:R-:W-:Y:S02]  /*4860*/  IADD3 R9, R9, UR16, RZ ;  /* 0x0000001009097c10 */ /* 0x000fe4000fffe0ff */
[----:B------:R-:W-:-:S03]  /*4870*/  UIMAD UR4, UR6, UR5, UR4 ;  /* 0x00000005060472a4 */ /* 0x000fc6000f8e0204 */
[----:B--2---:R-:W-:-:S05]  /*4880*/  IMAD.WIDE.U32 R8, R0, c[0x0][0x330], R8 ;  /* 0x0000cc0000087a25 */ /* 0x004fca00078e0008 */
[----:B------:R-:W-:Y:S02]  /*4890*/  IADD3 R4, R9, UR4, RZ ;  /* 0x0000000409047c10 */ /* 0x000fe4000fffe0ff */
[----:B------:R-:W-:-:S04]  /*48a0*/  LEA R10, P0, R8, c[0x0][0x310], 0x2 ;  /* 0x0000c400080a7a11 */ /* 0x000fc800078010ff */
[----:B------:R-:W-:-:S05]  /*48b0*/  LEA.HI.X R11, R8, c[0x0][0x314], R4, 0x2, P0 ;  /* 0x0000c500080b7a11 */ /* 0x000fca00000f1404 */
[----:B------:R2:W-:Y:S04]  /*48c0*/  RED.E.ADD.F32.FTZ.RN.STRONG.GPU [R10.64], R68 ;  /* 0x000000440a00798e */ /* 0x0005e8000c10e78e */
[----:B------:R2:W-:Y:S04]  /*48d0*/  RED.E.ADD.F32.FTZ.RN.STRONG.GPU [R10.64+0x400], R69 ;  /* 0x000400450a00798e */ /* 0x0005e8000c10e78e */
        /* <DEDUP_REMOVED lines=29> */
[----:B------:R2:W-:Y:S01]  /*4ab0*/  RED.E.ADD.F32.FTZ.RN.STRONG.GPU [R10.64+0x7c00], R95 ;  /* 0x007c005f0a00798e */ /* 0x0005e2000c10e78e */
[----:B------:R-:W-:Y:S05]  /*4ac0*/  BRA.CONV ~URZ, `(.L_x_61) ;  /* 0x000000237f007947 */ /* 0x000fea000b800000 */
[----:B------:R-:W-:Y:S02]  /*4ad0*/  MOV R4, 0x4af0 ;  /* 0x00004af000047802 */ /* 0x000fe40000000f00 */
[----:B-12---:R-:W-:Y:S05]  /*4ae0*/  CALL.REL.NOINC `($__internal_0_$__cuda_sm70_warpsync) ;  /* 0x000005b000007944 */ /* 0x006fea0003c00000 */
.L_x_61:
[----:B------:R-:W-:-:S06]  /*4af0*/  NOP ;  /* 0x0000000000007918 */ /* 0x000fcc0000000000 */
[----:B------:R-:W-:Y:S01]  /*4b00*/  BSSY B0, `(.L_x_62) ;  /* 0x000000b000007945 */ /* 0x000fe20003800000 */
[----:B------:R-:W-:Y:S05]  /*4b10*/  @P1 BRA `(.L_x_63) ;  /* 0x0000009000001947 */ /* 0x000fea0003800000 */
[----:B------:R-:W-:Y:S01]  /*4b20*/  @!PT LDS RZ, [RZ] ;  /* 0x00000000fffff984 */ /* 0x000fe20000000800 */
[----:B------:R-:W-:Y:S01]  /*4b30*/  @!PT LDS RZ, [RZ] ;  /* 0x00000000fffff984 */ /* 0x000fe20000000800 */
[----:B------:R-:W-:Y:S01]  /*4b40*/  @!PT LDS RZ, [RZ] ;  /* 0x00000000fffff984 */ /* 0x000fe20000000800 */
[----:B------:R-:W-:Y:S01]  /*4b50*/  @!PT LDS RZ, [RZ] ;  /* 0x00000000fffff984 */ /* 0x000fe20000000800 */
[----:B------:R-:W-:Y:S06]  /*4b60*/  MEMBAR.ALL.GPU ;  /* 0x0000000000007992 */ /* 0x000fec000000a000 */
[----:B------:R-:W-:Y:S01]  /*4b70*/  MOV R9, 0x1 ;  /* 0x0000000100097802 */ /* 0x000fe20000000f00 */
[----:B------:R-:W-:-:S00]  /*4b80*/  ERRBAR ;  /* 0x00000000000079ab */ /* 0x000fc00000000000 */
[----:B012345:R-:W-:-:S05]  /*4b90*/  CCTL.IVALL ;  /* 0x00000000ff00798f */ /* 0x03ffca0002000000 */
[----:B------:R3:W-:Y:S02]  /*4ba0*/  RED.E.ADD.S32.STRONG.GPU [R2.64], R9 ;  /* 0x000000090200798e */ /* 0x0007e4000c10e38e */
.L_x_63:
[----:B------:R-:W-:Y:S05]  /*4bb0*/  BSYNC B0 ;  /* 0x0000000000007941 */ /* 0x000fea0003800000 */
.L_x_62:
[----:B------:R-:W-:Y:S01]  /*4bc0*/  ULDC.64 UR4, c[0x0][0x348] ;  /* 0x0000d20000047ab9 */ /* 0x000fe20000000a00 */
[----:B------:R-:W-:Y:S01]  /*4bd0*/  BSSY B0, `(.L_x_64) ;  /* 0x000000b000007945 */ /* 0x000fe20003800000 */
[----:B------:R-:W-:-:S04]  /*4be0*/  UIADD3 UR4, UP0, UR9, UR4, URZ ;  /* 0x0000000409047290 */ /* 0x000fc8000ff1e03f */
[----:B------:R-:W-:Y:S02]  /*4bf0*/  UIADD3.X UR5, UR10, UR5, URZ, UP0, !UPT ;  /* 0x000000050a057290 */ /* 0x000fe400087fe43f */
[----:B---3--:R-:W-:-:S04]  /*4c00*/  MOV R2, UR4 ;  /* 0x0000000400027c02 */ /* 0x008fc80008000f00 */
[----:B------:R-:W-:Y:S01]  /*4c10*/  MOV R3, UR5 ;  /* 0x0000000500037c02 */ /* 0x000fe20008000f00 */
[----:B------:R-:W-:Y:S05]  /*4c20*/  @P1 BRA `(.L_x_65) ;  /* 0x0000005000001947 */ /* 0x000fea0003800000 */
.L_x_66:
[----:B------:R-:W3:Y:S01]  /*4c30*/  LDG.E.STRONG.GPU R4, [R2.64] ;  /* 0x0000000e02047981 */ /* 0x000ee2000c1ef900 */
[----:B------:R-:W-:Y:S01]  /*4c40*/  YIELD ;  /* 0x0000000000007946 */ /* 0x000fe20003800000 */
[----:B---3--:R-:W-:Y:S01]  /*4c50*/  ISETP.NE.AND P0, PT, R4, UR11, PT ;  /* 0x0000000b04007c0c */ /* 0x008fe2000bf05270 */
[----:B------:R-:W-:-:S12]  /*4c60*/  CCTL.IVALL ;  /* 0x00000000ff00798f */ /* 0x000fd80002000000 */
[----:B------:R-:W-:Y:S05]  /*4c70*/  @P0 BRA `(.L_x_66) ;  /* 0xffffffb000000947 */ /* 0x000fea000383ffff */
.L_x_65:
[----:B------:R-:W-:Y:S05]  /*4c80*/  BSYNC B0 ;  /* 0x0000000000007941 */ /* 0x000fea0003800000 */
.L_x_64:
[----:B------:R-:W-:Y:S05]  /*4c90*/  BRA.CONV ~URZ, `(.L_x_67) ;  /* 0x000000237f007947 */ /* 0x000fea000b800000 */
[----:B------:R-:W-:Y:S02]  /*4ca0*/  MOV R4, 0x4cc0 ;  /* 0x00004cc000047802 */ /* 0x000fe40000000f00 */
[----:B-12---:R-:W-:Y:S05]  /*4cb0*/  CALL.REL.NOINC `($__internal_0_$__cuda_sm70_warpsync) ;  /* 0x000003e000007944 */ /* 0x006fea0003c00000 */
.L_x_67:
[----:B------:R-:W-:Y:S01]  /*4cc0*/  ULDC.64 UR4, c[0x0][0x300] ;  /* 0x0000c00000047ab9 */ /* 0x000fe20000000a00 */
[----:B------:R-:W-:Y:S01]  /*4cd0*/  IMAD.U32 R8, RZ, RZ, UR12 ;  /* 0x0000000cff087e24 */ /* 0x000fe2000f8e00ff */
[----:B------:R-:W-:Y:S01]  /*4ce0*/  UIMAD UR4, UR13, UR4, URZ ;  /* 0x000000040d0472a4 */ /* 0x000fe2000f8e023f */
[----:B------:R-:W-:Y:S02]  /*4cf0*/  IMAD.U32 R9, RZ, RZ, UR13 ;  /* 0x0000000dff097e24 */ /* 0x000fe4000f8e00ff */
[----:B------:R-:W-:Y:S01]  /*4d00*/  IMAD.WIDE.U32 R6, R8, c[0x0][0x300], R6 ;  /* 0x0000c00008067a25 */ /* 0x000fe200078e0006 */
[----:B------:R-:W-:-:S03]  /*4d10*/  UIMAD UR16, UR12, UR5, UR4 ;  /* 0x000000050c1072a4 */ /* 0x000fc6000f8e0204 */
[----:B------:R-:W-:Y:S02]  /*4d20*/  ULDC.64 UR4, c[0x0][0x308] ;  /* 0x0000c20000047ab9 */ /* 0x000fe40000000a00 */
[----:B------:R-:W-:Y:S01]  /*4d30*/  UIMAD UR4, UR8, UR4, URZ ;  /* 0x00000004080472a4 */ /* 0x000fe2000f8e023f */
[----:B------:R-:W-:-:S03]  /*4d40*/  IADD3 R7, R7, UR16, RZ ;  /* 0x0000001007077c10 */ /* 0x000fc6000fffe0ff */
[----:B------:R-:W-:Y:S02]  /*4d50*/  UIMAD UR4, UR6, UR5, UR4 ;  /* 0x00000005060472a4 */ /* 0x000fe4000f8e0204 */
[----:B------:R-:W-:-:S05]  /*4d60*/  IMAD.WIDE.U32 R6, R0, c[0x0][0x308], R6 ;  /* 0x0000c20000067a25 */ /* 0x000fca00078e0006 */
[----:B------:R-:W-:Y:S02]  /*4d70*/  IADD3 R0, R7, UR4, RZ ;  /* 0x0000000407007c10 */ /* 0x000fe4000fffe0ff */
[----:B------:R-:W-:-:S04]  /*4d80*/  LEA R8, P0, R6, c[0x0][0x2e8], 0x2 ;  /* 0x0000ba0006087a11 */ /* 0x000fc800078010ff */
[----:B------:R-:W-:Y:S01]  /*4d90*/  LEA.HI.X R9, R6, c[0x0][0x2ec], R0, 0x2, P0 ;  /* 0x0000bb0006097a11 */ /* 0x000fe200000f1400 */
[----:B------:R-:W-:-:S06]  /*4da0*/  NOP ;  /* 0x0000000000007918 */ /* 0x000fcc0000000000 */
        /* <DEDUP_REMOVED lines=34> */
[----:B-123--:R-:W-:Y:S05]  /*4fd0*/  CALL.REL.NOINC `($__internal_0_$__cuda_sm70_warpsync) ;  /* 0x000000c000007944 */ /* 0x00efea0003c00000 */
.L_x_68:
[----:B------:R-:W-:-:S06]  /*4fe0*/  NOP ;  /* 0x0000000000007918 */ /* 0x000fcc0000000000 */
[----:B------:R-:W-:Y:S05]  /*4ff0*/  @P1 EXIT ;  /* 0x000000000000194d */ /* 0x000fea0003800000 */
        /* <DEDUP_REMOVED lines=8> */
[----:B------:R-:W-:Y:S01]  /*5080*/  RED.E.ADD.S32.STRONG.GPU [R2.64], R5 ;  /* 0x000000050200798e */ /* 0x000fe2000c10e38e */
[----:B------:R-:W-:Y:S05]  /*5090*/  EXIT ;  /* 0x000000000000794d */ /* 0x000fea0003800000 */
        .weak           $__internal_0_$__cuda_sm70_warpsync
        .type           $__internal_0_$__cuda_sm70_warpsync,@function
        .size           $__internal_0_$__cuda_sm70_warpsync,(.L_x_1795 - $__internal_0_$__cuda_sm70_warpsync)
$__internal_0_$__cuda_sm70_warpsync:
[----:B------:R-:W-:Y:S01]  /*50a0*/  MOV R8, R4 ;  /* 0x0000000400087202 */ /* 0x000fe20000000f00 */
[----:B------:R-:W-:Y:S04]  /*50b0*/  WARPSYNC R5 ;  /* 0x0000000500007348 */ /* 0x000fe80003800000 */
[----:B------:R-:W-:-:S04]  /*50c0*/  MOV R9, 0x0 ;  /* 0x0000000000097802 */ /* 0x000fc80000000f00 */
[----:B------:R-:W-:Y:S05]  /*50d0*/  RET.REL.NODEC R8 `(_ZN7cutlass13device_kernelIN5flash19enable_sm80_to_sm89INS1_16FlashAttnBwdSm80INS1_25CollectiveMainloopBwdSm80ILi2ELi2EN4cute5tupleIJNS5_1CILi64EEENS7_ILi128EEES8_EEENS_10bfloat16_tEfNS_4arch4Sm80ELb0ELb0ELb0ELb0ELb1ELb0ELb0ELb0ELi2ELi2ELi4ELi2ELb1EEENS1_24CollectiveEpilogueBwdGQAISA_fSD_Li256ELb0ELb1EEENS1_19SingleTileSchedulerILb0ELb0ELb0ELi128EEEEEEEEEvNT_6ParamsE) ;  /* 0xffffaf2008007950 */ /* 0x000fea0003c3ffff */
.L_x_69:
        /* <DEDUP_REMOVED lines=10> */
.L_x_1795:


//--------------------- .text._ZN7cutlass13device_kernelIN5flash19enable_sm80_to_sm89INS1_16FlashAttnBwdSm80INS1_25CollectiveMainloopBwdSm80ILi2ELi2EN4cute5tupleIJNS5_1CILi64EEENS7_ILi128EEES8_EEENS_10bfloat16_tEfNS_4arch4Sm80ELb0ELb0ELb0ELb1ELb0ELb0ELb0ELb0ELi2ELi2ELi4ELi2ELb1EEENS1_21CollectiveEpilogueBwdISA_SB_SD_Li256ELb1ELb0ELi2EEENS1_19SingleTileSchedulerILb1ELb0ELb0ELi128EEEEEEEEEvNT_6ParamsE --------------------------
	.section	.text._ZN7cutlass13device_kernelIN5flash19enable_sm80_to_sm89INS1_16FlashAttnBwdSm80INS1_25CollectiveMainloopBwdSm80ILi2ELi2EN4cute5tupleIJNS5_1CILi64EEENS7_ILi128EEES8_EEENS_10bfloat16_tEfNS_4arch4Sm80ELb0ELb0ELb0ELb1ELb0ELb0ELb0ELb0ELi2ELi2ELi4ELi2ELb1EEENS1_21CollectiveEpilogueBwdISA_SB_SD_Li256ELb1ELb0ELi2EEENS1_19SingleTileSchedulerILb1ELb0ELb0ELi128EEEEEEEEEvNT_6ParamsE,"ax",@progbits
	.sectioninfo	@"SHI_REGISTERS=254"
	.align	128
.text._ZN7cutlass13device_kernelIN5flash19enable_sm80_to_sm89INS1_16FlashAttnBwdSm80INS1_25CollectiveMainloopBwdSm80ILi2ELi2EN4cute5tupleIJNS5_1CILi64EEENS7_ILi128EEES8_EEENS_10bfloat16_tEfNS_4arch4Sm80ELb0ELb0ELb0ELb1ELb0ELb0ELb0ELb0ELi2ELi2ELi4ELi2ELb1EEENS1_21CollectiveEpilogueBwdISA_SB_SD_Li256ELb1ELb0ELi2EEENS1_19SingleTileSchedulerILb1ELb0ELb0ELi128EEEEEEEEEvNT_6ParamsE:
        .type           _ZN7cutlass13device_kernelIN5flash19enable_sm80_to_sm89INS1_16FlashAttnBwdSm80INS1_25CollectiveMainloopBwdSm80ILi2ELi2EN4cute5tupleIJNS5_1CILi64EEENS7_ILi128EEES8_EEENS_10bfloat16_tEfNS_4arch4Sm80ELb0ELb0ELb0ELb1ELb0ELb0ELb0ELb0ELi2ELi2ELi4ELi2ELb1EEENS1_21CollectiveEpilogueBwdISA_SB_SD_Li256ELb1ELb0ELi2EEENS1_19SingleTileSchedulerILb1ELb0ELb0ELi128EEEEEEEEEvNT_6ParamsE,@function
        .size           _ZN7cutlass13device_kernelIN5flash19enable_sm80_to_sm89INS1_16FlashAttnBwdSm80INS1_25CollectiveMainloopBwdSm80ILi2ELi2EN4cute5tupleIJNS5_1CILi64EEENS7_ILi128EEES8_EEENS_10bfloat16_tEfNS_4arch4Sm80ELb0ELb0ELb0ELb1ELb0ELb0ELb0ELb0ELi2ELi2ELi4ELi2ELb1EEENS1_21CollectiveEpilogueBwdISA_SB_SD_Li256ELb1ELb0ELi2EEENS1_19SingleTileSchedulerILb1ELb0ELb0ELi128EEEEEEEEEvNT_6ParamsE,(.L_x_1797 - _ZN7cutlass13device_kernelIN5flash19enable_sm80_to_sm89INS1_16FlashAttnBwdSm80INS1_25CollectiveMainloopBwdSm80ILi2ELi2EN4cute5tupleIJNS5_1CILi64EEENS7_ILi128EEES8_EEENS_10bfloat16_tEfNS_4arch4Sm80ELb0ELb0ELb0ELb1ELb0ELb0ELb0ELb0ELi2ELi2ELi4ELi2ELb1EEENS1_21CollectiveEpilogueBwdISA_SB_SD_Li256ELb1ELb0ELi2EEENS1_19SingleTileSchedulerILb1ELb0ELb0ELi128EEEEEEEEEvNT_6ParamsE)
        .other          _ZN7cutlass13device_kernelIN5flash19enable_sm80_to_sm89INS1_16FlashAttnBwdSm80INS1_25CollectiveMainloopBwdSm80ILi2ELi2EN4cute5tupleIJNS5_1CILi64EEENS7_ILi128EEES8_EEENS_10bfloat16_tEfNS_4arch4Sm80ELb0ELb0ELb0ELb1ELb0ELb0ELb0ELb0ELi2ELi2ELi4ELi2ELb1EEENS1_21CollectiveEpilogueBwdISA_SB_SD_Li256ELb1ELb0ELi2EEENS1_19SingleTileSchedulerILb1ELb0ELb0ELi128EEEEEEEEEvNT_6ParamsE,@"STO_CUDA_ENTRY STV_DEFAULT"
_ZN7cutlass13device_kernelIN5flash19enable_sm80_to_sm89INS1_16FlashAttnBwdSm80INS1_25CollectiveMainloopBwdSm80ILi2ELi2EN4cute5tupleIJNS5_1CILi64EEENS7_ILi128EEES8_EEENS_10bfloat16_tEfNS_4arch4Sm80ELb0ELb0ELb0ELb1ELb0ELb0ELb0ELb0ELi2ELi2ELi4ELi2ELb1EEENS1_21CollectiveEpilogueBwdISA_SB_SD_Li256ELb1ELb0ELi2EEENS1_19SingleTileSchedulerILb1ELb0ELb0ELi128EEEEEEEEEvNT_6ParamsE:
[----:B------:R-:W-:Y:S02]  /*0000*/  MOV R1, c[0x0][0x28] ;  /* 0x00000a0000017a02 */ /* 0x000fe40000000f00 */
[----:B------:R-:W1:Y:S01]  /*0010*/  S2R R6, SR_TID.X ;  /* 0x0000000000067919 */ /* 0x000e620000002100 */
[----:B------:R-:W-:Y:S01]  /*0020*/  MOV R10, 0x4 ;  /* 0x00000004000a7802 */ /* 0x000fe20000000f00 */
[----:B------:R-:W-:Y:S02]  /*0030*/  ULDC.64 UR8, c[0x0][0x118] ;  /* 0x0000460000087ab9 */ /* 0x000fe40000000a00 */
[----:B------:R-:W2:Y:S04]  /*0040*/  S2R R207, SR_CTAID.Z ;  /* 0x0000000000cf7919 */ /* 0x000ea80000002700 */
[----:B------:R-:W3:Y:S04]  /*0050*/  S2R R2, SR_CTAID.X ;  /* 0x0000000000027919 */ /* 0x000ee80000002500 */
[----:B------:R-:W4:Y:S01]  /*0060*/  S2R R3, SR_CTAID.Y ;  /* 0x0000000000037919 */ /* 0x000f220000002600 */
[----:B-1----:R-:W-:Y:S01]  /*0070*/  SHF.R.U32.HI R0, RZ, 0x5, R6 ;  /* 0x00000005ff007819 */ /* 0x002fe20000011606 */
[----:B--2---:R-:W-:-:S05]  /*0080*/  IMAD.WIDE R4, R207, R10, c[0x0][0x3c0] ;  /* 0x0000f000cf047625 */ /* 0x004fca00078e020a */
[----:B------:R-:W1:Y:S02]  /*0090*/  SHFL.IDX PT, R0, R0, RZ, 0x1f ;  /* 0x00001fff00007589 */ /* 0x000e6400000e0000 */
[----:B-1----:R-:W-:-:S13]  /*00a0*/  ISETP.NE.AND P0, PT, R0, RZ, PT ;  /* 0x000000ff0000720c */ /* 0x002fda0003f05270 */
[----:B------:R-:W-:Y:S05]  /*00b0*/  @!P0 BRA `(.L_x_70) ;  /* 0x0000012000008947 */ /* 0x000fea0003800000 */
[----:B---34-:R-:W-:-:S04]  /*00c0*/  ISETP.NE.U32.AND P0, PT, RZ, c[0x0][0x3c0], PT ;  /* 0x0000f000ff007a0c */ /* 0x018fc80003f05070 */
[----:B------:R-:W-:-:S13]  /*00d0*/  ISETP.NE.AND.EX P0, PT, RZ, c[0x0][0x3c4], PT, P0 ;  /* 0x0000f100ff007a0c */ /* 0x000fda0003f05300 */
[----:B------:R-:W-:Y:S05]  /*00e0*/  @!P0 BRA `(.L_x_71) ;  /* 0x0000002000008947 */ /* 0x000fea0003800000 */
[----:B------:R1:W5:Y:S01]  /*00f0*/  LDG.E R5, [R4.64] ;  /* 0x0000000804057981 */ /* 0x000362000c1e1900 */
[----:B------:R-:W-:Y:S05]  /*0100*/  BRA `(.L_x_72) ;  /* 0x0000009000007947 */ /* 0x000fea0003800000 */
.L_x_71:
[----:B------:R-:W-:-:S04]  /*0110*/  ISETP.NE.U32.AND P0, PT, RZ, c[0x0][0x3b8], PT ;  /* 0x0000ee00ff007a0c */ /* 0x000fc80003f05070 */
[----:B------:R-:W-:-:S13]  /*0120*/  ISETP.NE.AND.EX P0, PT, RZ, c[0x0][0x3bc], PT, P0 ;  /* 0x0000ef00ff007a0c */ /* 0x000fda0003f05300 */
[----:B------:R-:W-:Y:S05]  /*0130*/  @!P0 BRA `(.L_x_73) ;  /* 0x0000005000008947 */ /* 0x000fea0003800000 */
[----:B------:R-:W-:-:S05]  /*0140*/  IMAD.WIDE R8, R207, R10, c[0x0][0x3b8] ;  /* 0x0000ee00cf087625 */ /* 0x000fca00078e020a */
[----:B------:R-:W2:Y:S04]  /*0150*/  LDG.E R5, [R8.64] ;  /* 0x0000000808057981 */ /* 0x000ea8000c1e1900 */
[----:B------:R-:W2:Y:S02]  /*0160*/  LDG.E R0, [R8.64+0x4] ;  /* 0x0000040808007981 */ /* 0x000ea4000c1e1900 */
[----:B--2---:R-:W-:Y:S01]  /*0170*/  IADD3 R5, -R5, R0, RZ ;  /* 0x0000000005057210 */ /* 0x004fe20007ffe1ff */
[----:B------:R-:W-:Y:S05]  /*0180*/  BRA `(.L_x_72) ;  /* 0x0000001000007947 */ /* 0x000fea0003800000 */
.L_x_73:
[----:B------:R-:W-:Y:S02]  /*0190*/  MOV R5, c[0x0][0x3a4] ;  /* 0x0000e90000057a02 */ /* 0x000fe40000000f00 */
.L_x_72:
[----:B------:R-:W-:-:S05]  /*01a0*/  IMAD.SHL.U32 R0, R2, 0x80, RZ ;  /* 0x0000008002007824 */ /* 0x000fca00078e00ff */
[----:B-----5:R-:W-:-:S04]  /*01b0*/  ISETP.GE.AND P0, PT, R0, R5, PT ;  /* 0x000000050000720c */ /* 0x020fc80003f06270 */
[----:B------:R-:W-:Y:S01]  /*01c0*/  SEL R207, R207, 0xffffffff, !P0 ;  /* 0xffffffffcfcf7807 */ /* 0x000fe20004000000 */
[----:B------:R-:W-:Y:S05]  /*01d0*/  BRA `(.L_x_74) ;  /* 0x0000011000007947 */ /* 0x000fea0003800000 */
.L_x_70:
[----:B---34-:R-:W-:-:S04]  /*01e0*/  ISETP.NE.U32.AND P0, PT, RZ, c[0x0][0x3c0], PT ;  /* 0x0000f000ff007a0c */ /* 0x018fc80003f05070 */
[----:B------:R-:W-:-:S13]  /*01f0*/  ISETP.NE.AND.EX P0, PT, RZ, c[0x0][0x3c4], PT, P0 ;  /* 0x0000f100ff007a0c */ /* 0x000fda0003f05300 */
[----:B------:R-:W-:Y:S05]  /*0200*/  @!P0 BRA `(.L_x_75) ;  /* 0x0000002000008947 */ /* 0x000fea0003800000 */
[----:B------:R1:W5:Y:S01]  /*0210*/  LDG.E R5, [R4.64] ;  /* 0x0000000804057981 */ /* 0x000362000c1e1900 */
[----:B------:R-:W-:Y:S05]  /*0220*/  BRA `(.L_x_76) ;  /* 0x0000009000007947 */ /* 0x000fea0003800000 */
.L_x_75:
        /* <DEDUP_REMOVED lines=8> */
.L_x_77:
[----:B------:R-:W-:Y:S02]  /*02b0*/  MOV R5, c[0x0][0x3a4] ;  /* 0x0000e90000057a02 */ /* 0x000fe40000000f00 */
.L_x_76:
[----:B------:R-:W-:-:S05]  /*02c0*/  IMAD.SHL.U32 R0, R2, 0x80, RZ ;  /* 0x0000008002007824 */ /* 0x000fca00078e00ff */
[----:B-----5:R-:W-:-:S04]  /*02d0*/  ISETP.GE.AND P0, PT, R0, R5, PT ;  /* 0x000000050000720c */ /* 0x020fc80003f06270 */
[----:B------:R-:W-:-:S04]  /*02e0*/  SEL R207, R207, 0xffffffff, !P0 ;  /* 0xffffffffcfcf7807 */ /* 0x000fc80004000000 */
.L_x_74:
[----:B------:R-:W-:-:S13]  /*02f0*/  ISETP.GE.AND P0, PT, R207, RZ, PT ;  /* 0x000000ffcf00720c */ /* 0x000fda0003f06270 */
[----:B------:R-:W-:Y:S05]  /*0300*/  @!P0 EXIT ;  /* 0x000000000000894d */ /* 0x000fea0003800000 */
[----:B------:R-:W-:Y:S01]  /*0310*/  ISETP.NE.U32.AND P3, PT, RZ, c[0x0][0x2c8], PT ;  /* 0x0000b200ff007a0c */ /* 0x000fe20003f65070 */
[----:B------:R-:W-:Y:S01]  /*0320*/  IMAD.WIDE R14, R207, R10, c[0x0][0x2c8] ;  /* 0x0000b200cf0e7625 */ /* 0x000fe200078e020a */
[----:B------:R-:W-:Y:S02]  /*0330*/  ISETP.NE.U32.AND P1, PT, RZ, c[0x0][0x2d8], PT ;  /* 0x0000b600ff007a0c */ /* 0x000fe40003f25070 */
[----:B------:R-:W-:Y:S02]  /*0340*/  ISETP.NE.AND.EX P3, PT, RZ, c[0x0][0x2cc], PT, P3 ;  /* 0x0000b300ff007a0c */ /* 0x000fe40003f65330 */
[----:B------:R-:W-:Y:S02]  /*0350*/  ISETP.NE.AND.EX P1, PT, RZ, c[0x0][0x2dc], PT, P1 ;  /* 0x0000b700ff007a0c */ /* 0x000fe40003f25310 */
[----:B------:R-:W-:-:S04]  /*0360*/  ISETP.NE.U32.AND P0, PT, RZ, c[0x0][0x2d0], PT ;  /* 0x0000b400ff007a0c */ /* 0x000fc80003f05070 */
[----:B------:R-:W-:-:S05]  /*0370*/  ISETP.NE.AND.EX P0, PT, RZ, c[0x0][0x2d4], PT, P0 ;  /* 0x0000b500ff007a0c */ /* 0x000fca0003f05300 */
[----:B------:R-:W2:Y:S01]  /*0380*/  @P3 LDG.E R0, [R14.64] ;  /* 0x000000080e003981 */ /* 0x000ea2000c1e1900 */
[----:B------:R-:W-:Y:S02]  /*0390*/  IMAD.MOV.U32 R206, RZ, RZ, c[0x0][0x168] ;  /* 0x00005a00ffce7624 */ /* 0x000fe400078e00ff */
[----:B-1----:R-:W-:Y:S02]  /*03a0*/  IMAD.MOV.U32 R4, RZ, RZ, RZ ;  /* 0x000000ffff047224 */ /* 0x002fe400078e00ff */
[----:B------:R-:W-:Y:S02]  /*03b0*/  IMAD.MOV.U32 R8, RZ, RZ, RZ ;  /* 0x000000ffff087224 */ /* 0x000fe400078e00ff */
[CC--:B------:R-:W-:Y:S02]  /*03c0*/  @P1 IMAD.WIDE R16, R207.reuse, R10.reuse, c[0x0][0x2d8] ;  /* 0x0000b600cf101625 */ /* 0x0c0fe400078e020a */
[----:B------:R1:W5:Y:S02]  /*03d0*/  @P3 LDG.E R4, [R14.64] ;  /* 0x000000080e043981 */ /* 0x000364000c1e1900 */
[----:B------:R-:W-:-:S02]  /*03e0*/  IMAD.WIDE R12, R207, R10, c[0x0][0x2d0] ;  /* 0x0000b400cf0c7625 */ /* 0x000fc400078e020a */
[----:B------:R1:W5:Y:S04]  /*03f0*/  @P1 LDG.E R206, [R16.64] ;  /* 0x0000000810ce1981 */ /* 0x000368000c1e1900 */
[----:B------:R1:W5:Y:S01]  /*0400*/  @P0 LDG.E R8, [R12.64] ;  /* 0x000000080c080981 */ /* 0x000362000c1e1900 */
[----:B--2---:R-:W-:-:S05]  /*0410*/  @P3 IMAD R0, R207, 0x40, R0 ;  /* 0x00000040cf003824 */ /* 0x004fca00078e0200 */
[----:B------:R-:W-:-:S04]  /*0420*/  @P3 SHF.R.S32.HI R5, RZ, 0x1f, R0 ;  /* 0x0000001fff053819 */ /* 0x000fc80000011400 */
[----:B------:R-:W-:Y:S01]  /*0430*/  @P3 LEA.HI R5, R5, R0, RZ, 0x6 ;  /* 0x0000000005053211 */ /* 0x000fe200078f30ff */
[----:B------:R-:W-:-:S03]  /*0440*/  IMAD.MOV.U32 R0, RZ, RZ, RZ ;  /* 0x000000ffff007224 */ /* 0x000fc600078e00ff */
[----:B------:R-:W-:Y:S01]  /*0450*/  @P3 LOP3.LUT R0, R5, 0xffffffc0, RZ, 0xc0, !PT ;  /* 0xffffffc005003812 */ /* 0x000fe200078ec0ff */
[----:B------:R-:W-:Y:S01]  /*0460*/  IMAD.MOV.U32 R5, RZ, RZ, c[0x0][0x198] ;  /* 0x00006600ff057624 */ /* 0x000fe200078e00ff */
[----:B------:R-:W-:Y:S05]  /*0470*/  @P1 BRA `(.L_x_78) ;  /* 0x0000004000001947 */ /* 0x000fea0003800000 */
[----:B-1----:R-:W-:Y:S05]  /*0480*/  @!P3 BRA `(.L_x_78) ;  /* 0x000000300000b947 */ /* 0x002fea0003800000 */
[----:B-----5:R-:W2:Y:S04]  /*0490*/  LDG.E R206, [R14.64] ;  /* 0x000000080ece7981 */ /* 0x020ea8000c1e1900 */
[----:B------:R-:W2:Y:S02]  /*04a0*/  LDG.E R9, [R14.64+0x4] ;  /* 0x000004080e097981 */ /* 0x000ea4000c1e1900 */
[----:B--2---:R-:W-:Y:S02]  /*04b0*/  IADD3 R206, -R206, R9, RZ ;  /* 0x00000009cece7210 */ /* 0x004fe40007ffe1ff */
.L_x_78:
[----:B-1----:R-:W-:-:S04]  /*04c0*/  ISETP.NE.U32.AND P1, PT, RZ, c[0x0][0x2e0], PT ;  /* 0x0000b800ff007a0c */ /* 0x002fc80003f25070 */
[----:B------:R-:W-:-:S13]  /*04d0*/  ISETP.NE.AND.EX P1, PT, RZ, c[0x0][0x2e4], PT, P1 ;  /* 0x0000b900ff007a0c */ /* 0x000fda0003f25310 */
[----:B------:R-:W-:Y:S05]  /*04e0*/  @!P1 BRA `(.L_x_79) ;  /* 0x0000003000009947 */ /* 0x000fea0003800000 */
[----:B------:R-:W-:-:S05]  /*04f0*/  IMAD.WIDE R10, R207, R10, c[0x0][0x2e0] ;  /* 0x0000b800cf0a7625 */ /* 0x000fca00078e020a */
[----:B------:R1:W5:Y:S01]  /*0500*/  LDG.E R5, [R10.64] ;  /* 0x000000080a057981 */ /* 0x000362000c1e1900 */
[----:B------:R-:W-:Y:S05]  /*0510*/  BRA `(.L_x_80) ;  /* 0x0000004000007947 */ /* 0x000fea0003800000 */
.L_x_79:
[----:B------:R-:W-:Y:S05]  /*0520*/  @!P0 BRA `(.L_x_80) ;  /* 0x0000003000008947 */ /* 0x000fea0003800000 */
[----:B------:R-:W2:Y:S04]  /*0530*/  LDG.E R5, [R12.64] ;  /* 0x000000080c057981 */ /* 0x000ea8000c1e1900 */
[----:B------:R-:W2:Y:S02]  /*0540*/  LDG.E R10, [R12.64+0x4] ;  /* 0x000004080c0a7981 */ /* 0x000ea4000c1e1900 */
[----:B--2---:R-:W-:Y:S02]  /*0550*/  IADD3 R5, -R5, R10, RZ ;  /* 0x0000000a05057210 */ /* 0x004fe40007ffe1ff */
.L_x_80:
[----:B-----5:R-:W-:Y:S01]  /*0560*/  ISETP.GE.AND P1, PT, R206, 0x1, PT ;  /* 0x00000001ce00780c */ /* 0x020fe20003f26270 */
[----:B------:R-:W-:Y:S01]  /*0570*/  CS2R R126, SRZ ;  /* 0x00000000007e7805 */ /* 0x000fe2000001ff00 */
[----:B------:R-:W-:Y:S01]  /*0580*/  PLOP3.LUT P2, PT, PT, PT, PT, 0x80, 0x0 ;  /* 0x000000000000781c */ /* 0x000fe20003f4f070 */
        /* <DEDUP_REMOVED lines=32> */
[----:B------:R-:W-:Y:S01]  /*0790*/  IMAD.MOV.U32 R7, RZ, RZ, c[0x0][0x248] ;  /* 0x00009200ff077624 */ /* 0x000fe200078e00ff */
[--C-:B------:R-:W-:Y:S01]  /*07a0*/  SHF.R.S32.HI R19, RZ, 0x1f, R6.reuse ;  /* 0x0000001fff137819 */ /* 0x100fe20000011406 */
[--C-:B------:R-:W-:Y:S01]  /*07b0*/  IMAD.MOV.U32 R15, RZ, RZ, R3.reuse ;  /* 0x000000ffff0f7224 */ /* 0x100fe200078e0003 */
[----:B------:R-:W-:Y:S01]  /*07c0*/  SHF.R.S32.HI R14, RZ, 0x1f, R3 ;  /* 0x0000001fff0e7819 */ /* 0x000fe20000011403 */
[----:B------:R-:W-:Y:S01]  /*07d0*/  IMAD.SHL.U32 R216, R6, 0x4, RZ ;  /* 0x0000000406d87824 */ /* 0x000fe200078e00ff */
[----:B------:R-:W-:Y:S01]  /*07e0*/  ISETP.NE.AND P1, PT, R7, 0x1, PT ;  /* 0x000000010700780c */ /* 0x000fe20003f25270 */
[----:B------:R-:W-:Y:S01]  /*07f0*/  ULDC.64 UR4, c[0x0][0x1d8] ;  /* 0x0000760000047ab9 */ /* 0x000fe20000000a00 */
[-C--:B------:R-:W-:Y:S01]  /*0800*/  LEA.HI R18, R19, R6.reuse, RZ, 0x3 ;  /* 0x0000000613127211 */ /* 0x080fe200078f18ff */
[C---:B-1----:R-:W-:Y:S01]  /*0810*/  IMAD R10, R14.reuse, c[0x0][0x238], RZ ;  /* 0x00008e000e0a7a24 */ /* 0x042fe200078e02ff */
[----:B------:R-:W-:Y:S01]  /*0820*/  SHF.R.S32.HI R7, RZ, 0x1f, R6 ;  /* 0x0000001fff077819 */ /* 0x000fe20000011406 */
[C---:B------:R-:W-:Y:S01]  /*0830*/  IMAD R46, R14.reuse, c[0x0][0x270], RZ ;  /* 0x00009c000e2e7a24 */ /* 0x040fe200078e02ff */
[----:B------:R-:W-:Y:S01]  /*0840*/  SHF.R.S32.HI R205, RZ, 0x3, R18 ;  /* 0x00000003ffcd7819 */ /* 0x000fe20000011412 */
[----:B------:R-:W-:Y:S01]  /*0850*/  IMAD R11, R3, c[0x0][0x23c], R10 ;  /* 0x00008f00030b7a24 */ /* 0x000fe200078e020a */
[----:B------:R-:W-:Y:S01]  /*0860*/  LEA.HI R12, R19, R6, RZ, 0x2 ;  /* 0x00000006130c7211 */ /* 0x000fe200078f10ff */
[----:B------:R-:W-:Y:S01]  /*0870*/  IMAD.WIDE.U32 R26, R3, c[0x0][0x238], R6 ;  /* 0x00008e00031a7a25 */ /* 0x000fe200078e0006 */
[----:B------:R-:W-:Y:S01]  /*0880*/  IADD3 R13, P2, R205, R4, RZ ;  /* 0x00000004cd0d7210 */ /* 0x000fe20007f5e0ff */
[----:B------:R-:W-:Y:S01]  /*0890*/  USHF.L.U32 UR7, UR4, 0x6, URZ ;  /* 0x0000000604077899 */ /* 0x000fe2000800063f */
[----:B------:R-:W-:Y:S01]  /*08a0*/  SHF.R.S32.HI R10, RZ, 0x1f, R12 ;  /* 0x0000001fff0a7819 */ /* 0x000fe2000001140c */
[----:B------:R-:W-:Y:S01]  /*08b0*/  @P1 IMAD.HI.U32 R9, R3, c[0x0][0x24c], RZ ;  /* 0x0000930003091a27 */ /* 0x000fe200078e00ff */
[----:B------:R-:W-:Y:S01]  /*08c0*/  SHF.R.S32.HI R217, RZ, 0x1f, R216 ;  /* 0x0000001fffd97819 */ /* 0x000fe200000114d8 */
[----:B------:R-:W-:Y:S01]  /*08d0*/  UMOV UR6, 0x6 ;  /* 0x0000000600067882 */ /* 0x000fe20000000000 */
[----:B------:R-:W-:Y:S01]  /*08e0*/  LEA.HI R197, R19, R6, RZ, 0x7 ;  /* 0x0000000613c57211 */ /* 0x000fe200078f38ff */
[----:B------:R-:W-:Y:S01]  /*08f0*/  IMAD.IADD R27, R27, 0x1, R11 ;  /* 0x000000011b1b7824 */ /* 0x000fe200078e020b */
[----:B------:R-:W-:Y:S01]  /*0900*/  @P1 SHF.R.U32.HI R15, RZ, c[0x0][0x250], R9 ;  /* 0x00009400ff0f1a19 */ /* 0x000fe20000011609 */
[----:B------:R-:W-:Y:S01]  /*0910*/  IMAD R42, R14, c[0x0][0x288], RZ ;  /* 0x0000a2000e2a7a24 */ /* 0x000fe200078e02ff */
[----:B------:R-:W-:Y:S01]  /*0920*/  SHF.R.S32.HI R9, RZ, 0x1f, R205 ;  /* 0x0000001fff097819 */ /* 0x000fe200000114cd */
[----:B------:R-:W-:Y:S01]  /*0930*/  IMAD R46, R3, c[0x0][0x274], R46 ;  /* 0x00009d00032e7a24 */ /* 0x000fe200078e022e */
[----:B------:R-:W-:Y:S01]  /*0940*/  IADD3 R38, P1, R205, R8, RZ ;  /* 0x00000008cd267210 */ /* 0x000fe20007f3e0ff */
[----:B------:R-:W-:Y:S01]  /*0950*/  IMAD.WIDE.U32 R22, R3, c[0x0][0x270], R216 ;  /* 0x00009c0003167a25 */ /* 0x000fe200078e00d8 */
[-C--:B------:R-:W-:Y:S01]  /*0960*/  LEA.HI.X.SX32 R21, R4, R9.reuse, 0x1, P2 ;  /* 0x0000000904157211 */ /* 0x080fe200010f0eff */
[----:B------:R-:W-:Y:S01]  /*0970*/  USHF.L.U64.HI UR5, UR4, UR6, UR5 ;  /* 0x0000000604057299 */ /* 0x000fe20008010205 */
[----:B------:R-:W-:Y:S01]  /*0980*/  LEA.HI.X.SX32 R39, R8, R9, 0x1, P1 ;  /* 0x0000000908277211 */ /* 0x000fe200008f0eff */
[----:B------:R-:W-:Y:S01]  /*0990*/  IMAD R8, R2, -0x80, R5 ;  /* 0xffffff8002087824 */ /* 0x000fe200078e0205 */
[----:B------:R-:W-:Y:S01]  /*09a0*/  LEA.HI R5, R19, R6, RZ, 0x4 ;  /* 0x0000000613057211 */ /* 0x000fe200078f20ff */
[C---:B------:R-:W-:Y:S01]  /*09b0*/  IMAD R42, R3.reuse, c[0x0][0x28c], R42 ;  /* 0x0000a300032a7a24 */ /* 0x040fe200078e022a */
[----:B------:R-:W-:Y:S01]  /*09c0*/  SHF.R.S32.HI R11, RZ, 0x2, R12 ;  /* 0x00000002ff0b7819 */ /* 0x000fe2000001140c */
[----:B------:R-:W-:Y:S01]  /*09d0*/  IMAD.IADD R9, R8, 0x1, -R205 ;  /* 0x0000000108097824 */ /* 0x000fe200078e0acd */
[----:B------:R-:W-:Y:S01]  /*09e0*/  SHF.R.S32.HI R4, RZ, 0x4, R5 ;  /* 0x00000004ff047819 */ /* 0x000fe20000011405 */
[----:B------:R-:W-:Y:S01]  /*09f0*/  IMAD.WIDE.U32 R16, R3, c[0x0][0x288], R216 ;  /* 0x0000a20003107a25 */ /* 0x000fe200078e00d8 */
[----:B------:R-:W-:-:S02]  /*0a00*/  LEA.HI R10, R10, R11, RZ, 0x3 ;  /* 0x0000000b0a0a7211 */ /* 0x000fc400078f18ff */
[----:B------:R-:W-:Y:S01]  /*0a10*/  LEA.HI R195, R5, R4, RZ, 0x1 ;  /* 0x0000000405c37211 */ /* 0x000fe200078f08ff */
[----:B------:R-:W-:Y:S01]  /*0a20*/  IMAD.IADD R47, R23, 0x1, R46 ;  /* 0x00000001172f7824 */ /* 0x000fe200078e022e */
[C---:B------:R-:W-:Y:S01]  /*0a30*/  ISETP.GE.AND P1, PT, R9.reuse, 0x1, PT ;  /* 0x000000010900780c */ /* 0x040fe20003f26270 */
[----:B------:R-:W-:Y:S01]  /*0a40*/  IMAD.MOV.U32 R46, RZ, RZ, R22 ;  /* 0x000000ffff2e7224 */ /* 0x000fe200078e0016 */
[----:B------:R-:W-:Y:S01]  /*0a50*/  ISETP.GE.AND P6, PT, R9, 0x21, PT ;  /* 0x000000210900780c */ /* 0x000fe20003fc6270 */
[----:B------:R-:W-:Y:S01]  /*0a60*/  IMAD.IADD R43, R17, 0x1, R42 ;  /* 0x00000001112b7824 */ /* 0x000fe200078e022a */
[----:B------:R-:W-:Y:S01]  /*0a70*/  ISETP.GE.AND P5, PT, R9, 0x41, PT ;  /* 0x000000410900780c */ /* 0x000fe20003fa6270 */
[----:B------:R-:W-:Y:S01]  /*0a80*/  IMAD.SHL.U32 R17, R205, 0x40, RZ ;  /* 0x00000040cd117824 */ /* 0x000fe200078e00ff */
[----:B------:R-:W-:Y:S01]  /*0a90*/  ISETP.GE.AND P2, PT, R9, 0x61, PT ;  /* 0x000000610900780c */ /* 0x000fe20003f46270 */
[----:B------:R-:W-:Y:S01]  /*0aa0*/  IMAD.WIDE R38, R2, 0x80, R38 ;  /* 0x0000008002267825 */ /* 0x000fe200078e0226 */
[----:B------:R-:W-:-:S02]  /*0ab0*/  LOP3.LUT R195, R195, 0xfffffffe, RZ, 0xc0, !PT ;  /* 0xfffffffec3c37812 */ /* 0x000fc400078ec0ff */
[----:B------:R-:W-:Y:S01]  /*0ac0*/  LOP3.LUT R9, R18, 0xfffffff8, RZ, 0xc0, !PT ;  /* 0xfffffff812097812 */ /* 0x000fe200078ec0ff */
[----:B------:R-:W-:Y:S01]  /*0ad0*/  IMAD.MOV.U32 R42, RZ, RZ, R16 ;  /* 0x000000ffff2a7224 */ /* 0x000fe200078e0010 */
[----:B------:R-:W-:Y:S01]  /*0ae0*/  LOP3.LUT R10, R10, 0xfffffff8, RZ, 0xc0, !PT ;  /* 0xfffffff80a0a7812 */ /* 0x000fe200078ec0ff */
[----:B------:R-:W-:Y:S01]  /*0af0*/  IMAD.IADD R195, R4, 0x1, -R195 ;  /* 0x0000000104c37824 */ /* 0x000fe200078e0ac3 */
[----:B------:R-:W-:Y:S01]  /*0b00*/  SHF.R.S32.HI R28, RZ, 0x1f, R15 ;  /* 0x0000001fff1c7819 */ /* 0x000fe2000001140f */
[----:B------:R-:W-:Y:S01]  /*0b10*/  IMAD.IADD R4, R6, 0x1, -R9 ;  /* 0x0000000106047824 */ /* 0x000fe200078e0a09 */
[----:B------:R-:W-:Y:S01]  /*0b20*/  LOP3.LUT R17, R17, 0x1c0, RZ, 0xc0, !PT ;  /* 0x000001c011117812 */ /* 0x000fe200078ec0ff */
[----:B------:R-:W-:Y:S01]  /*0b30*/  IMAD.IADD R10, R11, 0x1, -R10 ;  /* 0x000000010b0a7824 */ /* 0x000fe200078e0a0a */
[----:B------:R-:W-:Y:S01]  /*0b40*/  LEA.HI R11, R19, R6, RZ, 0x6 ;  /* 0x00000006130b7211 */ /* 0x000fe200078f30ff */
[----:B------:R-:W-:Y:S01]  /*0b50*/  IMAD.SHL.U32 R22, R4, 0x8, RZ ;  /* 0x0000000804167824 */ /* 0x000fe200078e00ff */
[----:B------:R-:W-:Y:S01]  /*0b60*/  SHF.R.S32.HI R9, RZ, 0x1f, R207 ;  /* 0x0000001fff097819 */ /* 0x000fe200000114cf */
[C---:B------:R-:W-:Y:S01]  /*0b70*/  IMAD R44, R28.reuse, c[0x0][0x1e0], RZ ;  /* 0x000078001c2c7a24 */ /* 0x040fe200078e02ff */
[----:B------:R-:W-:Y:S01]  /*0b80*/  SHF.R.S32.HI R11, RZ, 0x6, R11 ;  /* 0x00000006ff0b7819 */ /* 0x000fe2000001140b */
[----:B------:R-:W-:Y:S01]  /*0b90*/  IMAD R28, R28, c[0x0][0x1b0], RZ ;  /* 0x00006c001c1c7a24 */ /* 0x000fe200078e02ff */
[----:B------:R-:W-:Y:S01]  /*0ba0*/  SHF.R.S32.HI R23, RZ, 0x1f, R22 ;  /* 0x0000001fff177819 */ /* 0x000fe20000011416 */
[----:B------:R-:W-:Y:S01]  /*0bb0*/  IMAD R44, R15, c[0x0][0x1e4], R44 ;  /* 0x000079000f2c7a24 */ /* 0x000fe200078e022c */
[--C-:B------:R-:W-:Y:S01]  /*0bc0*/  LOP3.LUT R24, R17, 0x38, R22.reuse, 0xf8, !PT ;  /* 0x0000003811187812 */ /* 0x100fe200078ef816 */
[----:B------:R-:W-:Y:S01]  /*0bd0*/  IMAD.SHL.U32 R20, R11, 0x200, RZ ;  /* 0x000002000b147824 */ /* 0x000fe200078e00ff */
[----:B------:R-:W-:Y:S01]  /*0be0*/  SHF.R.U32.HI R17, RZ, 0x3, R17 ;  /* 0x00000003ff117819 */ /* 0x000fe20000011611 */
[----:B------:R-:W-:Y:S01]  /*0bf0*/  IMAD.WIDE.U32 R32, R15, c[0x0][0x1e0], R22 ;  /* 0x000078000f207a25 */ /* 0x000fe200078e0016 */
[----:B------:R-:W-:-:S02]  /*0c00*/  SEL R2, R207, RZ, !P3 ;  /* 0x000000ffcf027207 */ /* 0x000fc40005800000 */
[----:B------:R-:W-:Y:S01]  /*0c10*/  LOP3.LUT R24, R20, R24, R17, 0xf6, !PT ;  /* 0x0000001814187212 */ /* 0x000fe200078ef611 */
[C---:B------:R-:W-:Y:S01]  /*0c20*/  IMAD R28, R15.reuse, c[0x0][0x1b4], R28 ;  /* 0x00006d000f1c7a24 */ /* 0x040fe200078e021c */
[C---:B------:R-:W-:Y:S01]  /*0c30*/  ISETP.GE.OR P4, PT, R22.reuse, c[0x0][0x1cc], !P1 ;  /* 0x0000730016007a0c */ /* 0x040fe20004f86670 */
[----:B------:R-:W-:Y:S01]  /*0c40*/  IMAD.WIDE.U32 R30, R15, c[0x0][0x1b0], R22 ;  /* 0x00006c000f1e7a25 */ /* 0x000fe200078e0016 */
[C---:B------:R-:W-:Y:S02]  /*0c50*/  SEL R15, R9.reuse, RZ, !P0 ;  /* 0x000000ff090f7207 */ /* 0x040fe40004000000 */
[----:B------:R-:W-:Y:S01]  /*0c60*/  SEL R9, R9, RZ, !P3 ;  /* 0x000000ff09097207 */ /* 0x000fe20005800000 */
[----:B------:R-:W-:Y:S01]  /*0c70*/  IMAD.IADD R45, R33, 0x1, R44 ;  /* 0x00000001212d7824 */ /* 0x000fe200078e022c */
[----:B------:R-:W-:Y:S01]  /*0c80*/  ISETP.GE.OR P1, PT, R22, c[0x0][0x19c], !P1 ;  /* 0x0000670016007a0c */ /* 0x000fe20004f26670 */
[----:B------:R-:W-:Y:S01]  /*0c90*/  IMAD.MOV.U32 R44, RZ, RZ, R32 ;  /* 0x000000ffff2c7224 */ /* 0x000fe200078e0020 */
[----:B------:R-:W-:Y:S01]  /*0ca0*/  SEL R32, R207, RZ, !P0 ;  /* 0x000000ffcf207207 */ /* 0x000fe20004000000 */
[----:B------:R-:W-:Y:S01]  /*0cb0*/  IMAD R17, R15, c[0x0][0x1e8], RZ ;  /* 0x00007a000f117a24 */ /* 0x000fe200078e02ff */
[----:B------:R-:W-:Y:S01]  /*0cc0*/  SHF.R.U32.HI R197, RZ, 0x4, R197 ;  /* 0x00000004ffc57819 */ /* 0x000fe200000116c5 */
[----:B------:R-:W-:-:S02]  /*0cd0*/  IMAD.IADD R29, R31, 0x1, R28 ;  /* 0x000000011f1d7824 */ /* 0x000fc400078e021c */
[----:B------:R-:W-:Y:S02]  /*0ce0*/  IMAD R15, R15, c[0x0][0x1b8], RZ ;  /* 0x00006e000f0f7a24 */ /* 0x000fe400078e02ff */
[----:B------:R-:W-:Y:S02]  /*0cf0*/  IMAD.MOV.U32 R28, RZ, RZ, R30 ;  /* 0x000000ffff1c7224 */ /* 0x000fe400078e001e */
[C---:B------:R-:W-:Y:S02]  /*0d00*/  IMAD R40, R32.reuse, c[0x0][0x1ec], R17 ;  /* 0x00007b0020287a24 */ /* 0x040fe400078e0211 */
[----:B------:R-:W-:-:S04]  /*0d10*/  IMAD.WIDE.U32 R44, R32, c[0x0][0x1e8], R44 ;  /* 0x00007a00202c7a25 */ /* 0x000fc800078e002c */
[----:B------:R-:W-:Y:S01]  /*0d20*/  IMAD R34, R32, c[0x0][0x1bc], R15 ;  /* 0x00006f0020227a24 */ /* 0x000fe200078e020f */
[----:B------:R-:W-:Y:S01]  /*0d30*/  SHF.R.S32.HI R15, RZ, 0x1f, R0 ;  /* 0x0000001fff0f7819 */ /* 0x000fe20000011400 */
[----:B------:R-:W-:Y:S02]  /*0d40*/  IMAD R16, R14, c[0x0][0x180], RZ ;  /* 0x000060000e107a24 */ /* 0x000fe400078e02ff */
[----:B------:R-:W-:-:S04]  /*0d50*/  IMAD.WIDE.U32 R32, R32, c[0x0][0x1b8], R28 ;  /* 0x00006e0020207a25 */ /* 0x000fc800078e001c */
[----:B------:R-:W-:Y:S02]  /*0d60*/  IMAD R14, R14, c[0x0][0x210], RZ ;  /* 0x000084000e0e7a24 */ /* 0x000fe400078e02ff */
[----:B------:R-:W-:Y:S02]  /*0d70*/  IMAD R17, R9, c[0x0][0x278], RZ ;  /* 0x00009e0009117a24 */ /* 0x000fe400078e02ff */
[----:B------:R-:W-:-:S04]  /*0d80*/  IMAD.WIDE.U32 R46, R2, c[0x0][0x278], R46 ;  /* 0x00009e00022e7a25 */ /* 0x000fc800078e002e */
[----:B------:R-:W-:Y:S02]  /*0d90*/  IMAD.IADD R41, R45, 0x1, R40 ;  /* 0x000000012d297824 */ /* 0x000fe400078e0228 */
[----:B------:R-:W-:-:S04]  /*0da0*/  IMAD.WIDE.U32 R30, R3, c[0x0][0x180], R22 ;  /* 0x00006000031e7a25 */ /* 0x000fc800078e0016 */
[----:B------:R-:W-:-:S04]  /*0db0*/  IMAD.WIDE.U32 R36, R3, c[0x0][0x210], R22 ;  /* 0x0000840003247a25 */ /* 0x000fc800078e0016 */
[----:B------:R-:W-:Y:S02]  /*0dc0*/  IMAD.MOV.U32 R40, RZ, RZ, R44 ;  /* 0x000000ffff287224 */ /* 0x000fe400078e002c */
[----:B------:R-:W-:Y:S02]  /*0dd0*/  IMAD R23, R39, c[0x0][0x1d8], RZ ;  /* 0x0000760027177a24 */ /* 0x000fe400078e02ff */
[C---:B------:R-:W-:Y:S02]  /*0de0*/  IMAD R25, R3.reuse, c[0x0][0x184], R16 ;  /* 0x0000610003197a24 */ /* 0x040fe400078e0210 */
[----:B------:R-:W-:Y:S01]  /*0df0*/  IMAD R29, R3, c[0x0][0x214], R14 ;  /* 0x00008500031d7a24 */ /* 0x000fe200078e020e */
[----:B------:R-:W-:Y:S01]  /*0e00*/  IADD3 R14, P0, R0, R46, RZ ;  /* 0x0000002e000e7210 */ /* 0x000fe20007f1e0ff */
[----:B------:R-:W-:Y:S02]  /*0e10*/  IMAD R16, R2, c[0x0][0x27c], R17 ;  /* 0x00009f0002107a24 */ /* 0x000fe400078e0211 */
[----:B------:R-:W-:-:S02]  /*0e20*/  IMAD.IADD R35, R33, 0x1, R34 ;  /* 0x0000000121237824 */ /* 0x000fc400078e0222 */
[----:B------:R-:W-:Y:S01]  /*0e30*/  IMAD R33, R9, c[0x0][0x290], RZ ;  /* 0x0000a40009217a24 */ /* 0x000fe200078e02ff */
[----:B------:R-:W-:Y:S01]  /*0e40*/  IADD3.X R17, R15, R47, R16, P0, !PT ;  /* 0x0000002f0f117210 */ /* 0x000fe200007fe410 */
[----:B------:R-:W-:-:S04]  /*0e50*/  IMAD.WIDE.U32 R42, R2, c[0x0][0x290], R42 ;  /* 0x0000a400022a7a25 */ /* 0x000fc800078e002a */
[----:B------:R-:W-:Y:S01]  /*0e60*/  IMAD R23, R38, c[0x0][0x1dc], R23 ;  /* 0x0000770026177a24 */ /* 0x000fe200078e0217 */
[----:B------:R-:W-:Y:S01]  /*0e70*/  IADD3 R16, P3, R0, R42, RZ ;  /* 0x0000002a00107210 */ /* 0x000fe20007f7e0ff */
[----:B------:R-:W-:-:S04]  /*0e80*/  IMAD.WIDE.U32 R40, R38, c[0x0][0x1d8], R40 ;  /* 0x0000760026287a25 */ /* 0x000fc800078e0028 */
[----:B------:R-:W-:Y:S01]  /*0e90*/  IMAD.MOV.U32 R34, RZ, RZ, R32 ;  /* 0x000000ffff227224 */ /* 0x000fe200078e0020 */
[----:B------:R-:W-:Y:S01]  /*0ea0*/  LEA R32, P0, R40, c[0x0][0x1c0], 0x1 ;  /* 0x0000700028207a11 */ /* 0x000fe200078008ff */
[----:B------:R-:W-:Y:S02]  /*0eb0*/  IMAD R3, R39, c[0x0][0x1a8], RZ ;  /* 0x00006a0027037a24 */ /* 0x000fe400078e02ff */
[----:B------:R-:W-:Y:S02]  /*0ec0*/  IMAD R28, R2, c[0x0][0x294], R33 ;  /* 0x0000a500021c7a24 */ /* 0x000fe400078e0221 */
[----:B------:R-:W-:Y:S02]  /*0ed0*/  IMAD.IADD R23, R41, 0x1, R23 ;  /* 0x0000000129177824 */ /* 0x000fe400078e0217 */
[C---:B------:R-:W-:Y:S01]  /*0ee0*/  IMAD R3, R38.reuse, c[0x0][0x1ac], R3 ;  /* 0x00006b0026037a24 */ /* 0x040fe200078e0203 */
[----:B------:R-:W-:Y:S01]  /*0ef0*/  IADD3.X R15, R15, R43, R28, P3, !PT ;  /* 0x0000002b0f0f7210 */ /* 0x000fe20001ffe41c */
[----:B------:R-:W-:Y:S01]  /*0f00*/  IMAD.WIDE.U32 R34, R38, c[0x0][0x1a8], R34 ;  /* 0x00006a0026227a25 */ /* 0x000fe200078e0022 */
[----:B------:R-:W-:-:S02]  /*0f10*/  LEA.HI.X R33, R40, c[0x0][0x1c4], R23, 0x1, P0 ;  /* 0x0000710028217a11 */ /* 0x000fc400000f0c17 */
[----:B------:R-:W-:Y:S01]  /*0f20*/  ISETP.GE.OR P3, PT, R22, c[0x0][0x1cc], !P6 ;  /* 0x0000730016007a0c */ /* 0x000fe20007766670 */
[----:B------:R-:W-:Y:S01]  /*0f30*/  IMAD.IADD R3, R35, 0x1, R3 ;  /* 0x0000000123037824 */ /* 0x000fe200078e0203 */
[----:B------:R-:W-:Y:S01]  /*0f40*/  LEA R28, P0, R34, c[0x0][0x190], 0x1 ;  /* 0x00006400221c7a11 */ /* 0x000fe200078008ff */
[----:B------:R-:W-:Y:S01]  /*0f50*/  IMAD.IADD R37, R37, 0x1, R29 ;  /* 0x0000000125257824 */ /* 0x000fe200078e021d */
[----:B------:R-:W-:Y:S01]  /*0f60*/  ISETP.GE.OR P6, PT, R22, c[0x0][0x19c], !P6 ;  /* 0x0000670016007a0c */ /* 0x000fe200077c6670 */
[----:B------:R-:W-:Y:S01]  /*0f70*/  IMAD.SHL.U32 R204, R0, 0x40, RZ ;  /* 0x0000004000cc7824 */ /* 0x000fe200078e00ff */
[----:B------:R-:W-:Y:S01]  /*0f80*/  LEA.HI.X R29, R34, c[0x0][0x194], R3, 0x1, P0 ;  /* 0x00006500221d7a11 */ /* 0x000fe200000f0c03 */
[----:B------:R-:W-:Y:S01]  /*0f90*/  IMAD R3, R9, c[0x0][0x240], RZ ;  /* 0x0000900009037a24 */ /* 0x000fe200078e02ff */
[----:B------:R-:W-:Y:S01]  /*0fa0*/  IADD3 R34, P0, R32, UR7, RZ ;  /* 0x0000000720227c10 */ /* 0x000fe2000ff1e0ff */
[----:B------:R-:W-:Y:S01]  /*0fb0*/  IMAD.WIDE.U32 R38, R2, c[0x0][0x240], R26 ;  /* 0x0000900002267a25 */ /* 0x000fe200078e001a */
[----:B------:R-:W-:-:S02]  /*0fc0*/  SHF.R.S32.HI R203, RZ, 0x1f, R204 ;  /* 0x0000001fffcb7819 */ /* 0x000fc400000114cc */
[----:B------:R-:W-:Y:S01]  /*0fd0*/  IADD3.X R35, R33, UR5, RZ, P0, !PT ;  /* 0x0000000521237c10 */ /* 0x000fe200087fe4ff */
[----:B------:R-:W-:Y:S01]  /*0fe0*/  IMAD R26, R2, c[0x0][0x244], R3 ;  /* 0x00009100021a7a24 */ /* 0x000fe200078e0203 */
[----:B------:R-:W-:Y:S01]  /*0ff0*/  IADD3 R204, P0, R204, R38, RZ ;  /* 0x00000026cccc7210 */ /* 0x000fe20007f1e0ff */
[C---:B------:R-:W-:Y:S02]  /*1000*/  IMAD R23, R9.reuse, c[0x0][0x218], RZ ;  /* 0x0000860009177a24 */ /* 0x040fe400078e02ff */
[----:B------:R-:W-:Y:S01]  /*1010*/  IMAD R3, R9, c[0x0][0x188], RZ ;  /* 0x0000620009037a24 */ /* 0x000fe200078e02ff */
[----:B------:R-:W-:Y:S01]  /*1020*/  IADD3.X R203, R203, R39, R26, P0, !PT ;  /* 0x00000027cbcb7210 */ /* 0x000fe200007fe41a */
[C---:B------:R-:W-:Y:S02]  /*1030*/  IMAD R0, R2.reuse, c[0x0][0x21c], R23 ;  /* 0x0000870002007a24 */ /* 0x040fe400078e0217 */
[----:B------:R-:W-:-:S04]  /*1040*/  IMAD.WIDE.U32 R36, R2, c[0x0][0x218], R36 ;  /* 0x0000860002247a25 */ /* 0x000fc800078e0024 */
[----:B------:R-:W-:Y:S01]  /*1050*/  IMAD.SHL.U32 R9, R24, 0x2, RZ ;  /* 0x0000000218097824 */ /* 0x000fe200078e00ff */
[----:B------:R-:W-:Y:S01]  /*1060*/  IADD3 R24, P0, R34, UR7, RZ ;  /* 0x0000000722187c10 */ /* 0x000fe2000ff1e0ff */
[----:B------:R-:W-:Y:S02]  /*1070*/  IMAD.IADD R31, R31, 0x1, R25 ;  /* 0x000000011f1f7824 */ /* 0x000fe400078e0219 */
[----:B------:R-:W-:Y:S01]  /*1080*/  IMAD.IADD R37, R37, 0x1, R0 ;  /* 0x0000000125257824 */ /* 0x000fe200078e0200 */
[----:B------:R-:W-:Y:S01]  /*1090*/  IADD3.X R25, R35, UR5, RZ, P0, !PT ;  /* 0x0000000523197c10 */ /* 0x000fe200087fe4ff */
[----:B------:R-:W-:Y:S01]  /*10a0*/  IMAD R0, R21, c[0x0][0x208], RZ ;  /* 0x0000820015007a24 */ /* 0x000fe200078e02ff */
[----:B------:R-:W-:Y:S01]  /*10b0*/  IADD3 R26, P0, R24, UR7, RZ ;  /* 0x00000007181a7c10 */ /* 0x000fe2000ff1e0ff */
[----:B------:R-:W-:Y:S01]  /*10c0*/  @!PT LDS RZ, [RZ] ;  /* 0x00000000fffff984 */ /* 0x000fe20000000800 */
[----:B------:R-:W-:Y:S01]  /*10d0*/  @!PT LDS RZ, [RZ] ;  /* 0x00000000fffff984 */ /* 0x000fe20000000800 */
[----:B------:R-:W-:Y:S01]  /*10e0*/  @!PT LDS RZ, [RZ] ;  /* 0x00000000fffff984 */ /* 0x000fe20000000800 */
[----:B------:R1:W-:Y:S01]  /*10f0*/  LDGSTS.E.BYPASS.LTC128B.128 [R9+0x4080], [R32.64], !P4 ;  /* 0x0408000020097fae */ /* 0x0003e2000e101d48 */
[----:B------:R-:W-:Y:S01]  /*1100*/  IMAD.WIDE.U32 R36, R13, c[0x0][0x208], R36 ;  /* 0x000082000d247a25 */ /* 0x000fe200078e0024 */
[----:B------:R-:W-:-:S02]  /*1110*/  ISETP.GE.OR P4, PT, R22, c[0x0][0x1cc], !P5 ;  /* 0x0000730016007a0c */ /* 0x000fc40006f86670 */
[----:B------:R-:W-:Y:S01]  /*1120*/  IADD3.X R27, R25, UR5, RZ, P0, !PT ;  /* 0x00000005191b7c10 */ /* 0x000fe200087fe4ff */
[----:B------:R-:W-:Y:S01]  /*1130*/  IMAD R0, R13, c[0x0][0x20c], R0 ;  /* 0x000083000d007a24 */ /* 0x000fe200078e0200 */
[----:B------:R-:W-:Y:S01]  /*1140*/  ULDC.64 UR4, c[0x0][0x1a8] ;  /* 0x00006a0000047ab9 */ /* 0x000fe20000000a00 */
[----:B------:R2:W-:Y:S01]  /*1150*/  LDGSTS.E.BYPASS.LTC128B.128 [R9+0x5080], [R34.64], !P3 ;  /* 0x0508000022097fae */ /* 0x0005e2000d901d48 */
[----:B------:R-:W-:Y:S01]  /*1160*/  USHF.L.U32 UR7, UR4, 0x6, URZ ;  /* 0x0000000604077899 */ /* 0x000fe2000800063f */
[----:B------:R-:W-:Y:S01]  /*1170*/  IMAD.IADD R0, R37, 0x1, R0 ;  /* 0x0000000125007824 */ /* 0x000fe200078e0200 */
[----:B------:R-:W-:Y:S01]  /*1180*/  ISETP.GE.OR P3, PT, R22, c[0x0][0x1cc], !P2 ;  /* 0x0000730016007a0c */ /* 0x000fe20005766670 */
[----:B------:R-:W-:Y:S01]  /*1190*/  USHF.L.U64.HI UR5, UR4, UR6, UR5 ;  /* 0x0000000604057299 */ /* 0x000fe20008010205 */
[----:B------:R-:W-:Y:S01]  /*11a0*/  LEA R208, P0, R36, c[0x0][0x1f0], 0x1 ;  /* 0x00007c0024d07a11 */ /* 0x000fe200078008ff */
[----:B------:R-:W-:Y:S01]  /*11b0*/  IMAD R3, R2, c[0x0][0x18c], R3 ;  /* 0x0000630002037a24 */ /* 0x000fe200078e0203 */
[----:B------:R-:W-:Y:S01]  /*11c0*/  ISETP.GE.OR P5, PT, R22, c[0x0][0x19c], !P5 ;  /* 0x0000670016007a0c */ /* 0x000fe20006fa6670 */
[----:B------:R3:W-:Y:S01]  /*11d0*/  LDGSTS.E.BYPASS.LTC128B.128 [R9+0x6080], [R24.64], !P4 ;  /* 0x0608000018097fae */ /* 0x0007e2000e101d48 */
[----:B------:R-:W-:Y:S01]  /*11e0*/  LEA.HI.X R209, R36, c[0x0][0x1f4], R0, 0x1, P0 ;  /* 0x00007d0024d17a11 */ /* 0x000fe200000f0c00 */
[----:B------:R-:W-:Y:S01]  /*11f0*/  IMAD.WIDE.U32 R30, R2, c[0x0][0x188], R30 ;  /* 0x00006200021e7a25 */ /* 0x000fe200078e001e */
[C---:B------:R-:W-:Y:S01]  /*1200*/  ISETP.GE.OR P2, PT, R22.reuse, c[0x0][0x19c], !P2 ;  /* 0x0000670016007a0c */ /* 0x040fe20005746670 */
[----:B------:R-:W-:Y:S01]  /*1210*/  UMOV UR6, 0x5 ;  /* 0x0000000500067882 */ /* 0x000fe20000000000 */
[C---:B------:R-:W-:Y:S01]  /*1220*/  ISETP.GE.AND P4, PT, R22.reuse, c[0x0][0x16c], PT ;  /* 0x00005b0016007a0c */ /* 0x040fe20003f86270 */
[----:B------:R-:W-:Y:S01]  /*1230*/  IMAD.IADD R31, R31, 0x1, R3 ;  /* 0x000000011f1f7824 */ /* 0x000fe200078e0203 */
[----:B------:R-:W-:Y:S01]  /*1240*/  LOP3.LUT R3, R5, 0xfffffff0, RZ, 0xc0, !PT ;  /* 0xfffffff005037812 */ /* 0x000fe200078ec0ff */
[----:B------:R2:W-:Y:S01]  /*1250*/  LDGSTS.E.BYPASS.LTC128B.128 [R9+0x7080], [R26.64], !P3 ;  /* 0x070800001a097fae */ /* 0x0005e2000d901d48 */
[----:B------:R-:W-:Y:S01]  /*1260*/  ISETP.GE.AND P3, PT, R22, c[0x0][0x1fc], PT ;  /* 0x00007f0016007a0c */ /* 0x000fe20003f66270 */
[----:B------:R-:W-:Y:S01]  /*1270*/  IMAD R2, R21, c[0x0][0x178], RZ ;  /* 0x00005e0015027a24 */ /* 0x000fe200078e02ff */
[----:B------:R-:W-:Y:S01]  /*1280*/  IADD3 R220, R9, 0x4080, RZ ;  /* 0x0000408009dc7810 */ /* 0x000fe20007ffe0ff */
[----:B------:R-:W0:Y:S01]  /*1290*/  LDGDEPBAR ;  /* 0x00000000000079af */ /* 0x000e220000000000 */
[----:B-1----:R-:W-:Y:S01]  /*12a0*/  IADD3 R32, P0, R28, UR7, RZ ;  /* 0x000000071c207c10 */ /* 0x002fe2000ff1e0ff */
[----:B------:R-:W-:Y:S01]  /*12b0*/  IMAD R2, R13, c[0x0][0x17c], R2 ;  /* 0x00005f000d027a24 */ /* 0x000fe200078e0202 */
[----:B------:R-:W-:Y:S01]  /*12c0*/  IADD3 R215, R9, 0x8080, RZ ;  /* 0x0000808009d77810 */ /* 0x000fe20007ffe0ff */
[----:B------:R2:W-:Y:S01]  /*12d0*/  LDGSTS.E.BYPASS.LTC128B.128 [R9+0x80], [R28.64], !P1 ;  /* 0x000800001c097fae */ /* 0x0005e2000c901d48 */
[----:B------:R-:W-:Y:S01]  /*12e0*/  IADD3.X R33, R29, UR5, RZ, P0, !PT ;  /* 0x000000051d217c10 */ /* 0x000fe200087fe4ff */
[----:B------:R-:W-:Y:S01]  /*12f0*/  IMAD.WIDE.U32 R30, R13, c[0x0][0x178], R30 ;  /* 0x00005e000d1e7a25 */ /* 0x000fe200078e001e */
[----:B------:R-:W-:-:S03]  /*1300*/  LEA.HI R13, R19, R6, RZ, 0x5 ;  /* 0x00000006130d7211 */ /* 0x000fc600078f28ff */
[----:B------:R2:W-:Y:S01]  /*1310*/  LDGSTS.E.BYPASS.LTC128B.128 [R9+0x1080], [R32.64], !P6 ;  /* 0x0108000020097fae */ /* 0x0005e2000f101d48 */
[----:B------:R-:W-:Y:S01]  /*1320*/  IMAD.IADD R2, R31, 0x1, R2 ;  /* 0x000000011f027824 */ /* 0x000fe200078e0202 */
[----:B------:R-:W-:Y:S01]  /*1330*/  LEA R212, P1, R30, c[0x0][0x160], 0x1 ;  /* 0x000058001ed47a11 */ /* 0x000fe200078208ff */
[----:B------:R-:W-:Y:S01]  /*1340*/  IMAD.IADD R0, R6, 0x1, -R3 ;  /* 0x0000000106007824 */ /* 0x000fe200078e0a03 */
[----:B---3--:R-:W-:Y:S01]  /*1350*/  IADD3 R24, P0, R32, UR7, RZ ;  /* 0x0000000720187c10 */ /* 0x008fe2000ff1e0ff */
[----:B------:R-:W-:Y:S01]  /*1360*/  IMAD.SHL.U32 R21, R4, 0x40, RZ ;  /* 0x0000004004157824 */ /* 0x000fe200078e00ff */
[----:B------:R-:W-:Y:S01]  /*1370*/  LEA.HI.X R213, R30, c[0x0][0x164], R2, 0x1, P1 ;  /* 0x000059001ed57a11 */ /* 0x000fe200008f0c02 */
[----:B------:R-:W-:Y:S01]  /*1380*/  IMAD.MOV.U32 R199, RZ, RZ, 0x40 ;  /* 0x00000040ffc77424 */ /* 0x000fe200078e00ff */
[----:B------:R-:W-:Y:S01]  /*1390*/  IADD3.X R25, R33, UR5, RZ, P0, !PT ;  /* 0x0000000521197c10 */ /* 0x000fe200087fe4ff */
[----:B------:R-:W-:Y:S01]  /*13a0*/  IMAD.MOV.U32 R192, RZ, RZ, 0x20 ;  /* 0x00000020ffc07424 */ /* 0x000fe200078e00ff */
[----:B------:R-:W-:-:S02]  /*13b0*/  IADD3 R22, P0, R24, UR7, RZ ;  /* 0x0000000718167c10 */ /* 0x000fc4000ff1e0ff */
[----:B------:R-:W-:Y:S01]  /*13c0*/  SHF.R.S32.HI R2, RZ, 0x5, R13 ;  /* 0x00000005ff027819 */ /* 0x000fe2000001140d */
[----:B------:R1:W-:Y:S01]  /*13d0*/  LDGSTS.E.BYPASS.LTC128B.128 [R9+0x2080], [R24.64], !P5 ;  /* 0x0208000018097fae */ /* 0x0003e2000e901d48 */
[----:B------:R-:W-:Y:S01]  /*13e0*/  IADD3.X R23, R25, UR5, RZ, P0, !PT ;  /* 0x0000000519177c10 */ /* 0x000fe200087fe4ff */
[----:B------:R-:W-:Y:S01]  /*13f0*/  ULDC.64 UR4, c[0x0][0x208] ;  /* 0x0000820000047ab9 */ /* 0x000fe20000000a00 */
[----:B------:R-:W-:Y:S01]  /*1400*/  LEA.HI R5, R13, R2, RZ, 0x1 ;  /* 0x000000020d057211 */ /* 0x000fe200078f08ff */
[----:B------:R-:W-:Y:S01]  /*1410*/  USHF.L.U64.HI UR5, UR4, UR6, UR5 ;  /* 0x0000000604057299 */ /* 0x000fe20008010205 */
[C---:B------:R-:W-:Y:S01]  /*1420*/  LOP3.LUT P1, RZ, R4.reuse, 0x4, RZ, 0xc0, !PT ;  /* 0x0000000404ff7812 */ /* 0x040fe2000782c0ff */
[----:B------:R3:W-:Y:S01]  /*1430*/  LDGSTS.E.BYPASS.LTC128B.128 [R9+0x3080], [R22.64], !P2 ;  /* 0x0308000016097fae */ /* 0x0007e2000d101d48 */
[----:B------:R-:W-:Y:S01]  /*1440*/  LOP3.LUT R5, R5, 0xfffffffe, RZ, 0xc0, !PT ;  /* 0xfffffffe05057812 */ /* 0x000fe200078ec0ff */
[----:B------:R-:W-:Y:S01]  /*1450*/  USHF.L.U32 UR4, UR4, 0x5, URZ ;  /* 0x0000000504047899 */ /* 0x000fe2000800063f */
[----:B------:R-:W-:Y:S01]  /*1460*/  LOP3.LUT P0, RZ, R4, 0x2, RZ, 0xc0, !PT ;  /* 0x0000000204ff7812 */ /* 0x000fe2000780c0ff */
[----:B------:R-:W0:Y:S01]  /*1470*/  LDGDEPBAR ;  /* 0x00000000000079af */ /* 0x000e220000000000 */
[----:B------:R-:W-:Y:S01]  /*1480*/  SHF.R.S32.HI R3, RZ, 0x1f, R0 ;  /* 0x0000001fff037819 */ /* 0x000fe20000011400 */
[C---:B------:R-:W-:Y:S01]  /*1490*/  IMAD.SHL.U32 R4, R2.reuse, 0x10, RZ ;  /* 0x0000001002047824 */ /* 0x040fe200078e00ff */
[----:B------:R-:W-:Y:S01]  /*14a0*/  LOP3.LUT R21, R21, 0x1c0, RZ, 0xc0, !PT ;  /* 0x000001c015157812 */ /* 0x000fe200078ec0ff */
[----:B------:R-:W-:Y:S01]  /*14b0*/  IMAD.IADD R198, R2, 0x1, -R5 ;  /* 0x0000000102c67824 */ /* 0x000fe200078e0a05 */
[----:B------:R-:W-:Y:S01]  /*14c0*/  LEA.HI R194, R3, R0, RZ, 0x3 ;  /* 0x0000000003c27211 */ /* 0x000fe200078f18ff */
[----:B------:R-:W-:Y:S01]  /*14d0*/  IMAD.IADD R2, R206, 0x1, -R205 ;  /* 0x00000001ce027824 */ /* 0x000fe200078e0acd */
[C---:B------:R-:W-:Y:S01]  /*14e0*/  LOP3.LUT R5, R21.reuse, 0x30, R4, 0xf8, !PT ;  /* 0x0000003015057812 */ /* 0x040fe200078ef804 */
[----:B------:R-:W-:Y:S01]  /*14f0*/  USHF.L.U32 UR6, UR4, 0x1, URZ ;  /* 0x0000000104067899 */ /* 0x000fe2000800063f */
[----:B------:R-:W-:Y:S01]  /*1500*/  LOP3.LUT R196, R21, 0x8, R18, 0xf8, !PT ;  /* 0x0000000815c47812 */ /* 0x000fe200078ef812 */
[----:B------:R-:W-:Y:S01]  /*1510*/  USHF.L.U64.HI UR5, UR4, 0x1, UR5 ;  /* 0x0000000104057899 */ /* 0x000fe20008010205 */
[----:B------:R-:W-:-:S02]  /*1520*/  SHF.R.U32.HI R21, RZ, 0x3, R21 ;  /* 0x00000003ff157819 */ /* 0x000fc40000011615 */
[----:B------:R-:W-:Y:S02]  /*1530*/  SEL R3, R199, 0xffffffc0, !P1 ;  /* 0xffffffc0c7037807 */ /* 0x000fe40004800000 */
[----:B------:R-:W-:Y:S01]  /*1540*/  LOP3.LUT R196, R196, R21, RZ, 0x3c, !PT ;  /* 0x00000015c4c47212 */ /* 0x000fe200078e3cff */
[----:B-1----:R-:W-:Y:S01]  /*1550*/  IMAD R25, R195, 0x800, R20 ;  /* 0x00000800c3197824 */ /* 0x002fe200078e0214 */
[C---:B------:R-:W-:Y:S02]  /*1560*/  ISETP.LT.OR P2, PT, R2.reuse, 0x1, P4 ;  /* 0x000000010200780c */ /* 0x040fe40002741670 */
[C---:B------:R-:W-:Y:S01]  /*1570*/  ISETP.LT.OR P6, PT, R2.reuse, 0x21, P4 ;  /* 0x000000210200780c */ /* 0x040fe200027c1670 */
[----:B------:R-:W-:Y:S01]  /*1580*/  IMAD.IADD R196, R25, 0x1, R196 ;  /* 0x0000000119c47824 */ /* 0x000fe200078e02c4 */
[----:B------:R-:W-:Y:S02]  /*1590*/  ISETP.LT.OR P5, PT, R2, 0x1, P3 ;  /* 0x000000010200780c */ /* 0x000fe40001fa1670 */
[----:B---3--:R-:W-:Y:S01]  /*15a0*/  LOP3.LUT R23, R194, 0xfffffff8, RZ, 0xc0, !PT ;  /* 0xfffffff8c2177812 */ /* 0x008fe200078ec0ff */
[----:B------:R-:W-:-:S04]  /*15b0*/  DEPBAR.LE SB0, 0x1 ;  /* 0x000080400000791a */ /* 0x000fc80000000000 */
[----:B------:R-:W-:Y:S01]  /*15c0*/  IMAD.IADD R4, R0, 0x1, -R23 ;  /* 0x0000000100047824 */ /* 0x000fe200078e0a17 */
[----:B------:R-:W-:Y:S01]  /*15d0*/  BAR.SYNC.DEFER_BLOCKING 0x0 ;  /* 0x0000000000007b1d */ /* 0x000fe20000010000 */
[----:B------:R-:W-:Y:S01]  /*15e0*/  IMAD.MOV.U32 R23, RZ, RZ, c[0x0][0x178] ;  /* 0x00005e00ff177624 */ /* 0x000fe200078e00ff */
[----:B------:R-:W-:Y:S01]  /*15f0*/  ISETP.LT.OR P1, PT, R2, 0x21, P3 ;  /* 0x000000210200780c */ /* 0x000fe20001f21670 */
[----:B------:R-:W-:Y:S01]  /*1600*/  IMAD.MOV.U32 R2, RZ, RZ, c[0x0][0x17c] ;  /* 0x00005f00ff027624 */ /* 0x000fe200078e00ff */
[----:B------:R-:W-:Y:S01]  /*1610*/  LOP3.LUT R0, R5, 0x8, R18, 0xf8, !PT ;  /* 0x0000000805007812 */ /* 0x000fe200078ef812 */
[----:B------:R-:W-:Y:S01]  /*1620*/  IMAD.SHL.U32 R196, R196, 0x2, RZ ;  /* 0x00000002c4c47824 */ /* 0x000fe200078e00ff */
[----:B------:R-:W-:Y:S01]  /*1630*/  SEL R5, R192, 0xffffffe0, !P0 ;  /* 0xffffffe0c0057807 */ /* 0x000fe20004000000 */
[----:B------:R-:W-:Y:S01]  /*1640*/  IMAD.SHL.U32 R18, R195, 0x10, RZ ;  /* 0x00000010c3127824 */ /* 0x000fe200078e00ff */
[----:B------:R-:W-:Y:S01]  /*1650*/  LEA R210, P0, R23, R212, 0x6 ;  /* 0x000000d417d27211 */ /* 0x000fe200078030ff */
[----:B------:R-:W-:Y:S01]  /*1660*/  IMAD.SHL.U32 R194, R194, 0x40, RZ ;  /* 0x00000040c2c27824 */ /* 0x000fe200078e00ff */
[----:B------:R-:W-:-:S02]  /*1670*/  LOP3.LUT R20, R0, R21, RZ, 0x3c, !PT ;  /* 0x0000001500147212 */ /* 0x000fc400078e3cff */
[----:B------:R-:W-:Y:S01]  /*1680*/  LEA.HI.X R211, R23, R213, R2, 0x6, P0 ;  /* 0x000000d517d37211 */ /* 0x000fe200000f3402 */
[----:B------:R-:W-:Y:S01]  /*1690*/  IMAD.IADD R2, R196, 0x1, R3 ;  /* 0x00000001c4027824 */ /* 0x000fe200078e0203 */
[----:B------:R-:W-:Y:S01]  /*16a0*/  LEA R218, P0, R14, c[0x0][0x258], 0x2 ;  /* 0x000096000eda7a11 */ /* 0x000fe200078010ff */
[----:B------:R-:W-:Y:S01]  /*16b0*/  IMAD.IADD R3, R196, 0x1, R5 ;  /* 0x00000001c4037824 */ /* 0x000fe200078e0205 */
[----:B------:R-:W-:Y:S01]  /*16c0*/  LOP3.LUT R13, R13, 0xffffffe0, RZ, 0xc0, !PT ;  /* 0xffffffe00d0d7812 */ /* 0x000fe200078ec0ff */
[----:B------:R-:W-:Y:S01]  /*16d0*/  IMAD.IADD R0, R5, 0x1, R2 ;  /* 0x0000000105007824 */ /* 0x000fe200078e0202 */
[----:B------:R-:W-:Y:S01]  /*16e0*/  LEA.HI.X R219, R14, c[0x0][0x25c], R17, 0x2, P0 ;  /* 0x000097000edb7a11 */ /* 0x000fe200000f1411 */
[----:B------:R-:W-:Y:S01]  /*16f0*/  IMAD.SHL.U32 R17, R10, 0x40, RZ ;  /* 0x000000400a117824 */ /* 0x000fe200078e00ff */
[----:B------:R-:W-:Y:S01]  /*1700*/  LEA R224, P0, R16, c[0x0][0x280], 0x2 ;  /* 0x0000a00010e07a11 */ /* 0x000fe200078010ff */
[----:B------:R-:W-:Y:S01]  /*1710*/  IMAD.SHL.U32 R5, R11, 0x8, RZ ;  /* 0x000000080b057824 */ /* 0x000fe200078e00ff */
[----:B------:R-:W-:Y:S01]  /*1720*/  LOP3.LUT R18, R18, 0x10, RZ, 0xc0, !PT ;  /* 0x0000001012127812 */ /* 0x000fe200078ec0ff */
[----:B------:R-:W-:Y:S01]  /*1730*/  IMAD.IADD R13, R6, 0x1, -R13 ;  /* 0x00000001060d7824 */ /* 0x000fe200078e0a0d */
[----:B------:R2:W1:Y:S01]  /*1740*/  LDSM.16.M88.4 R144, [R196+0x4080] ;  /* 0x00408000c490783b */ /* 0x0004620000000200 */
[----:B------:R-:W-:Y:S01]  /*1750*/  LOP3.LUT R17, R17, 0x1c0, RZ, 0xc0, !PT ;  /* 0x000001c011117812 */ /* 0x000fe200078ec0ff */
[----:B------:R-:W-:Y:S01]  /*1760*/  IMAD.SHL.U32 R14, R195, 0x20, RZ ;  /* 0x00000020c30e7824 */ /* 0x000fe200078e00ff */
[----:B------:R-:W-:Y:S01]  /*1770*/  LOP3.LUT R5, R5, 0x18, RZ, 0xc0, !PT ;  /* 0x0000001805057812 */ /* 0x000fe200078ec0ff */
[----:B------:R2:W3:Y:S01]  /*1780*/  LDSM.16.M88.4 R148, [R196+0x6080] ;  /* 0x00608000c494783b */ /* 0x0004e20000000200 */
[----:B------:R-:W-:-:S02]  /*1790*/  SHF.R.U32.HI R222, RZ, 0x3, R17 ;  /* 0x00000003ffde7819 */ /* 0x000fc40000011611 */
[----:B------:R-:W-:Y:S01]  /*17a0*/  LEA.HI.X R225, R16, c[0x0][0x284], R15, 0x2, P0 ;  /* 0x0000a10010e17a11 */ /* 0x000fe200000f140f */
[----:B------:R2:W4:Y:S01]  /*17b0*/  LDSM.16.M88.4 R152, [R3+0x4080] ;  /* 0x004080000398783b */ /* 0x0005220000000200 */
[----:B------:R-:W-:Y:S01]  /*17c0*/  LOP3.LUT R15, R12, 0x7ffffffc, RZ, 0xc0, !PT ;  /* 0x7ffffffc0c0f7812 */ /* 0x000fe200078ec0ff */
[----:B------:R-:W-:Y:S01]  /*17d0*/  IMAD.SHL.U32 R16, R195, 0x8, RZ ;  /* 0x00000008c3107824 */ /* 0x000fe200078e00ff */
[----:B------:R-:W-:Y:S01]  /*17e0*/  SHF.R.S32.HI R12, RZ, 0x1f, R13 ;  /* 0x0000001fff0c7819 */ /* 0x000fe2000001140d */
[----:B------:R2:W1:Y:S01]  /*17f0*/  LDSM.16.M88.4 R160, [R3+0x6080] ;  /* 0x0060800003a0783b */ /* 0x0004620000000200 */
[----:B------:R-:W-:Y:S01]  /*1800*/  LOP3.LUT R14, R5, 0x20, R14, 0xf8, !PT ;  /* 0x00000020050e7812 */ /* 0x000fe200078ef80e */
[----:B------:R-:W-:Y:S01]  /*1810*/  IMAD.IADD R15, R6, 0x1, -R15 ;  /* 0x00000001060f7824 */ /* 0x000fe200078e0a0f */
[----:B------:R-:W-:Y:S01]  /*1820*/  LOP3.LUT R222, R222, R17, R5, 0x1e, !PT ;  /* 0x00000011dede7212 */ /* 0x000fe200078e1e05 */
[----:B------:R2:W1:Y:S01]  /*1830*/  LDSM.16.M88.4 R164, [R2+0x4080] ;  /* 0x0040800002a4783b */ /* 0x0004620000000200 */
[----:B------:R-:W-:Y:S01]  /*1840*/  LOP3.LUT R197, R18, 0x8, R197, 0xf8, !PT ;  /* 0x0000000812c57812 */ /* 0x000fe200078ef8c5 */
[----:B------:R-:W-:Y:S01]  /*1850*/  IMAD.SHL.U32 R17, R4, 0x40, RZ ;  /* 0x0000004004117824 */ /* 0x000fe200078e00ff */
[----:B------:R-:W-:Y:S01]  /*1860*/  IADD3 R18, P0, R208, UR6, RZ ;  /* 0x00000006d0127c10 */ /* 0x000fe2000ff1e0ff */
[----:B------:R2:W1:Y:S01]  /*1870*/  LDSM.16.M88.4 R168, [R2+0x6080] ;  /* 0x0060800002a8783b */ /* 0x0004620000000200 */
[----:B------:R-:W-:Y:S01]  /*1880*/  LEA.HI R12, R12, R13, RZ, 0x2 ;  /* 0x0000000d0c0c7211 */ /* 0x000fe200078f10ff */
[----:B------:R-:W-:Y:S01]  /*1890*/  IMAD R195, R195, 0x200, R20 ;  /* 0x00000200c3c37824 */ /* 0x000fe200078e0214 */
[----:B------:R-:W-:Y:S01]  /*18a0*/  IADD3.X R19, R209, UR5, RZ, P0, !PT ;  /* 0x00000005d1137c10 */ /* 0x000fe200087fe4ff */
[----:B------:R2:W1:Y:S01]  /*18b0*/  LDSM.16.M88.4 R172, [R0+0x4080] ;  /* 0x0040800000ac783b */ /* 0x0004620000000200 */
[----:B------:R-:W-:-:S02]  /*18c0*/  ISETP.GE.AND P0, PT, R206, 0x41, PT ;  /* 0x00000041ce00780c */ /* 0x000fc40003f06270 */
[----:B------:R-:W-:Y:S01]  /*18d0*/  LOP3.LUT R17, R17, 0x1c0, RZ, 0xc0, !PT ;  /* 0x000001c011117812 */ /* 0x000fe200078ec0ff */
[----:B------:R2:W1:Y:S01]  /*18e0*/  LDSM.16.M88.4 R176, [R0+0x6080] ;  /* 0x0060800000b0783b */ /* 0x0004620000000200 */
[----:B------:R-:W-:-:S03]  /*18f0*/  LOP3.LUT R194, R194, 0xfffffe00, RZ, 0xc0, !PT ;  /* 0xfffffe00c2c27812 */ /* 0x000fc600078ec0ff */
[----:B------:R-:W-:Y:S06]  /*1900*/  BAR.SYNC.DEFER_BLOCKING 0x0 ;  /* 0x0000000000007b1d */ /* 0x000fec0000010000 */
[----:B------:R-:W-:Y:S01]  /*1910*/  @!PT LDS RZ, [RZ] ;  /* 0x00000000fffff984 */ /* 0x000fe20000000800 */
[----:B------:R-:W-:Y:S01]  /*1920*/  @!PT LDS RZ, [RZ] ;  /* 0x00000000fffff984 */ /* 0x000fe20000000800 */
[----:B------:R-:W-:Y:S01]  /*1930*/  @!PT LDS RZ, [RZ] ;  /* 0x00000000fffff984 */ /* 0x000fe20000000800 */
[----:B------:R2:W-:Y:S01]  /*1940*/  LDGSTS.E.BYPASS.LTC128B.128 [R9+0x4080], [R212.64], !P2 ;  /* 0x04080000d4097fae */ /* 0x0005e2000d101d48 */
[----:B------:R-:W-:-:S03]  /*1950*/  ISETP.GT.AND P2, PT, R6, 0xf, PT ;  /* 0x0000000f0600780c */ /* 0x000fc60003f44270 */
[----:B------:R2:W-:Y:S10]  /*1960*/  LDGSTS.E.BYPASS.LTC128B.128 [R9+0x5080], [R210.64], !P6 ;  /* 0x05080000d2097fae */ /* 0x0005f4000f101d48 */
[----:B------:R-:W-:-:S02]  /*1970*/  @!P2 IMAD.SHL.U32 R5, R6, 0x10, RZ ;  /* 0x000000100605a824 */ /* 0x000fc400078e00ff */
[----:B------:R-:W-:-:S03]  /*1980*/  @!P2 IMAD.SHL.U32 R21, R6, 0x10, RZ ;  /* 0x000000100615a824 */ /* 0x000fc600078e00ff */
[----:B------:R5:W-:Y:S04]  /*1990*/  @!P2 LDGSTS.E.BYPASS.LTC128B.128 [R5+0xc080], [R218.64] ;  /* 0x0c080000da05afae */ /* 0x000be8000b901d48 */
[----:B------:R-:W0:Y:S04]  /*19a0*/  LDGDEPBAR ;  /* 0x00000000000079af */ /* 0x000e280000000000 */
[----:B------:R2:W-:Y:S04]  /*19b0*/  LDGSTS.E.BYPASS.LTC128B.128 [R9+0x8080], [R208.64], !P5 ;  /* 0x08080000d0097fae */ /* 0x0005e8000e901d48 */
[----:B------:R2:W-:Y:S04]  /*19c0*/  LDGSTS.E.BYPASS.LTC128B.128 [R9+0x9080], [R18.64], !P1 ;  /* 0x0908000012097fae */ /* 0x0005e8000c901d48 */
[----:B------:R2:W-:Y:S04]  /*19d0*/  @!P2 LDGSTS.E.BYPASS.LTC128B.128 [R21+0xc280], [R224.64] ;  /* 0x0c280000e015afae */ /* 0x0005e8000b901d48 */
[----:B------:R-:W0:Y:S04]  /*19e0*/  LDGDEPBAR ;  /* 0x00000000000079af */ /* 0x000e280000000000 */
[----:B------:R-:W0:Y:S01]  /*19f0*/  LDGDEPBAR ;  /* 0x00000000000079af */ /* 0x000e220000000000 */
[----:B-----5:R-:W-:-:S05]  /*1a00*/  SHF.R.S32.HI R5, RZ, 0x2, R12 ;  /* 0x00000002ff057819 */ /* 0x020fca000001140c */
[C---:B------:R-:W-:Y:S01]  /*1a10*/  IMAD R214, R198.reuse, 0x10, R5 ;  /* 0x00000010c6d67824 */ /* 0x040fe200078e0205 */
[----:B------:R-:W-:Y:S01]  /*1a20*/  LOP3.LUT R5, R17, 0x8, R16, 0xf8, !PT ;  /* 0x0000000811057812 */ /* 0x000fe200078ef810 */
[----:B------:R-:W-:Y:S01]  /*1a30*/  IMAD.SHL.U32 R198, R198, 0x400, RZ ;  /* 0x00000400c6c67824 */ /* 0x000fe200078e00ff */
[----:B------:R-:W-:-:S03]  /*1a40*/  SHF.R.U32.HI R16, RZ, 0x3, R17 ;  /* 0x00000003ff107819 */ /* 0x000fc60000011611 */
[----:B------:R-:W-:Y:S01]  /*1a50*/  IMAD R15, R15, 0x2, R198 ;  /* 0x000000020f0f7824 */ /* 0x000fe200078e02c6 */
[----:B------:R-:W-:Y:S02]  /*1a60*/  LOP3.LUT R5, R5, R16, RZ, 0x3c, !PT ;  /* 0x0000001005057212 */ /* 0x000fe400078e3cff */
[C-C-:B------:R-:W-:Y:S01]  /*1a70*/  LOP3.LUT R197, R16.reuse, R197, R17.reuse, 0x1e, !PT ;  /* 0x000000c510c57212 */ /* 0x140fe200078e1e11 */
[----:B------:R-:W-:Y:S01]  /*1a80*/  IMAD.IADD R222, R15, 0x1, R222 ;  /* 0x000000010fde7824 */ /* 0x000fe200078e02de */
[----:B------:R-:W-:Y:S02]  /*1a90*/  LOP3.LUT R17, R16, R14, R17, 0x1e, !PT ;  /* 0x0000000e10117212 */ /* 0x000fe400078e1e11 */
[-C--:B------:R-:W-:Y:S02]  /*1aa0*/  IADD3 R198, R5, R194.reuse, R198 ;  /* 0x000000c205c67210 */ /* 0x080fe40007ffe0c6 */
[-C--:B------:R-:W-:Y:S02]  /*1ab0*/  LOP3.LUT R197, R197, R194.reuse, RZ, 0xfc, !PT ;  /* 0x000000c2c5c57212 */ /* 0x080fe400078efcff */
[----:B------:R-:W-:Y:S01]  /*1ac0*/  LOP3.LUT R194, R17, R194, RZ, 0xfc, !PT ;  /* 0x000000c211c27212 */ /* 0x000fe200078efcff */
[----:B------:R-:W-:Y:S05]  /*1ad0*/  @!P0 BRA `(.L_x_82) ;  /* 0x000000e000008947 */ /* 0x000fea0003800000 */
[----:B-1234-:R-:W-:Y:S01]  /*1ae0*/  IADD3 R5, -R205, -0x40, R206 ;  /* 0xffffffc0cd057810 */ /* 0x01efe20007ffe1ce */
[----:B------:R-:W-:Y:S01]  /*1af0*/  BSSY B0, `(.L_x_82) ;  /* 0x000000c000007945 */ /* 0x000fe20003800000 */
[----:B------:R-:W-:-:S02]  /*1b00*/  IADD3 R14, P0, R18, UR6, RZ ;  /* 0x00000006120e7c10 */ /* 0x000fc4000ff1e0ff */
        /* <DEDUP_REMOVED lines=8> */
[----:B------:R-:W-:-:S05]  /*1b90*/  SHF.L.U32 R7, R6, 0x4, RZ ;  /* 0x0000000406077819 */ /* 0x000fca00000006ff */
[----:B------:R2:W-:Y:S02]  /*1ba0*/  LDGSTS.E.BYPASS.LTC128B.128 [R7+0xc380], [R224.64+0x100] ;  /* 0x0c380100e0077fae */ /* 0x0005e4000b901d48 */
.L_x_83:
[----:B------:R-:W-:Y:S05]  /*1bb0*/  BSYNC B0 ;  /* 0x0000000000007941 */ /* 0x000fea0003800000 */
.L_x_82:
[----:B-1234-:R-:W-:Y:S01]  /*1bc0*/  SHF.R.S32.HI R6, RZ, 0x1f, R11 ;  /* 0x0000001fff067819 */ /* 0x01efe2000001140b */
[----:B------:R-:W0:Y:S01]  /*1bd0*/  LDGDEPBAR ;  /* 0x00000000000079af */ /* 0x000e220000000000 */
[----:B------:R-:W-:Y:S01]  /*1be0*/  LOP3.LUT P5, RZ, R10, 0x4, RZ, 0xc0, !PT ;  /* 0x000000040aff7812 */ /* 0x000fe200078ac0ff */
[----:B------:R-:W-:Y:S01]  /*1bf0*/  IMAD.SHL.U32 R195, R195, 0x2, RZ ;  /* 0x00000002c3c37824 */ /* 0x000fe200078e00ff */
[----:B------:R-:W-:Y:S01]  /*1c00*/  LEA.HI R6, R6, R11, RZ, 0x2 ;  /* 0x0000000b06067211 */ /* 0x000fe200078f10ff */
[----:B------:R-:W-:Y:S01]  /*1c10*/  IMAD.MOV.U32 R227, RZ, RZ, 0x1 ;  /* 0x00000001ffe37424 */ /* 0x000fe200078e00ff */
[----:B------:R-:W-:Y:S01]  /*1c20*/  IADD3 R228, R206, 0x3f, RZ ;  /* 0x0000003fcee47810 */ /* 0x000fe20007ffe0ff */
[----:B------:R-:W-:Y:S01]  /*1c30*/  IMAD.MOV.U32 R230, RZ, RZ, RZ ;  /* 0x000000ffffe67224 */ /* 0x000fe200078e00ff */
[----:B------:R-:W-:Y:S01]  /*1c40*/  LOP3.LUT R6, R6, 0xfffffffc, RZ, 0xc0, !PT ;  /* 0xfffffffc06067812 */ /* 0x000fe200078ec0ff */
[----:B------:R-:W-:Y:S01]  /*1c50*/  IMAD.MOV.U32 R223, RZ, RZ, RZ ;  /* 0x000000ffffdf7224 */ /* 0x000fe200078e00ff */
[----:B------:R-:W-:Y:S01]  /*1c60*/  LOP3.LUT R12, R12, 0xfffffffc, RZ, 0xc0, !PT ;  /* 0xfffffffc0c0c7812 */ /* 0x000fe200078ec0ff */
[----:B------:R-:W-:Y:S01]  /*1c70*/  IMAD.MOV.U32 R193, RZ, RZ, RZ ;  /* 0x000000ffffc17224 */ /* 0x000fe200078e00ff */
[----:B------:R-:W-:Y:S01]  /*1c80*/  SHF.R.S32.HI R5, RZ, 0x1f, R228 ;  /* 0x0000001fff057819 */ /* 0x000fe200000114e4 */
[----:B------:R-:W-:Y:S01]  /*1c90*/  IMAD.IADD R11, R11, 0x1, -R6 ;  /* 0x000000010b0b7824 */ /* 0x000fe200078e0a06 */
[----:B------:R-:W-:Y:S01]  /*1ca0*/  LEA R222, R222, 0xc480, 0x1 ;  /* 0x0000c480dede7811 */ /* 0x000fe200078e08ff */
[----:B------:R-:W-:Y:S01]  /*1cb0*/  IMAD.IADD R12, R13, 0x1, -R12 ;  /* 0x000000010d0c7824 */ /* 0x000fe200078e0a0c */
[C---:B------:R-:W-:Y:S01]  /*1cc0*/  LOP3.LUT P1, RZ, R4.reuse, 0x2, RZ, 0xc0, !PT ;  /* 0x0000000204ff7812 */ /* 0x040fe2000782c0ff */
[----:B------:R-:W-:Y:S01]  /*1cd0*/  IMAD R11, R11, -0x8, R8 ;  /* 0xfffffff80b0b7824 */ /* 0x000fe200078e0208 */
[----:B------:R-:W-:Y:S01]  /*1ce0*/  LOP3.LUT P0, RZ, R4, 0x4, RZ, 0xc0, !PT ;  /* 0x0000000404ff7812 */ /* 0x000fe2000780c0ff */
[----:B------:R-:W-:Y:S01]  /*1cf0*/  CS2R R126, SRZ ;  /* 0x00000000007e7805 */ /* 0x000fe2000001ff00 */
[----:B------:R-:W-:Y:S01]  /*1d00*/  LEA.HI R228, R5, R228, RZ, 0x6 ;  /* 0x000000e405e47211 */ /* 0x000fe200078f30ff */
[----:B------:R-:W-:Y:S01]  /*1d10*/  IMAD R221, R12, -0x2, R11 ;  /* 0xfffffffe0cdd7824 */ /* 0x000fe200078e020b */
[----:B------:R-:W-:Y:S01]  /*1d20*/  IADD3 R226, R222, 0x40, RZ ;  /* 0x00000040dee27810 */ /* 0x000fe20007ffe0ff */
[----:B------:R-:W-:Y:S01]  /*1d30*/  CS2R R124, SRZ ;  /* 0x00000000007c7805 */ /* 0x000fe2000001ff00 */
[----:B------:R-:W-:Y:S01]  /*1d40*/  LEA R194, R194, 0x80, 0x1 ;  /* 0x00000080c2c27811 */ /* 0x000fe200078e08ff */
        /* <DEDUP_REMOVED lines=34> */
.L_x_86:
        /* <DEDUP_REMOVED lines=71> */
[C---:B-1----:R-:W-:Y:S01]  /*23e0*/  IMAD R36, R229.reuse, -0x40, R206 ;  /* 0xffffffc0e5247824 */ /* 0x042fe200078e02ce */
[----:B------:R-:W-:Y:S01]  /*23f0*/  SHF.R.S32.HI R37, RZ, 0x1f, R229 ;  /* 0x0000001fff257819 */ /* 0x000fe200000114e5 */
[----:B------:R-:W-:Y:S04]  /*2400*/  IMAD.WIDE.U32 R42, R229, c[0x0][0x178], RZ ;  /* 0x00005e00e52a7a25 */ /* 0x000fe800078e00ff */
[----:B------:R-:W-:Y:S02]  /*2410*/  IMAD R37, R37, c[0x0][0x178], RZ ;  /* 0x00005e0025257a24 */ /* 0x000fe400078e02ff */
[----:B------:R-:W-:Y:S02]  /*2420*/  IMAD.IADD R36, R36, 0x1, -R205 ;  /* 0x0000000124247824 */ /* 0x000fe400078e0acd */
[----:B------:R-:W-:Y:S02]  /*2430*/  IMAD R37, R229, c[0x0][0x17c], R37 ;  /* 0x00005f00e5257a24 */ /* 0x000fe400078e0225 */
[----:B------:R-:W-:Y:S01]  /*2440*/  IMAD.SHL.U32 R39, R42, 0x80, RZ ;  /* 0x000000802a277824 */ /* 0x000fe200078e00ff */
[----:B------:R-:W-:Y:S01]  /*2450*/  ISETP.LT.OR P6, PT, R36, 0x1, P4 ;  /* 0x000000012400780c */ /* 0x000fe200027c1670 */
[----:B------:R-:W-:Y:S01]  /*2460*/  IMAD R38, R227, 0x2000, R220 ;  /* 0x00002000e3267824 */ /* 0x000fe200078e02dc */
[----:B------:R-:W-:Y:S02]  /*2470*/  IADD3 R37, R43, R37, RZ ;  /* 0x000000252b257210 */ /* 0x000fe40007ffe0ff */
[----:B------:R-:W-:Y:S02]  /*2480*/  IADD3 R40, P1, R39, R212, RZ ;  /* 0x000000d427287210 */ /* 0x000fe40007f3e0ff */
[----:B------:R-:W-:Y:S02]  /*2490*/  SHF.L.U64.HI R37, R42, 0x7, R37 ;  /* 0x000000072a257819 */ /* 0x000fe40000010225 */
[----:B------:R-:W-:Y:S01]  /*24a0*/  ISETP.LT.OR P5, PT, R36, 0x21, P4 ;  /* 0x000000212400780c */ /* 0x000fe200027a1670 */
[----:B------:R-:W-:Y:S01]  /*24b0*/  @!P2 IMAD R36, R227, 0x40, R216 ;  /* 0x00000040e324a824 */ /* 0x000fe200078e02d8 */
[----:B------:R-:W-:Y:S02]  /*24c0*/  IADD3.X R41, R37, R213, RZ, P1, !PT ;  /* 0x000000d525297210 */ /* 0x000fe40000ffe4ff */
[----:B------:R-:W-:Y:S02]  /*24d0*/  IADD3 R42, P1, R39, R210, RZ ;  /* 0x000000d2272a7210 */ /* 0x000fe40007f3e0ff */
[----:B------:R-:W-:Y:S01]  /*24e0*/  @!P2 LEA R39, R230, 0x40, 0x6 ;  /* 0x00000040e627a811 */ /* 0x000fe200078e30ff */
[----:B------:R-:W-:Y:S01]  /*24f0*/  @!PT LDS RZ, [RZ] ;  /* 0x00000000fffff984 */ /* 0x000fe20000000800 */
[----:B------:R-:W-:Y:S01]  /*2500*/  @!PT LDS RZ, [RZ] ;  /* 0x00000000fffff984 */ /* 0x000fe20000000800 */
[----:B------:R-:W-:Y:S01]  /*2510*/  @!PT LDS RZ, [RZ] ;  /* 0x00000000fffff984 */ /* 0x000fe20000000800 */
[----:B------:R1:W-:Y:S01]  /*2520*/  LDGSTS.E.BYPASS.LTC128B.128 [R38], [R40.64], !P6 ;  /* 0x0000000028267fae */ /* 0x0003e2000f101d48 */
[----:B------:R-:W-:Y:S01]  /*2530*/  IADD3.X R43, R37, R211, RZ, P1, !PT ;  /* 0x000000d3252b7210 */ /* 0x000fe20000ffe4ff */
[----:B------:R-:W-:Y:S02]  /*2540*/  @!P2 IMAD.SHL.U32 R37, R36, 0x4, RZ ;  /* 0x000000042425a824 */ /* 0x000fe400078e00ff */
[----:B------:R-:W-:Y:S02]  /*2550*/  @!P2 IMAD.WIDE R44, R39, 0x4, R218 ;  /* 0x00000004272ca825 */ /* 0x000fe400078e02da */
[----:B------:R1:W-:Y:S06]  /*2560*/  LDGSTS.E.BYPASS.LTC128B.128 [R38+0x1000], [R42.64], !P5 ;  /* 0x010000002a267fae */ /* 0x0003ec000e901d48 */
[----:B------:R1:W-:Y:S02]  /*2570*/  @!P2 LDGSTS.E.BYPASS.LTC128B.128 [R37+0xc080], [R44.64] ;  /* 0x0c0800002c25afae */ /* 0x0003e4000b901d48 */
.L_x_84:
[-C--:B-1----:R-:W-:Y:S01]  /*2580*/  HMMA.16816.F32.BF16 R36, R132, R144.reuse, RZ ;  /* 0x000000908424723c */ /* 0x082fe200000418ff */
[----:B------:R-:W0:Y:S02]  /*2590*/  LDGDEPBAR ;  /* 0x00000000000079af */ /* 0x000e240000000000 */
[C---:B------:R-:W-:Y:S02]  /*25a0*/  ISETP.GT.AND P1, PT, R221.reuse, RZ, PT ;  /* 0x000000ffdd00720c */ /* 0x040fe40003f24270 */
[C---:B------:R-:W-:Y:S02]  /*25b0*/  ISETP.GT.AND P6, PT, R221.reuse, 0x20, PT ;  /* 0x00000020dd00780c */ /* 0x040fe40003fc4270 */
[----:B------:R-:W-:Y:S01]  /*25c0*/  FSEL R199, R6, -INF , P1 ;  /* 0xff80000006c77808 */ /* 0x000fe20000800000 */
[C---:B------:R-:W-:Y:S02]  /*25d0*/  HMMA.16816.F32.BF16 R40, R136.reuse, R144, RZ ;  /* 0x000000908828723c */ /* 0x040fe400000418ff */
[----:B------:R-:W-:Y:S02]  /*25e0*/  ISETP.GT.AND P5, PT, R221, 0x1, PT ;  /* 0x00000001dd00780c */ /* 0x000fe40003fa4270 */
[----:B------:R-:W-:Y:S02]  /*25f0*/  FSEL R191, R16, -INF , P6 ;  /* 0xff80000010bf7808 */ /* 0x000fe40003000000 */
[----:B------:R-:W-:Y:S02]  /*2600*/  FSEL R232, R9, -INF , P5 ;  /* 0xff80000009e87808 */ /* 0x000fe40002800000 */
[-C--:B------:R-:W-:Y:S01]  /*2610*/  HMMA.16816.F32.BF16 R44, R136, R146.reuse, RZ ;  /* 0x00000092882c723c */ /* 0x080fe200000418ff */
[----:B------:R-:W-:Y:S03]  /*2620*/  FFMA.FTZ R188, R191, c[0x0][0x29c], -R202 ;  /* 0x0000a700bfbc7a23 */ /* 0x000fe600000108ca */
[----:B------:R-:W-:Y:S02]  /*2630*/  FSEL R234, R8, -INF , P1 ;  /* 0xff80000008ea7808 */ /* 0x000fe40000800000 */
[----:B------:R-:W-:Y:S01]  /*2640*/  FSEL R191, R10, -INF , P1 ;  /* 0xff8000000abf7808 */ /* 0x000fe20000800000 */
[----:B------:R-:W-:Y:S01]  /*2650*/  MUFU.EX2 R188, R188 ;  /* 0x000000bc00bc7308 */ /* 0x000fe20000000800 */
[C---:B------:R-:W-:Y:S04]  /*2660*/  HMMA.16816.F32.BF16 R48, R132.reuse, R146, RZ ;  /* 0x000000928430723c */ /* 0x040fe800000418ff */
[----:B------:R-:W-:Y:S01]  /*2670*/  FFMA.FTZ R191, R191, c[0x0][0x29c], -R184 ;  /* 0x0000a700bfbf7a23 */ /* 0x000fe200000108b8 */
[----:B------:R-:W-:Y:S01]  /*2680*/  FSEL R235, R18, -INF , P6 ;  /* 0xff80000012eb7808 */ /* 0x000fe20003000000 */
[--C-:B------:R-:W-:Y:S01]  /*2690*/  FFMA.FTZ R234, R234, c[0x0][0x29c], -R185.reuse ;  /* 0x0000a700eaea7a23 */ /* 0x100fe200000108b9 */
[----:B------:R-:W-:Y:S01]  /*26a0*/  FSEL R236, R12, -INF , P6 ;  /* 0xff8000000cec7808 */ /* 0x000fe20003000000 */
[-C--:B------:R-:W-:Y:S01]  /*26b0*/  HMMA.16816.F32.BF16 R52, R132, R148.reuse, RZ ;  /* 0x000000948434723c */ /* 0x080fe200000418ff */
[----:B------:R-:W-:Y:S03]  /*26c0*/  FSEL R189, R5, -INF , P5 ;  /* 0xff80000005bd7808 */ /* 0x000fe60002800000 */
[----:B------:R-:W-:Y:S02]  /*26d0*/  FSEL R233, R7, -INF , P5 ;  /* 0xff80000007e97808 */ /* 0x000fe40002800000 */
[--C-:B------:R-:W-:Y:S01]  /*26e0*/  FFMA.FTZ R182, R189, c[0x0][0x29c], -R202.reuse ;  /* 0x0000a700bdb67a23 */ /* 0x100fe200000108ca */
[----:B------:R-:W-:Y:S01]  /*26f0*/  FSEL R189, R4, -INF , P1 ;  /* 0xff80000004bd7808 */ /* 0x000fe20000800000 */
[C---:B------:R-:W-:Y:S02]  /*2700*/  HMMA.16816.F32.BF16 R56, R136.reuse, R148, RZ ;  /* 0x000000948838723c */ /* 0x040fe400000418ff */
[----:B------:R-:W-:Y:S02]  /*2710*/  ISETP.GT.AND P1, PT, R221, 0x40, PT ;  /* 0x00000040dd00780c */ /* 0x000fe40003f24270 */
[----:B------:R-:W-:Y:S01]  /*2720*/  MUFU.EX2 R182, R182 ;  /* 0x000000b600b67308 */ /* 0x000fe20000000800 */
[--C-:B------:R-:W-:Y:S01]  /*2730*/  FFMA.FTZ R187, R189, c[0x0][0x29c], -R202.reuse ;  /* 0x0000a700bdbb7a23 */ /* 0x100fe200000108ca */
[----:B------:R-:W-:Y:S02]  /*2740*/  FSEL R231, R20, -INF , P1 ;  /* 0xff80000014e77808 */ /* 0x000fe40000800000 */
[-C--:B------:R-:W-:Y:S01]  /*2750*/  HMMA.16816.F32.BF16 R60, R136, R150.reuse, RZ ;  /* 0x00000096883c723c */ /* 0x080fe200000418ff */
[----:B------:R-:W-:Y:S03]  /*2760*/  LDSM.16.M88.4 R136, [R181+0x9080] ;  /* 0x00908000b588783b */ /* 0x000fe60000000200 */
[----:B------:R-:W-:Y:S01]  /*2770*/  FFMA.FTZ R190, R231, c[0x0][0x29c], -R202 ;  /* 0x0000a700e7be7a23 */ /* 0x000fe200000108ca */
[----:B------:R-:W-:Y:S01]  /*2780*/  FSEL R231, R14, -INF , P6 ;  /* 0xff8000000ee77808 */ /* 0x000fe20003000000 */
[----:B------:R-:W-:Y:S01]  /*2790*/  MUFU.EX2 R187, R187 ;  /* 0x000000bb00bb7308 */ /* 0x000fe20000000800 */
[----:B------:R-:W-:Y:S01]  /*27a0*/  ISETP.GT.AND P6, PT, R221, 0x41, PT ;  /* 0x00000041dd00780c */ /* 0x000fe20003fc4270 */
[----:B------:R-:W-:Y:S01]  /*27b0*/  HMMA.16816.F32.BF16 R64, R132, R150, RZ ;  /* 0x000000968440723c */ /* 0x000fe200000418ff */
[----:B------:R1:W2:Y:S03]  /*27c0*/  LDSM.16.M88.4 R132, [R181+0x8080] ;  /* 0x00808000b584783b */ /* 0x0002a60000000200 */
[--C-:B------:R-:W-:Y:S01]  /*27d0*/  FFMA.FTZ R231, R231, c[0x0][0x29c], -R184.reuse ;  /* 0x0000a700e7e77a23 */ /* 0x100fe200000108b8 */
[----:B------:R-:W-:Y:S02]  /*27e0*/  FSEL R189, R11, -INF , P5 ;  /* 0xff8000000bbd7808 */ /* 0x000fe40002800000 */
[----:B------:R-:W-:Y:S01]  /*27f0*/  ISETP.GT.AND P5, PT, R221, 0x21, PT ;  /* 0x00000021dd00780c */ /* 0x000fe20003fa4270 */
[-C--:B------:R-:W-:Y:S01]  /*2800*/  HMMA.16816.F32.BF16 R36, R140, R152.reuse, R36 ;  /* 0x000000988c24723c */ /* 0x080fe20000041824 */
[----:B------:R-:W-:Y:S04]  /*2810*/  MUFU.EX2 R190, R190 ;  /* 0x000000be00be7308 */ /* 0x000fe80000000800 */
[----:B------:R-:W-:Y:S01]  /*2820*/  FSEL R201, R17, -INF , P5 ;  /* 0xff80000011c97808 */ /* 0x000fe20002800000 */
[--C-:B------:R-:W-:Y:S01]  /*2830*/  FFMA.FTZ R189, R189, c[0x0][0x29c], -R184.reuse ;  /* 0x0000a700bdbd7a23 */ /* 0x100fe200000108b8 */
[----:B------:R-:W-:Y:S01]  /*2840*/  FSEL R15, R15, -INF , P5 ;  /* 0xff8000000f0f7808 */ /* 0x000fe20002800000 */
[C---:B------:R-:W-:Y:S03]  /*2850*/  HMMA.16816.F32.BF16 R40, R156.reuse, R152, R40 ;  /* 0x000000989c28723c */ /* 0x040fe60000041828 */
[----:B------:R-:W-:Y:S01]  /*2860*/  MUFU.EX2 R231, R231 ;  /* 0x000000e700e77308 */ /* 0x000fe20000000800 */
[----:B------:R-:W-:Y:S01]  /*2870*/  FFMA.FTZ R15, R15, c[0x0][0x29c], -R184 ;  /* 0x0000a7000f0f7a23 */ /* 0x000fe200000108b8 */
[----:B------:R-:W-:Y:S01]  /*2880*/  FSEL R238, R13, -INF , P5 ;  /* 0xff8000000dee7808 */ /* 0x000fe20002800000 */
[--C-:B------:R-:W-:Y:S01]  /*2890*/  FFMA.FTZ R237, R201, c[0x0][0x29c], -R202.reuse ;  /* 0x0000a700c9ed7a23 */ /* 0x100fe200000108ca */
[----:B------:R-:W-:Y:S01]  /*28a0*/  FSEL R239, R21, -INF , P6 ;  /* 0xff80000015ef7808 */ /* 0x000fe20003000000 */
[-C--:B------:R-:W-:Y:S04]  /*28b0*/  HMMA.16816.F32.BF16 R44, R156, R154.reuse, R44 ;  /* 0x0000009a9c2c723c */ /* 0x080fe8000004182c */
[----:B------:R-:W-:Y:S01]  /*28c0*/  FFMA.FTZ R13, R239, c[0x0][0x29c], -R202 ;  /* 0x0000a700ef0d7a23 */ /* 0x000fe200000108ca */
[----:B------:R3:W-:Y:S01]  /*28d0*/  MUFU.EX2 R201, R237 ;  /* 0x000000ed00c97308 */ /* 0x0007e20000000800 */
[----:B------:R-:W-:Y:S02]  /*28e0*/  FSEL R239, R22, -INF , P1 ;  /* 0xff80000016ef7808 */ /* 0x000fe40000800000 */
[C---:B------:R-:W-:Y:S04]  /*28f0*/  HMMA.16816.F32.BF16 R48, R140.reuse, R154, R48 ;  /* 0x0000009a8c30723c */ /* 0x040fe80000041830 */
[----:B------:R-:W-:Y:S03]  /*2900*/  FSEL R27, R27, -INF , P6 ;  /* 0xff8000001b1b7808 */ /* 0x000fe60003000000 */
[----:B------:R-:W-:Y:S01]  /*2910*/  MUFU.EX2 R189, R189 ;  /* 0x000000bd00bd7308 */ /* 0x000fe20000000800 */
[-C--:B------:R-:W-:Y:S04]  /*2920*/  HMMA.16816.F32.BF16 R52, R140, R160.reuse, R52 ;  /* 0x000000a08c34723c */ /* 0x080fe80000041834 */
[----:B------:R-:W-:Y:S04]  /*2930*/  FFMA.FTZ R27, R27, c[0x0][0x29c], -R184 ;  /* 0x0000a7001b1b7a23 */ /* 0x000fe800000108b8 */
[C---:B------:R-:W-:Y:S01]  /*2940*/  HMMA.16816.F32.BF16 R56, R156.reuse, R160, R56 ;  /* 0x000000a09c38723c */ /* 0x040fe20000041838 */
[----:B------:R-:W-:Y:S03]  /*2950*/  MUFU.EX2 R13, R13 ;  /* 0x0000000d000d7308 */ /* 0x000fe60000000800 */
[----:B---3--:R-:W-:Y:S02]  /*2960*/  FSEL R237, R19, -INF , P5 ;  /* 0xff80000013ed7808 */ /* 0x008fe40002800000 */
[----:B------:R-:W-:Y:S02]  /*2970*/  ISETP.GT.AND P5, PT, R221, 0x60, PT ;  /* 0x00000060dd00780c */ /* 0x000fe40003fa4270 */
[-C--:B------:R-:W-:Y:S04]  /*2980*/  HMMA.16816.F32.BF16 R60, R156, R162.reuse, R60 ;  /* 0x000000a29c3c723c */ /* 0x080fe8000004183c */
[----:B------:R-:W-:Y:S01]  /*2990*/  FSEL R241, R32, -INF , P5 ;  /* 0xff80000020f17808 */ /* 0x000fe20002800000 */
[--C-:B-1----:R-:W-:Y:S01]  /*29a0*/  FFMA.FTZ R181, R237, c[0x0][0x29c], -R186.reuse ;  /* 0x0000a700edb57a23 */ /* 0x102fe200000108ba */
        /* <DEDUP_REMOVED lines=8> */
[-C--:B--2---:R-:W-:Y:S05]  /*2a30*/  HMMA.16816.F32.BF16 R36, R132, R164.reuse, R36 ;  /* 0x000000a48424723c */ /* 0x084fea0000041824 */
        /* <DEDUP_REMOVED lines=9> */
[----:B------:R-:W1:Y:S01]  /*2ad0*/  LDSM.16.M88.4 R140, [R180+0x8080] ;  /* 0x00808000b48c783b */ /* 0x000e620000000200 */
[----:B------:R-:W-:Y:S01]  /*2ae0*/  MUFU.EX2 R24, R24 ;  /* 0x0000001800187308 */ /* 0x000fe20000000800 */
[----:B------:R-:W-:Y:S01]  /*2af0*/  ISETP.GT.AND P1, PT, R221, 0x61, PT ;  /* 0x00000061dd00780c */ /* 0x000fe20003f24270 */
[----:B------:R-:W-:Y:S01]  /*2b00*/  FFMA.FTZ R19, R19, c[0x0][0x29c], -R184 ;  /* 0x0000a70013137a23 */ /* 0x000fe200000108b8 */
[----:B------:R-:W-:Y:S02]  /*2b10*/  FSEL R235, R34, -INF , P5 ;  /* 0xff80000022eb7808 */ /* 0x000fe40002800000 */
[----:B------:R-:W-:Y:S01]  /*2b20*/  FSEL R31, R31, -INF , P1 ;  /* 0xff8000001f1f7808 */ /* 0x000fe20000800000 */
[C---:B------:R-:W-:Y:S01]  /*2b30*/  HMMA.16816.F32.BF16 R48, R132.reuse, R166, R48 ;  /* 0x000000a68430723c */ /* 0x040fe20000041830 */
[----:B------:R2:W3:Y:S03]  /*2b40*/  LDSM.16.M88.4 R156, [R180+0x9080] ;  /* 0x00908000b49c783b */ /* 0x0004e60000000200 */
[----:B------:R-:W-:Y:S01]  /*2b50*/  MUFU.EX2 R233, R233 ;  /* 0x000000e900e97308 */ /* 0x000fe20000000800 */
[----:B------:R-:W-:Y:S01]  /*2b60*/  FSEL R33, R33, -INF , P1 ;  /* 0xff80000021217808 */ /* 0x000fe20000800000 */
[----:B------:R-:W-:Y:S01]  /*2b70*/  FFMA.FTZ R34, R235, c[0x0][0x29c], -R186 ;  /* 0x0000a700eb227a23 */ /* 0x000fe200000108ba */
[----:B------:R-:W-:Y:S01]  /*2b80*/  FSEL R35, R35, -INF , P1 ;  /* 0xff80000023237808 */ /* 0x000fe20000800000 */
[-C--:B------:R-:W-:Y:S04]  /*2b90*/  HMMA.16816.F32.BF16 R52, R132, R168.reuse, R52 ;  /* 0x000000a88434723c */ /* 0x080fe80000041834 */
[----:B------:R-:W-:Y:S01]  /*2ba0*/  FFMA.FTZ R202, R33, c[0x0][0x29c], -R202 ;  /* 0x0000a70021ca7a23 */ /* 0x000fe200000108ca */
[----:B------:R-:W-:Y:S01]  /*2bb0*/  FSEL R28, R28, -INF , P5 ;  /* 0xff8000001c1c7808 */ /* 0x000fe20002800000 */
[----:B------:R4:W-:Y:S02]  /*2bc0*/  MUFU.EX2 R235, R234 ;  /* 0x000000ea00eb7308 */ /* 0x0009e40000000800 */
[C---:B------:R-:W-:Y:S08]  /*2bd0*/  HMMA.16816.F32.BF16 R56, R136.reuse, R168, R56 ;  /* 0x000000a88838723c */ /* 0x040ff00000041838 */
[-C--:B------:R-:W-:Y:S01]  /*2be0*/  HMMA.16816.F32.BF16 R60, R136, R170.reuse, R60 ;  /* 0x000000aa883c723c */ /* 0x080fe2000004183c */
[----:B------:R5:W3:Y:S03]  /*2bf0*/  MUFU.EX2 R33, R202 ;  /* 0x000000ca00217308 */ /* 0x000ae60000000800 */
[--C-:B--2---:R-:W-:Y:S02]  /*2c00*/  FFMA.FTZ R180, R232, c[0x0][0x29c], -R185.reuse ;  /* 0x0000a700e8b47a23 */ /* 0x104fe400000108b9 */
[--C-:B------:R-:W-:Y:S02]  /*2c10*/  FFMA.FTZ R232, R236, c[0x0][0x29c], -R185.reuse ;  /* 0x0000a700ece87a23 */ /* 0x100fe400000108b9 */
[----:B------:R-:W-:Y:S03]  /*2c20*/  HMMA.16816.F32.BF16 R64, R132, R170, R64 ;  /* 0x000000aa8440723c */ /* 0x000fe60000041840 */
[----:B------:R-:W2:Y:S01]  /*2c30*/  MUFU.EX2 R26, R26 ;  /* 0x0000001a001a7308 */ /* 0x000ea20000000800 */
[--C-:B------:R-:W-:Y:S01]  /*2c40*/  FFMA.FTZ R236, R28, c[0x0][0x29c], -R185.reuse ;  /* 0x0000a7001cec7a23 */ /* 0x100fe200000108b9 */
[----:B----4-:R-:W-:Y:S03]  /*2c50*/  FSEL R234, R25, -INF , P6 ;  /* 0xff80000019ea7808 */ /* 0x010fe60003000000 */
[-C--:B-1----:R-:W-:Y:S05]  /*2c60*/  HMMA.16816.F32.BF16 R36, R140, R172.reuse, R36 ;  /* 0x000000ac8c24723c */ /* 0x082fea0000041824 */
[----:B------:R-:W-:Y:S01]  /*2c70*/  FFMA.FTZ R25, R234, c[0x0][0x29c], -R185 ;  /* 0x0000a700ea197a23 */ /* 0x000fe200000108b9 */
[----:B------:R-:W-:Y:S01]  /*2c80*/  FSEL R234, R29, -INF , P1 ;  /* 0xff8000001dea7808 */ /* 0x000fe20000800000 */
[----:B------:R-:W-:Y:S01]  /*2c90*/  MUFU.EX2 R180, R180 ;  /* 0x000000b400b47308 */ /* 0x000fe20000000800 */
[----:B------:R-:W1:Y:S01]  /*2ca0*/  LDS R29, [R183+0xc2a0] ;  /* 0x00c2a000b71d7984 */ /* 0x000e620000000800 */
[--C-:B-----5:R-:W-:Y:S01]  /*2cb0*/  FFMA.FTZ R202, R239, c[0x0][0x29c], -R186.reuse ;  /* 0x0000a700efca7a23 */ /* 0x120fe200000108ba */
[C---:B---3--:R-:W-:Y:S04]  /*2cc0*/  HMMA.16816.F32.BF16 R40, R156.reuse, R172, R40 ;  /* 0x000000ac9c28723c */ /* 0x048fe80000041828 */
[----:B------:R-:W-:Y:S01]  /*2cd0*/  FFMA.FTZ R186, R35, c[0x0][0x29c], -R186 ;  /* 0x0000a70023ba7a23 */ /* 0x000fe200000108ba */
[----:B------:R-:W-:Y:S02]  /*2ce0*/  F2FP.BF16.PACK_AB R243, R33, R22 ;  /* 0x0000001621f3723e */ /* 0x000fe400000010ff */
[----:B------:R-:W3:Y:S01]  /*2cf0*/  MUFU.EX2 R202, R202 ;  /* 0x000000ca00ca7308 */ /* 0x000ee20000000800 */
[-C--:B------:R-:W-:Y:S04]  /*2d00*/  HMMA.16816.F32.BF16 R44, R156, R174.reuse, R44 ;  /* 0x000000ae9c2c723c */ /* 0x080fe8000004182c */
[----:B--2---:R-:W-:Y:S04]  /*2d10*/  F2FP.BF16.PACK_AB R247, R181, R26 ;  /* 0x0000001ab5f7723e */ /* 0x004fe800000010ff */
[C---:B------:R-:W-:Y:S01]  /*2d20*/  HMMA.16816.F32.BF16 R48, R140.reuse, R174, R48 ;  /* 0x000000ae8c30723c */ /* 0x040fe20000041830 */
[----:B------:R2:W-:Y:S07]  /*2d30*/  MUFU.EX2 R35, R186 ;  /* 0x000000ba00237308 */ /* 0x0005ee0000000800 */
[-C--:B------:R-:W-:Y:S03]  /*2d40*/  HMMA.16816.F32.BF16 R52, R140, R176.reuse, R52 ;  /* 0x000000b08c34723c */ /* 0x080fe60000041834 */
[----:B------:R-:W-:Y:S05]  /*2d50*/  MUFU.EX2 R23, R23 ;  /* 0x0000001700177308 */ /* 0x000fea0000000800 */
[C---:B------:R-:W-:Y:S05]  /*2d60*/  HMMA.16816.F32.BF16 R56, R156.reuse, R176, R56 ;  /* 0x000000b09c38723c */ /* 0x040fea0000041838 */
[----:B------:R-:W4:Y:S01]  /*2d70*/  MUFU.EX2 R34, R34 ;  /* 0x0000002200227308 */ /* 0x000f220000000800 */
[----:B-1----:R-:W-:Y:S02]  /*2d80*/  FADD.FTZ R241, R39, -R29 ;  /* 0x8000001d27f17221 */ /* 0x002fe40000010000 */
[-C--:B------:R-:W-:Y:S04]  /*2d90*/  HMMA.16816.F32.BF16 R60, R156, R178.reuse, R60 ;  /* 0x000000b29c3c723c */ /* 0x080fe8000004183c */
[--C-:B--2---:R-:W-:Y:S02]  /*2da0*/  FFMA.FTZ R186, R32, c[0x0][0x29c], -R185.reuse ;  /* 0x0000a70020ba7a23 */ /* 0x104fe400000108b9 */
[----:B------:R-:W1:Y:S01]  /*2db0*/  LDS R32, [R183+0xc280] ;  /* 0x00c28000b7207984 */ /* 0x000e620000000800 */
[----:B------:R-:W-:Y:S01]  /*2dc0*/  MUFU.EX2 R158, R191 ;  /* 0x000000bf009e7308 */ /* 0x000fe20000000800 */
[----:B------:R-:W-:Y:S04]  /*2dd0*/  HMMA.16816.F32.BF16 R64, R140, R178, R64 ;  /* 0x000000b28c40723c */ /* 0x000fe80000041840 */
[----:B------:R-:W-:Y:S01]  /*2de0*/  FSEL R157, R30, -INF , P5 ;  /* 0xff8000001e9d7808 */ /* 0x000fe20002800000 */
[----:B------:R-:W-:Y:S02]  /*2df0*/  FFMA.FTZ R185, R234, c[0x0][0x29c], -R185 ;  /* 0x0000a700eab97a23 */ /* 0x000fe400000108b9 */
[----:B------:R-:W-:Y:S02]  /*2e00*/  FMUL.FTZ R241, R24, R241 ;  /* 0x000000f118f17220 */ /* 0x000fe40000410000 */
[--C-:B------:R-:W-:Y:S01]  /*2e10*/  FFMA.FTZ R157, R157, c[0x0][0x29c], -R184.reuse ;  /* 0x0000a7009d9d7a23 */ /* 0x100fe200000108b8 */
[----:B------:R-:W-:Y:S02]  /*2e20*/  MUFU.EX2 R186, R186 ;  /* 0x000000ba00ba7308 */ /* 0x000fe40000000800 */
[----:B------:R-:W-:Y:S01]  /*2e30*/  FFMA.FTZ R184, R31, c[0x0][0x29c], -R184 ;  /* 0x0000a7001fb87a23 */ /* 0x000fe200000108b8 */
[----:B------:R-:W-:Y:S01]  /*2e40*/  F2FP.BF16.PACK_AB R31, R182, R187 ;  /* 0x000000bbb61f723e */ /* 0x000fe200000010ff */
[--C-:B------:R-:W-:Y:S04]  /*2e50*/  FADD.FTZ R245, R54, -R29.reuse ;  /* 0x8000001d36f57221 */ /* 0x100fe80000010000 */
[----:B---3--:R-:W-:Y:S02]  /*2e60*/  FMUL.FTZ R245, R202, R245 ;  /* 0x000000f5caf57220 */ /* 0x008fe40000410000 */
[----:B------:R-:W2:Y:S04]  /*2e70*/  MUFU.EX2 R25, R25 ;  /* 0x0000001900197308 */ /* 0x000ea80000000800 */
[--C-:B------:R-:W-:Y:S04]  /*2e80*/  FADD.FTZ R249, R66, -R29.reuse ;  /* 0x8000001d42f97221 */ /* 0x100fe80000010000 */
[----:B----4-:R-:W-:Y:S02]  /*2e90*/  FMUL.FTZ R249, R34, R249 ;  /* 0x000000f922f97220 */ /* 0x010fe40000410000 */
[----:B------:R-:W-:Y:S01]  /*2ea0*/  MUFU.EX2 R232, R232 ;  /* 0x000000e800e87308 */ /* 0x000fe20000000800 */
[--C-:B-1----:R-:W-:Y:S02]  /*2eb0*/  FADD.FTZ R30, R36, -R32.reuse ;  /* 0x80000020241e7221 */ /* 0x102fe40000010000 */
[--C-:B------:R-:W-:Y:S07]  /*2ec0*/  FADD.FTZ R159, R37, -R32.reuse ;  /* 0x80000020259f7221 */ /* 0x100fee0000010000 */
[----:B------:R-:W1:Y:S01]  /*2ed0*/  MUFU.EX2 R237, R237 ;  /* 0x000000ed00ed7308 */ /* 0x000e620000000800 */
[----:B------:R-:W-:Y:S02]  /*2ee0*/  FMUL.FTZ R156, R187, R30 ;  /* 0x0000001ebb9c7220 */ /* 0x000fe40000410000 */
[----:B------:R-:W3:Y:S01]  /*2ef0*/  LDS R30, [R183+0xc300] ;  /* 0x00c30000b71e7984 */ /* 0x000ee20000000800 */
[----:B------:R-:W-:Y:S01]  /*2f00*/  FMUL.FTZ R159, R182, R159 ;  /* 0x0000009fb69f7220 */ /* 0x000fe20000410000 */
[----:B--2---:R-:W-:Y:S01]  /*2f10*/  F2FP.BF16.PACK_AB R251, R25, R186 ;  /* 0x000000ba19fb723e */ /* 0x004fe200000010ff */
[--C-:B------:R-:W-:Y:S01]  /*2f20*/  FADD.FTZ R187, R48, -R32.reuse ;  /* 0x8000002030bb7221 */ /* 0x100fe20000010000 */
[----:B------:R-:W2:Y:S01]  /*2f30*/  LDS R183, [R183+0xc320] ;  /* 0x00c32000b7b77984 */ /* 0x000ea20000000800 */
[--C-:B------:R-:W-:Y:S01]  /*2f40*/  FADD.FTZ R239, R52, -R32.reuse ;  /* 0x8000002034ef7221 */ /* 0x100fe20000010000 */
[----:B------:R-:W-:Y:S01]  /*2f50*/  F2FP.BF16.PACK_AB R159, R159, R156 ;  /* 0x0000009c9f9f723e */ /* 0x000fe200000010ff */
[--C-:B------:R-:W-:Y:S01]  /*2f60*/  FADD.FTZ R156, R38, -R29.reuse ;  /* 0x8000001d269c7221 */ /* 0x100fe20000010000 */
[----:B------:R-:W-:Y:S01]  /*2f70*/  STS [R222], R31 ;  /* 0x0000001fde007388 */ /* 0x000fe20000000800 */
[--C-:B------:R-:W-:Y:S01]  /*2f80*/  FADD.FTZ R182, R49, -R32.reuse ;  /* 0x8000002031b67221 */ /* 0x100fe20000010000 */
[----:B------:R-:W-:Y:S01]  /*2f90*/  MUFU.EX2 R28, R236 ;  /* 0x000000ec001c7308 */ /* 0x000fe20000000800 */
[--C-:B------:R-:W-:Y:S02]  /*2fa0*/  FADD.FTZ R234, R53, -R32.reuse ;  /* 0x8000002035ea7221 */ /* 0x100fe40000010000 */
[--C-:B------:R-:W-:Y:S02]  /*2fb0*/  FADD.FTZ R191, R64, -R32.reuse ;  /* 0x8000002040bf7221 */ /* 0x100fe40000010000 */
[----:B------:R-:W-:Y:S02]  /*2fc0*/  FADD.FTZ R32, R65, -R32 ;  /* 0x8000002041207221 */ /* 0x000fe40000010000 */
[----:B------:R-:W-:Y:S02]  /*2fd0*/  FMUL.FTZ R156, R233, R156 ;  /* 0x0000009ce99c7220 */ /* 0x000fe40000410000 */
[----:B------:R-:W-:Y:S01]  /*2fe0*/  FMUL.FTZ R191, R22, R191 ;  /* 0x000000bf16bf7220 */ /* 0x000fe20000410000 */
[----:B------:R-:W4:Y:S01]  /*2ff0*/  MUFU.EX2 R185, R185 ;  /* 0x000000b900b97308 */ /* 0x000f220000000800 */
[----:B------:R-:W-:Y:S01]  /*3000*/  FMUL.FTZ R32, R33, R32 ;  /* 0x0000002021207220 */ /* 0x000fe20000410000 */
[----:B------:R-:W-:Y:S01]  /*3010*/  F2FP.BF16.PACK_AB R33, R24, R233 ;  /* 0x000000e91821723e */ /* 0x000fe200000010ff */
[--C-:B------:R-:W-:Y:S01]  /*3020*/  FADD.FTZ R233, R50, -R29.reuse ;  /* 0x8000001d32e97221 */ /* 0x100fe20000010000 */
[----:B------:R-:W-:Y:S01]  /*3030*/  F2FP.BF16.PACK_AB R241, R241, R156 ;  /* 0x0000009cf1f1723e */ /* 0x000fe200000010ff */
[--C-:B------:R-:W-:Y:S01]  /*3040*/  FADD.FTZ R22, R51, -R29.reuse ;  /* 0x8000001d33167221 */ /* 0x100fe20000010000 */
[----:B------:R-:W-:Y:S01]  /*3050*/  F2FP.BF16.PACK_AB R191, R32, R191 ;  /* 0x000000bf20bf723e */ /* 0x000fe200000010ff */
[----:B------:R-:W-:Y:S01]  /*3060*/  STS [R222+0x400], R33 ;  /* 0x00040021de007388 */ /* 0x000fe20000000800 */
[----:B------:R-:W-:Y:S02]  /*3070*/  FMUL.FTZ R233, R26, R233 ;  /* 0x000000e91ae97220 */ /* 0x000fe40000410000 */
[----:B------:R-:W-:Y:S01]  /*3080*/  FMUL.FTZ R22, R181, R22 ;  /* 0x00000016b5167220 */ /* 0x000fe20000410000 */
[----:B------:R-:W-:Y:S01]  /*3090*/  STS [R226+0x400], R247 ;  /* 0x000400f7e2007388 */ /* 0x000fe20000000800 */
[----:B------:R5:W2:Y:S01]  /*30a0*/  MUFU.EX2 R24, R15 ;  /* 0x0000000f00187308 */ /* 0x000aa20000000800 */
[--C-:B------:R-:W-:Y:S01]  /*30b0*/  FADD.FTZ R26, R55, -R29.reuse ;  /* 0x8000001d371a7221 */ /* 0x100fe20000010000 */
[----:B------:R-:W-:Y:S01]  /*30c0*/  F2FP.BF16.PACK_AB R181, R23, R202 ;  /* 0x000000ca17b5723e */ /* 0x000fe200000010ff */
[----:B------:R-:W-:Y:S01]  /*30d0*/  FMUL.FTZ R187, R188, R187 ;  /* 0x000000bbbcbb7220 */ /* 0x000fe20000410000 */
[----:B------:R-:W-:Y:S01]  /*30e0*/  F2FP.BF16.PACK_AB R233, R22, R233 ;  /* 0x000000e916e9723e */ /* 0x000fe200000010ff */
[C---:B------:R-:W-:Y:S01]  /*30f0*/  FMUL.FTZ R182, R201.reuse, R182 ;  /* 0x000000b6c9b67220 */ /* 0x040fe20000410000 */
[----:B------:R-:W-:Y:S01]  /*3100*/  F2FP.BF16.PACK_AB R201, R201, R188 ;  /* 0x000000bcc9c9723e */ /* 0x000fe200000010ff */
[----:B------:R-:W-:Y:S02]  /*3110*/  FMUL.FTZ R26, R23, R26 ;  /* 0x0000001a171a7220 */ /* 0x000fe40000410000 */
[--C-:B---3--:R-:W-:Y:S01]  /*3120*/  FADD.FTZ R32, R45, -R30.reuse ;  /* 0x8000001e2d207221 */ /* 0x108fe20000010000 */
[----:B------:R3:W-:Y:S01]  /*3130*/  MUFU.EX2 R22, R27 ;  /* 0x0000001b00167308 */ /* 0x0007e20000000800 */
[----:B------:R2:W-:Y:S01]  /*3140*/  STS [R226], R201 ;  /* 0x000000c9e2007388 */ /* 0x0005e20000000800 */
[----:B------:R-:W-:Y:S01]  /*3150*/  F2FP.BF16.PACK_AB R187, R182, R187 ;  /* 0x000000bbb6bb723e */ /* 0x000fe200000010ff */
[----:B------:R-:W-:Y:S01]  /*3160*/  FADD.FTZ R182, R67, -R29 ;  /* 0x8000001d43b67221 */ /* 0x000fe20000010000 */
[----:B------:R-:W-:Y:S01]  /*3170*/  F2FP.BF16.PACK_AB R245, R26, R245 ;  /* 0x000000f51af5723e */ /* 0x000fe200000010ff */
[--C-:B------:R-:W-:Y:S02]  /*3180*/  FADD.FTZ R26, R40, -R30.reuse ;  /* 0x8000001e281a7221 */ /* 0x100fe40000010000 */
[----:B------:R-:W-:Y:S02]  /*3190*/  FMUL.FTZ R182, R35, R182 ;  /* 0x000000b623b67220 */ /* 0x000fe40000410000 */
[----:B-1----:R-:W-:Y:S01]  /*31a0*/  FMUL.FTZ R32, R237, R32 ;  /* 0x00000020ed207220 */ /* 0x002fe20000410000 */
[----:B------:R-:W1:Y:S01]  /*31b0*/  MUFU.EX2 R19, R19 ;  /* 0x0000001300137308 */ /* 0x000e620000000800 */
[--C-:B------:R-:W-:Y:S01]  /*31c0*/  FADD.FTZ R23, R41, -R30.reuse ;  /* 0x8000001e29177221 */ /* 0x100fe20000010000 */
[----:B------:R-:W-:Y:S01]  /*31d0*/  F2FP.BF16.PACK_AB R249, R182, R249 ;  /* 0x000000f9b6f9723e */ /* 0x000fe200000010ff */
[----:B------:R-:W-:Y:S01]  /*31e0*/  FMUL.FTZ R26, R235, R26 ;  /* 0x0000001aeb1a7220 */ /* 0x000fe20000410000 */
[----:B-----5:R-:W-:Y:S01]  /*31f0*/  F2FP.BF16.PACK_AB R15, R35, R34 ;  /* 0x00000022230f723e */ /* 0x020fe200000010ff */
[--C-:B------:R-:W-:Y:S01]  /*3200*/  FADD.FTZ R34, R57, -R30.reuse ;  /* 0x8000001e39227221 */ /* 0x100fe20000010000 */
[----:B------:R-:W-:Y:S01]  /*3210*/  F2FP.BF16.PACK_AB R35, R180, R235 ;  /* 0x000000ebb423723e */ /* 0x000fe200000010ff */
[--C-:B------:R-:W-:Y:S01]  /*3220*/  FADD.FTZ R29, R44, -R30.reuse ;  /* 0x8000001e2c1d7221 */ /* 0x100fe20000010000 */
[----:B------:R-:W-:Y:S01]  /*3230*/  F2FP.BF16.PACK_AB R235, R237, R232 ;  /* 0x000000e8edeb723e */ /* 0x000fe200000010ff */
[----:B------:R-:W-:Y:S01]  /*3240*/  FMUL.FTZ R34, R25, R34 ;  /* 0x0000002219227220 */ /* 0x000fe20000410000 */
[----:B----4-:R-:W-:Y:S01]  /*3250*/  F2FP.BF16.PACK_AB R25, R185, R28 ;  /* 0x0000001cb919723e */ /* 0x010fe200000010ff */
[----:B------:R-:W-:Y:S01]  /*3260*/  STS [R222+0x1000], R35 ;  /* 0x00100023de007388 */ /* 0x000fe20000000800 */
[--C-:B------:R-:W-:Y:S01]  /*3270*/  FADD.FTZ R237, R60, -R30.reuse ;  /* 0x8000001e3ced7221 */ /* 0x100fe20000010000 */
[----:B------:R-:W-:Y:S01]  /*3280*/  MUFU.EX2 R157, R157 ;  /* 0x0000009d009d7308 */ /* 0x000fe20000000800 */
[--C-:B---3--:R-:W-:Y:S02]  /*3290*/  FADD.FTZ R27, R56, -R30.reuse ;  /* 0x8000001e381b7221 */ /* 0x108fe40000010000 */
[----:B------:R-:W-:Y:S01]  /*32a0*/  FADD.FTZ R30, R61, -R30 ;  /* 0x8000001e3d1e7221 */ /* 0x000fe20000010000 */
[----:B--2---:R-:W-:Y:S01]  /*32b0*/  SHF.L.U32 R201, R198, 0x1, RZ ;  /* 0x00000001c6c97819 */ /* 0x004fe200000006ff */
[----:B------:R-:W-:Y:S02]  /*32c0*/  FMUL.FTZ R27, R186, R27 ;  /* 0x0000001bba1b7220 */ /* 0x000fe40000410000 */
[----:B------:R-:W-:Y:S01]  /*32d0*/  FMUL.FTZ R30, R185, R30 ;  /* 0x0000001eb91e7220 */ /* 0x000fe20000410000 */
[----:B------:R-:W-:Y:S01]  /*32e0*/  IADD3 R202, R192, R201, RZ ;  /* 0x000000c9c0ca7210 */ /* 0x000fe20007ffe0ff */
[----:B------:R-:W-:Y:S01]  /*32f0*/  FMUL.FTZ R23, R180, R23 ;  /* 0x00000017b4177220 */ /* 0x000fe20000410000 */
[----:B------:R-:W-:Y:S01]  /*3300*/  F2FP.BF16.PACK_AB R185, R34, R27 ;  /* 0x0000001b22b9723e */ /* 0x000fe200000010ff */
[----:B------:R-:W2:Y:S01]  /*3310*/  MUFU.EX2 R184, R184 ;  /* 0x000000b800b87308 */ /* 0x000ea20000000800 */
[----:B------:R-:W-:Y:S01]  /*3320*/  F2FP.BF16.PACK_AB R27, R189, R158 ;  /* 0x0000009ebd1b723e */ /* 0x000fe200000010ff */
[----:B------:R-:W-:Y:S01]  /*3330*/  FMUL.FTZ R239, R190, R239 ;  /* 0x000000efbeef7220 */ /* 0x000fe20000410000 */
[----:B------:R-:W-:Y:S01]  /*3340*/  F2FP.BF16.PACK_AB R23, R23, R26 ;  /* 0x0000001a1717723e */ /* 0x000fe200000010ff */
[C---:B------:R-:W-:Y:S01]  /*3350*/  FMUL.FTZ R234, R13.reuse, R234 ;  /* 0x000000ea0dea7220 */ /* 0x040fe20000410000 */
[----:B------:R-:W-:Y:S01]  /*3360*/  F2FP.BF16.PACK_AB R26, R24, R231 ;  /* 0x000000e7181a723e */ /* 0x000fe200000010ff */
[----:B------:R2:W-:Y:S01]  /*3370*/  STS [R222+0x1400], R27 ;  /* 0x0014001bde007388 */ /* 0x0005e20000000800 */
[----:B------:R-:W-:Y:S01]  /*3380*/  F2FP.BF16.PACK_AB R13, R13, R190 ;  /* 0x000000be0d0d723e */ /* 0x000fe200000010ff */
[----:B------:R-:W-:Y:S01]  /*3390*/  FMUL.FTZ R237, R28, R237 ;  /* 0x000000ed1ced7220 */ /* 0x000fe20000410000 */
[----:B-1----:R-:W-:Y:S01]  /*33a0*/  F2FP.BF16.PACK_AB R31, R22, R19 ;  /* 0x00000013161f723e */ /* 0x002fe200000010ff */
[----:B------:R-:W-:Y:S01]  /*33b0*/  STS [R226+0x1000], R235 ;  /* 0x001000ebe2007388 */ /* 0x000fe20000000800 */
[----:B------:R-:W-:Y:S01]  /*33c0*/  F2FP.BF16.PACK_AB R239, R234, R239 ;  /* 0x000000efeaef723e */ /* 0x000fe200000010ff */
[--C-:B------:R-:W-:Y:S01]  /*33d0*/  FADD.FTZ R28, R43, -R183.reuse ;  /* 0x800000b72b1c7221 */ /* 0x100fe20000010000 */
[----:B------:R-:W-:Y:S01]  /*33e0*/  F2FP.BF16.PACK_AB R237, R30, R237 ;  /* 0x000000ed1eed723e */ /* 0x000fe200000010ff */
[----:B------:R1:W-:Y:S01]  /*33f0*/  STS [R226+0x1400], R26 ;  /* 0x0014001ae2007388 */ /* 0x0003e20000000800 */
[--C-:B------:R-:W-:Y:S02]  /*3400*/  FADD.FTZ R33, R42, -R183.reuse ;  /* 0x800000b72a217221 */ /* 0x100fe40000010000 */
[----:B------:R-:W-:Y:S01]  /*3410*/  FMUL.FTZ R28, R189, R28 ;  /* 0x0000001cbd1c7220 */ /* 0x000fe20000410000 */
[----:B------:R3:W-:Y:S01]  /*3420*/  STS [R222+0x2000], R13 ;  /* 0x0020000dde007388 */ /* 0x0007e20000000800 */
[----:B------:R-:W-:Y:S02]  /*3430*/  FMUL.FTZ R33, R158, R33 ;  /* 0x000000219e217220 */ /* 0x000fe40000410000 */
[----:B------:R-:W-:Y:S01]  /*3440*/  FMUL.FTZ R29, R232, R29 ;  /* 0x0000001de81d7220 */ /* 0x000fe20000410000 */
[----:B------:R-:W-:Y:S02]  /*3450*/  STS [R222+0x2400], R181 ;  /* 0x002400b5de007388 */ /* 0x000fe40000000800 */
[----:B------:R-:W-:Y:S02]  /*3460*/  F2FP.BF16.PACK_AB R33, R28, R33 ;  /* 0x000000211c21723e */ /* 0x000fe400000010ff */
[----:B------:R-:W-:Y:S01]  /*3470*/  STS [R226+0x2000], R243 ;  /* 0x002000f3e2007388 */ /* 0x000fe20000000800 */
[----:B------:R-:W-:Y:S03]  /*3480*/  F2FP.BF16.PACK_AB R29, R32, R29 ;  /* 0x0000001d201d723e */ /* 0x000fe600000010ff */
[----:B------:R4:W-:Y:S01]  /*3490*/  STS [R226+0x2400], R15 ;  /* 0x0024000fe2007388 */ /* 0x0009e20000000800 */
[----:B--2---:R-:W-:Y:S03]  /*34a0*/  F2FP.BF16.PACK_AB R27, R184, R157 ;  /* 0x0000009db81b723e */ /* 0x004fe600000010ff */
[----:B------:R-:W-:Y:S04]  /*34b0*/  STS [R222+0x3000], R251 ;  /* 0x003000fbde007388 */ /* 0x000fe80000000800 */
[----:B------:R-:W-:Y:S01]  /*34c0*/  STS [R222+0x3400], R31 ;  /* 0x0034001fde007388 */ /* 0x000fe20000000800 */
[--C-:B-1----:R-:W-:Y:S03]  /*34d0*/  FADD.FTZ R26, R46, -R183.reuse ;  /* 0x800000b72e1a7221 */ /* 0x102fe60000010000 */
[----:B------:R-:W-:Y:S01]  /*34e0*/  STS [R226+0x3000], R25 ;  /* 0x00300019e2007388 */ /* 0x000fe20000000800 */
[----:B------:R-:W-:Y:S02]  /*34f0*/  FMUL.FTZ R26, R231, R26 ;  /* 0x0000001ae71a7220 */ /* 0x000fe40000410000 */
[--C-:B---3--:R-:W-:Y:S01]  /*3500*/  FADD.FTZ R13, R47, -R183.reuse ;  /* 0x800000b72f0d7221 */ /* 0x108fe20000010000 */
[----:B------:R-:W-:Y:S03]  /*3510*/  STS [R226+0x3400], R27 ;  /* 0x0034001be2007388 */ /* 0x000fe60000000800 */
[----:B------:R-:W-:Y:S01]  /*3520*/  FMUL.FTZ R13, R24, R13 ;  /* 0x0000000d180d7220 */ /* 0x000fe20000410000 */
[----:B------:R-:W-:Y:S01]  /*3530*/  BAR.SYNC.DEFER_BLOCKING 0x0 ;  /* 0x0000000000007b1d */ /* 0x000fe20000010000 */
[--C-:B------:R-:W-:Y:S03]  /*3540*/  FADD.FTZ R24, R58, -R183.reuse ;  /* 0x800000b73a187221 */ /* 0x100fe60000010000 */
[----:B----4-:R-:W-:Y:S01]  /*3550*/  F2FP.BF16.PACK_AB R15, R13, R26 ;  /* 0x0000001a0d0f723e */ /* 0x010fe200000010ff */
[--C-:B------:R-:W-:Y:S02]  /*3560*/  FADD.FTZ R13, R59, -R183.reuse ;  /* 0x800000b73b0d7221 */ /* 0x100fe40000010000 */
[----:B------:R-:W-:Y:S02]  /*3570*/  FMUL.FTZ R24, R19, R24 ;  /* 0x0000001813187220 */ /* 0x000fe40000410000 */
[--C-:B------:R-:W-:Y:S02]  /*3580*/  FADD.FTZ R26, R62, -R183.reuse ;  /* 0x800000b73e1a7221 */ /* 0x100fe40000010000 */
[----:B------:R-:W-:Y:S02]  /*3590*/  FADD.FTZ R183, R63, -R183 ;  /* 0x800000b73fb77221 */ /* 0x000fe40000010000 */
[----:B------:R-:W-:Y:S01]  /*35a0*/  FMUL.FTZ R13, R22, R13 ;  /* 0x0000000d160d7220 */ /* 0x000fe20000410000 */
[----:B------:R-:W-:Y:S01]  /*35b0*/  IADD3 R22, R197, R200, RZ ;  /* 0x000000c8c5167210 */ /* 0x000fe20007ffe0ff */
[----:B------:R-:W-:Y:S02]  /*35c0*/  FMUL.FTZ R26, R157, R26 ;  /* 0x0000001a9d1a7220 */ /* 0x000fe40000410000 */
[----:B------:R-:W-:Y:S01]  /*35d0*/  FMUL.FTZ R183, R184, R183 ;  /* 0x000000b7b8b77220 */ /* 0x000fe20000410000 */
[----:B------:R-:W-:Y:S02]  /*35e0*/  F2FP.BF16.PACK_AB R19, R13, R24 ;  /* 0x000000180d13723e */ /* 0x000fe400000010ff */
[----:B------:R-:W-:Y:S02]  /*35f0*/  SHF.L.U32 R22, R22, 0x1, RZ ;  /* 0x0000000116167819 */ /* 0x000fe400000006ff */
[----:B------:R-:W-:Y:S01]  /*3600*/  F2FP.BF16.PACK_AB R189, R183, R26 ;  /* 0x0000001ab7bd723e */ /* 0x000fe200000010ff */
[----:B------:R-:W-:Y:S01]  /*3610*/  STS [R222+0x4000], R159 ;  /* 0x0040009fde007388 */ /* 0x000fe20000000800 */
[----:B------:R-:W-:Y:S03]  /*3620*/  IADD3 R13, R199, R22, RZ ;  /* 0x00000016c70d7210 */ /* 0x000fe60007ffe0ff */
        /* <DEDUP_REMOVED lines=75> */
[----:B-12-4-:R-:W-:Y:S01]  /*3ae0*/  SHF.R.S32.HI R6, RZ, 0x1f, R13 ;  /* 0x0000001fff067819 */ /* 0x016fe2000001140d */
[C---:B------:R-:W-:Y:S01]  /*3af0*/  IMAD.SHL.U32 R7, R13.reuse, 0x40, RZ ;  /* 0x000000400d077824 */ /* 0x040fe200078e00ff */
[----:B------:R-:W-:Y:S01]  /*3b00*/  MOV R4, c[0x0][0x20c] ;  /* 0x0000830000047a02 */ /* 0x000fe20000000f00 */
[----:B------:R-:W-:Y:S03]  /*3b10*/  IMAD.WIDE.U32 R14, R13, c[0x0][0x208], RZ ;  /* 0x000082000d0e7a25 */ /* 0x000fe600078e00ff */
[----:B------:R-:W-:Y:S01]  /*3b20*/  IADD3 R10, -R205, R206, -R7 ;  /* 0x000000cecd0a7210 */ /* 0x000fe20007ffe907 */
[----:B------:R-:W-:Y:S02]  /*3b30*/  IMAD R6, R6, c[0x0][0x208], RZ ;  /* 0x0000820006067a24 */ /* 0x000fe400078e02ff */
[----:B------:R-:W-:Y:S01]  /*3b40*/  IMAD.MOV.U32 R5, RZ, RZ, c[0x0][0x208] ;  /* 0x00008200ff057624 */ /* 0x000fe200078e00ff */
[----:B------:R-:W-:Y:S01]  /*3b50*/  ISETP.LT.OR P6, PT, R10, 0x1, P3 ;  /* 0x000000010a00780c */ /* 0x000fe20001fc1670 */
[----:B------:R-:W-:Y:S02]  /*3b60*/  IMAD R6, R13, c[0x0][0x20c], R6 ;  /* 0x000083000d067a24 */ /* 0x000fe400078e0206 */
[C---:B------:R-:W-:Y:S01]  /*3b70*/  IMAD.SHL.U32 R9, R14.reuse, 0x80, RZ ;  /* 0x000000800e097824 */ /* 0x040fe200078e00ff */
[-C--:B------:R-:W-:Y:S01]  /*3b80*/  LEA R8, P5, R5, R208.reuse, 0x6 ;  /* 0x000000d005087211 */ /* 0x080fe200078a30ff */
[----:B------:R-:W-:Y:S03]  /*3b90*/  IMAD.IADD R6, R15, 0x1, R6 ;  /* 0x000000010f067824 */ /* 0x000fe600078e0206 */
[----:B------:R-:W-:Y:S02]  /*3ba0*/  IADD3 R12, P1, R9, R208, RZ ;  /* 0x000000d0090c7210 */ /* 0x000fe40007f3e0ff */
[----:B------:R-:W-:Y:S02]  /*3bb0*/  SHF.L.U64.HI R11, R14, 0x7, R6 ;  /* 0x000000070e0b7819 */ /* 0x000fe40000010206 */
[-C--:B------:R-:W-:Y:S01]  /*3bc0*/  LEA.HI.X R4, R5, R209.reuse, R4, 0x6, P5 ;  /* 0x000000d105047211 */ /* 0x080fe200028f3404 */
[----:B------:R-:W-:Y:S01]  /*3bd0*/  @!P2 IMAD R5, R223, 0x40, R216 ;  /* 0x00000040df05a824 */ /* 0x000fe200078e02d8 */
[----:B------:R-:W-:Y:S02]  /*3be0*/  ISETP.LT.OR P5, PT, R10, 0x21, P3 ;  /* 0x000000210a00780c */ /* 0x000fe40001fa1670 */
[----:B------:R-:W-:Y:S02]  /*3bf0*/  IADD3.X R13, R11, R209, RZ, P1, !PT ;  /* 0x000000d10b0d7210 */ /* 0x000fe40000ffe4ff */
[----:B------:R-:W-:Y:S02]  /*3c00*/  LEA R6, R223, R215, 0xd ;  /* 0x000000d7df067211 */ /* 0x000fe400078e68ff */
[----:B------:R-:W-:Y:S03]  /*3c10*/  IADD3 R8, P1, R8, R9, RZ ;  /* 0x0000000908087210 */ /* 0x000fe60007f3e0ff */
[----:B------:R-:W-:Y:S01]  /*3c20*/  @!PT LDS RZ, [RZ] ;  /* 0x00000000fffff984 */ /* 0x000fe20000000800 */
[----:B------:R-:W-:Y:S01]  /*3c30*/  @!PT LDS RZ, [RZ] ;  /* 0x00000000fffff984 */ /* 0x000fe20000000800 */
[----:B------:R-:W-:Y:S01]  /*3c40*/  @!PT LDS RZ, [RZ] ;  /* 0x00000000fffff984 */ /* 0x000fe20000000800 */
[----:B------:R1:W-:Y:S02]  /*3c50*/  LDGSTS.E.BYPASS.LTC128B.128 [R6], [R12.64], !P6 ;  /* 0x000000000c067fae */ /* 0x0003e4000f101d48 */
[----:B------:R-:W-:Y:S01]  /*3c60*/  IMAD.X R9, R4, 0x1, R11, P1 ;  /* 0x0000000104097824 */ /* 0x000fe200008e060b */
[----:B------:R-:W-:Y:S01]  /*3c70*/  @!P2 SHF.L.U32 R4, R5, 0x2, RZ ;  /* 0x000000020504a819 */ /* 0x000fe200000006ff */
[----:B------:R-:W-:Y:S03]  /*3c80*/  @!P2 IMAD.WIDE R10, R7, 0x4, R224 ;  /* 0x00000004070aa825 */ /* 0x000fe600078e02e0 */
[----:B------:R1:W-:Y:S07]  /*3c90*/  LDGSTS.E.BYPASS.LTC128B.128 [R6+0x1000], [R8.64], !P5 ;  /* 0x0100000008067fae */ /* 0x0003ee000e901d48 */
[----:B------:R1:W-:Y:S02]  /*3ca0*/  @!P2 LDGSTS.E.BYPASS.LTC128B.128 [R4+0xc280], [R10.64] ;  /* 0x0c2800000a04afae */ /* 0x0003e4000b901d48 */
.L_x_85:
        /* <DEDUP_REMOVED lines=141> */
[----:B------:R-:W-:Y:S01]  /*4580*/  FMUL.FTZ R100, R100, c[0x0][0x298] ;  /* 0x0000a60064647a20 */ /* 0x000fe20000410000 */
[----:B------:R-:W-:Y:S01]  /*4590*/  PLOP3.LUT P2, PT, PT, PT, PT, 0x8, 0x0 ;  /* 0x000000000000781c */ /* 0x000fe20003f4e170 */
[----:B------:R-:W-:-:S02]  /*45a0*/  FMUL.FTZ R101, R101, c[0x0][0x298] ;  /* 0x0000a60065657a20 */ /* 0x000fc40000410000 */
[----:B------:R-:W-:Y:S02]  /*45b0*/  FMUL.FTZ R102, R102, c[0x0][0x298] ;  /* 0x0000a60066667a20 */ /* 0x000fe40000410000 */
[----:B------:R-:W-:Y:S02]  /*45c0*/  FMUL.FTZ R103, R103, c[0x0][0x298] ;  /* 0x0000a60067677a20 */ /* 0x000fe40000410000 */
[----:B------:R-:W-:Y:S02]  /*45d0*/  FMUL.FTZ R104, R104, c[0x0][0x298] ;  /* 0x0000a60068687a20 */ /* 0x000fe40000410000 */
[----:B------:R-:W-:Y:S02]  /*45e0*/  FMUL.FTZ R105, R105, c[0x0][0x298] ;  /* 0x0000a60069697a20 */ /* 0x000fe40000410000 */
[----:B------:R-:W-:Y:S02]  /*45f0*/  FMUL.FTZ R106, R106, c[0x0][0x298] ;  /* 0x0000a6006a6a7a20 */ /* 0x000fe40000410000 */
        /* <DEDUP_REMOVED lines=25> */
.L_x_81:
[----:B------:R-:W-:Y:S05]  /*4790*/  @P2 BRA `(.L_x_87) ;  /* 0x000011f000002947 */ /* 0x000fea0003800000 */
[----:B------:R-:W2:Y:S01]  /*47a0*/  S2R R0, SR_TID.X ;  /* 0x0000000000007919 */ /* 0x000ea20000002100 */
[----:B------:R-:W-:-:S02]  /*47b0*/  F2FP.BF16.PACK_AB R68, R69, R68 ;  /* 0x000000444544723e */ /* 0x000fc400000010ff */
[----:B------:R-:W-:Y:S01]  /*47c0*/  F2FP.BF16.PACK_AB R70, R71, R70 ;  /* 0x000000464746723e */ /* 0x000fe200000010ff */
[----:B------:R-:W-:Y:S01]  /*47d0*/  BAR.SYNC.DEFER_BLOCKING 0x1, 0x100 ;  /* 0x0044000000007b1d */ /* 0x000fe20000010000 */
[----:B------:R-:W-:Y:S02]  /*47e0*/  F2FP.BF16.PACK_AB R80, R81, R80 ;  /* 0x000000505150723e */ /* 0x000fe400000010ff */
[----:B------:R-:W-:Y:S02]  /*47f0*/  F2FP.BF16.PACK_AB R82, R83, R82 ;  /* 0x000000525352723e */ /* 0x000fe400000010ff */
[----:B------:R-:W-:Y:S02]  /*4800*/  F2FP.BF16.PACK_AB R72, R73, R72 ;  /* 0x000000484948723e */ /* 0x000fe400000010ff */
[----:B------:R-:W-:Y:S02]  /*4810*/  F2FP.BF16.PACK_AB R74, R75, R74 ;  /* 0x0000004a4b4a723e */ /* 0x000fe400000010ff */
[----:B------:R-:W-:-:S02]  /*4820*/  F2FP.BF16.PACK_AB R76, R77, R76 ;  /* 0x0000004c4d4c723e */ /* 0x000fc400000010ff */
[----:B------:R-:W-:Y:S02]  /*4830*/  F2FP.BF16.PACK_AB R78, R79, R78 ;  /* 0x0000004e4f4e723e */ /* 0x000fe400000010ff */
[----:B------:R-:W-:Y:S02]  /*4840*/  F2FP.BF16.PACK_AB R84, R85, R84 ;  /* 0x000000545554723e */ /* 0x000fe400000010ff */
[----:B------:R-:W-:Y:S02]  /*4850*/  F2FP.BF16.PACK_AB R86, R87, R86 ;  /* 0x000000565756723e */ /* 0x000fe400000010ff */
[----:B------:R-:W-:Y:S02]  /*4860*/  F2FP.BF16.PACK_AB R96, R97, R96 ;  /* 0x000000606160723e */ /* 0x000fe400000010ff */
[----:B------:R-:W-:Y:S02]  /*4870*/  F2FP.BF16.PACK_AB R98, R99, R98 ;  /* 0x000000626362723e */ /* 0x000fe400000010ff */
[----:B--2---:R-:W-:-:S02]  /*4880*/  SHF.R.S32.HI R3, RZ, 0x1f, R0 ;  /* 0x0000001fff037819 */ /* 0x004fc40000011400 */
[----:B------:R-:W-:Y:S02]  /*4890*/  F2FP.BF16.PACK_AB R88, R89, R88 ;  /* 0x000000585958723e */ /* 0x000fe400000010ff */
[----:B------:R-:W-:Y:S02]  /*48a0*/  LEA.HI R2, R3, R0, RZ, 0x2 ;  /* 0x0000000003027211 */ /* 0x000fe400078f10ff */
[----:B------:R-:W-:Y:S02]  /*48b0*/  F2FP.BF16.PACK_AB R90, R91, R90 ;  /* 0x0000005a5b5a723e */ /* 0x000fe400000010ff */
[--C-:B------:R-:W-:Y:S02]  /*48c0*/  SHF.R.S32.HI R5, RZ, 0x2, R2.reuse ;  /* 0x00000002ff057819 */ /* 0x100fe40000011402 */
[----:B------:R-:W-:Y:S02]  /*48d0*/  SHF.R.S32.HI R4, RZ, 0x1f, R2 ;  /* 0x0000001fff047819 */ /* 0x000fe40000011402 */
[----:B------:R-:W-:-:S02]  /*48e0*/  LOP3.LUT R9, R2, 0x3ffffffc, RZ, 0xc0, !PT ;  /* 0x3ffffffc02097812 */ /* 0x000fc400078ec0ff */
[----:B------:R-:W-:Y:S02]  /*48f0*/  LEA.HI R6, R4, R5, RZ, 0x3 ;  /* 0x0000000504067211 */ /* 0x000fe400078f18ff */
[-C--:B------:R-:W-:Y:S01]  /*4900*/  LEA.HI R4, R3, R0.reuse, RZ, 0x5 ;  /* 0x0000000003047211 */ /* 0x080fe200078f28ff */
[----:B------:R-:W-:Y:S01]  /*4910*/  IMAD.IADD R2, R0, 0x1, -R9 ;  /* 0x0000000100027824 */ /* 0x000fe200078e0a09 */
[----:B------:R-:W-:Y:S02]  /*4920*/  LOP3.LUT R8, R6, 0xfffffff8, RZ, 0xc0, !PT ;  /* 0xfffffff806087812 */ /* 0x000fe400078ec0ff */
[--C-:B------:R-:W-:Y:S02]  /*4930*/  SHF.R.S32.HI R6, RZ, 0x5, R4.reuse ;  /* 0x00000005ff067819 */ /* 0x100fe40000011404 */
[----:B------:R-:W-:Y:S01]  /*4940*/  SHF.R.S32.HI R7, RZ, 0x1f, R4 ;  /* 0x0000001fff077819 */ /* 0x000fe20000011404 */
[----:B------:R-:W-:Y:S01]  /*4950*/  IMAD.IADD R8, R5, 0x1, -R8 ;  /* 0x0000000105087824 */ /* 0x000fe200078e0a08 */
[----:B------:R-:W-:-:S02]  /*4960*/  LEA.HI R5, R3, R0, RZ, 0x7 ;  /* 0x0000000003057211 */ /* 0x000fc400078f38ff */
[----:B------:R-:W-:Y:S01]  /*4970*/  LEA.HI R7, R7, R6, RZ, 0x2 ;  /* 0x0000000607077211 */ /* 0x000fe200078f10ff */
[----:B------:R-:W-:Y:S01]  /*4980*/  IMAD.SHL.U32 R4, R8, 0x40, RZ ;  /* 0x0000004008047824 */ /* 0x000fe200078e00ff */
[----:B------:R-:W-:Y:S02]  /*4990*/  SHF.R.U32.HI R5, RZ, 0x4, R5 ;  /* 0x00000004ff057819 */ /* 0x000fe40000011605 */
[----:B------:R-:W-:Y:S02]  /*49a0*/  LOP3.LUT R7, R7, 0x1ffffc, RZ, 0xc0, !PT ;  /* 0x001ffffc07077812 */ /* 0x000fe400078ec0ff */
[----:B------:R-:W-:Y:S02]  /*49b0*/  LOP3.LUT R4, R4, 0x1c0, RZ, 0xc0, !PT ;  /* 0x000001c004047812 */ /* 0x000fe400078ec0ff */
[----:B------:R-:W-:Y:S01]  /*49c0*/  R2P PR, R8, 0x6 ;  /* 0x0000000608007804 */ /* 0x000fe20000000000 */
[----:B------:R-:W-:Y:S01]  /*49d0*/  IMAD.IADD R7, R6, 0x1, -R7 ;  /* 0x0000000106077824 */ /* 0x000fe200078e0a07 */
[----:B------:R-:W-:-:S02]  /*49e0*/  LOP3.LUT R5, R4, 0x8, R5, 0xf8, !PT ;  /* 0x0000000804057812 */ /* 0x000fc400078ef805 */
[----:B------:R-:W-:Y:S01]  /*49f0*/  SHF.R.U32.HI R4, RZ, 0x3, R4 ;  /* 0x00000003ff047819 */ /* 0x000fe20000011604 */
[----:B------:R-:W-:Y:S01]  /*4a00*/  IMAD R2, R7, 0x200, R2 ;  /* 0x0000020007027824 */ /* 0x000fe200078e0202 */
[----:B------:R-:W-:Y:S02]  /*4a10*/  F2FP.BF16.PACK_AB R92, R93, R92 ;  /* 0x0000005c5d5c723e */ /* 0x000fe400000010ff */
[----:B------:R-:W-:Y:S01]  /*4a20*/  LOP3.LUT R5, R5, R4, RZ, 0x3c, !PT ;  /* 0x0000000405057212 */ /* 0x000fe200078e3cff */
[----:B------:R-:W-:Y:S01]  /*4a30*/  IMAD.MOV.U32 R4, RZ, RZ, 0x20 ;  /* 0x00000020ff047424 */ /* 0x000fe200078e00ff */
[----:B------:R-:W-:Y:S02]  /*4a40*/  F2FP.BF16.PACK_AB R94, R95, R94 ;  /* 0x0000005e5f5e723e */ /* 0x000fe400000010ff */
[----:B------:R-:W-:Y:S01]  /*4a50*/  F2FP.BF16.PACK_AB R100, R101, R100 ;  /* 0x000000646564723e */ /* 0x000fe200000010ff */
[----:B------:R-:W-:Y:S01]  /*4a60*/  IMAD.U32 R2, R2, 0x2, R5 ;  /* 0x0000000202027824 */ /* 0x000fe200078e0005 */
[----:B------:R-:W-:-:S02]  /*4a70*/  SEL R4, R4, 0xffffffe0, !P1 ;  /* 0xffffffe004047807 */ /* 0x000fc40004800000 */
[----:B------:R-:W-:Y:S01]  /*4a80*/  F2FP.BF16.PACK_AB R102, R103, R102 ;  /* 0x000000666766723e */ /* 0x000fe200000010ff */
[----:B------:R-:W-:Y:S01]  /*4a90*/  IMAD.SHL.U32 R5, R2, 0x2, RZ ;  /* 0x0000000202057824 */ /* 0x000fe200078e00ff */
[----:B------:R-:W-:Y:S01]  /*4aa0*/  F2FP.BF16.PACK_AB R112, R113, R112 ;  /* 0x000000707170723e */ /* 0x000fe200000010ff */
[----:B------:R-:W-:Y:S01]  /*4ab0*/  IMAD.MOV.U32 R2, RZ, RZ, 0x4 ;  /* 0x00000004ff027424 */ /* 0x000fe200078e00ff */
[----:B------:R-:W-:Y:S01]  /*4ac0*/  F2FP.BF16.PACK_AB R114, R115, R114 ;  /* 0x000000727372723e */ /* 0x000fe200000010ff */
[C---:B------:R-:W-:Y:S01]  /*4ad0*/  IMAD.IADD R9, R5.reuse, 0x1, R4 ;  /* 0x0000000105097824 */ /* 0x040fe200078e0204 */
[C---:B------:R-:W-:Y:S01]  /*4ae0*/  IADD3 R7, R5.reuse, 0x40, RZ ;  /* 0x0000004005077810 */ /* 0x040fe20007ffe0ff */
[----:B------:R-:W-:Y:S01]  /*4af0*/  STS [R5+0x4080], R68 ;  /* 0x0040804405007388 */ /* 0x000fe20000000800 */
[----:B------:R-:W-:Y:S02]  /*4b00*/  @P2 IADD3 R7, R5, -0x40, RZ ;  /* 0xffffffc005072810 */ /* 0x000fe40007ffe0ff */
[----:B------:R-:W-:Y:S01]  /*4b10*/  F2FP.BF16.PACK_AB R104, R105, R104 ;  /* 0x000000686968723e */ /* 0x000fe200000010ff */
[----:B------:R-:W-:Y:S01]  /*4b20*/  STS [R5+0x4480], R70 ;  /* 0x0044804605007388 */ /* 0x000fe20000000800 */
[----:B------:R-:W-:Y:S01]  /*4b30*/  F2FP.BF16.PACK_AB R106, R107, R106 ;  /* 0x0000006a6b6a723e */ /* 0x000fe200000010ff */
[----:B-1----:R-:W-:Y:S01]  /*4b40*/  IMAD.IADD R11, R4, 0x1, R7 ;  /* 0x00000001040b7824 */ /* 0x002fe200078e0207 */
[----:B------:R-:W-:Y:S01]  /*4b50*/  F2FP.BF16.PACK_AB R108, R109, R108 ;  /* 0x0000006c6d6c723e */ /* 0x000fe200000010ff */
[----:B------:R-:W-:Y:S01]  /*4b60*/  STS [R9+0x4080], R80 ;  /* 0x0040805009007388 */ /* 0x000fe20000000800 */
[----:B------:R-:W-:-:S02]  /*4b70*/  F2FP.BF16.PACK_AB R110, R111, R110 ;  /* 0x0000006e6f6e723e */ /* 0x000fc400000010ff */
[----:B------:R-:W-:Y:S01]  /*4b80*/  F2FP.BF16.PACK_AB R116, R117, R116 ;  /* 0x000000747574723e */ /* 0x000fe200000010ff */
[----:B------:R-:W-:Y:S01]  /*4b90*/  STS [R9+0x4480], R82 ;  /* 0x0044805209007388 */ /* 0x000fe20000000800 */
[----:B------:R-:W-:Y:S02]  /*4ba0*/  F2FP.BF16.PACK_AB R118, R119, R118 ;  /* 0x000000767776723e */ /* 0x000fe400000010ff */
[----:B------:R-:W-:Y:S01]  /*4bb0*/  F2FP.BF16.PACK_AB R128, R129, R128 ;  /* 0x000000808180723e */ /* 0x000fe200000010ff */
[----:B------:R-:W-:Y:S01]  /*4bc0*/  STS [R5+0x6080], R72 ;  /* 0x0060804805007388 */ /* 0x000fe20000000800 */
[----:B------:R-:W-:Y:S02]  /*4bd0*/  F2FP.BF16.PACK_AB R130, R131, R130 ;  /* 0x000000828382723e */ /* 0x000fe400000010ff */
[----:B------:R-:W-:Y:S01]  /*4be0*/  F2FP.BF16.PACK_AB R120, R121, R120 ;  /* 0x000000787978723e */ /* 0x000fe200000010ff */
[----:B------:R-:W-:Y:S01]  /*4bf0*/  STS [R5+0x6480], R74 ;  /* 0x0064804a05007388 */ /* 0x000fe20000000800 */
[----:B------:R-:W-:-:S02]  /*4c00*/  F2FP.BF16.PACK_AB R122, R123, R122 ;  /* 0x0000007a7b7a723e */ /* 0x000fc400000010ff */
[----:B------:R-:W-:Y:S01]  /*4c10*/  F2FP.BF16.PACK_AB R124, R125, R124 ;  /* 0x0000007c7d7c723e */ /* 0x000fe200000010ff */
[----:B------:R-:W-:Y:S01]  /*4c20*/  STS [R9+0x6080], R76 ;  /* 0x0060804c09007388 */ /* 0x000fe20000000800 */
[----:B------:R-:W-:Y:S02]  /*4c30*/  F2FP.BF16.PACK_AB R126, R127, R126 ;  /* 0x0000007e7f7e723e */ /* 0x000fe400000010ff */
[----:B------:R-:W-:Y:S01]  /*4c40*/  ISETP.NE.U32.AND P0, PT, RZ, c[0x0][0x360], PT ;  /* 0x0000d800ff007a0c */ /* 0x000fe20003f05070 */
[----:B------:R-:W-:Y:S01]  /*4c50*/  STS [R9+0x6480], R78 ;  /* 0x0064804e09007388 */ /* 0x000fe20000000800 */
[----:B------:R-:W-:Y:S02]  /*4c60*/  ISETP.NE.U32.AND P1, PT, RZ, c[0x0][0x358], PT ;  /* 0x0000d600ff007a0c */ /* 0x000fe40003f25070 */
[----:B------:R-:W-:Y:S01]  /*4c70*/  ISETP.NE.AND.EX P0, PT, RZ, c[0x0][0x364], PT, P0 ;  /* 0x0000d900ff007a0c */ /* 0x000fe20003f05300 */
[----:B------:R-:W-:Y:S01]  /*4c80*/  STS [R7+0x4080], R84 ;  /* 0x0040805407007388 */ /* 0x000fe20000000800 */
[----:B------:R-:W-:-:S03]  /*4c90*/  ISETP.NE.AND.EX P1, PT, RZ, c[0x0][0x35c], PT, P1 ;  /* 0x0000d700ff007a0c */ /* 0x000fc60003f25310 */
        /* <DEDUP_REMOVED lines=14> */
[----:B------:R2:W-:Y:S04]  /*4d80*/  STS [R9+0x2480], R110 ;  /* 0x0024806e09007388 */ /* 0x0005e80000000800 */
[----:B------:R3:W-:Y:S04]  /*4d90*/  STS [R7+0x80], R116 ;  /* 0x0000807407007388 */ /* 0x0007e80000000800 */
[----:B------:R3:W-:Y:S04]  /*4da0*/  STS [R7+0x480], R118 ;  /* 0x0004807607007388 */ /* 0x0007e80000000800 */
[----:B------:R3:W-:Y:S04]  /*4db0*/  STS [R11+0x80], R128 ;  /* 0x000080800b007388 */ /* 0x0007e80000000800 */
[----:B------:R3:W-:Y:S01]  /*4dc0*/  STS [R11+0x480], R130 ;  /* 0x000480820b007388 */ /* 0x0007e20000000800 */
[----:B-1----:R-:W-:-:S03]  /*4dd0*/  IMAD.WIDE R4, R207, R2, c[0x0][0x358] ;  /* 0x0000d600cf047625 */ /* 0x002fc600078e0202 */
[----:B------:R3:W-:Y:S04]  /*4de0*/  STS [R7+0x2080], R120 ;  /* 0x0020807807007388 */ /* 0x0007e80000000800 */
[----:B------:R3:W-:Y:S04]  /*4df0*/  STS [R7+0x2480], R122 ;  /* 0x0024807a07007388 */ /* 0x0007e80000000800 */
[----:B------:R3:W-:Y:S04]  /*4e00*/  STS [R11+0x2080], R124 ;  /* 0x0020807c0b007388 */ /* 0x0007e80000000800 */
[----:B------:R3:W-:Y:S04]  /*4e10*/  STS [R11+0x2480], R126 ;  /* 0x0024807e0b007388 */ /* 0x0007e80000000800 */
[----:B------:R-:W-:Y:S01]  /*4e20*/  BAR.SYNC.DEFER_BLOCKING 0x1, 0x100 ;  /* 0x0044000000007b1d */ /* 0x000fe20000010000 */
[----:B------:R-:W-:-:S02]  /*4e30*/  IMAD.MOV.U32 R37, RZ, RZ, c[0x0][0x2f0] ;  /* 0x0000bc00ff257624 */ /* 0x000fc400078e00ff */
[----:B------:R-:W-:-:S03]  /*4e40*/  @P0 IMAD.WIDE R12, R207, R2, c[0x0][0x360] ;  /* 0x0000d800cf0c0625 */ /* 0x000fc600078e0202 */
[----:B--2---:R-:W2:Y:S04]  /*4e50*/  @P1 LDG.E R9, [R4.64] ;  /* 0x0000000804091981 */ /* 0x004ea8000c1e1900 */
[----:B------:R3:W5:Y:S01]  /*4e60*/  @P0 LDG.E R37, [R12.64] ;  /* 0x000000080c250981 */ /* 0x000762000c1e1900 */
[----:B------:R-:W-:Y:S02]  /*4e70*/  CS2R R38, SRZ ;  /* 0x0000000000267805 */ /* 0x000fe4000001ff00 */
[--C-:B--2---:R-:W-:Y:S01]  /*4e80*/  @P1 SHF.R.S32.HI R39, RZ, 0x1f, R9.reuse ;  /* 0x0000001fff271819 */ /* 0x104fe20000011409 */
[----:B------:R-:W-:Y:S01]  /*4e90*/  @P1 IMAD.MOV.U32 R38, RZ, RZ, R9 ;  /* 0x000000ffff261224 */ /* 0x000fe200078e0009 */
[----:B------:R-:W-:Y:S05]  /*4ea0*/  @P0 BRA `(.L_x_88) ;  /* 0x0000004000000947 */ /* 0x000fea0003800000 */
[----:B---3--:R-:W-:Y:S05]  /*4eb0*/  @!P1 BRA `(.L_x_88) ;  /* 0x0000003000009947 */ /* 0x008fea0003800000 */
[----:B-----5:R-:W2:Y:S04]  /*4ec0*/  LDG.E R37, [R4.64] ;  /* 0x0000000804257981 */ /* 0x020ea8000c1e1900 */
[----:B------:R-:W2:Y:S02]  /*4ed0*/  LDG.E R2, [R4.64+0x4] ;  /* 0x0000040804027981 */ /* 0x000ea4000c1e1900 */
[----:B--2---:R-:W-:-:S02]  /*4ee0*/  IADD3 R37, -R37, R2, RZ ;  /* 0x0000000225257210 */ /* 0x004fc40007ffe1ff */
.L_x_88:
[----:B---3--:R-:W-:Y:S01]  /*4ef0*/  LEA.HI R2, R3, R0, RZ, 0x3 ;  /* 0x0000000003027211 */ /* 0x008fe200078f18ff */
[----:B------:R-:W1:Y:S01]  /*4f00*/  S2R R32, SR_CTAID.X ;  /* 0x0000000000207919 */ /* 0x000e620000002500 */
[----:B------:R-:W-:Y:S01]  /*4f10*/  SHF.R.S32.HI R36, RZ, 0x1f, R207 ;  /* 0x0000001fff247819 */ /* 0x000fe200000114cf */
[----:B------:R-:W-:Y:S01]  /*4f20*/  BSSY B0, `(.L_x_89) ;  /* 0x0000033000007945 */ /* 0x000fe20003800000 */
[----:B------:R-:W-:-:S02]  /*4f30*/  LOP3.LUT R5, R2, 0x1ffffff8, RZ, 0xc0, !PT ;  /* 0x1ffffff802057812 */ /* 0x000fc400078ec0ff */
[----:B------:R-:W-:Y:S02]  /*4f40*/  SHF.R.S32.HI R2, RZ, 0x3, R2 ;  /* 0x00000003ff027819 */ /* 0x000fe40000011402 */
[----:B------:R-:W-:Y:S01]  /*4f50*/  SEL R36, R36, RZ, !P1 ;  /* 0x000000ff24247207 */ /* 0x000fe20004800000 */
[----:B------:R-:W-:Y:S01]  /*4f60*/  IMAD.IADD R40, R0, 0x1, -R5 ;  /* 0x0000000100287824 */ /* 0x000fe200078e0a05 */
[----:B------:R-:W-:Y:S01]  /*4f70*/  LEA.HI R0, R3, R0, RZ, 0x6 ;  /* 0x0000000003007211 */ /* 0x000fe200078f30ff */
[----:B------:R-:W-:Y:S01]  /*4f80*/  IMAD.SHL.U32 R5, R2, 0x40, RZ ;  /* 0x0000004002057824 */ /* 0x000fe200078e00ff */
[----:B------:R-:W2:Y:S01]  /*4f90*/  S2R R3, SR_CTAID.Y ;  /* 0x0000000000037919 */ /* 0x000ea20000002600 */
[----:B------:R-:W-:Y:S01]  /*4fa0*/  IMAD.SHL.U32 R40, R40, 0x8, RZ ;  /* 0x0000000828287824 */ /* 0x000fe200078e00ff */
[----:B------:R-:W-:Y:S01]  /*4fb0*/  IADD3 R44, P0, R2, R38, RZ ;  /* 0x00000026022c7210 */ /* 0x000fe20007f1e0ff */
[----:B------:R-:W-:Y:S01]  /*4fc0*/  IMAD.SHL.U32 R0, R0, 0x8, RZ ;  /* 0x0000000800007824 */ /* 0x000fe200078e00ff */
[----:B------:R-:W-:-:S02]  /*4fd0*/  LOP3.LUT R5, R5, 0x1c0, RZ, 0xc0, !PT ;  /* 0x000001c005057812 */ /* 0x000fc400078ec0ff */
[--C-:B------:R-:W-:Y:S02]  /*4fe0*/  SHF.R.S32.HI R41, RZ, 0x1f, R40.reuse ;  /* 0x0000001fff297819 */ /* 0x100fe40000011428 */
[----:B------:R-:W-:Y:S02]  /*4ff0*/  LOP3.LUT R4, R5, 0x38, R40, 0xf8, !PT ;  /* 0x0000003805047812 */ /* 0x000fe400078ef828 */
[----:B------:R-:W-:Y:S02]  /*5000*/  SHF.R.U32.HI R5, RZ, 0x3, R5 ;  /* 0x00000003ff057819 */ /* 0x000fe40000011605 */
[----:B------:R-:W-:Y:S01]  /*5010*/  LEA.HI.X.SX32 R45, R2, R39, 0x1, P0 ;  /* 0x00000027022d7211 */ /* 0x000fe200000f0eff */
[----:B-1---5:R-:W-:Y:S01]  /*5020*/  IMAD R37, R32, -0x80, R37 ;  /* 0xffffff8020257824 */ /* 0x022fe200078e0225 */
[----:B------:R-:W-:Y:S02]  /*5030*/  LOP3.LUT R5, R4, R5, RZ, 0x3c, !PT ;  /* 0x0000000504057212 */ /* 0x000fe400078e3cff */
[----:B------:R-:W-:Y:S01]  /*5040*/  SEL R207, R207, RZ, !P1 ;  /* 0x000000ffcfcf7207 */ /* 0x000fe20004800000 */
[----:B------:R-:W-:Y:S01]  /*5050*/  IMAD.WIDE R44, R32, 0x80, R44 ;  /* 0x00000080202c7825 */ /* 0x000fe200078e022c */
[----:B------:R-:W-:-:S02]  /*5060*/  LOP3.LUT R0, R5, 0x7ffffe00, R0, 0xf8, !PT ;  /* 0x7ffffe0005007812 */ /* 0x000fc400078ef800 */
[----:B------:R-:W-:-:S03]  /*5070*/  IMNMX R37, R37, 0x80, PT ;  /* 0x0000008025257817 */ /* 0x000fc60003800200 */
[----:B------:R-:W-:Y:S01]  /*5080*/  IMAD.SHL.U32 R33, R0, 0x2, RZ ;  /* 0x0000000200217824 */ /* 0x000fe200078e00ff */
[----:B--2---:R-:W-:Y:S01]  /*5090*/  SHF.R.S32.HI R0, RZ, 0x1f, R3 ;  /* 0x0000001fff007819 */ /* 0x004fe20000011403 */
[C---:B------:R-:W-:Y:S01]  /*50a0*/  IMAD.WIDE.U32 R42, R3.reuse, c[0x0][0x338], R40 ;  /* 0x0000ce00032a7a25 */ /* 0x040fe200078e0028 */
[----:B------:R-:W-:Y:S02]  /*50b0*/  ISETP.GE.AND P3, PT, R2, R37, PT ;  /* 0x000000250200720c */ /* 0x000fe40003f66270 */
[----:B------:R1:W2:Y:S01]  /*50c0*/  LDS.128 R28, [R33+0x5080] ;  /* 0x00508000211c7984 */ /* 0x0002a20000000c00 */
[----:B------:R-:W-:Y:S01]  /*50d0*/  IMAD R34, R0, c[0x0][0x338], RZ ;  /* 0x0000ce0000227a24 */ /* 0x000fe200078e02ff */
[----:B------:R-:W-:Y:S02]  /*50e0*/  ISETP.GE.OR P0, PT, R40, c[0x0][0x324], P3 ;  /* 0x0000c90028007a0c */ /* 0x000fe40001f06670 */
[----:B------:R1:W3:Y:S01]  /*50f0*/  LDS.128 R24, [R33+0x6080] ;  /* 0x0060800021187984 */ /* 0x0002e20000000c00 */
[----:B------:R-:W-:-:S03]  /*5100*/  IMAD R34, R3, c[0x0][0x33c], R34 ;  /* 0x0000cf0003227a24 */ /* 0x000fc600078e0222 */
[----:B------:R1:W4:Y:S01]  /*5110*/  LDS.128 R20, [R33+0x7080] ;  /* 0x0070800021147984 */ /* 0x0003220000000c00 */
[----:B------:R-:W-:Y:S02]  /*5120*/  IMAD.IADD R43, R43, 0x1, R34 ;  /* 0x000000012b2b7824 */ /* 0x000fe400078e0222 */
[----:B------:R-:W-:Y:S01]  /*5130*/  IMAD R34, R36, c[0x0][0x340], RZ ;  /* 0x0000d00024227a24 */ /* 0x000fe200078e02ff */
[----:B------:R1:W1:Y:S01]  /*5140*/  LDS.128 R16, [R33+0x80] ;  /* 0x0000800021107984 */ /* 0x0002620000000c00 */
[----:B------:R-:W-:-:S03]  /*5150*/  IMAD.WIDE.U32 R42, R207, c[0x0][0x340], R42 ;  /* 0x0000d000cf2a7a25 */ /* 0x000fc600078e002a */
[----:B------:R1:W1:Y:S01]  /*5160*/  LDS.128 R12, [R33+0x1080] ;  /* 0x00108000210c7984 */ /* 0x0002620000000c00 */
[----:B------:R-:W-:-:S03]  /*5170*/  IMAD R34, R207, c[0x0][0x344], R34 ;  /* 0x0000d100cf227a24 */ /* 0x000fc600078e0222 */
[----:B------:R1:W1:Y:S01]  /*5180*/  LDS.128 R8, [R33+0x2080] ;  /* 0x0020800021087984 */ /* 0x0002620000000c00 */
[----:B------:R-:W-:-:S03]  /*5190*/  IMAD.IADD R47, R43, 0x1, R34 ;  /* 0x000000012b2f7824 */ /* 0x000fc600078e0222 */
[----:B------:R1:W1:Y:S01]  /*51a0*/  LDS.128 R4, [R33+0x3080] ;  /* 0x0030800021047984 */ /* 0x0002620000000c00 */
[----:B------:R-:W-:Y:S05]  /*51b0*/  @P0 BRA `(.L_x_90) ;  /* 0x0000009000000947 */ /* 0x000fea0003800000 */
[----:B-1----:R-:W1:Y:S01]  /*51c0*/  LDS.128 R32, [R33+0x4080] ;  /* 0x0040800021207984 */ /* 0x002e620000000c00 */
        /* <DEDUP_REMOVED lines=8> */
.L_x_90:
[----:B------:R-:W-:Y:S05]  /*5250*/  BSYNC B0 ;  /* 0x0000000000007941 */ /* 0x000fea0003800000 */
.L_x_89:
[----:B-1----:R-:W-:Y:S01]  /*5260*/  IADD3 R32, R2, 0x20, RZ ;  /* 0x0000002002207810 */ /* 0x002fe20007ffe0ff */
[----:B------:R-:W-:Y:S03]  /*5270*/  BSSY B0, `(.L_x_91) ;  /* 0x000000f000007945 */ /* 0x000fe60003800000 */
[----:B------:R-:W-:-:S04]  /*5280*/  ISETP.GE.AND P2, PT, R32, R37, PT ;  /* 0x000000252000720c */ /* 0x000fc80003f46270 */
[----:B------:R-:W-:-:S13]  /*5290*/  ISETP.GE.OR P0, PT, R40, c[0x0][0x324], P2 ;  /* 0x0000c90028007a0c */ /* 0x000fda0001706670 */
[----:B------:R-:W-:Y:S05]  /*52a0*/  @P0 BRA `(.L_x_92) ;  /* 0x000000b000000947 */ /* 0x000fea0003800000 */
[----:B------:R-:W-:Y:S01]  /*52b0*/  IADD3 R33, P0, R44, 0x20, RZ ;  /* 0x000000202c217810 */ /* 0x000fe20007f1e0ff */
[----:B------:R-:W-:Y:S01]  /*52c0*/  IMAD.MOV.U32 R34, RZ, RZ, R42 ;  /* 0x000000ffff227224 */ /* 0x000fe200078e002a */
        /* <DEDUP_REMOVED lines=8> */
[----:B--2---:R1:W-:Y:S02]  /*5350*/  STG.E.128 [R38.64], R28 ;  /* 0x0000001c26007986 */ /* 0x0043e4000c101d08 */
.L_x_92:
[----:B------:R-:W-:Y:S05]  /*5360*/  BSYNC B0 ;  /* 0x0000000000007941 */ /* 0x000fea0003800000 */
.L_x_91:
[----:B-12---:R-:W-:Y:S01]  /*5370*/  IADD3 R28, R2, 0x40, RZ ;  /* 0x00000040021c7810 */ /* 0x006fe20007ffe0ff */
        /* <DEDUP_REMOVED lines=14> */
[----:B---3--:R1:W-:Y:S02]  /*5460*/  STG.E.128 [R32.64], R24 ;  /* 0x0000001820007986 */ /* 0x0083e4000c101d08 */
.L_x_94:
[----:B------:R-:W-:Y:S05]  /*5470*/  BSYNC B0 ;  /* 0x0000000000007941 */ /* 0x000fea0003800000 */
.L_x_93:
[----:B------:R-:W-:Y:S01]  /*5480*/  IADD3 R2, R2, 0x60, RZ ;  /* 0x0000006002027810 */ /* 0x000fe20007ffe0ff */
[----:B------:R-:W-:Y:S03]  /*5490*/  BSSY B0, `(.L_x_95) ;  /* 0x000000f000007945 */ /* 0x000fe60003800000 */
[----:B------:R-:W-:-:S04]  /*54a0*/  ISETP.GE.AND P0, PT, R2, R37, PT ;  /* 0x000000250200720c */ /* 0x000fc80003f06270 */
[----:B------:R-:W-:-:S13]  /*54b0*/  ISETP.GE.OR P4, PT, R40, c[0x0][0x324], P0 ;  /* 0x0000c90028007a0c */ /* 0x000fda0000786670 */
[----:B------:R-:W-:Y:S05]  /*54c0*/  @P4 BRA `(.L_x_96) ;  /* 0x000000b000004947 */ /* 0x000fea0003800000 */
[----:B-1-3--:R-:W-:Y:S01]  /*54d0*/  IADD3 R25, P4, R44, 0x60, RZ ;  /* 0x000000602c197810 */ /* 0x00afe20007f9e0ff */
        /* <DEDUP_REMOVED lines=9> */
[----:B----4-:R1:W-:Y:S02]  /*5570*/  STG.E.128 [R24.64], R20 ;  /* 0x0000001418007986 */ /* 0x0103e4000c101d08 */
.L_x_96:
[----:B------:R-:W-:Y:S05]  /*5580*/  BSYNC B0 ;  /* 0x0000000000007941 */ /* 0x000fea0003800000 */
.L_x_95:
[----:B------:R-:W-:Y:S01]  /*5590*/  IMAD R0, R0, c[0x0][0x308], RZ ;  /* 0x0000c20000007a24 */ /* 0x000fe200078e02ff */
[----:B------:R-:W-:Y:S01]  /*55a0*/  ISETP.GE.OR P3, PT, R40, c[0x0][0x2f4], P3 ;  /* 0x0000bd0028007a0c */ /* 0x000fe20001f66670 */
[C---:B-1--4-:R-:W-:Y:S01]  /*55b0*/  IMAD.WIDE.U32 R20, R3.reuse, c[0x0][0x308], R40 ;  /* 0x0000c20003147a25 */ /* 0x052fe200078e0028 */
[----:B------:R-:W-:Y:S03]  /*55c0*/  BSSY B0, `(.L_x_97) ;  /* 0x0000010000007945 */ /* 0x000fe60003800000 */
[----:B------:R-:W-:Y:S02]  /*55d0*/  IMAD R0, R3, c[0x0][0x30c], R0 ;  /* 0x0000c30003007a24 */ /* 0x000fe400078e0200 */
[----:B------:R-:W-:-:S03]  /*55e0*/  IMAD R36, R36, c[0x0][0x310], RZ ;  /* 0x0000c40024247a24 */ /* 0x000fc600078e02ff */
[----:B------:R-:W-:Y:S01]  /*55f0*/  IADD3 R21, R21, R0, RZ ;  /* 0x0000000015157210 */ /* 0x000fe20007ffe0ff */
[----:B------:R-:W-:-:S04]  /*5600*/  IMAD R36, R207, c[0x0][0x314], R36 ;  /* 0x0000c500cf247a24 */ /* 0x000fc800078e0224 */
[----:B------:R-:W-:-:S05]  /*5610*/  IMAD.WIDE.U32 R20, R207, c[0x0][0x310], R20 ;  /* 0x0000c400cf147a25 */ /* 0x000fca00078e0014 */
[----:B------:R-:W-:Y:S01]  /*5620*/  IADD3 R37, R21, R36, RZ ;  /* 0x0000002415257210 */ /* 0x000fe20007ffe0ff */
        /* <DEDUP_REMOVED lines=8> */
[----:B------:R1:W-:Y:S02]  /*56b0*/  STG.E.128 [R2.64], R16 ;  /* 0x0000001002007986 */ /* 0x0003e4000c101d08 */
.L_x_98:
[----:B------:R-:W-:Y:S05]  /*56c0*/  BSYNC B0 ;  /* 0x0000000000007941 */ /* 0x000fea0003800000 */
.L_x_97:
        /* <DEDUP_REMOVED lines=14> */
.L_x_100:
[----:B------:R-:W-:Y:S05]  /*57b0*/  BSYNC B0 ;  /* 0x0000000000007941 */ /* 0x000fea0003800000 */
.L_x_99:
        /* <DEDUP_REMOVED lines=14> */
.L_x_102:
[----:B------:R-:W-:Y:S05]  /*58a0*/  BSYNC B0 ;  /* 0x0000000000007941 */ /* 0x000fea0003800000 */
.L_x_101:
        /* <DEDUP_REMOVED lines=14> */
.L_x_87:
[----:B------:R-:W-:Y:S01]  /*5990*/  ISETP.NE.U32.AND P0, PT, RZ, c[0x0][0x360], PT ;  /* 0x0000d800ff007a0c */ /* 0x000fe20003f05070 */
[----:B------:R-:W-:Y:S01]  /*59a0*/  IMAD.MOV.U32 R0, RZ, RZ, 0x4 ;  /* 0x00000004ff007424 */ /* 0x000fe200078e00ff */
[----:B------:R-:W-:Y:S02]  /*59b0*/  ISETP.NE.U32.AND P1, PT, RZ, c[0x0][0x358], PT ;  /* 0x0000d600ff007a0c */ /* 0x000fe40003f25070 */
[----:B------:R-:W-:Y:S01]  /*59c0*/  ISETP.NE.AND.EX P0, PT, RZ, c[0x0][0x364], PT, P0 ;  /* 0x0000d900ff007a0c */ /* 0x000fe20003f05300 */
[----:B------:R-:W-:Y:S01]  /*59d0*/  IMAD.WIDE R6, R207, R0, c[0x0][0x358] ;  /* 0x0000d600cf067625 */ /* 0x000fe200078e0200 */
[----:B------:R-:W-:-:S03]  /*59e0*/  ISETP.NE.AND.EX P1, PT, RZ, c[0x0][0x35c], PT, P1 ;  /* 0x0000d700ff007a0c */ /* 0x000fc60003f25310 */
[----:B------:R-:W-:-:S08]  /*59f0*/  IMAD.MOV.U32 R5, RZ, RZ, c[0x0][0x2f0] ;  /* 0x0000bc00ff057624 */ /* 0x000fd000078e00ff */
[----:B------:R-:W-:Y:S02]  /*5a00*/  @P0 IMAD.WIDE R8, R207, R0, c[0x0][0x360] ;  /* 0x0000d800cf080625 */ /* 0x000fe400078e0200 */
[----:B------:R-:W2:Y:S04]  /*5a10*/  @P1 LDG.E R3, [R6.64] ;  /* 0x0000000806031981 */ /* 0x000ea8000c1e1900 */
[----:B------:R3:W5:Y:S01]  /*5a20*/  @P0 LDG.E R5, [R8.64] ;  /* 0x0000000808050981 */ /* 0x000762000c1e1900 */
[----:B-1----:R-:W-:Y:S02]  /*5a30*/  CS2R R10, SRZ ;  /* 0x00000000000a7805 */ /* 0x002fe4000001ff00 */
[--C-:B--2---:R-:W-:Y:S01]  /*5a40*/  @P1 SHF.R.S32.HI R11, RZ, 0x1f, R3.reuse ;  /* 0x0000001fff0b1819 */ /* 0x104fe20000011403 */
[----:B------:R-:W-:Y:S01]  /*5a50*/  @P1 IMAD.MOV.U32 R10, RZ, RZ, R3 ;  /* 0x000000ffff0a1224 */ /* 0x000fe200078e0003 */
[----:B------:R-:W-:Y:S05]  /*5a60*/  @P0 BRA `(.L_x_103) ;  /* 0x0000004000000947 */ /* 0x000fea0003800000 */
[----:B---3--:R-:W-:Y:S05]  /*5a70*/  @!P1 BRA `(.L_x_103) ;  /* 0x0000003000009947 */ /* 0x008fea0003800000 */
[----:B-----5:R-:W2:Y:S04]  /*5a80*/  LDG.E R5, [R6.64] ;  /* 0x0000000806057981 */ /* 0x020ea8000c1e1900 */
[----:B------:R-:W2:Y:S02]  /*5a90*/  LDG.E R0, [R6.64+0x4] ;  /* 0x0000040806007981 */ /* 0x000ea4000c1e1900 */
[----:B--2---:R-:W-:-:S02]  /*5aa0*/  IADD3 R5, -R5, R0, RZ ;  /* 0x0000000005057210 */ /* 0x004fc40007ffe1ff */
.L_x_103:
[----:B---3--:R-:W1:Y:S01]  /*5ab0*/  S2R R7, SR_TID.X ;  /* 0x0000000000077919 */ /* 0x008e620000002100 */
[----:B------:R-:W-:Y:S01]  /*5ac0*/  SHF.R.S32.HI R4, RZ, 0x1f, R207 ;  /* 0x0000001fff047819 */ /* 0x000fe200000114cf */
[----:B------:R-:W-:Y:S01]  /*5ad0*/  BSSY B0, `(.L_x_104) ;  /* 0x0000025000007945 */ /* 0x000fe20003800000 */
[----:B------:R-:W-:Y:S01]  /*5ae0*/  SEL R207, R207, RZ, !P1 ;  /* 0x000000ffcfcf7207 */ /* 0x000fe20004800000 */
[----:B------:R-:W2:Y:S01]  /*5af0*/  S2R R14, SR_CTAID.X ;  /* 0x00000000000e7919 */ /* 0x000ea20000002500 */
[----:B------:R-:W-:-:S03]  /*5b00*/  SEL R4, R4, RZ, !P1 ;  /* 0x000000ff04047207 */ /* 0x000fc60004800000 */
[----:B------:R-:W3:Y:S02]  /*5b10*/  S2R R2, SR_CTAID.Y ;  /* 0x0000000000027919 */ /* 0x000ee40000002600 */
[----:B------:R-:W-:Y:S01]  /*5b20*/  IMAD R12, R4, c[0x0][0x310], RZ ;  /* 0x0000c400040c7a24 */ /* 0x000fe200078e02ff */
[----:B-1----:R-:W-:-:S04]  /*5b30*/  SHF.R.S32.HI R0, RZ, 0x1f, R7 ;  /* 0x0000001fff007819 */ /* 0x002fc80000011407 */
[----:B------:R-:W-:Y:S01]  /*5b40*/  LEA.HI R3, R0, R7, RZ, 0x3 ;  /* 0x0000000700037211 */ /* 0x000fe200078f18ff */
[----:B--2--5:R-:W-:-:S03]  /*5b50*/  IMAD R6, R14, -0x80, R5 ;  /* 0xffffff800e067824 */ /* 0x024fc600078e0205 */
[----:B------:R-:W-:Y:S02]  /*5b60*/  LOP3.LUT R8, R3, 0x1ffffff8, RZ, 0xc0, !PT ;  /* 0x1ffffff803087812 */ /* 0x000fe400078ec0ff */
[----:B------:R-:W-:Y:S02]  /*5b70*/  SHF.R.S32.HI R3, RZ, 0x3, R3 ;  /* 0x00000003ff037819 */ /* 0x000fe40000011403 */
[----:B---3--:R-:W-:Y:S01]  /*5b80*/  SHF.R.S32.HI R0, RZ, 0x1f, R2 ;  /* 0x0000001fff007819 */ /* 0x008fe20000011402 */
[----:B------:R-:W-:Y:S01]  /*5b90*/  IMAD.IADD R8, R7, 0x1, -R8 ;  /* 0x0000000107087824 */ /* 0x000fe200078e0a08 */
[C---:B------:R-:W-:Y:S02]  /*5ba0*/  IADD3 R10, P0, R3.reuse, R10, RZ ;  /* 0x0000000a030a7210 */ /* 0x040fe40007f1e0ff */
[C---:B------:R-:W-:Y:S01]  /*5bb0*/  ISETP.GE.AND P3, PT, R3.reuse, R6, PT ;  /* 0x000000060300720c */ /* 0x040fe20003f66270 */
[----:B------:R-:W-:Y:S01]  /*5bc0*/  IMAD.SHL.U32 R8, R8, 0x8, RZ ;  /* 0x0000000808087824 */ /* 0x000fe200078e00ff */
[----:B------:R-:W-:Y:S01]  /*5bd0*/  LEA.HI.X.SX32 R11, R3, R11, 0x1, P0 ;  /* 0x0000000b030b7211 */ /* 0x000fe200000f0eff */
[----:B------:R-:W-:-:S03]  /*5be0*/  IMAD R7, R0, c[0x0][0x308], RZ ;  /* 0x0000c20000077a24 */ /* 0x000fc600078e02ff */
[----:B------:R-:W-:Y:S01]  /*5bf0*/  SHF.R.S32.HI R9, RZ, 0x1f, R8 ;  /* 0x0000001fff097819 */ /* 0x000fe20000011408 */
[----:B------:R-:W-:Y:S01]  /*5c00*/  IMAD R18, R2, c[0x0][0x30c], R7 ;  /* 0x0000c30002127a24 */ /* 0x000fe200078e0207 */
[----:B------:R-:W-:Y:S01]  /*5c10*/  ISETP.GE.OR P0, PT, R8, c[0x0][0x2f4], P3 ;  /* 0x0000bd0008007a0c */ /* 0x000fe20001f06670 */
[----:B------:R-:W-:-:S04]  /*5c20*/  IMAD.WIDE R14, R14, 0x80, R10 ;  /* 0x000000800e0e7825 */ /* 0x000fc800078e020a */
[----:B------:R-:W-:-:S04]  /*5c30*/  IMAD.WIDE.U32 R16, R2, c[0x0][0x308], R8 ;  /* 0x0000c20002107a25 */ /* 0x000fc800078e0008 */
[----:B------:R-:W-:Y:S02]  /*5c40*/  IMAD.IADD R19, R17, 0x1, R18 ;  /* 0x0000000111137824 */ /* 0x000fe400078e0212 */
[----:B------:R-:W-:Y:S02]  /*5c50*/  IMAD.MOV.U32 R18, RZ, RZ, R16 ;  /* 0x000000ffff127224 */ /* 0x000fe400078e0010 */
[C---:B------:R-:W-:Y:S02]  /*5c60*/  IMAD R17, R207.reuse, c[0x0][0x314], R12 ;  /* 0x0000c500cf117a24 */ /* 0x040fe400078e020c */
[----:B------:R-:W-:-:S04]  /*5c70*/  IMAD.WIDE.U32 R12, R207, c[0x0][0x310], R18 ;  /* 0x0000c400cf0c7a25 */ /* 0x000fc800078e0012 */
[----:B------:R-:W-:Y:S01]  /*5c80*/  IMAD.IADD R17, R13, 0x1, R17 ;  /* 0x000000010d117824 */ /* 0x000fe200078e0211 */
        /* <DEDUP_REMOVED lines=8> */
[----:B------:R1:W-:Y:S02]  /*5d10*/  STG.E.128 [R18.64], RZ ;  /* 0x000000ff12007986 */ /* 0x0003e4000c101d08 */
.L_x_105:
[----:B------:R-:W-:Y:S05]  /*5d20*/  BSYNC B0 ;  /* 0x0000000000007941 */ /* 0x000fea0003800000 */
.L_x_104:
[----:B------:R-:W-:Y:S01]  /*5d30*/  IADD3 R5, R3, 0x20, RZ ;  /* 0x0000002003057810 */ /* 0x000fe20007ffe0ff */
[----:B------:R-:W-:Y:S03]  /*5d40*/  BSSY B0, `(.L_x_106) ;  /* 0x000000f000007945 */ /* 0x000fe60003800000 */
[----:B------:R-:W-:-:S04]  /*5d50*/  ISETP.GE.AND P2, PT, R5, R6, PT ;  /* 0x000000060500720c */ /* 0x000fc80003f46270 */
[----:B------:R-:W-:-:S13]  /*5d60*/  ISETP.GE.OR P0, PT, R8, c[0x0][0x2f4], P2 ;  /* 0x0000bd0008007a0c */ /* 0x000fda0001706670 */
[----:B------:R-:W-:Y:S05]  /*5d70*/  @P0 BRA `(.L_x_107) ;  /* 0x000000b000000947 */ /* 0x000fea0003800000 */
[----:B------:R-:W-:Y:S01]  /*5d80*/  IADD3 R10, P0, R14, 0x20, RZ ;  /* 0x000000200e0a7810 */ /* 0x000fe20007f1e0ff */
[----:B-1----:R-:W-:Y:S01]  /*5d90*/  IMAD.MOV.U32 R18, RZ, RZ, R12 ;  /* 0x000000ffff127224 */ /* 0x002fe200078e000c */
        /* <DEDUP_REMOVED lines=8> */
[----:B------:R1:W-:Y:S02]  /*5e20*/  STG.E.128 [R10.64], RZ ;  /* 0x000000ff0a007986 */ /* 0x0003e4000c101d08 */
.L_x_107:
[----:B------:R-:W-:Y:S05]  /*5e30*/  BSYNC B0 ;  /* 0x0000000000007941 */ /* 0x000fea0003800000 */
.L_x_106:
[----:B------:R-:W-:Y:S01]  /*5e40*/  IADD3 R5, R3, 0x40, RZ ;  /* 0x0000004003057810 */ /* 0x000fe20007ffe0ff */
[----:B------:R-:W-:Y:S03]  /*5e50*/  BSSY B0, `(.L_x_108) ;  /* 0x000000f000007945 */ /* 0x000fe60003800000 */
[----:B------:R-:W-:-:S04]  /*5e60*/  ISETP.GE.AND P1, PT, R5, R6, PT ;  /* 0x000000060500720c */ /* 0x000fc80003f26270 */
[----:B------:R-:W-:-:S13]  /*5e70*/  ISETP.GE.OR P0, PT, R8, c[0x0][0x2f4], P1 ;  /* 0x0000bd0008007a0c */ /* 0x000fda0000f06670 */
        /* <DEDUP_REMOVED lines=12> */
.L_x_109:
[----:B------:R-:W-:Y:S05]  /*5f40*/  BSYNC B0 ;  /* 0x0000000000007941 */ /* 0x000fea0003800000 */
.L_x_108:
        /* <DEDUP_REMOVED lines=16> */
.L_x_111:
[----:B------:R-:W-:Y:S05]  /*6050*/  BSYNC B0 ;  /* 0x0000000000007941 */ /* 0x000fea0003800000 */
.L_x_110:
[----:B------:R-:W-:Y:S01]  /*6060*/  IMAD R3, R0, c[0x0][0x338], RZ ;  /* 0x0000ce0000037a24 */ /* 0x000fe200078e02ff */
[----:B------:R-:W-:Y:S01]  /*6070*/  ISETP.GE.OR P3, PT, R8, c[0x0][0x324], P3 ;  /* 0x0000c90008007a0c */ /* 0x000fe20001f66670 */
[C---:B-1----:R-:W-:Y:S01]  /*6080*/  IMAD.WIDE.U32 R6, R2.reuse, c[0x0][0x338], R8 ;  /* 0x0000ce0002067a25 */ /* 0x042fe200078e0008 */
[----:B------:R-:W-:Y:S03]  /*6090*/  BSSY B0, `(.L_x_112) ;  /* 0x0000011000007945 */ /* 0x000fe60003800000 */
[----:B------:R-:W-:Y:S02]  /*60a0*/  IMAD R3, R2, c[0x0][0x33c], R3 ;  /* 0x0000cf0002037a24 */ /* 0x000fe400078e0203 */
[----:B------:R-:W-:-:S03]  /*60b0*/  IMAD R4, R4, c[0x0][0x340], RZ ;  /* 0x0000d00004047a24 */ /* 0x000fc600078e02ff */
[----:B------:R-:W-:Y:S01]  /*60c0*/  IADD3 R5, R7, R3, RZ ;  /* 0x0000000307057210 */ /* 0x000fe20007ffe0ff */
[----:B------:R-:W-:Y:S01]  /*60d0*/  IMAD R7, R207, c[0x0][0x344], R4 ;  /* 0x0000d100cf077a24 */ /* 0x000fe200078e0204 */
[----:B------:R-:W-:-:S05]  /*60e0*/  MOV R4, R6 ;  /* 0x0000000600047202 */ /* 0x000fca0000000f00 */
        /* <DEDUP_REMOVED lines=11> */
.L_x_113:
[----:B------:R-:W-:Y:S05]  /*61a0*/  BSYNC B0 ;  /* 0x0000000000007941 */ /* 0x000fea0003800000 */
.L_x_112:
        /* <DEDUP_REMOVED lines=14> */
.L_x_115:
[----:B------:R-:W-:Y:S05]  /*6290*/  BSYNC B0 ;  /* 0x0000000000007941 */ /* 0x000fea0003800000 */
.L_x_114:
        /* <DEDUP_REMOVED lines=14> */
.L_x_117:
[----:B------:R-:W-:Y:S05]  /*6380*/  BSYNC B0 ;  /* 0x0000000000007941 */ /* 0x000fea0003800000 */
.L_x_116:
[----:B------:R-:W-:-:S13]  /*6390*/  ISETP.GE.OR P0, PT, R8, c[0x0][0x324], P0 ;  /* 0x0000c90008007a0c */ /* 0x000fda0000706670 */
[----:B------:R-:W-:Y:S05]  /*63a0*/  @P0 EXIT ;  /* 0x000000000000094d */ /* 0x000fea0003800000 */
[----:B------:R-:W-:Y:S02]  /*63b0*/  IADD3 R0, P0, R14, 0x60, RZ ;  /* 0x000000600e007810 */ /* 0x000fe40007f1e0ff */
[----:B------:R-:W-:Y:S02]  /*63c0*/  MOV R5, R7 ;  /* 0x0000000700057202 */ /* 0x000fe40000000f00 */
[----:B------:R-:W-:-:S03]  /*63d0*/  IADD3.X R14, RZ, R15, RZ, P0, !PT ;  /* 0x0000000fff0e7210 */ /* 0x000fc600007fe4ff */
[----:B------:R-:W-:-:S04]  /*63e0*/  IMAD.WIDE.U32 R4, R0, c[0x0][0x330], R4 ;  /* 0x0000cc0000047a25 */ /* 0x000fc800078e0004 */
[----:B-1----:R-:W-:Y:S01]  /*63f0*/  IMAD R3, R14, c[0x0][0x330], RZ ;  /* 0x0000cc000e037a24 */ /* 0x002fe200078e02ff */
[----:B------:R-:W-:-:S03]  /*6400*/  LEA R2, P0, R4, c[0x0][0x318], 0x1 ;  /* 0x0000c60004027a11 */ /* 0x000fc600078008ff */
[----:B------:R-:W-:-:S05]  /*6410*/  IMAD R3, R0, c[0x0][0x334], R3 ;  /* 0x0000cd0000037a24 */ /* 0x000fca00078e0203 */
[----:B------:R-:W-:-:S04]  /*6420*/  IADD3 R3, R5, R3, RZ ;  /* 0x0000000305037210 */ /* 0x000fc80007ffe0ff */
[----:B------:R-:W-:-:S05]  /*6430*/  LEA.HI.X R3, R4, c[0x0][0x31c], R3, 0x1, P0 ;  /* 0x0000c70004037a11 */ /* 0x000fca00000f0c03 */
[----:B------:R-:W-:Y:S01]  /*6440*/  STG.E.128 [R2.64], RZ ;  /* 0x000000ff02007986 */ /* 0x000fe2000c101d08 */
[----:B------:R-:W-:Y:S05]  /*6450*/  EXIT ;  /* 0x000000000000794d */ /* 0x000fea0003800000 */
.L_x_118:
        /* <DEDUP_REMOVED lines=10> */
.L_x_1797:


//--------------------- .text._ZN7cutlass13device_kernelIN5flash19enable_sm80_to_sm89INS1_16FlashAttnBwdSm80INS1_25CollectiveMainloopBwdSm80ILi2ELi2EN4cute5tupleIJNS5_1CILi64EEENS7_ILi128EEES8_EEENS_10bfloat16_tEfNS_4arch4Sm80ELb0ELb0ELb0ELb1ELb1ELb0ELb0ELb0ELi2ELi2ELi4ELi2ELb1EEENS1_21CollectiveEpilogueBwdISA_SB_SD_Li256ELb1ELb0ELi2EEENS1_19SingleTileSchedulerILb1ELb0ELb0ELi128EEEEEEEEEvNT_6ParamsE --------------------------
	.section	.text._ZN7cutlass13device_kernelIN5flash19enable_sm80_to_sm89INS1_16FlashAttnBwdSm80INS1_25CollectiveMainloopBwdSm80ILi2ELi2EN4cute5tupleIJNS5_1CILi64EEENS7_ILi128EEES8_EEENS_10bfloat16_tEfNS_4arch4Sm80ELb0ELb0ELb0ELb1ELb1ELb0ELb0ELb0ELi2ELi2ELi4ELi2ELb1EEENS1_21CollectiveEpilogueBwdISA_SB_SD_Li256ELb1ELb0ELi2EEENS1_19SingleTileSchedulerILb1ELb0ELb0ELi128EEEEEEEEEvNT_6ParamsE,"ax",@progbits
	.sectioninfo	@"SHI_REGISTERS=254"
	.align	128
.text._ZN7cutlass13device_kernelIN5flash19enable_sm80_to_sm89INS1_16FlashAttnBwdSm80INS1_25CollectiveMainloopBwdSm80ILi2ELi2EN4cute5tupleIJNS5_1CILi64EEENS7_ILi128EEES8_EEENS_10bfloat16_tEfNS_4arch4Sm80ELb0ELb0ELb0ELb1ELb1ELb0ELb0ELb0ELi2ELi2ELi4ELi2ELb1EEENS1_21CollectiveEpilogueBwdISA_SB_SD_Li256ELb1ELb0ELi2EEENS1_19SingleTileSchedulerILb1ELb0ELb0ELi128EEEEEEEEEvNT_6ParamsE:
        .type           _ZN7cutlass13device_kernelIN5flash19enable_sm80_to_sm89INS1_16FlashAttnBwdSm80INS1_25CollectiveMainloopBwdSm80ILi2ELi2EN4cute5tupleIJNS5_1CILi64EEENS7_ILi128EEES8_EEENS_10bfloat16_tEfNS_4arch4Sm80ELb0ELb0ELb0ELb1ELb1ELb0ELb0ELb0ELi2ELi2ELi4ELi2ELb1EEENS1_21CollectiveEpilogueBwdISA_SB_SD_Li256ELb1ELb0ELi2EEENS1_19SingleTileSchedulerILb1ELb0ELb0ELi128EEEEEEEEEvNT_6ParamsE,@function
        .size           _ZN7cutlass13device_kernelIN5flash19enable_sm80_to_sm89INS1_16FlashAttnBwdSm80INS1_25CollectiveMainloopBwdSm80ILi2ELi2EN4cute5tupleIJNS5_1CILi64EEENS7_ILi128EEES8_EEENS_10bfloat16_tEfNS_4arch4Sm80ELb0ELb0ELb0ELb1ELb1ELb0ELb0ELb0ELi2ELi2ELi4ELi2ELb1EEENS1_21CollectiveEpilogueBwdISA_SB_SD_Li256ELb1ELb0ELi2EEENS1_19SingleTileSchedulerILb1ELb0ELb0ELi128EEEEEEEEEvNT_6ParamsE,(.L_x_1798 - _ZN7cutlass13device_kernelIN5flash19enable_sm80_to_sm89INS1_16FlashAttnBwdSm80INS1_25CollectiveMainloopBwdSm80ILi2ELi2EN4cute5tupleIJNS5_1CILi64EEENS7_ILi128EEES8_EEENS_10bfloat16_tEfNS_4arch4Sm80ELb0ELb0ELb0ELb1ELb1ELb0ELb0ELb0ELi2ELi2ELi4ELi2ELb1EEENS1_21CollectiveEpilogueBwdISA_SB_SD_Li256ELb1ELb0ELi2EEENS1_19SingleTileSchedulerILb1ELb0ELb0ELi128EEEEEEEEEvNT_6ParamsE)
        .other          _ZN7cutlass13device_kernelIN5flash19enable_sm80_to_sm89INS1_16FlashAttnBwdSm80INS1_25CollectiveMainloopBwdSm80ILi2ELi2EN4cute5tupleIJNS5_1CILi64EEENS7_ILi128EEES8_EEENS_10bfloat16_tEfNS_4arch4Sm80ELb0ELb0ELb0ELb1ELb1ELb0ELb0ELb0ELi2ELi2ELi4ELi2ELb1EEENS1_21CollectiveEpilogueBwdISA_SB_SD_Li256ELb1ELb0ELi2EEENS1_19SingleTileSchedulerILb1ELb0ELb0ELi128EEEEEEEEEvNT_6ParamsE,@"STO_CUDA_ENTRY STV_DEFAULT"
_ZN7cutlass13device_kernelIN5flash19enable_sm80_to_sm89INS1_16FlashAttnBwdSm80INS1_25CollectiveMainloopBwdSm80ILi2ELi2EN4cute5tupleIJNS5_1CILi64EEENS7_ILi128EEES8_EEENS_10bfloat16_tEfNS_4arch4Sm80ELb0ELb0ELb0ELb1ELb1ELb0ELb0ELb0ELi2ELi2ELi4ELi2ELb1EEENS1_21CollectiveEpilogueBwdISA_SB_SD_Li256ELb1ELb0ELi2EEENS1_19SingleTileSchedulerILb1ELb0ELb0ELi128EEEEEEEEEvNT_6ParamsE:
        /* <DEDUP_REMOVED lines=17> */
.L_x_120:
        /* <DEDUP_REMOVED lines=8> */
.L_x_122:
[----:B------:R-:W-:Y:S02]  /*0190*/  MOV R5, c[0x0][0x3a4] ;  /* 0x0000e90000057a02 */ /* 0x000fe40000000f00 */
.L_x_121:
[----:B------:R-:W-:-:S05]  /*01a0*/  IMAD.SHL.U32 R0, R2, 0x80, RZ ;  /* 0x0000008002007824 */ /* 0x000fca00078e00ff */
[----:B-----5:R-:W-:-:S04]  /*01b0*/  ISETP.GE.AND P0, PT, R0, R5, PT ;  /* 0x000000050000720c */ /* 0x020fc80003f06270 */
[----:B------:R-:W-:Y:S01]  /*01c0*/  SEL R207, R207, 0xffffffff, !P0 ;  /* 0xffffffffcfcf7807 */ /* 0x000fe20004000000 */
[----:B------:R-:W-:Y:S05]  /*01d0*/  BRA `(.L_x_123) ;  /* 0x0000011000007947 */ /* 0x000fea0003800000 */
.L_x_119:
[----:B---34-:R-:W-:-:S04]  /*01e0*/  ISETP.NE.U32.AND P0, PT, RZ, c[0x0][0x3c0], PT ;  /* 0x0000f000ff007a0c */ /* 0x018fc80003f05070 */
[----:B------:R-:W-:-:S13]  /*01f0*/  ISETP.NE.AND.EX P0, PT, RZ, c[0x0][0x3c4], PT, P0 ;  /* 0x0000f100ff007a0c */ /* 0x000fda0003f05300 */
[----:B------:R-:W-:Y:S05]  /*0200*/  @!P0 BRA `(.L_x_124) ;  /* 0x0000002000008947 */ /* 0x000fea0003800000 */
[----:B------:R1:W5:Y:S01]  /*0210*/  LDG.E R5, [R4.64] ;  /* 0x0000000804057981 */ /* 0x000362000c1e1900 */
[----:B------:R-:W-:Y:S05]  /*0220*/  BRA `(.L_x_125) ;  /* 0x0000009000007947 */ /* 0x000fea0003800000 */
.L_x_124:
        /* <DEDUP_REMOVED lines=8> */
.L_x_126:
[----:B------:R-:W-:Y:S02]  /*02b0*/  MOV R5, c[0x0][0x3a4] ;  /* 0x0000e90000057a02 */ /* 0x000fe40000000f00 */
.L_x_125:
[----:B------:R-:W-:-:S05]  /*02c0*/  IMAD.SHL.U32 R0, R2, 0x80, RZ ;  /* 0x0000008002007824 */ /* 0x000fca00078e00ff */
[----:B-----5:R-:W-:-:S04]  /*02d0*/  ISETP.GE.AND P0, PT, R0, R5, PT ;  /* 0x000000050000720c */ /* 0x020fc80003f06270 */
[----:B------:R-:W-:-:S04]  /*02e0*/  SEL R207, R207, 0xffffffff, !P0 ;  /* 0xffffffffcfcf7807 */ /* 0x000fc80004000000 */
.L_x_123:
        /* <DEDUP_REMOVED lines=29> */
.L_x_127:
[----:B-1----:R-:W-:-:S04]  /*04c0*/  ISETP.NE.U32.AND P1, PT, RZ, c[0x0][0x2e0], PT ;  /* 0x0000b800ff007a0c */ /* 0x002fc80003f25070 */
[----:B------:R-:W-:-:S13]  /*04d0*/  ISETP.NE.AND.EX P1, PT, RZ, c[0x0][0x2e4], PT, P1 ;  /* 0x0000b900ff007a0c */ /* 0x000fda0003f25310 */
[----:B------:R-:W-:Y:S05]  /*04e0*/  @!P1 BRA `(.L_x_128) ;  /* 0x0000003000009947 */ /* 0x000fea0003800000 */
[----:B------:R-:W-:-:S05]  /*04f0*/  IMAD.WIDE R10, R207, R10, c[0x0][0x2e0] ;  /* 0x0000b800cf0a7625 */ /* 0x000fca00078e020a */
[----:B------:R1:W5:Y:S01]  /*0500*/  LDG.E R5, [R10.64] ;  /* 0x000000080a057981 */ /* 0x000362000c1e1900 */
[----:B------:R-:W-:Y:S05]  /*0510*/  BRA `(.L_x_129) ;  /* 0x0000004000007947 */ /* 0x000fea0003800000 */
.L_x_128:
[----:B------:R-:W-:Y:S05]  /*0520*/  @!P0 BRA `(.L_x_129) ;  /* 0x0000003000008947 */ /* 0x000fea0003800000 */
[----:B------:R-:W2:Y:S04]  /*0530*/  LDG.E R5, [R12.64] ;  /* 0x000000080c057981 */ /* 0x000ea8000c1e1900 */
[----:B------:R-:W2:Y:S02]  /*0540*/  LDG.E R10, [R12.64+0x4] ;  /* 0x000004080c0a7981 */ /* 0x000ea4000c1e1900 */
[----:B--2---:R-:W-:Y:S02]  /*0550*/  IADD3 R5, -R5, R10, RZ ;  /* 0x0000000a05057210 */ /* 0x004fe40007ffe1ff */
.L_x_129:
        /* <DEDUP_REMOVED lines=357> */
.L_x_132:
[----:B------:R-:W-:Y:S05]  /*1bb0*/  BSYNC B0 ;  /* 0x0000000000007941 */ /* 0x000fea0003800000 */
.L_x_131:
        /* <DEDUP_REMOVED lines=59> */
.L_x_135:
        /* <DEDUP_REMOVED lines=97> */
.L_x_133:
        /* <DEDUP_REMOVED lines=371> */
.L_x_134:
        /* <DEDUP_REMOVED lines=174> */
.L_x_130:
        /* <DEDUP_REMOVED lines=118> */
.L_x_137:
        /* <DEDUP_REMOVED lines=54> */
.L_x_139:
[----:B------:R-:W-:Y:S05]  /*5250*/  BSYNC B0 ;  /* 0x0000000000007941 */ /* 0x000fea0003800000 */
.L_x_138:
        /* <DEDUP_REMOVED lines=16> */
.L_x_141:
[----:B------:R-:W-:Y:S05]  /*5360*/  BSYNC B0 ;  /* 0x0000000000007941 */ /* 0x000fea0003800000 */
.L_x_140:
        /* <DEDUP_REMOVED lines=16> */
.L_x_143:
[----:B------:R-:W-:Y:S05]  /*5470*/  BSYNC B0 ;  /* 0x0000000000007941 */ /* 0x000fea0003800000 */
.L_x_142:
        /* <DEDUP_REMOVED lines=16> */
.L_x_145:
[----:B------:R-:W-:Y:S05]  /*5580*/  BSYNC B0 ;  /* 0x0000000000007941 */ /* 0x000fea0003800000 */
.L_x_144:
        /* <DEDUP_REMOVED lines=19> */
.L_x_147:
[----:B------:R-:W-:Y:S05]  /*56c0*/  BSYNC B0 ;  /* 0x0000000000007941 */ /* 0x000fea0003800000 */
.L_x_146:
        /* <DEDUP_REMOVED lines=14> */
.L_x_149:
[----:B------:R-:W-:Y:S05]  /*57b0*/  BSYNC B0 ;  /* 0x0000000000007941 */ /* 0x000fea0003800000 */
.L_x_148:
        /* <DEDUP_REMOVED lines=14> */
.L_x_151:
[----:B------:R-:W-:Y:S05]  /*58a0*/  BSYNC B0 ;  /* 0x0000000000007941 */ /* 0x000fea0003800000 */
.L_x_150:
        /* <DEDUP_REMOVED lines=14> */
.L_x_136:
        /* <DEDUP_REMOVED lines=18> */
.L_x_152:
        /* <DEDUP_REMOVED lines=39> */
.L_x_154:
[----:B------:R-:W-:Y:S05]  /*5d20*/  BSYNC B0 ;  /* 0x0000000000007941 */ /* 0x000fea0003800000 */
.L_x_153:
        /* <DEDUP_REMOVED lines=16> */
.L_x_156:
[----:B------:R-:W-:Y:S05]  /*5e30*/  BSYNC B0 ;  /* 0x0000000000007941 */ /* 0x000fea0003800000 */
.L_x_155:
        /* <DEDUP_REMOVED lines=16> */
.L_x_158:
[----:B------:R-:W-:Y:S05]  /*5f40*/  BSYNC B0 ;  /* 0x0000000000007941 */ /* 0x000fea0003800000 */
.L_x_157:
        /* <DEDUP_REMOVED lines=16> */
.L_x_160:
[----:B------:R-:W-:Y:S05]  /*6050*/  BSYNC B0 ;  /* 0x0000000000007941 */ /* 0x000fea0003800000 */
.L_x_159:
        /* <DEDUP_REMOVED lines=20> */
.L_x_162:
[----:B------:R-:W-:Y:S05]  /*61a0*/  BSYNC B0 ;  /* 0x0000000000007941 */ /* 0x000fea0003800000 */
.L_x_161:
        /* <DEDUP_REMOVED lines=14> */
.L_x_164:
[----:B------:R-:W-:Y:S05]  /*6290*/  BSYNC B0 ;  /* 0x0000000000007941 */ /* 0x000fea0003800000 */
.L_x_163:
        /* <DEDUP_REMOVED lines=14> */
.L_x_166:
[----:B------:R-:W-:Y:S05]  /*6380*/  BSYNC B0 ;  /* 0x0000000000007941 */ /* 0x000fea0003800000 */
.L_x_165:
        /* <DEDUP_REMOVED lines=13> */
.L_x_167:
        /* <DEDUP_REMOVED lines=10> */
.L_x_1798:


//--------------------- .text._ZN7cutlass13device_kernelIN5flash19enable_sm80_to_sm89INS1_16FlashAttnBwdSm80INS1_25CollectiveMainloopBwdSm80ILi2ELi2EN4cute5tupleIJNS5_1CILi64EEENS7_ILi128EEES8_EEENS_10bfloat16_tEfNS_4arch4Sm80ELb0ELb0ELb0ELb1ELb0ELb0ELb0ELb0ELi2ELi2ELi4ELi2ELb1EEENS1_24CollectiveEpilogueBwdGQAISA_fSD_Li256ELb1ELb0EEENS1_19SingleTileSchedulerILb1ELb0ELb0ELi128EEEEEEEEEvNT_6ParamsE --------------------------
	.section	.text._ZN7cutlass13device_kernelIN5flash19enable_sm80_to_sm89INS1_16FlashAttnBwdSm80INS1_25CollectiveMainloopBwdSm80ILi2ELi2EN4cute5tupleIJNS5_1CILi64EEENS7_ILi128EEES8_EEENS_10bfloat16_tEfNS_4arch4Sm80ELb0ELb0ELb0ELb1ELb0ELb0ELb0ELb0ELi2ELi2ELi4ELi2ELb1EEENS1_24CollectiveEpilogueBwdGQAISA_fSD_Li256ELb1ELb0EEENS1_19SingleTileSchedulerILb1ELb0ELb0ELi128EEEEEEEEEvNT_6ParamsE,"ax",@progbits
	.sectioninfo	@"SHI_REGISTERS=254"
	.align	128
.text._ZN7cutlass13device_kernelIN5flash19enable_sm80_to_sm89INS1_16FlashAttnBwdSm80INS1_25CollectiveMainloopBwdSm80ILi2ELi2EN4cute5tupleIJNS5_1CILi64EEENS7_ILi128EEES8_EEENS_10bfloat16_tEfNS_4arch4Sm80ELb0ELb0ELb0ELb1ELb0ELb0ELb0ELb0ELi2ELi2ELi4ELi2ELb1EEENS1_24CollectiveEpilogueBwdGQAISA_fSD_Li256ELb1ELb0EEENS1_19SingleTileSchedulerILb1ELb0ELb0ELi128EEEEEEEEEvNT_6ParamsE:
        .type           _ZN7cutlass13device_kernelIN5flash19enable_sm80_to_sm89INS1_16FlashAttnBwdSm80INS1_25CollectiveMainloopBwdSm80ILi2ELi2EN4cute5tupleIJNS5_1CILi64EEENS7_ILi128EEES8_EEENS_10bfloat16_tEfNS_4arch4Sm80ELb0ELb0ELb0ELb1ELb0ELb0ELb0ELb0ELi2ELi2ELi4ELi2ELb1EEENS1_24CollectiveEpilogueBwdGQAISA_fSD_Li256ELb1ELb0EEENS1_19SingleTileSchedulerILb1ELb0ELb0ELi128EEEEEEEEEvNT_6ParamsE,@function
        .size           _ZN7cutlass13device_kernelIN5flash19enable_sm80_to_sm89INS1_16FlashAttnBwdSm80INS1_25CollectiveMainloopBwdSm80ILi2ELi2EN4cute5tupleIJNS5_1CILi64EEENS7_ILi128EEES8_EEENS_10bfloat16_tEfNS_4arch4Sm80ELb0ELb0ELb0ELb1ELb0ELb0ELb0ELb0ELi2ELi2ELi4ELi2ELb1EEENS1_24CollectiveEpilogueBwdGQAISA_fSD_Li256ELb1ELb0EEENS1_19SingleTileSchedulerILb1ELb0ELb0ELi128EEEEEEEEEvNT_6ParamsE,(.L_x_1799 - _ZN7cutlass13device_kernelIN5flash19enable_sm80_to_sm89INS1_16FlashAttnBwdSm80INS1_25CollectiveMainloopBwdSm80ILi2ELi2EN4cute5tupleIJNS5_1CILi64EEENS7_ILi128EEES8_EEENS_10bfloat16_tEfNS_4arch4Sm80ELb0ELb0ELb0ELb1ELb0ELb0ELb0ELb0ELi2ELi2ELi4ELi2ELb1EEENS1_24CollectiveEpilogueBwdGQAISA_fSD_Li256ELb1ELb0EEENS1_19SingleTileSchedulerILb1ELb0ELb0ELi128EEEEEEEEEvNT_6ParamsE)
        .other          _ZN7cutlass13device_kernelIN5flash19enable_sm80_to_sm89INS1_16FlashAttnBwdSm80INS1_25CollectiveMainloopBwdSm80ILi2ELi2EN4cute5tupleIJNS5_1CILi64EEENS7_ILi128EEES8_EEENS_10bfloat16_tEfNS_4arch4Sm80ELb0ELb0ELb0ELb1ELb0ELb0ELb0ELb0ELi2ELi2ELi4ELi2ELb1EEENS1_24CollectiveEpilogueBwdGQAISA_fSD_Li256ELb1ELb0EEENS1_19SingleTileSchedulerILb1ELb0ELb0ELi128EEEEEEEEEvNT_6ParamsE,@"STO_CUDA_ENTRY STV_DEFAULT"
_ZN7cutlass13device_kernelIN5flash19enable_sm80_to_sm89INS1_16FlashAttnBwdSm80INS1_25CollectiveMainloopBwdSm80ILi2ELi2EN4cute5tupleIJNS5_1CILi64EEENS7_ILi128EEES8_EEENS_10bfloat16_tEfNS_4arch4Sm80ELb0ELb0ELb0ELb1ELb0ELb0ELb0ELb0ELi2ELi2ELi4ELi2ELb1EEENS1_24CollectiveEpilogueBwdGQAISA_fSD_Li256ELb1ELb0EEENS1_19SingleTileSchedulerILb1ELb0ELb0ELi128EEEEEEEEEvNT_6ParamsE:
        /* <DEDUP_REMOVED lines=17> */
.L_x_169:
        /* <DEDUP_REMOVED lines=8> */
.L_x_171:
[----:B------:R-:W-:Y:S02]  /*0190*/  MOV R5, c[0x0][0x3ac] ;  /* 0x0000eb0000057a02 */ /* 0x000fe40000000f00 */
.L_x_170:
[----:B------:R-:W-:-:S05]  /*01a0*/  IMAD.SHL.U32 R0, R2, 0x80, RZ ;  /* 0x0000008002007824 */ /* 0x000fca00078e00ff */
[----:B-----5:R-:W-:-:S04]  /*01b0*/  ISETP.GE.AND P0, PT, R0, R5, PT ;  /* 0x000000050000720c */ /* 0x020fc80003f06270 */
[----:B------:R-:W-:Y:S01]  /*01c0*/  SEL R207, R207, 0xffffffff, !P0 ;  /* 0xffffffffcfcf7807 */ /* 0x000fe20004000000 */
[----:B------:R-:W-:Y:S05]  /*01d0*/  BRA `(.L_x_172) ;  /* 0x0000011000007947 */ /* 0x000fea0003800000 */
.L_x_168:
[----:B---34-:R-:W-:-:S04]  /*01e0*/  ISETP.NE.U32.AND P0, PT, RZ, c[0x0][0x3c8], PT ;  /* 0x0000f200ff007a0c */ /* 0x018fc80003f05070 */
[----:B------:R-:W-:-:S13]  /*01f0*/  ISETP.NE.AND.EX P0, PT, RZ, c[0x0][0x3cc], PT, P0 ;  /* 0x0000f300ff007a0c */ /* 0x000fda0003f05300 */
[----:B------:R-:W-:Y:S05]  /*0200*/  @!P0 BRA `(.L_x_173) ;  /* 0x0000002000008947 */ /* 0x000fea0003800000 */
[----:B------:R1:W5:Y:S01]  /*0210*/  LDG.E R5, [R8.64] ;  /* 0x0000000808057981 */ /* 0x000362000c1e1900 */
[----:B------:R-:W-:Y:S05]  /*0220*/  BRA `(.L_x_174) ;  /* 0x0000009000007947 */ /* 0x000fea0003800000 */
.L_x_173:
        /* <DEDUP_REMOVED lines=8> */
.L_x_175:
[----:B------:R-:W-:Y:S02]  /*02b0*/  MOV R5, c[0x0][0x3ac] ;  /* 0x0000eb0000057a02 */ /* 0x000fe40000000f00 */
.L_x_174:
[----:B------:R-:W-:-:S05]  /*02c0*/  IMAD.SHL.U32 R0, R2, 0x80, RZ ;  /* 0x0000008002007824 */ /* 0x000fca00078e00ff */
[----:B-----5:R-:W-:-:S04]  /*02d0*/  ISETP.GE.AND P0, PT, R0, R5, PT ;  /* 0x000000050000720c */ /* 0x020fc80003f06270 */
[----:B------:R-:W-:-:S04]  /*02e0*/  SEL R207, R207, 0xffffffff, !P0 ;  /* 0xffffffffcfcf7807 */ /* 0x000fc80004000000 */
.L_x_172:
[----:B------:R-:W-:-:S13]  /*02f0*/  ISETP.GE.AND P0, PT, R207, RZ, PT ;  /* 0x000000ffcf00720c */ /* 0x000fda0003f06270 */
[----:B------:R-:W-:Y:S05]  /*0300*/  @!P0 EXIT ;  /* 0x000000000000894d */ /* 0x000fea0003800000 */
[----:B------:R-:W-:Y:S01]  /*0310*/  ISETP.NE.U32.AND P0, PT, RZ, c[0x0][0x2c8], PT ;  /* 0x0000b200ff007a0c */ /* 0x000fe20003f05070 */
[----:B------:R-:W-:Y:S01]  /*0320*/  IMAD.WIDE R18, R207, R4, c[0x0][0x2c8] ;  /* 0x0000b200cf127625 */ /* 0x000fe200078e0204 */
[----:B------:R-:W-:Y:S02]  /*0330*/  ISETP.NE.U32.AND P3, PT, RZ, c[0x0][0x2d0], PT ;  /* 0x0000b400ff007a0c */ /* 0x000fe40003f65070 */
[----:B------:R-:W-:Y:S02]  /*0340*/  ISETP.NE.AND.EX P0, PT, RZ, c[0x0][0x2cc], PT, P0 ;  /* 0x0000b300ff007a0c */ /* 0x000fe40003f05300 */
[----:B------:R-:W-:Y:S02]  /*0350*/  ISETP.NE.U32.AND P1, PT, RZ, c[0x0][0x2d8], PT ;  /* 0x0000b600ff007a0c */ /* 0x000fe40003f25070 */
[----:B------:R-:W-:Y:S02]  /*0360*/  ISETP.NE.AND.EX P3, PT, RZ, c[0x0][0x2d4], PT, P3 ;  /* 0x0000b500ff007a0c */ /* 0x000fe40003f65330 */
[----:B------:R-:W-:-:S07]  /*0370*/  ISETP.NE.AND.EX P1, PT, RZ, c[0x0][0x2dc], PT, P1 ;  /* 0x0000b700ff007a0c */ /* 0x000fce0003f25310 */
[----:B------:R-:W2:Y:S01]  /*0380*/  @P0 LDG.E R0, [R18.64] ;  /* 0x0000000812000981 */ /* 0x000ea2000c1e1900 */
[----:B------:R-:W-:-:S03]  /*0390*/  IMAD.WIDE R16, R207, R4, c[0x0][0x2d0] ;  /* 0x0000b400cf107625 */ /* 0x000fc600078e0204 */
[----:B------:R-:W3:Y:S01]  /*03a0*/  @P0 LDG.E R15, [R18.64] ;  /* 0x00000008120f0981 */ /* 0x000ee2000c1e1900 */
[----:B------:R-:W-:Y:S02]  /*03b0*/  IMAD.MOV.U32 R206, RZ, RZ, c[0x0][0x168] ;  /* 0x00005a00ffce7624 */ /* 0x000fe400078e00ff */
[C---:B------:R-:W-:Y:S01]  /*03c0*/  @P1 IMAD.WIDE R20, R207.reuse, R4, c[0x0][0x2d8] ;  /* 0x0000b600cf141625 */ /* 0x040fe200078e0204 */
[----:B------:R-:W4:Y:S04]  /*03d0*/  @P3 LDG.E R13, [R16.64] ;  /* 0x00000008100d3981 */ /* 0x000f28000c1e1900 */
[----:B------:R1:W5:Y:S02]  /*03e0*/  @P1 LDG.E R206, [R20.64] ;  /* 0x0000000814ce1981 */ /* 0x000364000c1e1900 */
[----:B-1----:R-:W-:Y:S01]  /*03f0*/  CS2R R8, SRZ ;  /* 0x0000000000087805 */ /* 0x002fe2000001ff00 */
[----:B------:R-:W-:Y:S01]  /*0400*/  CS2R R10, SRZ ;  /* 0x00000000000a7805 */ /* 0x000fe2000001ff00 */
[----:B--2---:R-:W-:Y:S01]  /*0410*/  @P0 IMAD R0, R207, 0x40, R0 ;  /* 0x00000040cf000824 */ /* 0x004fe200078e0200 */
[--C-:B---3--:R-:W-:Y:S01]  /*0420*/  @P0 SHF.R.S32.HI R9, RZ, 0x1f, R15.reuse ;  /* 0x0000001fff090819 */ /* 0x108fe2000001140f */
[----:B------:R-:W-:-:S03]  /*0430*/  @P0 IMAD.MOV.U32 R8, RZ, RZ, R15 ;  /* 0x000000ffff080224 */ /* 0x000fc600078e000f */
[----:B------:R-:W-:Y:S02]  /*0440*/  @P0 SHF.R.S32.HI R5, RZ, 0x1f, R0 ;  /* 0x0000001fff050819 */ /* 0x000fe40000011400 */
[--C-:B----4-:R-:W-:Y:S01]  /*0450*/  @P3 SHF.R.S32.HI R11, RZ, 0x1f, R13.reuse ;  /* 0x0000001fff0b3819 */ /* 0x110fe2000001140d */
[----:B------:R-:W-:Y:S01]  /*0460*/  @P3 IMAD.MOV.U32 R10, RZ, RZ, R13 ;  /* 0x000000ffff0a3224 */ /* 0x000fe200078e000d */
[----:B------:R-:W-:Y:S01]  /*0470*/  @P0 LEA.HI R5, R5, R0, RZ, 0x6 ;  /* 0x0000000005050211 */ /* 0x000fe200078f30ff */
[----:B------:R-:W-:-:S03]  /*0480*/  IMAD.MOV.U32 R0, RZ, RZ, RZ ;  /* 0x000000ffff007224 */ /* 0x000fc600078e00ff */
[----:B------:R-:W-:Y:S01]  /*0490*/  @P0 LOP3.LUT R0, R5, 0xffffffc0, RZ, 0xc0, !PT ;  /* 0xffffffc005000812 */ /* 0x000fe200078ec0ff */
[----:B------:R-:W-:Y:S01]  /*04a0*/  IMAD.MOV.U32 R5, RZ, RZ, c[0x0][0x198] ;  /* 0x00006600ff057624 */ /* 0x000fe200078e00ff */
[----:B------:R-:W-:Y:S05]  /*04b0*/  @P1 BRA `(.L_x_176) ;  /* 0x0000004000001947 */ /* 0x000fea0003800000 */
[----:B------:R-:W-:Y:S05]  /*04c0*/  @!P0 BRA `(.L_x_176) ;  /* 0x0000003000008947 */ /* 0x000fea0003800000 */
[----:B-----5:R-:W2:Y:S04]  /*04d0*/  LDG.E R206, [R18.64] ;  /* 0x0000000812ce7981 */ /* 0x020ea8000c1e1900 */
[----:B------:R-:W2:Y:S02]  /*04e0*/  LDG.E R13, [R18.64+0x4] ;  /* 0x00000408120d7981 */ /* 0x000ea4000c1e1900 */
[----:B--2---:R-:W-:Y:S02]  /*04f0*/  IADD3 R206, -R206, R13, RZ ;  /* 0x0000000dcece7210 */ /* 0x004fe40007ffe1ff */
.L_x_176:
[----:B------:R-:W-:-:S04]  /*0500*/  ISETP.NE.U32.AND P1, PT, RZ, c[0x0][0x2e0], PT ;  /* 0x0000b800ff007a0c */ /* 0x000fc80003f25070 */
[----:B------:R-:W-:-:S13]  /*0510*/  ISETP.NE.AND.EX P1, PT, RZ, c[0x0][0x2e4], PT, P1 ;  /* 0x0000b900ff007a0c */ /* 0x000fda0003f25310 */
[----:B------:R-:W-:Y:S05]  /*0520*/  @!P1 BRA `(.L_x_177) ;  /* 0x0000003000009947 */ /* 0x000fea0003800000 */
[----:B------:R-:W-:-:S06]  /*0530*/  IMAD.WIDE R4, R207, R4, c[0x0][0x2e0] ;  /* 0x0000b800cf047625 */ /* 0x000fcc00078e0204 */
[----:B------:R1:W5:Y:S01]  /*0540*/  LDG.E R5, [R4.64] ;  /* 0x0000000804057981 */ /* 0x000362000c1e1900 */
[----:B------:R-:W-:Y:S05]  /*0550*/  BRA `(.L_x_178) ;  /* 0x0000004000007947 */ /* 0x000fea0003800000 */
.L_x_177:
[----:B------:R-:W-:Y:S05]  /*0560*/  @!P3 BRA `(.L_x_178) ;  /* 0x000000300000b947 */ /* 0x000fea0003800000 */
[----:B------:R-:W2:Y:S04]  /*0570*/  LDG.E R5, [R16.64] ;  /* 0x0000000810057981 */ /* 0x000ea8000c1e1900 */
[----:B------:R-:W2:Y:S02]  /*0580*/  LDG.E R4, [R16.64+0x4] ;  /* 0x0000040810047981 */ /* 0x000ea4000c1e1900 */
[----:B--2---:R-:W-:Y:S02]  /*0590*/  IADD3 R5, -R5, R4, RZ ;  /* 0x0000000405057210 */ /* 0x004fe40007ffe1ff */
.L_x_178:
        /* <DEDUP_REMOVED lines=35> */
[----:B-1----:R-:W-:Y:S01]  /*07d0*/  IMAD.MOV.U32 R4, RZ, RZ, c[0x0][0x248] ;  /* 0x00009200ff047624 */ /* 0x002fe200078e00ff */
[----:B------:R-:W-:Y:S01]  /*07e0*/  SHF.R.S32.HI R19, RZ, 0x1f, R6 ;  /* 0x0000001fff137819 */ /* 0x000fe20000011406 */
[--C-:B------:R-:W-:Y:S01]  /*07f0*/  IMAD.MOV.U32 R15, RZ, RZ, R3.reuse ;  /* 0x000000ffff0f7224 */ /* 0x100fe200078e0003 */
[----:B------:R-:W-:Y:S01]  /*0800*/  SHF.R.S32.HI R12, RZ, 0x1f, R3 ;  /* 0x0000001fff0c7819 */ /* 0x000fe20000011403 */
[----:B------:R-:W-:Y:S01]  /*0810*/  IMAD.SHL.U32 R216, R6, 0x4, RZ ;  /* 0x0000000406d87824 */ /* 0x000fe200078e00ff */
[----:B------:R-:W-:Y:S01]  /*0820*/  ISETP.NE.AND P1, PT, R4, 0x1, PT ;  /* 0x000000010400780c */ /* 0x000fe20003f25270 */
[----:B------:R-:W-:Y:S01]  /*0830*/  UMOV UR6, 0x6 ;  /* 0x0000000600067882 */ /* 0x000fe20000000000 */
[----:B------:R-:W-:Y:S01]  /*0840*/  LEA.HI R18, R19, R6, RZ, 0x3 ;  /* 0x0000000613127211 */ /* 0x000fe200078f18ff */
[C---:B------:R-:W-:Y:S01]  /*0850*/  IMAD R40, R12.reuse, c[0x0][0x270], RZ ;  /* 0x00009c000c287a24 */ /* 0x040fe200078e02ff */
[----:B------:R-:W-:Y:S01]  /*0860*/  SHF.R.S32.HI R217, RZ, 0x1f, R216 ;  /* 0x0000001fffd97819 */ /* 0x000fe200000114d8 */
[----:B------:R-:W-:Y:S01]  /*0870*/  IMAD R26, R12, c[0x0][0x238], RZ ;  /* 0x00008e000c1a7a24 */ /* 0x000fe200078e02ff */
[----:B------:R-:W-:Y:S01]  /*0880*/  SHF.R.S32.HI R205, RZ, 0x3, R18 ;  /* 0x00000003ffcd7819 */ /* 0x000fe20000011412 */
[C---:B------:R-:W-:Y:S01]  /*0890*/  IMAD R40, R3.reuse, c[0x0][0x274], R40 ;  /* 0x00009d0003287a24 */ /* 0x040fe200078e0228 */
[----:B------:R-:W-:Y:S01]  /*08a0*/  SHF.R.S32.HI R7, RZ, 0x1f, R6 ;  /* 0x0000001fff077819 */ /* 0x000fe20000011406 */
[----:B------:R-:W-:Y:S01]  /*08b0*/  IMAD.WIDE.U32 R22, R3, c[0x0][0x270], R216 ;  /* 0x00009c0003167a25 */ /* 0x000fe200078e00d8 */
[----:B------:R-:W-:Y:S01]  /*08c0*/  SHF.R.S32.HI R13, RZ, 0x1f, R205 ;  /* 0x0000001fff0d7819 */ /* 0x000fe200000114cd */
[----:B------:R-:W-:Y:S01]  /*08d0*/  ULDC.64 UR4, c[0x0][0x1d8] ;  /* 0x0000760000047ab9 */ /* 0x000fe20000000a00 */
[----:B------:R-:W-:Y:S01]  /*08e0*/  IADD3 R32, P2, R205, R8, RZ ;  /* 0x00000008cd207210 */ /* 0x000fe20007f5e0ff */
[----:B------:R-:W-:Y:S01]  /*08f0*/  @P1 IMAD.HI.U32 R4, R3, c[0x0][0x24c], RZ ;  /* 0x0000930003041a27 */ /* 0x000fe200078e00ff */
[----:B------:R-:W-:Y:S01]  /*0900*/  USHF.L.U64.HI UR5, UR4, UR6, UR5 ;  /* 0x0000000604057299 */ /* 0x000fe20008010205 */
[----:B------:R-:W-:Y:S01]  /*0910*/  LEA.HI R197, R19, R6, RZ, 0x7 ;  /* 0x0000000613c57211 */ /* 0x000fe200078f38ff */
[----:B------:R-:W-:Y:S01]  /*0920*/  USHF.L.U32 UR4, UR4, 0x6, URZ ;  /* 0x0000000604047899 */ /* 0x000fe2000800063f */
[----:B------:R-:W-:Y:S01]  /*0930*/  IMAD R8, R2, -0x80, R5 ;  /* 0xffffff8002087824 */ /* 0x000fe200078e0205 */
[----:B------:R-:W-:Y:S01]  /*0940*/  @P1 SHF.R.U32.HI R15, RZ, c[0x0][0x250], R4 ;  /* 0x00009400ff0f1a19 */ /* 0x000fe20000011604 */
[----:B------:R-:W-:Y:S01]  /*0950*/  IMAD.X R9, R13, 0x1, R9, P2 ;  /* 0x000000010d097824 */ /* 0x000fe200010e0609 */
[C---:B------:R-:W-:Y:S01]  /*0960*/  IADD3 R24, P1, R205.reuse, R10, RZ ;  /* 0x0000000acd187210 */ /* 0x040fe20007f3e0ff */
[----:B------:R-:W-:Y:S01]  /*0970*/  IMAD.IADD R4, R8, 0x1, -R205 ;  /* 0x0000000108047824 */ /* 0x000fe200078e0acd */
[----:B------:R-:W-:Y:S01]  /*0980*/  SHF.R.S32.HI R30, RZ, 0x1f, R15 ;  /* 0x0000001fff1e7819 */ /* 0x000fe2000001140f */
[----:B------:R-:W-:Y:S01]  /*0990*/  IMAD.SHL.U32 R5, R205, 0x40, RZ ;  /* 0x00000040cd057824 */ /* 0x000fe200078e00ff */
[----:B------:R-:W-:Y:S01]  /*09a0*/  SHF.R.U32.HI R197, RZ, 0x4, R197 ;  /* 0x00000004ffc57819 */ /* 0x000fe200000116c5 */
[----:B------:R-:W-:Y:S01]  /*09b0*/  IMAD.X R25, R13, 0x1, R11, P1 ;  /* 0x000000010d197824 */ /* 0x000fe200008e060b */
[----:B------:R-:W-:Y:S01]  /*09c0*/  LOP3.LUT R13, R18, 0xfffffff8, RZ, 0xc0, !PT ;  /* 0xfffffff8120d7812 */ /* 0x000fe200078ec0ff */
[----:B------:R-:W-:Y:S01]  /*09d0*/  IMAD.IADD R41, R23, 0x1, R40 ;  /* 0x0000000117297824 */ /* 0x000fe200078e0228 */
[C---:B------:R-:W-:Y:S01]  /*09e0*/  ISETP.GE.AND P1, PT, R4.reuse, 0x1, PT ;  /* 0x000000010400780c */ /* 0x040fe20003f26270 */
[----:B------:R-:W-:Y:S01]  /*09f0*/  IMAD.MOV.U32 R40, RZ, RZ, R22 ;  /* 0x000000ffff287224 */ /* 0x000fe200078e0016 */
[----:B------:R-:W-:Y:S01]  /*0a00*/  ISETP.GE.AND P6, PT, R4, 0x21, PT ;  /* 0x000000210400780c */ /* 0x000fe20003fc6270 */
[----:B------:R-:W-:Y:S01]  /*0a10*/  IMAD.WIDE R24, R2, 0x80, R24 ;  /* 0x0000008002187825 */ /* 0x000fe200078e0218 */
[----:B------:R-:W-:-:S02]  /*0a20*/  ISETP.GE.AND P5, PT, R4, 0x41, PT ;  /* 0x000000410400780c */ /* 0x000fc40003fa6270 */
[----:B------:R-:W-:Y:S01]  /*0a30*/  ISETP.GE.AND P2, PT, R4, 0x61, PT ;  /* 0x000000610400780c */ /* 0x000fe20003f46270 */
[----:B------:R-:W-:Y:S01]  /*0a40*/  IMAD.IADD R4, R6, 0x1, -R13 ;  /* 0x0000000106047824 */ /* 0x000fe200078e0a0d */
[----:B------:R-:W-:Y:S01]  /*0a50*/  LEA.HI R11, R19, R6, RZ, 0x6 ;  /* 0x00000006130b7211 */ /* 0x000fe200078f30ff */
[----:B------:R-:W-:Y:S01]  /*0a60*/  IMAD.WIDE.U32 R16, R3, c[0x0][0x238], R6 ;  /* 0x00008e0003107a25 */ /* 0x000fe200078e0006 */
[----:B------:R-:W-:Y:S02]  /*0a70*/  LOP3.LUT R5, R5, 0x1c0, RZ, 0xc0, !PT ;  /* 0x000001c005057812 */ /* 0x000fe400078ec0ff */
[----:B------:R-:W-:Y:S01]  /*0a80*/  SHF.R.S32.HI R11, RZ, 0x6, R11 ;  /* 0x00000006ff0b7819 */ /* 0x000fe2000001140b */
[----:B------:R-:W-:Y:S01]  /*0a90*/  IMAD.SHL.U32 R20, R4, 0x8, RZ ;  /* 0x0000000804147824 */ /* 0x000fe200078e00ff */
[----:B------:R-:W-:Y:S01]  /*0aa0*/  SHF.R.S32.HI R13, RZ, 0x1f, R207 ;  /* 0x0000001fff0d7819 */ /* 0x000fe200000114cf */
[----:B------:R-:W-:Y:S02]  /*0ab0*/  IMAD R26, R3, c[0x0][0x23c], R26 ;  /* 0x00008f00031a7a24 */ /* 0x000fe400078e021a */
[----:B------:R-:W-:Y:S01]  /*0ac0*/  IMAD.SHL.U32 R22, R11, 0x200, RZ ;  /* 0x000002000b167824 */ /* 0x000fe200078e00ff */
[----:B------:R-:W-:Y:S01]  /*0ad0*/  LOP3.LUT R10, R5, 0x38, R20, 0xf8, !PT ;  /* 0x00000038050a7812 */ /* 0x000fe200078ef814 */
[----:B------:R-:W-:Y:S01]  /*0ae0*/  IMAD R28, R12, c[0x0][0x288], RZ ;  /* 0x0000a2000c1c7a24 */ /* 0x000fe200078e02ff */
[----:B------:R-:W-:Y:S01]  /*0af0*/  SHF.R.U32.HI R5, RZ, 0x3, R5 ;  /* 0x00000003ff057819 */ /* 0x000fe20000011605 */
[----:B------:R-:W-:Y:S01]  /*0b00*/  IMAD.IADD R27, R17, 0x1, R26 ;  /* 0x00000001111b7824 */ /* 0x000fe200078e021a */
[----:B------:R-:W-:Y:S01]  /*0b10*/  SEL R203, R13, RZ, !P0 ;  /* 0x000000ff0dcb7207 */ /* 0x000fe20004000000 */
[----:B------:R-:W-:Y:S01]  /*0b20*/  IMAD.MOV.U32 R26, RZ, RZ, R16 ;  /* 0x000000ffff1a7224 */ /* 0x000fe200078e0010 */
[----:B------:R-:W-:Y:S01]  /*0b30*/  LOP3.LUT R2, R22, R10, R5, 0xf6, !PT ;  /* 0x0000000a16027212 */ /* 0x000fe200078ef605 */
[C---:B------:R-:W-:Y:S01]  /*0b40*/  IMAD R38, R12.reuse, c[0x0][0x180], RZ ;  /* 0x000060000c267a24 */ /* 0x040fe200078e02ff */
[----:B------:R-:W-:Y:S01]  /*0b50*/  SEL R10, R207, RZ, !P0 ;  /* 0x000000ffcf0a7207 */ /* 0x000fe20004000000 */
[----:B------:R-:W-:Y:S01]  /*0b60*/  IMAD R36, R12, c[0x0][0x210], RZ ;  /* 0x000084000c247a24 */ /* 0x000fe200078e02ff */
[----:B------:R-:W-:Y:S01]  /*0b70*/  SHF.R.S32.HI R21, RZ, 0x1f, R20 ;  /* 0x0000001fff157819 */ /* 0x000fe20000011414 */
[C---:B------:R-:W-:Y:S01]  /*0b80*/  IMAD R28, R3.reuse, c[0x0][0x28c], R28 ;  /* 0x0000a300031c7a24 */ /* 0x040fe200078e021c */
[----:B------:R-:W-:Y:S01]  /*0b90*/  SHF.R.S32.HI R12, RZ, 0x1f, R0 ;  /* 0x0000001fff0c7819 */ /* 0x000fe20000011400 */
[----:B------:R-:W-:Y:S01]  /*0ba0*/  IMAD.WIDE.U32 R16, R3, c[0x0][0x288], R216 ;  /* 0x0000a20003107a25 */ /* 0x000fe200078e00d8 */
[----:B------:R-:W-:-:S02]  /*0bb0*/  SEL R13, R13, RZ, !P3 ;  /* 0x000000ff0d0d7207 */ /* 0x000fc40005800000 */
[C---:B------:R-:W-:Y:S01]  /*0bc0*/  ISETP.GE.OR P4, PT, R20.reuse, c[0x0][0x1cc], !P1 ;  /* 0x0000730014007a0c */ /* 0x040fe20004f86670 */
[----:B------:R-:W-:Y:S01]  /*0bd0*/  IMAD R5, R203, c[0x0][0x278], RZ ;  /* 0x00009e00cb057a24 */ /* 0x000fe200078e02ff */
[----:B------:R-:W-:Y:S01]  /*0be0*/  ISETP.GE.OR P1, PT, R20, c[0x0][0x19c], !P1 ;  /* 0x0000670014007a0c */ /* 0x000fe20004f26670 */
[----:B------:R-:W-:-:S04]  /*0bf0*/  IMAD.WIDE.U32 R40, R10, c[0x0][0x278], R40 ;  /* 0x00009e000a287a25 */ /* 0x000fc800078e0028 */
[C---:B------:R-:W-:Y:S02]  /*0c00*/  IMAD R38, R3.reuse, c[0x0][0x184], R38 ;  /* 0x0000610003267a24 */ /* 0x040fe400078e0226 */
[C---:B------:R-:W-:Y:S02]  /*0c10*/  IMAD R36, R3.reuse, c[0x0][0x214], R36 ;  /* 0x0000850003247a24 */ /* 0x040fe400078e0224 */
[----:B------:R-:W-:Y:S02]  /*0c20*/  IMAD R34, R30, c[0x0][0x1e0], RZ ;  /* 0x000078001e227a24 */ /* 0x000fe400078e02ff */
[----:B------:R-:W-:-:S04]  /*0c30*/  IMAD.WIDE.U32 R48, R3, c[0x0][0x180], R20 ;  /* 0x0000600003307a25 */ /* 0x000fc800078e0014 */
[----:B------:R-:W-:-:S04]  /*0c40*/  IMAD.WIDE.U32 R46, R3, c[0x0][0x210], R20 ;  /* 0x00008400032e7a25 */ /* 0x000fc800078e0014 */
[----:B------:R-:W-:Y:S01]  /*0c50*/  IMAD.IADD R29, R17, 0x1, R28 ;  /* 0x00000001111d7824 */ /* 0x000fe200078e021c */
[----:B------:R-:W-:Y:S01]  /*0c60*/  IADD3 R17, P0, R0, R40, RZ ;  /* 0x0000002800117210 */ /* 0x000fe20007f1e0ff */
[----:B------:R-:W-:Y:S02]  /*0c70*/  IMAD R3, R10, c[0x0][0x27c], R5 ;  /* 0x00009f000a037a24 */ /* 0x000fe400078e0205 */
[----:B------:R-:W-:Y:S02]  /*0c80*/  IMAD R30, R30, c[0x0][0x1b0], RZ ;  /* 0x00006c001e1e7a24 */ /* 0x000fe400078e02ff */
[C---:B------:R-:W-:Y:S01]  /*0c90*/  IMAD R34, R15.reuse, c[0x0][0x1e4], R34 ;  /* 0x000079000f227a24 */ /* 0x040fe200078e0222 */
[----:B------:R-:W-:Y:S01]  /*0ca0*/  IADD3.X R14, R12, R41, R3, P0, !PT ;  /* 0x000000290c0e7210 */ /* 0x000fe200007fe403 */
[----:B------:R-:W-:-:S04]  /*0cb0*/  IMAD.WIDE.U32 R44, R15, c[0x0][0x1e0], R20 ;  /* 0x000078000f2c7a25 */ /* 0x000fc800078e0014 */
[C---:B------:R-:W-:Y:S02]  /*0cc0*/  IMAD R30, R15.reuse, c[0x0][0x1b4], R30 ;  /* 0x00006d000f1e7a24 */ /* 0x040fe400078e021e */
[----:B------:R-:W-:Y:S01]  /*0cd0*/  IMAD.WIDE.U32 R42, R15, c[0x0][0x1b0], R20 ;  /* 0x00006c000f2a7a25 */ /* 0x000fe200078e0014 */
[----:B------:R-:W-:Y:S02]  /*0ce0*/  SEL R21, R207, RZ, !P3 ;  /* 0x000000ffcf157207 */ /* 0x000fe40005800000 */
[C---:B------:R-:W-:Y:S01]  /*0cf0*/  ISETP.GE.OR P3, PT, R20.reuse, c[0x0][0x1cc], !P6 ;  /* 0x0000730014007a0c */ /* 0x040fe20007766670 */
[----:B------:R-:W-:Y:S01]  /*0d00*/  IMAD.MOV.U32 R28, RZ, RZ, R16 ;  /* 0x000000ffff1c7224 */ /* 0x000fe200078e0010 */
[----:B------:R-:W-:Y:S01]  /*0d10*/  ISETP.GE.OR P6, PT, R20, c[0x0][0x19c], !P6 ;  /* 0x0000670014007a0c */ /* 0x000fe200077c6670 */
[----:B------:R-:W-:Y:S02]  /*0d20*/  IMAD.IADD R39, R49, 0x1, R38 ;  /* 0x0000000131277824 */ /* 0x000fe400078e0226 */
[----:B------:R-:W-:-:S02]  /*0d30*/  IMAD.IADD R37, R47, 0x1, R36 ;  /* 0x000000012f257824 */ /* 0x000fc400078e0224 */
[C---:B------:R-:W-:Y:S02]  /*0d40*/  IMAD R15, R203.reuse, c[0x0][0x290], RZ ;  /* 0x0000a400cb0f7a24 */ /* 0x040fe400078e02ff */
[C---:B------:R-:W-:Y:S02]  /*0d50*/  IMAD R5, R203.reuse, c[0x0][0x188], RZ ;  /* 0x00006200cb057a24 */ /* 0x040fe400078e02ff */
[----:B------:R-:W-:Y:S02]  /*0d60*/  IMAD R3, R203, c[0x0][0x218], RZ ;  /* 0x00008600cb037a24 */ /* 0x000fe400078e02ff */
[----:B------:R-:W-:Y:S02]  /*0d70*/  IMAD.IADD R35, R45, 0x1, R34 ;  /* 0x000000012d237824 */ /* 0x000fe400078e0222 */
[----:B------:R-:W-:Y:S02]  /*0d80*/  IMAD.MOV.U32 R38, RZ, RZ, R48 ;  /* 0x000000ffff267224 */ /* 0x000fe400078e0030 */
[----:B------:R-:W-:-:S02]  /*0d90*/  IMAD.MOV.U32 R36, RZ, RZ, R46 ;  /* 0x000000ffff247224 */ /* 0x000fc400078e002e */
[----:B------:R-:W-:Y:S02]  /*0da0*/  IMAD R203, R203, c[0x0][0x240], RZ ;  /* 0x00009000cbcb7a24 */ /* 0x000fe400078e02ff */
[----:B------:R-:W-:Y:S02]  /*0db0*/  IMAD.MOV.U32 R34, RZ, RZ, R44 ;  /* 0x000000ffff227224 */ /* 0x000fe400078e002c */
[----:B------:R-:W-:Y:S02]  /*0dc0*/  IMAD R16, R13, c[0x0][0x1e8], RZ ;  /* 0x00007a000d107a24 */ /* 0x000fe400078e02ff */
[----:B------:R-:W-:-:S04]  /*0dd0*/  IMAD.WIDE.U32 R28, R10, c[0x0][0x290], R28 ;  /* 0x0000a4000a1c7a25 */ /* 0x000fc800078e001c */
[----:B------:R-:W-:Y:S02]  /*0de0*/  IMAD.IADD R31, R43, 0x1, R30 ;  /* 0x000000012b1f7824 */ /* 0x000fe400078e021e */
[C---:B------:R-:W-:Y:S02]  /*0df0*/  IMAD R15, R10.reuse, c[0x0][0x294], R15 ;  /* 0x0000a5000a0f7a24 */ /* 0x040fe400078e020f */
[C---:B------:R-:W-:Y:S02]  /*0e00*/  IMAD R5, R10.reuse, c[0x0][0x18c], R5 ;  /* 0x000063000a057a24 */ /* 0x040fe400078e0205 */
[C---:B------:R-:W-:Y:S02]  /*0e10*/  IMAD R3, R10.reuse, c[0x0][0x21c], R3 ;  /* 0x000087000a037a24 */ /* 0x040fe400078e0203 */
[C---:B------:R-:W-:Y:S02]  /*0e20*/  IMAD R203, R10.reuse, c[0x0][0x244], R203 ;  /* 0x000091000acb7a24 */ /* 0x040fe400078e02cb */
[----:B------:R-:W-:-:S04]  /*0e30*/  IMAD.WIDE.U32 R26, R10, c[0x0][0x240], R26 ;  /* 0x000090000a1a7a25 */ /* 0x000fc800078e001a */
[----:B------:R-:W-:-:S04]  /*0e40*/  IMAD.WIDE.U32 R38, R10, c[0x0][0x188], R38 ;  /* 0x000062000a267a25 */ /* 0x000fc800078e0026 */
[----:B------:R-:W-:-:S04]  /*0e50*/  IMAD.WIDE.U32 R36, R10, c[0x0][0x218], R36 ;  /* 0x000086000a247a25 */ /* 0x000fc800078e0024 */
[----:B------:R-:W-:Y:S02]  /*0e60*/  IMAD.MOV.U32 R30, RZ, RZ, R42 ;  /* 0x000000ffff1e7224 */ /* 0x000fe400078e002a */
[----:B------:R-:W-:Y:S02]  /*0e70*/  IMAD R13, R13, c[0x0][0x1b8], RZ ;  /* 0x00006e000d0d7a24 */ /* 0x000fe400078e02ff */
[C---:B------:R-:W-:Y:S01]  /*0e80*/  IMAD R10, R21.reuse, c[0x0][0x1ec], R16 ;  /* 0x00007b00150a7a24 */ /* 0x040fe200078e0210 */
[----:B------:R-:W-:Y:S01]  /*0e90*/  IADD3 R16, P0, R0, R28, RZ ;  /* 0x0000001c00107210 */ /* 0x000fe20007f1e0ff */
[----:B------:R-:W-:-:S03]  /*0ea0*/  IMAD.WIDE.U32 R34, R21, c[0x0][0x1e8], R34 ;  /* 0x00007a0015227a25 */ /* 0x000fc600078e0022 */
[----:B------:R-:W-:Y:S01]  /*0eb0*/  IADD3.X R15, R12, R29, R15, P0, !PT ;  /* 0x0000001d0c0f7210 */ /* 0x000fe200007fe40f */
[----:B------:R-:W-:Y:S02]  /*0ec0*/  IMAD.IADD R37, R37, 0x1, R3 ;  /* 0x0000000125257824 */ /* 0x000fe400078e0203 */
[C---:B------:R-:W-:Y:S02]  /*0ed0*/  IMAD R13, R21.reuse, c[0x0][0x1bc], R13 ;  /* 0x00006f00150d7a24 */ /* 0x040fe400078e020d */
[----:B------:R-:W-:-:S04]  /*0ee0*/  IMAD.WIDE.U32 R30, R21, c[0x0][0x1b8], R30 ;  /* 0x00006e00151e7a25 */ /* 0x000fc800078e001e */
[----:B------:R-:W-:Y:S02]  /*0ef0*/  IMAD.IADD R35, R35, 0x1, R10 ;  /* 0x0000000123237824 */ /* 0x000fe400078e020a */
[----:B------:R-:W-:Y:S02]  /*0f00*/  IMAD R3, R25, c[0x0][0x1d8], RZ ;  /* 0x0000760019037a24 */ /* 0x000fe400078e02ff */
[----:B------:R-:W-:Y:S02]  /*0f10*/  IMAD.IADD R31, R31, 0x1, R13 ;  /* 0x000000011f1f7824 */ /* 0x000fe400078e020d */
[----:B------:R-:W-:Y:S02]  /*0f20*/  IMAD R21, R25, c[0x0][0x1a8], RZ ;  /* 0x00006a0019157a24 */ /* 0x000fe400078e02ff */
[C---:B------:R-:W-:Y:S02]  /*0f30*/  IMAD R3, R24.reuse, c[0x0][0x1dc], R3 ;  /* 0x0000770018037a24 */ /* 0x040fe400078e0203 */
[----:B------:R-:W-:-:S04]  /*0f40*/  IMAD.WIDE.U32 R28, R24, c[0x0][0x1d8], R34 ;  /* 0x00007600181c7a25 */ /* 0x000fc800078e0022 */
[C---:B------:R-:W-:Y:S02]  /*0f50*/  IMAD R21, R24.reuse, c[0x0][0x1ac], R21 ;  /* 0x00006b0018157a24 */ /* 0x040fe400078e0215 */
[----:B------:R-:W-:Y:S01]  /*0f60*/  IMAD.WIDE.U32 R34, R24, c[0x0][0x1a8], R30 ;  /* 0x00006a0018227a25 */ /* 0x000fe200078e001e */
[----:B------:R-:W-:-:S03]  /*0f70*/  LEA R24, P0, R28, c[0x0][0x1c0], 0x1 ;  /* 0x000070001c187a11 */ /* 0x000fc600078008ff */
[----:B------:R-:W-:Y:S02]  /*0f80*/  IMAD.IADD R3, R29, 0x1, R3 ;  /* 0x000000011d037824 */ /* 0x000fe400078e0203 */
[----:B------:R-:W-:Y:S02]  /*0f90*/  IMAD.IADD R39, R39, 0x1, R5 ;  /* 0x0000000127277824 */ /* 0x000fe400078e0205 */
[----:B------:R-:W-:Y:S01]  /*0fa0*/  IMAD R5, R9, c[0x0][0x208], RZ ;  /* 0x0000820009057a24 */ /* 0x000fe200078e02ff */
[----:B------:R-:W-:Y:S01]  /*0fb0*/  LEA.HI.X R25, R28, c[0x0][0x1c4], R3, 0x1, P0 ;  /* 0x000071001c197a11 */ /* 0x000fe200000f0c03 */
[----:B------:R-:W-:Y:S01]  /*0fc0*/  IMAD.WIDE.U32 R12, R32, c[0x0][0x208], R36 ;  /* 0x00008200200c7a25 */ /* 0x000fe200078e0024 */
[----:B------:R-:W-:-:S03]  /*0fd0*/  IADD3 R36, P0, R24, UR4, RZ ;  /* 0x0000000418247c10 */ /* 0x000fc6000ff1e0ff */
[----:B------:R-:W-:Y:S01]  /*0fe0*/  IMAD R5, R32, c[0x0][0x20c], R5 ;  /* 0x0000830020057a24 */ /* 0x000fe200078e0205 */
[----:B------:R-:W-:Y:S01]  /*0ff0*/  IADD3.X R37, R25, UR5, RZ, P0, !PT ;  /* 0x0000000519257c10 */ /* 0x000fe200087fe4ff */
[----:B------:R-:W-:Y:S01]  /*1000*/  IMAD R3, R9, c[0x0][0x178], RZ ;  /* 0x00005e0009037a24 */ /* 0x000fe200078e02ff */
[----:B------:R-:W-:Y:S01]  /*1010*/  LEA R208, P0, R12, c[0x0][0x1f0], 0x1 ;  /* 0x00007c000cd07a11 */ /* 0x000fe200078008ff */
[----:B------:R-:W-:Y:S02]  /*1020*/  IMAD.IADD R5, R13, 0x1, R5 ;  /* 0x000000010d057824 */ /* 0x000fe400078e0205 */
[----:B------:R-:W-:Y:S01]  /*1030*/  IMAD.SHL.U32 R9, R2, 0x2, RZ ;  /* 0x0000000202097824 */ /* 0x000fe200078e00ff */
[-C--:B------:R-:W-:Y:S01]  /*1040*/  LEA.HI R2, R19, R6.reuse, RZ, 0x4 ;  /* 0x0000000613027211 */ /* 0x080fe200078f20ff */
[----:B------:R-:W-:Y:S01]  /*1050*/  IMAD R3, R32, c[0x0][0x17c], R3 ;  /* 0x00005f0020037a24 */ /* 0x000fe200078e0203 */
[----:B------:R-:W-:Y:S01]  /*1060*/  LEA.HI.X R209, R12, c[0x0][0x1f4], R5, 0x1, P0 ;  /* 0x00007d000cd17a11 */ /* 0x000fe200000f0c05 */
[----:B------:R-:W-:Y:S01]  /*1070*/  IMAD.IADD R21, R35, 0x1, R21 ;  /* 0x0000000123157824 */ /* 0x000fe200078e0215 */
[----:B------:R-:W-:Y:S01]  /*1080*/  IADD3 R30, P0, R36, UR4, RZ ;  /* 0x00000004241e7c10 */ /* 0x000fe2000ff1e0ff */
[----:B------:R-:W-:Y:S01]  /*1090*/  @!PT LDS RZ, [RZ] ;  /* 0x00000000fffff984 */ /* 0x000fe20000000800 */
[----:B------:R-:W-:Y:S01]  /*10a0*/  @!PT LDS RZ, [RZ] ;  /* 0x00000000fffff984 */ /* 0x000fe20000000800 */
[----:B------:R-:W-:Y:S01]  /*10b0*/  @!PT LDS RZ, [RZ] ;  /* 0x00000000fffff984 */ /* 0x000fe20000000800 */
[----:B------:R1:W-:Y:S01]  /*10c0*/  LDGSTS.E.BYPASS.LTC128B.128 [R9+0x4080], [R24.64], !P4 ;  /* 0x0408000018097fae */ /* 0x0003e2000e101d48 */
[----:B------:R-:W-:Y:S01]  /*10d0*/  ISETP.GE.OR P4, PT, R20, c[0x0][0x1cc], !P5 ;  /* 0x0000730014007a0c */ /* 0x000fe20006f86670 */
[----:B------:R-:W-:Y:S01]  /*10e0*/  IMAD.WIDE.U32 R32, R32, c[0x0][0x178], R38 ;  /* 0x00005e0020207a25 */ /* 0x000fe200078e0026 */
[----:B------:R-:W-:Y:S01]  /*10f0*/  IADD3.X R31, R37, UR5, RZ, P0, !PT ;  /* 0x00000005251f7c10 */ /* 0x000fe200087fe4ff */
[----:B------:R2:W-:Y:S01]  /*1100*/  LDGSTS.E.BYPASS.LTC128B.128 [R9+0x5080], [R36.64], !P3 ;  /* 0x0508000024097fae */ /* 0x0005e2000d901d48 */
[----:B------:R-:W-:Y:S01]  /*1110*/  IADD3 R28, P3, R30, UR4, RZ ;  /* 0x000000041e1c7c10 */ /* 0x000fe2000ff7e0ff */
[----:B------:R-:W-:Y:S01]  /*1120*/  IMAD.IADD R3, R33, 0x1, R3 ;  /* 0x0000000121037824 */ /* 0x000fe200078e0203 */
[C---:B------:R-:W-:Y:S01]  /*1130*/  ISETP.GE.OR P5, PT, R20.reuse, c[0x0][0x19c], !P5 ;  /* 0x0000670014007a0c */ /* 0x040fe20006fa6670 */
[----:B------:R-:W-:Y:S01]  /*1140*/  IMAD.MOV.U32 R199, RZ, RZ, 0x40 ;  /* 0x00000040ffc77424 */ /* 0x000fe200078e00ff */
[----:B------:R-:W-:Y:S01]  /*1150*/  IADD3.X R29, R31, UR5, RZ, P3, !PT ;  /* 0x000000051f1d7c10 */ /* 0x000fe20009ffe4ff */
[----:B------:R-:W-:Y:S01]  /*1160*/  ULDC.64 UR4, c[0x0][0x1a8] ;  /* 0x00006a0000047ab9 */ /* 0x000fe20000000a00 */
[C---:B------:R-:W-:Y:S01]  /*1170*/  ISETP.GE.OR P3, PT, R20.reuse, c[0x0][0x1cc], !P2 ;  /* 0x0000730014007a0c */ /* 0x040fe20005766670 */
[----:B------:R-:W-:Y:S01]  /*1180*/  USHF.L.U32 UR7, UR4, 0x6, URZ ;  /* 0x0000000604077899 */ /* 0x000fe2000800063f */
[----:B------:R-:W-:Y:S01]  /*1190*/  ISETP.GE.OR P2, PT, R20, c[0x0][0x19c], !P2 ;  /* 0x0000670014007a0c */ /* 0x000fe20005746670 */
[----:B------:R-:W-:Y:S01]  /*11a0*/  USHF.L.U64.HI UR5, UR4, UR6, UR5 ;  /* 0x0000000604057299 */ /* 0x000fe20008010205 */
[----:B------:R3:W-:Y:S01]  /*11b0*/  LDGSTS.E.BYPASS.LTC128B.128 [R9+0x6080], [R30.64], !P4 ;  /* 0x060800001e097fae */ /* 0x0007e2000e101d48 */
[----:B------:R-:W-:Y:S01]  /*11c0*/  SHF.R.S32.HI R13, RZ, 0x4, R2 ;  /* 0x00000004ff0d7819 */ /* 0x000fe20000011402 */
[----:B------:R-:W-:Y:S01]  /*11d0*/  IMAD.MOV.U32 R192, RZ, RZ, 0x20 ;  /* 0x00000020ffc07424 */ /* 0x000fe200078e00ff */
[----:B------:R-:W-:Y:S01]  /*11e0*/  LEA.HI R12, R19, R6, RZ, 0x2 ;  /* 0x00000006130c7211 */ /* 0x000fe200078f10ff */
[----:B------:R-:W-:Y:S01]  /*11f0*/  UMOV UR6, 0x5 ;  /* 0x0000000500067882 */ /* 0x000fe20000000000 */
[----:B------:R-:W-:-:S02]  /*1200*/  LEA.HI R195, R2, R13, RZ, 0x1 ;  /* 0x0000000d02c37211 */ /* 0x000fc400078f08ff */
[--C-:B------:R-:W-:Y:S02]  /*1210*/  SHF.R.S32.HI R5, RZ, 0x2, R12.reuse ;  /* 0x00000002ff057819 */ /* 0x100fe4000001140c */
[----:B------:R2:W-:Y:S01]  /*1220*/  LDGSTS.E.BYPASS.LTC128B.128 [R9+0x7080], [R28.64], !P3 ;  /* 0x070800001c097fae */ /* 0x0005e2000d901d48 */
[----:B------:R-:W-:Y:S02]  /*1230*/  SHF.R.S32.HI R10, RZ, 0x1f, R12 ;  /* 0x0000001fff0a7819 */ /* 0x000fe4000001140c */
[C---:B-1----:R-:W-:Y:S01]  /*1240*/  LEA R24, P0, R34.reuse, c[0x0][0x190], 0x1 ;  /* 0x0000640022187a11 */ /* 0x042fe200078008ff */
[----:B------:R-:W0:Y:S01]  /*1250*/  LDGDEPBAR ;  /* 0x00000000000079af */ /* 0x000e220000000000 */
[----:B------:R-:W-:Y:S02]  /*1260*/  LOP3.LUT R195, R195, 0xfffffffe, RZ, 0xc0, !PT ;  /* 0xfffffffec3c37812 */ /* 0x000fe400078ec0ff */
[----:B------:R-:W-:Y:S01]  /*1270*/  LEA.HI.X R25, R34, c[0x0][0x194], R21, 0x1, P0 ;  /* 0x0000650022197a11 */ /* 0x000fe200000f0c15 */
[----:B------:R-:W-:Y:S01]  /*1280*/  IMAD.SHL.U32 R21, R4, 0x40, RZ ;  /* 0x0000004004157824 */ /* 0x000fe200078e00ff */
[----:B------:R-:W-:Y:S01]  /*1290*/  LEA R212, P0, R32, c[0x0][0x160], 0x1 ;  /* 0x0000580020d47a11 */ /* 0x000fe200078008ff */
[----:B------:R-:W-:Y:S01]  /*12a0*/  IMAD.IADD R195, R13, 0x1, -R195 ;  /* 0x000000010dc37824 */ /* 0x000fe200078e0ac3 */
[----:B------:R-:W-:Y:S01]  /*12b0*/  LEA.HI R10, R10, R5, RZ, 0x3 ;  /* 0x000000050a0a7211 */ /* 0x000fe200078f18ff */
[----:B------:R1:W-:Y:S01]  /*12c0*/  LDGSTS.E.BYPASS.LTC128B.128 [R9+0x80], [R24.64], !P1 ;  /* 0x0008000018097fae */ /* 0x0003e2000c901d48 */
[----:B------:R-:W-:Y:S01]  /*12d0*/  LEA.HI.X R213, R32, c[0x0][0x164], R3, 0x1, P0 ;  /* 0x0000590020d57a11 */ /* 0x000fe200000f0c03 */
[----:B------:R-:W-:Y:S01]  /*12e0*/  IMAD.SHL.U32 R3, R0, 0x40, RZ ;  /* 0x0000004000037824 */ /* 0x000fe200078e00ff */
[----:B------:R-:W-:-:S02]  /*12f0*/  LEA.HI R13, R19, R6, RZ, 0x5 ;  /* 0x00000006130d7211 */ /* 0x000fc400078f28ff */
[----:B------:R-:W-:Y:S02]  /*1300*/  LOP3.LUT R10, R10, 0xfffffff8, RZ, 0xc0, !PT ;  /* 0xfffffff80a0a7812 */ /* 0x000fe400078ec0ff */
[----:B---3--:R-:W-:Y:S02]  /*1310*/  IADD3 R30, P0, R24, UR7, RZ ;  /* 0x00000007181e7c10 */ /* 0x008fe4000ff1e0ff */
[----:B------:R-:W-:Y:S01]  /*1320*/  SHF.R.S32.HI R0, RZ, 0x1f, R3 ;  /* 0x0000001fff007819 */ /* 0x000fe20000011403 */
[----:B------:R-:W-:Y:S01]  /*1330*/  IMAD.IADD R10, R5, 0x1, -R10 ;  /* 0x00000001050a7824 */ /* 0x000fe200078e0a0a */
[----:B------:R-:W-:Y:S02]  /*1340*/  IADD3 R204, P1, R3, R26, RZ ;  /* 0x0000001a03cc7210 */ /* 0x000fe40007f3e0ff */
[----:B------:R-:W-:Y:S02]  /*1350*/  IADD3.X R31, R25, UR5, RZ, P0, !PT ;  /* 0x00000005191f7c10 */ /* 0x000fe400087fe4ff */
[----:B------:R-:W-:-:S02]  /*1360*/  IADD3 R26, P0, R30, UR7, RZ ;  /* 0x000000071e1a7c10 */ /* 0x000fc4000ff1e0ff */
[----:B------:R-:W-:Y:S01]  /*1370*/  IADD3.X R203, R0, R27, R203, P1, !PT ;  /* 0x0000001b00cb7210 */ /* 0x000fe20000ffe4cb */
[----:B------:R2:W-:Y:S01]  /*1380*/  LDGSTS.E.BYPASS.LTC128B.128 [R9+0x1080], [R30.64], !P6 ;  /* 0x010800001e097fae */ /* 0x0005e2000f101d48 */
[----:B------:R-:W-:Y:S02]  /*1390*/  IADD3.X R27, R31, UR5, RZ, P0, !PT ;  /* 0x000000051f1b7c10 */ /* 0x000fe400087fe4ff */
[----:B------:R-:W-:Y:S01]  /*13a0*/  LOP3.LUT R3, R2, 0xfffffff0, RZ, 0xc0, !PT ;  /* 0xfffffff002037812 */ /* 0x000fe200078ec0ff */
[----:B------:R-:W-:Y:S01]  /*13b0*/  IMAD.IADD R2, R206, 0x1, -R205 ;  /* 0x00000001ce027824 */ /* 0x000fe200078e0acd */
[C---:B------:R-:W-:Y:S01]  /*13c0*/  ISETP.GE.AND P4, PT, R20.reuse, c[0x0][0x16c], PT ;  /* 0x00005b0014007a0c */ /* 0x040fe20003f86270 */
[----:B------:R2:W-:Y:S01]  /*13d0*/  LDGSTS.E.BYPASS.LTC128B.128 [R9+0x2080], [R26.64], !P5 ;  /* 0x020800001a097fae */ /* 0x0005e2000e901d48 */
[----:B------:R-:W-:Y:S01]  /*13e0*/  ISETP.GE.AND P3, PT, R20, c[0x0][0x1fc], PT ;  /* 0x00007f0014007a0c */ /* 0x000fe20003f66270 */
[----:B------:R-:W-:Y:S01]  /*13f0*/  IMAD.IADD R0, R6, 0x1, -R3 ;  /* 0x0000000106007824 */ /* 0x000fe200078e0a03 */
[----:B-1----:R-:W-:-:S02]  /*1400*/  IADD3 R24, P0, R26, UR7, RZ ;  /* 0x000000071a187c10 */ /* 0x002fc4000ff1e0ff */
[----:B------:R-:W-:Y:S02]  /*1410*/  SHF.R.S32.HI R20, RZ, 0x5, R13 ;  /* 0x00000005ff147819 */ /* 0x000fe4000001140d */
[----:B------:R-:W-:Y:S01]  /*1420*/  IADD3.X R25, R27, UR5, RZ, P0, !PT ;  /* 0x000000051b197c10 */ /* 0x000fe200087fe4ff */
[----:B------:R-:W-:Y:S01]  /*1430*/  ULDC.64 UR4, c[0x0][0x208] ;  /* 0x0000820000047ab9 */ /* 0x000fe20000000a00 */
[----:B------:R-:W-:Y:S01]  /*1440*/  LEA.HI R5, R13, R20, RZ, 0x1 ;  /* 0x000000140d057211 */ /* 0x000fe200078f08ff */
[----:B------:R-:W-:Y:S01]  /*1450*/  USHF.L.U64.HI UR5, UR4, UR6, UR5 ;  /* 0x0000000604057299 */ /* 0x000fe20008010205 */
[----:B------:R-:W-:Y:S01]  /*1460*/  SHF.R.S32.HI R3, RZ, 0x1f, R0 ;  /* 0x0000001fff037819 */ /* 0x000fe20000011400 */
[----:B------:R1:W-:Y:S01]  /*1470*/  LDGSTS.E.BYPASS.LTC128B.128 [R9+0x3080], [R24.64], !P2 ;  /* 0x0308000018097fae */ /* 0x0003e2000d101d48 */
[----:B------:R-:W-:Y:S01]  /*1480*/  LOP3.LUT R5, R5, 0xfffffffe, RZ, 0xc0, !PT ;  /* 0xfffffffe05057812 */ /* 0x000fe200078ec0ff */
[----:B------:R-:W-:Y:S01]  /*1490*/  USHF.L.U32 UR4, UR4, 0x5, URZ ;  /* 0x0000000504047899 */ /* 0x000fe2000800063f */
[C---:B------:R-:W-:Y:S01]  /*14a0*/  LOP3.LUT P1, RZ, R4.reuse, 0x4, RZ, 0xc0, !PT ;  /* 0x0000000404ff7812 */ /* 0x040fe2000782c0ff */
[----:B------:R-:W0:Y:S01]  /*14b0*/  LDGDEPBAR ;  /* 0x00000000000079af */ /* 0x000e220000000000 */
[----:B------:R-:W-:Y:S01]  /*14c0*/  LOP3.LUT P0, RZ, R4, 0x2, RZ, 0xc0, !PT ;  /* 0x0000000204ff7812 */ /* 0x000fe2000780c0ff */
[C---:B------:R-:W-:Y:S01]  /*14d0*/  IMAD.SHL.U32 R4, R20.reuse, 0x10, RZ ;  /* 0x0000001014047824 */ /* 0x040fe200078e00ff */
[----:B------:R-:W-:Y:S01]  /*14e0*/  LOP3.LUT R21, R21, 0x1c0, RZ, 0xc0, !PT ;  /* 0x000001c015157812 */ /* 0x000fe200078ec0ff */
[----:B------:R-:W-:Y:S01]  /*14f0*/  IMAD.IADD R198, R20, 0x1, -R5 ;  /* 0x0000000114c67824 */ /* 0x000fe200078e0a05 */
[----:B------:R-:W-:Y:S01]  /*1500*/  LEA.HI R194, R3, R0, RZ, 0x3 ;  /* 0x0000000003c27211 */ /* 0x000fe200078f18ff */
[----:B------:R-:W-:Y:S01]  /*1510*/  USHF.L.U32 UR6, UR4, 0x1, URZ ;  /* 0x0000000104067899 */ /* 0x000fe2000800063f */
[C---:B------:R-:W-:Y:S01]  /*1520*/  LOP3.LUT R5, R21.reuse, 0x30, R4, 0xf8, !PT ;  /* 0x0000003015057812 */ /* 0x040fe200078ef804 */
[----:B------:R-:W-:Y:S01]  /*1530*/  USHF.L.U64.HI UR5, UR4, 0x1, UR5 ;  /* 0x0000000104057899 */ /* 0x000fe20008010205 */
[----:B------:R-:W-:-:S02]  /*1540*/  LOP3.LUT R196, R21, 0x8, R18, 0xf8, !PT ;  /* 0x0000000815c47812 */ /* 0x000fc400078ef812 */
[C---:B------:R-:W-:Y:S01]  /*1550*/  LOP3.LUT R23, R194.reuse, 0xfffffff8, RZ, 0xc0, !PT ;  /* 0xfffffff8c2177812 */ /* 0x040fe200078ec0ff */
[----:B------:R-:W-:Y:S01]  /*1560*/  IMAD.SHL.U32 R194, R194, 0x40, RZ ;  /* 0x00000040c2c27824 */ /* 0x000fe200078e00ff */
[----:B------:R-:W-:Y:S02]  /*1570*/  SHF.R.U32.HI R21, RZ, 0x3, R21 ;  /* 0x00000003ff157819 */ /* 0x000fe40000011615 */
[----:B------:R-:W-:Y:S01]  /*1580*/  SEL R3, R199, 0xffffffc0, !P1 ;  /* 0xffffffc0c7037807 */ /* 0x000fe20004800000 */
[----:B------:R-:W-:Y:S01]  /*1590*/  IMAD.IADD R4, R0, 0x1, -R23 ;  /* 0x0000000100047824 */ /* 0x000fe200078e0a17 */
[----:B------:R-:W-:Y:S01]  /*15a0*/  LOP3.LUT R196, R196, R21, RZ, 0x3c, !PT ;  /* 0x00000015c4c47212 */ /* 0x000fe200078e3cff */
[----:B------:R-:W-:Y:S01]  /*15b0*/  IMAD.MOV.U32 R23, RZ, RZ, c[0x0][0x178] ;  /* 0x00005e00ff177624 */ /* 0x000fe200078e00ff */
[----:B------:R-:W-:Y:S01]  /*15c0*/  LOP3.LUT R20, R5, 0x8, R18, 0xf8, !PT ;  /* 0x0000000805147812 */ /* 0x000fe200078ef812 */
[----:B------:R-:W-:Y:S01]  /*15d0*/  IMAD.MOV.U32 R0, RZ, RZ, c[0x0][0x17c] ;  /* 0x00005f00ff007624 */ /* 0x000fe200078e00ff */
[----:B------:R-:W-:Y:S01]  /*15e0*/  ISETP.LT.OR P2, PT, R2, 0x1, P4 ;  /* 0x000000010200780c */ /* 0x000fe20002741670 */
[----:B-1----:R-:W-:Y:S01]  /*15f0*/  IMAD R25, R195, 0x800, R22 ;  /* 0x00000800c3197824 */ /* 0x002fe200078e0216 */
[----:B------:R-:W-:-:S04]  /*1600*/  DEPBAR.LE SB0, 0x1 ;  /* 0x000080400000791a */ /* 0x000fc80000000000 */
[----:B------:R-:W-:Y:S01]  /*1610*/  IMAD.IADD R196, R25, 0x1, R196 ;  /* 0x0000000119c47824 */ /* 0x000fe200078e02c4 */
[C---:B------:R-:W-:Y:S02]  /*1620*/  ISETP.LT.OR P6, PT, R2.reuse, 0x21, P4 ;  /* 0x000000210200780c */ /* 0x040fe400027c1670 */
[----:B------:R-:W-:Y:S01]  /*1630*/  ISETP.LT.OR P5, PT, R2, 0x1, P3 ;  /* 0x000000010200780c */ /* 0x000fe20001fa1670 */
[----:B------:R-:W-:Y:S01]  /*1640*/  IMAD.SHL.U32 R196, R196, 0x2, RZ ;  /* 0x00000002c4c47824 */ /* 0x000fe200078e00ff */
[----:B------:R-:W-:Y:S01]  /*1650*/  BAR.SYNC.DEFER_BLOCKING 0x0 ;  /* 0x0000000000007b1d */ /* 0x000fe20000010000 */
[----:B------:R-:W-:Y:S01]  /*1660*/  ISETP.LT.OR P1, PT, R2, 0x21, P3 ;  /* 0x000000210200780c */ /* 0x000fe20001f21670 */
[----:B------:R-:W-:Y:S01]  /*1670*/  IMAD.SHL.U32 R2, R195, 0x10, RZ ;  /* 0x00000010c3027824 */ /* 0x000fe200078e00ff */
[----:B------:R-:W-:Y:S02]  /*1680*/  SEL R5, R192, 0xffffffe0, !P0 ;  /* 0xffffffe0c0057807 */ /* 0x000fe40004000000 */
[----:B------:R-:W-:-:S02]  /*1690*/  LEA R210, P0, R23, R212, 0x6 ;  /* 0x000000d417d27211 */ /* 0x000fc400078030ff */
[----:B------:R-:W-:Y:S02]  /*16a0*/  LOP3.LUT R13, R13, 0xffffffe0, RZ, 0xc0, !PT ;  /* 0xffffffe00d0d7812 */ /* 0x000fe400078ec0ff */
[----:B------:R-:W-:Y:S02]  /*16b0*/  LEA.HI.X R211, R23, R213, R0, 0x6, P0 ;  /* 0x000000d517d37211 */ /* 0x000fe400000f3400 */
[----:B------:R-:W-:Y:S01]  /*16c0*/  LOP3.LUT R0, R2, 0x10, RZ, 0xc0, !PT ;  /* 0x0000001002007812 */ /* 0x000fe200078ec0ff */
[C---:B------:R-:W-:Y:S01]  /*16d0*/  IMAD.IADD R2, R196.reuse, 0x1, R3 ;  /* 0x00000001c4027824 */ /* 0x040fe200078e0203 */
[----:B------:R-:W-:Y:S01]  /*16e0*/  LEA R218, P0, R17, c[0x0][0x258], 0x2 ;  /* 0x0000960011da7a11 */ /* 0x000fe200078010ff */
[----:B------:R-:W-:Y:S01]  /*16f0*/  IMAD.IADD R3, R196, 0x1, R5 ;  /* 0x00000001c4037824 */ /* 0x000fe200078e0205 */
[----:B------:R-:W-:Y:S01]  /*1700*/  LOP3.LUT R197, R0, 0x8, R197, 0xf8, !PT ;  /* 0x0000000800c57812 */ /* 0x000fe200078ef8c5 */
[----:B------:R-:W-:Y:S01]  /*1710*/  IMAD.IADD R0, R5, 0x1, R2 ;  /* 0x0000000105007824 */ /* 0x000fe200078e0202 */
[----:B------:R-:W-:Y:S01]  /*1720*/  LEA.HI.X R219, R17, c[0x0][0x25c], R14, 0x2, P0 ;  /* 0x0000970011db7a11 */ /* 0x000fe200000f140e */
[----:B------:R-:W-:Y:S01]  /*1730*/  IMAD.SHL.U32 R17, R10, 0x40, RZ ;  /* 0x000000400a117824 */ /* 0x000fe200078e00ff */
[----:B------:R-:W-:Y:S01]  /*1740*/  LEA R224, P0, R16, c[0x0][0x280], 0x2 ;  /* 0x0000a00010e07a11 */ /* 0x000fe200078010ff */
[----:B------:R-:W-:Y:S01]  /*1750*/  IMAD.SHL.U32 R5, R11, 0x8, RZ ;  /* 0x000000080b057824 */ /* 0x000fe200078e00ff */
[----:B------:R-:W-:Y:S01]  /*1760*/  LOP3.LUT R20, R20, R21, RZ, 0x3c, !PT ;  /* 0x0000001514147212 */ /* 0x000fe200078e3cff */
[----:B------:R-:W-:Y:S01]  /*1770*/  IMAD.IADD R13, R6, 0x1, -R13 ;  /* 0x00000001060d7824 */ /* 0x000fe200078e0a0d */
[----:B------:R-:W-:Y:S01]  /*1780*/  LOP3.LUT R17, R17, 0x1c0, RZ, 0xc0, !PT ;  /* 0x000001c011117812 */ /* 0x000fe200078ec0ff */
[----:B------:R2:W1:Y:S01]  /*1790*/  LDSM.16.M88.4 R144, [R196+0x4080] ;  /* 0x00408000c490783b */ /* 0x0004620000000200 */
[----:B------:R-:W-:Y:S01]  /*17a0*/  IMAD.SHL.U32 R14, R195, 0x20, RZ ;  /* 0x00000020c30e7824 */ /* 0x000fe200078e00ff */
[----:B------:R-:W-:-:S02]  /*17b0*/  LOP3.LUT R5, R5, 0x18, RZ, 0xc0, !PT ;  /* 0x0000001805057812 */ /* 0x000fc400078ec0ff */
[----:B------:R2:W3:Y:S01]  /*17c0*/  LDSM.16.M88.4 R148, [R196+0x6080] ;  /* 0x00608000c494783b */ /* 0x0004e20000000200 */
[----:B------:R-:W-:Y:S02]  /*17d0*/  SHF.R.U32.HI R222, RZ, 0x3, R17 ;  /* 0x00000003ffde7819 */ /* 0x000fe40000011611 */
        /* <DEDUP_REMOVED lines=10> */
[----:B------:R-:W-:Y:S01]  /*1880*/  IADD3 R18, P0, R208, UR6, RZ ;  /* 0x00000006d0127c10 */ /* 0x000fe2000ff1e0ff */
[----:B------:R-:W-:Y:S01]  /*1890*/  IMAD.SHL.U32 R17, R4, 0x40, RZ ;  /* 0x0000004004117824 */ /* 0x000fe200078e00ff */
[----:B------:R-:W-:Y:S01]  /*18a0*/  LEA.HI R12, R12, R13, RZ, 0x2 ;  /* 0x0000000d0c0c7211 */ /* 0x000fe200078f10ff */
[----:B------:R2:W1:Y:S01]  /*18b0*/  LDSM.16.M88.4 R168, [R2+0x6080] ;  /* 0x0060800002a8783b */ /* 0x0004620000000200 */
[----:B------:R-:W-:Y:S01]  /*18c0*/  IADD3.X R19, R209, UR5, RZ, P0, !PT ;  /* 0x00000005d1137c10 */ /* 0x000fe200087fe4ff */
[----:B------:R-:W-:Y:S01]  /*18d0*/  IMAD R195, R195, 0x200, R20 ;  /* 0x00000200c3c37824 */ /* 0x000fe200078e0214 */
[----:B------:R-:W-:Y:S01]  /*18e0*/  ISETP.GE.AND P0, PT, R206, 0x41, PT ;  /* 0x00000041ce00780c */ /* 0x000fe20003f06270 */
[----:B------:R2:W1:Y:S01]  /*18f0*/  LDSM.16.M88.4 R172, [R0+0x4080] ;  /* 0x0040800000ac783b */ /* 0x0004620000000200 */
[----:B------:R-:W-:-:S02]  /*1900*/  LOP3.LUT R17, R17, 0x1c0, RZ, 0xc0, !PT ;  /* 0x000001c011117812 */ /* 0x000fc400078ec0ff */
[----:B------:R-:W-:Y:S01]  /*1910*/  LOP3.LUT R194, R194, 0xfffffe00, RZ, 0xc0, !PT ;  /* 0xfffffe00c2c27812 */ /* 0x000fe200078ec0ff */
[----:B------:R2:W1:Y:S01]  /*1920*/  LDSM.16.M88.4 R176, [R0+0x6080] ;  /* 0x0060800000b0783b */ /* 0x0004620000000200 */
[C---:B------:R-:W-:Y:S02]  /*1930*/  IADD3 R220, R9.reuse, 0x4080, RZ ;  /* 0x0000408009dc7810 */ /* 0x040fe40007ffe0ff */
[----:B------:R-:W-:Y:S01]  /*1940*/  IADD3 R215, R9, 0x8080, RZ ;  /* 0x0000808009d77810 */ /* 0x000fe20007ffe0ff */
        /* <DEDUP_REMOVED lines=43> */
.L_x_181:
[----:B------:R-:W-:Y:S05]  /*1c00*/  BSYNC B0 ;  /* 0x0000000000007941 */ /* 0x000fea0003800000 */
.L_x_180:
        /* <DEDUP_REMOVED lines=59> */
.L_x_184:
        /* <DEDUP_REMOVED lines=97> */
.L_x_182:
        /* <DEDUP_REMOVED lines=371> */
.L_x_183:
        /* <DEDUP_REMOVED lines=174> */
.L_x_179:
[----:B------:R-:W-:Y:S05]  /*47e0*/  @P2 EXIT ;  /* 0x000000000000294d */ /* 0x000fea0003800000 */
[----:B------:R-:W-:-:S04]  /*47f0*/  ISETP.NE.U32.AND P2, PT, RZ, c[0x0][0x360], PT ;  /* 0x0000d800ff007a0c */ /* 0x000fc80003f45070 */
[----:B------:R-:W-:-:S13]  /*4800*/  ISETP.NE.AND.EX P2, PT, RZ, c[0x0][0x364], PT, P2 ;  /* 0x0000d900ff007a0c */ /* 0x000fda0003f45320 */
[----:B------:R-:W-:-:S04]  /*4810*/  @P2 IMAD.MOV.U32 R0, RZ, RZ, 0x4 ;  /* 0x00000004ff002424 */ /* 0x000fc800078e00ff */
[----:B------:R-:W-:-:S05]  /*4820*/  @P2 IMAD.WIDE R10, R207, R0, c[0x0][0x360] ;  /* 0x0000d800cf0a2625 */ /* 0x000fca00078e0200 */
[----:B------:R-:W2:Y:S01]  /*4830*/  @P2 LDG.E R2, [R10.64] ;  /* 0x000000080a022981 */ /* 0x000ea2000c1e1900 */
[----:B------:R-:W-:Y:S01]  /*4840*/  IMAD.MOV.U32 R0, RZ, RZ, c[0x0][0x338] ;  /* 0x0000ce00ff007624 */ /* 0x000fe200078e00ff */
[----:B------:R-:W3:Y:S02]  /*4850*/  S2UR UR5, SR_CTAID.X ;  /* 0x00000000000579c3 */ /* 0x000ee40000002500 */
[----:B-1----:R-:W1:Y:S04]  /*4860*/  S2R R4, SR_CTAID.Y ;  /* 0x0000000000047919 */ /* 0x002e680000002600 */
[----:B------:R-:W-:Y:S01]  /*4870*/  BAR.SYNC.DEFER_BLOCKING 0x1, 0x100 ;  /* 0x0044000000007b1d */ /* 0x000fe20000010000 */
[----:B------:R-:W-:-:S05]  /*4880*/  ISETP.NE.AND P0, PT, R0, 0x1, PT ;  /* 0x000000010000780c */ /* 0x000fca0003f05270 */
[----:B------:R-:W4:Y:S01]  /*4890*/  S2R R9, SR_TID.X ;  /* 0x0000000000097919 */ /* 0x000f220000002100 */
[----:B---3--:R-:W-:-:S04]  /*48a0*/  USHF.L.U32 UR5, UR5, 0xd, URZ ;  /* 0x0000000d05057899 */ /* 0x008fc8000800063f */
[----:B------:R-:W-:Y:S01]  /*48b0*/  USHF.R.S32.HI UR4, URZ, 0x1f, UR5 ;  /* 0x0000001f3f047899 */ /* 0x000fe20008011405 */
[----:B--2---:R-:W-:-:S04]  /*48c0*/  @P2 LEA R3, R207, R2, 0x7 ;  /* 0x00000002cf032211 */ /* 0x004fc800078e38ff */
[----:B------:R-:W-:-:S04]  /*48d0*/  @P2 SHF.R.S32.HI R0, RZ, 0x1f, R3 ;  /* 0x0000001fff002819 */ /* 0x000fc80000011403 */
[----:B------:R-:W-:-:S05]  /*48e0*/  @P2 LEA.HI R0, R0, R3, RZ, 0x7 ;  /* 0x0000000300002211 */ /* 0x000fca00078f38ff */
[----:B------:R-:W-:Y:S02]  /*48f0*/  @P2 IMAD.SHL.U32 R6, R0, 0x40, RZ ;  /* 0x0000004000062824 */ /* 0x000fe400078e00ff */
[----:B-1----:R-:W-:-:S03]  /*4900*/  @P0 IMAD.HI.U32 R0, R4, c[0x0][0x33c], RZ ;  /* 0x0000cf0004000a27 */ /* 0x002fc600078e00ff */
[----:B------:R-:W-:Y:S02]  /*4910*/  @P2 LOP3.LUT R6, R6, 0xffffe000, RZ, 0xc0, !PT ;  /* 0xffffe00006062812 */ /* 0x000fe400078ec0ff */
[----:B------:R-:W-:Y:S02]  /*4920*/  @P0 SHF.R.U32.HI R4, RZ, c[0x0][0x340], R0 ;  /* 0x0000d000ff040a19 */ /* 0x000fe40000011600 */
[----:B------:R-:W-:Y:S02]  /*4930*/  @P2 SHF.R.S32.HI R7, RZ, 0x1f, R6 ;  /* 0x0000001fff072819 */ /* 0x000fe40000011406 */
[----:B------:R-:W-:Y:S01]  /*4940*/  @!P2 CS2R R6, SRZ ;  /* 0x000000000006a805 */ /* 0x000fe2000001ff00 */
[----:B------:R-:W-:Y:S02]  /*4950*/  SHF.R.S32.HI R5, RZ, 0x1f, R4 ;  /* 0x0000001fff057819 */ /* 0x000fe40000011404 */
[----:B----4-:R-:W-:-:S03]  /*4960*/  SHF.R.S32.HI R0, RZ, 0x1f, R9 ;  /* 0x0000001fff007819 */ /* 0x010fc60000011409 */
[----:B------:R-:W-:Y:S01]  /*4970*/  IADD3 R8, P1, P0, R6, UR5, R9 ;  /* 0x0000000506087c10 */ /* 0x000fe2000f83e009 */
[C---:B------:R-:W-:Y:S02]  /*4980*/  IMAD R3, R5.reuse, c[0x0][0x328], RZ ;  /* 0x0000ca0005037a24 */ /* 0x040fe400078e02ff */
[----:B------:R-:W-:Y:S01]  /*4990*/  IMAD R5, R5, c[0x0][0x300], RZ ;  /* 0x0000c00005057a24 */ /* 0x000fe200078e02ff */
[----:B------:R-:W-:Y:S01]  /*49a0*/  IADD3.X R9, R7, UR4, R0, P1, P0 ;  /* 0x0000000407097c10 */ /* 0x000fe20008fe0400 */
[C---:B------:R-:W-:Y:S01]  /*49b0*/  IMAD R3, R4.reuse, c[0x0][0x32c], R3 ;  /* 0x0000cb0004037a24 */ /* 0x040fe200078e0203 */
[----:B------:R-:W-:Y:S01]  /*49c0*/  SHF.R.S32.HI R0, RZ, 0x1f, R207 ;  /* 0x0000001fff007819 */ /* 0x000fe200000114cf */
[C---:B------:R-:W-:Y:S01]  /*49d0*/  IMAD R2, R4.reuse, c[0x0][0x304], R5 ;  /* 0x0000c10004027a24 */ /* 0x040fe200078e0205 */
[----:B------:R-:W-:Y:S01]  /*49e0*/  SEL R207, R207, RZ, !P2 ;  /* 0x000000ffcfcf7207 */ /* 0x000fe20005000000 */
[----:B------:R-:W-:Y:S01]  /*49f0*/  IMAD.WIDE.U32 R6, R4, c[0x0][0x328], R8 ;  /* 0x0000ca0004067a25 */ /* 0x000fe200078e0008 */
[----:B------:R-:W-:-:S03]  /*4a00*/  SEL R0, R0, RZ, !P2 ;  /* 0x000000ff00007207 */ /* 0x000fc60005000000 */
[----:B------:R-:W-:-:S04]  /*4a10*/  IMAD.WIDE.U32 R4, R4, c[0x0][0x300], R8 ;  /* 0x0000c00004047a25 */ /* 0x000fc800078e0008 */
[----:B------:R-:W-:Y:S01]  /*4a20*/  IMAD.IADD R7, R7, 0x1, R3 ;  /* 0x0000000107077824 */ /* 0x000fe200078e0203 */
[----:B------:R-:W-:Y:S01]  /*4a30*/  IADD3 R5, R5, R2, RZ ;  /* 0x0000000205057210 */ /* 0x000fe20007ffe0ff */
[----:B------:R-:W-:Y:S02]  /*4a40*/  IMAD R2, R0, c[0x0][0x330], RZ ;  /* 0x0000cc0000027a24 */ /* 0x000fe400078e02ff */
[----:B------:R-:W-:-:S04]  /*4a50*/  IMAD.WIDE.U32 R6, R207, c[0x0][0x330], R6 ;  /* 0x0000cc00cf067a25 */ /* 0x000fc800078e0006 */
[----:B------:R-:W-:Y:S01]  /*4a60*/  IMAD R2, R207, c[0x0][0x334], R2 ;  /* 0x0000cd00cf027a24 */ /* 0x000fe200078e0202 */
[----:B------:R-:W-:Y:S01]  /*4a70*/  LEA R8, P1, R6, c[0x0][0x310], 0x2 ;  /* 0x0000c40006087a11 */ /* 0x000fe200078210ff */
[----:B------:R-:W-:Y:S02]  /*4a80*/  IMAD R0, R0, c[0x0][0x308], RZ ;  /* 0x0000c20000007a24 */ /* 0x000fe400078e02ff */
[----:B------:R-:W-:Y:S02]  /*4a90*/  IMAD.IADD R3, R7, 0x1, R2 ;  /* 0x0000000107037824 */ /* 0x000fe400078e0202 */
[C---:B------:R-:W-:Y:S02]  /*4aa0*/  IMAD R0, R207.reuse, c[0x0][0x30c], R0 ;  /* 0x0000c300cf007a24 */ /* 0x040fe400078e0200 */
[----:B------:R-:W-:Y:S01]  /*4ab0*/  IMAD.WIDE.U32 R4, R207, c[0x0][0x308], R4 ;  /* 0x0000c200cf047a25 */ /* 0x000fe200078e0004 */
[----:B------:R-:W-:-:S04]  /*4ac0*/  LEA.HI.X R9, R6, c[0x0][0x314], R3, 0x2, P1 ;  /* 0x0000c50006097a11 */ /* 0x000fc800008f1403 */
[----:B------:R-:W-:Y:S01]  /*4ad0*/  IADD3 R5, R5, R0, RZ ;  /* 0x0000000005057210 */ /* 0x000fe20007ffe0ff */
[----:B------:R-:W-:Y:S01]  /*4ae0*/  RED.E.ADD.F32.FTZ.RN.STRONG.GPU [R8.64], R68 ;  /* 0x000000440800798e */ /* 0x000fe2000c10e788 */
[----:B------:R-:W-:-:S03]  /*4af0*/  LEA R2, P0, R4, c[0x0][0x2e8], 0x2 ;  /* 0x0000ba0004027a11 */ /* 0x000fc600078010ff */
[----:B------:R-:W-:Y:S01]  /*4b00*/  RED.E.ADD.F32.FTZ.RN.STRONG.GPU [R8.64+0x400], R69 ;  /* 0x000400450800798e */ /* 0x000fe2000c10e788 */
[----:B------:R-:W-:-:S03]  /*4b10*/  LEA.HI.X R3, R4, c[0x0][0x2ec], R5, 0x2, P0 ;  /* 0x0000bb0004037a11 */ /* 0x000fc600000f1405 */
        /* <DEDUP_REMOVED lines=63> */
.L_x_185:
        /* <DEDUP_REMOVED lines=15> */
.L_x_1799:


//--------------------- .text._ZN7cutlass13device_kernelIN5flash19enable_sm80_to_sm89INS1_16FlashAttnBwdSm80INS1_25CollectiveMainloopBwdSm80ILi2ELi2EN4cute5tupleIJNS5_1CILi64EEENS7_ILi128EEES8_EEENS_10bfloat16_tEfNS_4arch4Sm80ELb0ELb0ELb0ELb1ELb1ELb0ELb0ELb0ELi2ELi2ELi4ELi2ELb1EEENS1_24CollectiveEpilogueBwdGQAISA_fSD_Li256ELb1ELb1EEENS1_19SingleTileSchedulerILb1ELb0ELb0ELi128EEEEEEEEEvNT_6ParamsE --------------------------
	.section	.text._ZN7cutlass13device_kernelIN5flash19enable_sm80_to_sm89INS1_16FlashAttnBwdSm80INS1_25CollectiveMainloopBwdSm80ILi2ELi2EN4cute5tupleIJNS5_1CILi64EEENS7_ILi128EEES8_EEENS_10bfloat16_tEfNS_4arch4Sm80ELb0ELb0ELb0ELb1ELb1ELb0ELb0ELb0ELi2ELi2ELi4ELi2ELb1EEENS1_24CollectiveEpilogueBwdGQAISA_fSD_Li256ELb1ELb1EEENS1_19SingleTileSchedulerILb1ELb0ELb0ELi128EEEEEEEEEvNT_6ParamsE,"ax",@progbits
	.sectioninfo	@"SHI_REGISTERS=254"
	.align	128
.text._ZN7cutlass13device_kernelIN5flash19enable_sm80_to_sm89INS1_16FlashAttnBwdSm80INS1_25CollectiveMainloopBwdSm80ILi2ELi2EN4cute5tupleIJNS5_1CILi64EEENS7_ILi128EEES8_EEENS_10bfloat16_tEfNS_4arch4Sm80ELb0ELb0ELb0ELb1ELb1ELb0ELb0ELb0ELi2ELi2ELi4ELi2ELb1EEENS1_24CollectiveEpilogueBwdGQAISA_fSD_Li256ELb1ELb1EEENS1_19SingleTileSchedulerILb1ELb0ELb0ELi128EEEEEEEEEvNT_6ParamsE:
        .type           _ZN7cutlass13device_kernelIN5flash19enable_sm80_to_sm89INS1_16FlashAttnBwdSm80INS1_25CollectiveMainloopBwdSm80ILi2ELi2EN4cute5tupleIJNS5_1CILi64EEENS7_ILi128EEES8_EEENS_10bfloat16_tEfNS_4arch4Sm80ELb0ELb0ELb0ELb1ELb1ELb0ELb0ELb0ELi2ELi2ELi4ELi2ELb1EEENS1_24CollectiveEpilogueBwdGQAISA_fSD_Li256ELb1ELb1EEENS1_19SingleTileSchedulerILb1ELb0ELb0ELi128EEEEEEEEEvNT_6ParamsE,@function
        .size           _ZN7cutlass13device_kernelIN5flash19enable_sm80_to_sm89INS1_16FlashAttnBwdSm80INS1_25CollectiveMainloopBwdSm80ILi2ELi2EN4cute5tupleIJNS5_1CILi64EEENS7_ILi128EEES8_EEENS_10bfloat16_tEfNS_4arch4Sm80ELb0ELb0ELb0ELb1ELb1ELb0ELb0ELb0ELi2ELi2ELi4ELi2ELb1EEENS1_24CollectiveEpilogueBwdGQAISA_fSD_Li256ELb1ELb1EEENS1_19SingleTileSchedulerILb1ELb0ELb0ELi128EEEEEEEEEvNT_6ParamsE,(.L_x_1800 - _ZN7cutlass13device_kernelIN5flash19enable_sm80_to_sm89INS1_16FlashAttnBwdSm80INS1_25CollectiveMainloopBwdSm80ILi2ELi2EN4cute5tupleIJNS5_1CILi64EEENS7_ILi128EEES8_EEENS_10bfloat16_tEfNS_4arch4Sm80ELb0ELb0ELb0ELb1ELb1ELb0ELb0ELb0ELi2ELi2ELi4ELi2ELb1EEENS1_24CollectiveEpilogueBwdGQAISA_fSD_Li256ELb1ELb1EEENS1_19SingleTileSchedulerILb1ELb0ELb0ELi128EEEEEEEEEvNT_6ParamsE)
        .other          _ZN7cutlass13device_kernelIN5flash19enable_sm80_to_sm89INS1_16FlashAttnBwdSm80INS1_25CollectiveMainloopBwdSm80ILi2ELi2EN4cute5tupleIJNS5_1CILi64EEENS7_ILi128EEES8_EEENS_10bfloat16_tEfNS_4arch4Sm80ELb0ELb0ELb0ELb1ELb1ELb0ELb0ELb0ELi2ELi2ELi4ELi2ELb1EEENS1_24CollectiveEpilogueBwdGQAISA_fSD_Li256ELb1ELb1EEENS1_19SingleTileSchedulerILb1ELb0ELb0ELi128EEEEEEEEEvNT_6ParamsE,@"STO_CUDA_ENTRY STV_DEFAULT"
_ZN7cutlass13device_kernelIN5flash19enable_sm80_to_sm89INS1_16FlashAttnBwdSm80INS1_25CollectiveMainloopBwdSm80ILi2ELi2EN4cute5tupleIJNS5_1CILi64EEENS7_ILi128EEES8_EEENS_10bfloat16_tEfNS_4arch4Sm80ELb0ELb0ELb0ELb1ELb1ELb0ELb0ELb0ELi2ELi2ELi4ELi2ELb1EEENS1_24CollectiveEpilogueBwdGQAISA_fSD_Li256ELb1ELb1EEENS1_19SingleTileSchedulerILb1ELb0ELb0ELi128EEEEEEEEEvNT_6ParamsE:
        /* <DEDUP_REMOVED lines=17> */
.L_x_187:
        /* <DEDUP_REMOVED lines=8> */
.L_x_189:
[----:B------:R-:W-:Y:S02]  /*0190*/  MOV R5, c[0x0][0x3ac] ;  /* 0x0000eb0000057a02 */ /* 0x000fe40000000f00 */
.L_x_188:
[----:B------:R-:W-:-:S05]  /*01a0*/  IMAD.SHL.U32 R0, R2, 0x80, RZ ;  /* 0x0000008002007824 */ /* 0x000fca00078e00ff */
[----:B-----5:R-:W-:-:S04]  /*01b0*/  ISETP.GE.AND P0, PT, R0, R5, PT ;  /* 0x000000050000720c */ /* 0x020fc80003f06270 */
[----:B------:R-:W-:Y:S01]  /*01c0*/  SEL R207, R207, 0xffffffff, !P0 ;  /* 0xffffffffcfcf7807 */ /* 0x000fe20004000000 */
[----:B------:R-:W-:Y:S05]  /*01d0*/  BRA `(.L_x_190) ;  /* 0x0000011000007947 */ /* 0x000fea0003800000 */
.L_x_186:
[----:B---34-:R-:W-:-:S04]  /*01e0*/  ISETP.NE.U32.AND P0, PT, RZ, c[0x0][0x3c8], PT ;  /* 0x0000f200ff007a0c */ /* 0x018fc80003f05070 */
[----:B------:R-:W-:-:S13]  /*01f0*/  ISETP.NE.AND.EX P0, PT, RZ, c[0x0][0x3cc], PT, P0 ;  /* 0x0000f300ff007a0c */ /* 0x000fda0003f05300 */
[----:B------:R-:W-:Y:S05]  /*0200*/  @!P0 BRA `(.L_x_191) ;  /* 0x0000002000008947 */ /* 0x000fea0003800000 */
[----:B------:R1:W5:Y:S01]  /*0210*/  LDG.E R5, [R8.64] ;  /* 0x0000000808057981 */ /* 0x000362000c1e1900 */
[----:B------:R-:W-:Y:S05]  /*0220*/  BRA `(.L_x_192) ;  /* 0x0000009000007947 */ /* 0x000fea0003800000 */
.L_x_191:
        /* <DEDUP_REMOVED lines=8> */
.L_x_193:
[----:B------:R-:W-:Y:S02]  /*02b0*/  MOV R5, c[0x0][0x3ac] ;  /* 0x0000eb0000057a02 */ /* 0x000fe40000000f00 */
.L_x_192:
[----:B------:R-:W-:-:S05]  /*02c0*/  IMAD.SHL.U32 R0, R2, 0x80, RZ ;  /* 0x0000008002007824 */ /* 0x000fca00078e00ff */
[----:B-----5:R-:W-:-:S04]  /*02d0*/  ISETP.GE.AND P0, PT, R0, R5, PT ;  /* 0x000000050000720c */ /* 0x020fc80003f06270 */
[----:B------:R-:W-:-:S04]  /*02e0*/  SEL R207, R207, 0xffffffff, !P0 ;  /* 0xffffffffcfcf7807 */ /* 0x000fc80004000000 */
.L_x_190:
        /* <DEDUP_REMOVED lines=33> */
.L_x_194:
[----:B------:R-:W-:-:S04]  /*0500*/  ISETP.NE.U32.AND P1, PT, RZ, c[0x0][0x2e0], PT ;  /* 0x0000b800ff007a0c */ /* 0x000fc80003f25070 */
[----:B------:R-:W-:-:S13]  /*0510*/  ISETP.NE.AND.EX P1, PT, RZ, c[0x0][0x2e4], PT, P1 ;  /* 0x0000b900ff007a0c */ /* 0x000fda0003f25310 */
[----:B------:R-:W-:Y:S05]  /*0520*/  @!P1 BRA `(.L_x_195) ;  /* 0x0000003000009947 */ /* 0x000fea0003800000 */
[----:B------:R-:W-:-:S06]  /*0530*/  IMAD.WIDE R4, R207, R4, c[0x0][0x2e0] ;  /* 0x0000b800cf047625 */ /* 0x000fcc00078e0204 */
[----:B------:R1:W5:Y:S01]  /*0540*/  LDG.E R5, [R4.64] ;  /* 0x0000000804057981 */ /* 0x000362000c1e1900 */
[----:B------:R-:W-:Y:S05]  /*0550*/  BRA `(.L_x_196) ;  /* 0x0000004000007947 */ /* 0x000fea0003800000 */
.L_x_195:
[----:B------:R-:W-:Y:S05]  /*0560*/  @!P3 BRA `(.L_x_196) ;  /* 0x000000300000b947 */ /* 0x000fea0003800000 */
[----:B------:R-:W2:Y:S04]  /*0570*/  LDG.E R5, [R16.64] ;  /* 0x0000000810057981 */ /* 0x000ea8000c1e1900 */
[----:B------:R-:W2:Y:S02]  /*0580*/  LDG.E R4, [R16.64+0x4] ;  /* 0x0000040810047981 */ /* 0x000ea4000c1e1900 */
[----:B--2---:R-:W-:Y:S02]  /*0590*/  IADD3 R5, -R5, R4, RZ ;  /* 0x0000000405057210 */ /* 0x004fe40007ffe1ff */
.L_x_196:
        /* <DEDUP_REMOVED lines=358> */
.L_x_199:
[----:B------:R-:W-:Y:S05]  /*1c00*/  BSYNC B0 ;  /* 0x0000000000007941 */ /* 0x000fea0003800000 */
.L_x_198:
        /* <DEDUP_REMOVED lines=59> */
.L_x_202:
        /* <DEDUP_REMOVED lines=97> */
.L_x_200:
        /* <DEDUP_REMOVED lines=371> */
.L_x_201:
        /* <DEDUP_REMOVED lines=174> */
.L_x_197:
[----:B------:R-:W-:Y:S05]  /*47e0*/  @P2 EXIT ;  /* 0x000000000000294d */ /* 0x000fea0003800000 */
[----:B------:R-:W-:-:S04]  /*47f0*/  ISETP.NE.U32.AND P1, PT, RZ, c[0x0][0x360], PT ;  /* 0x0000d800ff007a0c */ /* 0x000fc80003f25070 */
[----:B------:R-:W-:-:S13]  /*4800*/  ISETP.NE.AND.EX P1, PT, RZ, c[0x0][0x364], PT, P1 ;  /* 0x0000d900ff007a0c */ /* 0x000fda0003f25310 */
[----:B------:R-:W-:-:S04]  /*4810*/  @P1 IMAD.MOV.U32 R0, RZ, RZ, 0x4 ;  /* 0x00000004ff001424 */ /* 0x000fc800078e00ff */
[----:B------:R-:W-:-:S06]  /*4820*/  @P1 IMAD.WIDE R6, R207, R0, c[0x0][0x360] ;  /* 0x0000d800cf061625 */ /* 0x000fcc00078e0200 */
[----:B------:R2:W3:Y:S01]  /*4830*/  @P1 LDG.E R6, [R6.64] ;  /* 0x0000000806061981 */ /* 0x0004e2000c1e1900 */
[----:B------:R-:W4:Y:S01]  /*4840*/  S2UR UR6, SR_CTAID.X ;  /* 0x00000000000679c3 */ /* 0x000f220000002500 */
[----:B------:R-:W-:Y:S01]  /*4850*/  IMAD.MOV.U32 R0, RZ, RZ, c[0x0][0x338] ;  /* 0x0000ce00ff007624 */ /* 0x000fe200078e00ff */
[----:B------:R-:W-:Y:S01]  /*4860*/  ULDC UR5, c[0x0][0x358] ;  /* 0x0000d60000057ab9 */ /* 0x000fe20000000800 */
[----:B------:R-:W5:Y:S01]  /*4870*/  S2R R3, SR_CTAID.Y ;  /* 0x0000000000037919 */ /* 0x000f620000002600 */
[----:B------:R-:W-:Y:S01]  /*4880*/  ULDC UR4, c[0x0][0x2f4] ;  /* 0x0000bd0000047ab9 */ /* 0x000fe20000000800 */
[----:B-1----:R-:W-:Y:S02]  /*4890*/  IMAD R4, R207, c[0x0][0x2f4], RZ ;  /* 0x0000bd00cf047a24 */ /* 0x002fe400078e02ff */
[----:B------:R-:W-:Y:S01]  /*48a0*/  BAR.SYNC.DEFER_BLOCKING 0x1, 0x100 ;  /* 0x0044000000007b1d */ /* 0x000fe20000010000 */
[----:B------:R-:W-:Y:S02]  /*48b0*/  ISETP.NE.AND P0, PT, R0, 0x1, PT ;  /* 0x000000010000780c */ /* 0x000fe40003f05270 */
[----:B------:R-:W-:-:S03]  /*48c0*/  SHF.R.S32.HI R5, RZ, 0x1f, R4 ;  /* 0x0000001fff057819 */ /* 0x000fc60000011404 */
[----:B------:R-:W1:Y:S01]  /*48d0*/  S2R R2, SR_TID.X ;  /* 0x0000000000027919 */ /* 0x000e620000002100 */
[----:B------:R-:W-:Y:S01]  /*48e0*/  BSSY B0, `(.L_x_203) ;  /* 0x0000021000007945 */ /* 0x000fe20003800000 */
[----:B----4-:R-:W-:-:S06]  /*48f0*/  UIMAD UR5, UR6, UR5, URZ ;  /* 0x00000005060572a4 */ /* 0x010fcc000f8e023f */
[----:B-----5:R-:W-:Y:S01]  /*4900*/  @P0 IMAD.HI.U32 R0, R3, c[0x0][0x33c], RZ ;  /* 0x0000cf0003000a27 */ /* 0x020fe200078e00ff */
[----:B------:R-:W-:-:S03]  /*4910*/  UIMAD UR5, UR5, UR4, URZ ;  /* 0x00000004050572a4 */ /* 0x000fc6000f8e023f */
[----:B--2---:R-:W-:Y:S01]  /*4920*/  IMAD.MOV.U32 R7, RZ, RZ, R3 ;  /* 0x000000ffff077224 */ /* 0x004fe200078e0003 */
[----:B------:R-:W-:Y:S01]  /*4930*/  @P0 SHF.R.U32.HI R7, RZ, c[0x0][0x340], R0 ;  /* 0x0000d000ff070a19 */ /* 0x000fe20000011600 */
[----:B------:R-:W-:Y:S01]  /*4940*/  USHF.R.S32.HI UR4, URZ, 0x1f, UR5 ;  /* 0x0000001f3f047899 */ /* 0x000fe20008011405 */
[----:B------:R-:W-:Y:S02]  /*4950*/  SHF.R.S32.HI R0, RZ, 0x1f, R207 ;  /* 0x0000001fff007819 */ /* 0x000fe400000114cf */
[--C-:B------:R-:W-:Y:S01]  /*4960*/  IADD3 R4, P2, P0, R4, UR5, R7.reuse ;  /* 0x0000000504047c10 */ /* 0x100fe2000f85e007 */
[----:B------:R-:W-:Y:S01]  /*4970*/  IMAD.MOV R8, RZ, RZ, -R7 ;  /* 0x000000ffff087224 */ /* 0x000fe200078e0a07 */
[----:B------:R-:W-:-:S03]  /*4980*/  SEL R0, R0, RZ, !P1 ;  /* 0x000000ff00007207 */ /* 0x000fc60004800000 */
[----:B------:R-:W-:Y:S02]  /*4990*/  IMAD R8, R8, c[0x0][0x338], R3 ;  /* 0x0000ce0008087a24 */ /* 0x000fe400078e0203 */
[C---:B---3--:R-:W-:Y:S01]  /*49a0*/  @P1 IMAD R9, R207.reuse, 0x80, R6 ;  /* 0x00000080cf091824 */ /* 0x048fe200078e0206 */
[----:B------:R-:W-:Y:S02]  /*49b0*/  SHF.R.S32.HI R6, RZ, 0x1f, R7 ;  /* 0x0000001fff067819 */ /* 0x000fe40000011407 */
[----:B------:R-:W-:Y:S02]  /*49c0*/  SEL R207, R207, RZ, !P1 ;  /* 0x000000ffcfcf7207 */ /* 0x000fe40004800000 */
[----:B------:R-:W-:Y:S02]  /*49d0*/  @P1 SHF.R.S32.HI R10, RZ, 0x1f, R9 ;  /* 0x0000001fff0a1819 */ /* 0x000fe40000011409 */
[----:B------:R-:W-:Y:S02]  /*49e0*/  IADD3.X R5, R5, UR4, R6, P2, P0 ;  /* 0x0000000405057c10 */ /* 0x000fe400097e0406 */
[----:B------:R-:W-:-:S02]  /*49f0*/  @P1 LEA.HI R10, R10, R9, RZ, 0x7 ;  /* 0x000000090a0a1211 */ /* 0x000fc400078f38ff */
[----:B-1----:R-:W-:Y:S02]  /*4a00*/  ISETP.NE.AND P2, PT, R2, RZ, PT ;  /* 0x000000ff0200720c */ /* 0x002fe40003f45270 */
[----:B------:R-:W-:Y:S01]  /*4a10*/  SHF.L.U64.HI R5, R4, 0x2, R5 ;  /* 0x0000000204057819 */ /* 0x000fe20000010205 */
[----:B------:R-:W-:Y:S02]  /*4a20*/  @P1 IMAD.SHL.U32 R10, R10, 0x40, RZ ;  /* 0x000000400a0a1824 */ /* 0x000fe400078e00ff */
[----:B------:R-:W-:-:S03]  /*4a30*/  IMAD.SHL.U32 R4, R4, 0x4, RZ ;  /* 0x0000000404047824 */ /* 0x000fc600078e00ff */
[----:B------:R-:W-:Y:S02]  /*4a40*/  @P1 LOP3.LUT R10, R10, 0xffffe000, RZ, 0xc0, !PT ;  /* 0xffffe0000a0a1812 */ /* 0x000fe400078ec0ff */
[----:B------:R-:W-:Y:S02]  /*4a50*/  IADD3 R12, P0, R4, c[0x0][0x350], RZ ;  /* 0x0000d400040c7a10 */ /* 0x000fe40007f1e0ff */
[----:B------:R-:W-:Y:S02]  /*4a60*/  @P1 SHF.R.S32.HI R11, RZ, 0x1f, R10 ;  /* 0x0000001fff0b1819 */ /* 0x000fe4000001140a */
[----:B------:R-:W-:Y:S01]  /*4a70*/  IADD3.X R13, R5, c[0x0][0x354], RZ, P0, !PT ;  /* 0x0000d500050d7a10 */ /* 0x000fe200007fe4ff */
[----:B------:R-:W-:Y:S01]  /*4a80*/  @!P1 CS2R R10, SRZ ;  /* 0x00000000000a9805 */ /* 0x000fe2000001ff00 */
[----:B------:R-:W-:Y:S05]  /*4a90*/  @P2 BRA `(.L_x_204) ;  /* 0x0000005000002947 */ /* 0x000fea0003800000 */
.L_x_205:
[----:B------:R-:W2:Y:S01]  /*4aa0*/  LDG.E.STRONG.GPU R3, [R12.64] ;  /* 0x000000080c037981 */ /* 0x000ea2000c1ef900 */
[----:B------:R-:W-:Y:S01]  /*4ab0*/  YIELD ;  /* 0x0000000000007946 */ /* 0x000fe20003800000 */
[----:B--2---:R-:W-:Y:S01]  /*4ac0*/  ISETP.NE.AND P0, PT, R3, R8, PT ;  /* 0x000000080300720c */ /* 0x004fe20003f05270 */
[----:B------:R-:W-:-:S12]  /*4ad0*/  CCTL.IVALL ;  /* 0x00000000ff00798f */ /* 0x000fd80002000000 */
[----:B------:R-:W-:Y:S05]  /*4ae0*/  @P0 BRA `(.L_x_205) ;  /* 0xffffffb000000947 */ /* 0x000fea000383ffff */
.L_x_204:
[----:B------:R-:W-:Y:S05]  /*4af0*/  BSYNC B0 ;  /* 0x0000000000007941 */ /* 0x000fea0003800000 */
.L_x_203:
[----:B------:R-:W-:Y:S01]  /*4b00*/  MOV R9, 0xffffffff ;  /* 0xffffffff00097802 */ /* 0x000fe20000000f00 */
[----:B------:R-:W-:Y:S05]  /*4b10*/  BRA.CONV ~URZ, `(.L_x_206) ;  /* 0x000000237f007947 */ /* 0x000fea000b800000 */
[----:B------:R-:W-:Y:S02]  /*4b20*/  MOV R14, 0x4b40 ;  /* 0x00004b40000e7802 */ /* 0x000fe40000000f00 */
[----:B------:R-:W-:Y:S05]  /*4b30*/  CALL.REL.NOINC `($__internal_1_$__cuda_sm70_warpsync) ;  /* 0x0000089000007944 */ /* 0x000fea0003c00000 */
.L_x_206:
[----:B------:R-:W-:Y:S01]  /*4b40*/  USHF.L.U32 UR5, UR6, 0xd, URZ ;  /* 0x0000000d06057899 */ /* 0x000fe2000800063f */
[----:B------:R-:W-:Y:S01]  /*4b50*/  SHF.R.S32.HI R3, RZ, 0x1f, R2 ;  /* 0x0000001fff037819 */ /* 0x000fe20000011402 */
[----:B------:R-:W-:-:S06]  /*4b60*/  NOP ;  /* 0x0000000000007918 */ /* 0x000fcc0000000000 */
[----:B------:R-:W-:Y:S01]  /*4b70*/  USHF.R.S32.HI UR4, URZ, 0x1f, UR5 ;  /* 0x0000001f3f047899 */ /* 0x000fe20008011405 */
[----:B------:R-:W-:Y:S01]  /*4b80*/  IADD3 R10, P1, P0, R10, UR5, R2 ;  /* 0x000000050a0a7c10 */ /* 0x000fe2000f83e002 */
[----:B------:R-:W-:-:S04]  /*4b90*/  IMAD R2, R6, c[0x0][0x328], RZ ;  /* 0x0000ca0006027a24 */ /* 0x000fc800078e02ff */
[----:B------:R-:W-:Y:S01]  /*4ba0*/  IADD3.X R11, R11, UR4, R3, P1, P0 ;  /* 0x000000040b0b7c10 */ /* 0x000fe20008fe0403 */
[C---:B------:R-:W-:Y:S02]  /*4bb0*/  IMAD R3, R7.reuse, c[0x0][0x32c], R2 ;  /* 0x0000cb0007037a24 */ /* 0x040fe400078e0202 */
[----:B------:R-:W-:Y:S02]  /*4bc0*/  IMAD R2, R0, c[0x0][0x330], RZ ;  /* 0x0000cc0000027a24 */ /* 0x000fe400078e02ff */
[----:B------:R-:W-:-:S04]  /*4bd0*/  IMAD.WIDE.U32 R14, R7, c[0x0][0x328], R10 ;  /* 0x0000ca00070e7a25 */ /* 0x000fc800078e000a */
[----:B------:R-:W-:Y:S01]  /*4be0*/  IMAD R2, R207, c[0x0][0x334], R2 ;  /* 0x0000cd00cf027a24 */ /* 0x000fe200078e0202 */
[----:B------:R-:W-:-:S05]  /*4bf0*/  IADD3 R15, R15, R3, RZ ;  /* 0x000000030f0f7210 */ /* 0x000fca0007ffe0ff */
[----:B------:R-:W-:-:S05]  /*4c00*/  IMAD.WIDE.U32 R14, R207, c[0x0][0x330], R14 ;  /* 0x0000cc00cf0e7a25 */ /* 0x000fca00078e000e */
[----:B------:R-:W-:Y:S02]  /*4c10*/  IADD3 R2, R15, R2, RZ ;  /* 0x000000020f027210 */ /* 0x000fe40007ffe0ff */
        /* <DEDUP_REMOVED lines=36> */
[----:B-1----:R-:W-:Y:S05]  /*4e60*/  CALL.REL.NOINC `($__internal_1_$__cuda_sm70_warpsync) ;  /* 0x0000056000007944 */ /* 0x002fea0003c00000 */
.L_x_207:
        /* <DEDUP_REMOVED lines=12> */
.L_x_209:
[----:B------:R-:W-:Y:S05]  /*4f30*/  BSYNC B0 ;  /* 0x0000000000007941 */ /* 0x000fea0003800000 */
.L_x_208:
[----:B------:R-:W-:Y:S01]  /*4f40*/  IADD3 R4, P0, R4, c[0x0][0x348], RZ ;  /* 0x0000d20004047a10 */ /* 0x000fe20007f1e0ff */
[----:B------:R-:W-:Y:S03]  /*4f50*/  BSSY B0, `(.L_x_210) ;  /* 0x0000008000007945 */ /* 0x000fe60003800000 */
[----:B------:R-:W-:Y:S01]  /*4f60*/  IADD3.X R5, R5, c[0x0][0x34c], RZ, P0, !PT ;  /* 0x0000d30005057a10 */ /* 0x000fe200007fe4ff */
[----:B------:R-:W-:Y:S05]  /*4f70*/  @P2 BRA `(.L_x_211) ;  /* 0x0000005000002947 */ /* 0x000fea0003800000 */
.L_x_212:
[----:B--2---:R-:W2:Y:S01]  /*4f80*/  LDG.E.STRONG.GPU R3, [R4.64] ;  /* 0x0000000804037981 */ /* 0x004ea2000c1ef900 */
[----:B------:R-:W-:Y:S01]  /*4f90*/  YIELD ;  /* 0x0000000000007946 */ /* 0x000fe20003800000 */
[----:B--2---:R-:W-:Y:S01]  /*4fa0*/  ISETP.NE.AND P0, PT, R3, R8, PT ;  /* 0x000000080300720c */ /* 0x004fe20003f05270 */
[----:B------:R-:W-:-:S12]  /*4fb0*/  CCTL.IVALL ;  /* 0x00000000ff00798f */ /* 0x000fd80002000000 */
[----:B------:R-:W-:Y:S05]  /*4fc0*/  @P0 BRA `(.L_x_212) ;  /* 0xffffffb000000947 */ /* 0x000fea000383ffff */
.L_x_211:
[----:B------:R-:W-:Y:S05]  /*4fd0*/  BSYNC B0 ;  /* 0x0000000000007941 */ /* 0x000fea0003800000 */
.L_x_210:
[----:B------:R-:W-:Y:S05]  /*4fe0*/  BRA.CONV ~URZ, `(.L_x_213) ;  /* 0x000000237f007947 */ /* 0x000fea000b800000 */
[----:B------:R-:W-:Y:S02]  /*4ff0*/  MOV R14, 0x5010 ;  /* 0x00005010000e7802 */ /* 0x000fe40000000f00 */
[----:B-12---:R-:W-:Y:S05]  /*5000*/  CALL.REL.NOINC `($__internal_1_$__cuda_sm70_warpsync) ;  /* 0x000003c000007944 */ /* 0x006fea0003c00000 */
.L_x_213:
[----:B------:R-:W-:Y:S01]  /*5010*/  MOV R2, R10 ;  /* 0x0000000a00027202 */ /* 0x000fe20000000f00 */
[----:B------:R-:W-:Y:S01]  /*5020*/  IMAD R6, R6, c[0x0][0x300], RZ ;  /* 0x0000c00006067a24 */ /* 0x000fe200078e02ff */
[----:B--2---:R-:W-:Y:S01]  /*5030*/  MOV R3, R11 ;  /* 0x0000000b00037202 */ /* 0x004fe20000000f00 */
[----:B------:R-:W-:Y:S01]  /*5040*/  IMAD R0, R0, c[0x0][0x308], RZ ;  /* 0x0000c20000007a24 */ /* 0x000fe200078e02ff */
[----:B------:R-:W-:-:S06]  /*5050*/  NOP ;  /* 0x0000000000007918 */ /* 0x000fcc0000000000 */
[----:B------:R-:W-:-:S04]  /*5060*/  IMAD.WIDE.U32 R2, R7, c[0x0][0x300], R2 ;  /* 0x0000c00007027a25 */ /* 0x000fc800078e0002 */
[----:B------:R-:W-:Y:S02]  /*5070*/  IMAD R6, R7, c[0x0][0x304], R6 ;  /* 0x0000c10007067a24 */ /* 0x000fe400078e0206 */
[----:B------:R-:W-:-:S03]  /*5080*/  IMAD R0, R207, c[0x0][0x30c], R0 ;  /* 0x0000c300cf007a24 */ /* 0x000fc600078e0200 */
        /* <DEDUP_REMOVED lines=39> */
[----:B-12---:R-:W-:Y:S05]  /*5300*/  CALL.REL.NOINC `($__internal_1_$__cuda_sm70_warpsync) ;  /* 0x000000c000007944 */ /* 0x006fea0003c00000 */
.L_x_214:
        /* <DEDUP_REMOVED lines=12> */
        .weak           $__internal_1_$__cuda_sm70_warpsync
        .type           $__internal_1_$__cuda_sm70_warpsync,@function
        .size           $__internal_1_$__cuda_sm70_warpsync,(.L_x_1800 - $__internal_1_$__cuda_sm70_warpsync)
$__internal_1_$__cuda_sm70_warpsync:
[----:B------:R-:W-:Y:S01]  /*53d0*/  MOV R15, 0x0 ;  /* 0x00000000000f7802 */ /* 0x000fe20000000f00 */
[----:B------:R-:W-:Y:S04]  /*53e0*/  WARPSYNC R9 ;  /* 0x0000000900007348 */ /* 0x000fe80003800000 */
[----:B------:R-:W-:Y:S05]  /*53f0*/  RET.REL.NODEC R14 `(_ZN7cutlass13device_kernelIN5flash19enable_sm80_to_sm89INS1_16FlashAttnBwdSm80INS1_25CollectiveMainloopBwdSm80ILi2ELi2EN4cute5tupleIJNS5_1CILi64EEENS7_ILi128EEES8_EEENS_10bfloat16_tEfNS_4arch4Sm80ELb0ELb0ELb0ELb1ELb1ELb0ELb0ELb0ELi2ELi2ELi4ELi2ELb1EEENS1_24CollectiveEpilogueBwdGQAISA_fSD_Li256ELb1ELb1EEENS1_19SingleTileSchedulerILb1ELb0ELb0ELi128EEEEEEEEEvNT_6ParamsE) ;  /* 0xffffac000e007950 */ /* 0x000fea0003c3ffff */
.L_x_215:
        /* <DEDUP_REMOVED lines=16> */
.L_x_1800:


//--------------------- .text._ZN7cutlass13device_kernelIN5flash19enable_sm80_to_sm89INS1_16FlashAttnBwdSm80INS1_25CollectiveMainloopBwdSm80ILi2ELi2EN4cute5tupleIJNS5_1CILi64EEENS7_ILi128EEES8_EEENS_10bfloat16_tEfNS_4arch4Sm80ELb0ELb1ELb0ELb0ELb0ELb0ELb0ELb0ELi2ELi2ELi4ELi2ELb1EEENS1_21CollectiveEpilogueBwdISA_SB_SD_Li256ELb0ELb0ELi2EEENS1_19SingleTileSchedulerILb0ELb0ELb0ELi128EEEEEEEEEvNT_6ParamsE --------------------------
	.section	.text._ZN7cutlass13device_kernelIN5flash19enable_sm80_to_sm89INS1_16FlashAttnBwdSm80INS1_25CollectiveMainloopBwdSm80ILi2ELi2EN4cute5tupleIJNS5_1CILi64EEENS7_ILi128EEES8_EEENS_10bfloat16_tEfNS_4arch4Sm80ELb0ELb1ELb0ELb0ELb0ELb0ELb0ELb0ELi2ELi2ELi4ELi2ELb1EEENS1_21CollectiveEpilogueBwdISA_SB_SD_Li256ELb0ELb0ELi2EEENS1_19SingleTileSchedulerILb0ELb0ELb0ELi128EEEEEEEEEvNT_6ParamsE,"ax",@progbits
	.sectioninfo	@"SHI_REGISTERS=245"
	.align	128
.text._ZN7cutlass13device_kernelIN5flash19enable_sm80_to_sm89INS1_16FlashAttnBwdSm80INS1_25CollectiveMainloopBwdSm80ILi2ELi2EN4cute5tupleIJNS5_1CILi64EEENS7_ILi128EEES8_EEENS_10bfloat16_tEfNS_4arch4Sm80ELb0ELb1ELb0ELb0ELb0ELb0ELb0ELb0ELi2ELi2ELi4ELi2ELb1EEENS1_21CollectiveEpilogueBwdISA_SB_SD_Li256ELb0ELb0ELi2EEENS1_19SingleTileSchedulerILb0ELb0ELb0ELi128EEEEEEEEEvNT_6ParamsE:
        .type           _ZN7cutlass13device_kernelIN5flash19enable_sm80_to_sm89INS1_16FlashAttnBwdSm80INS1_25CollectiveMainloopBwdSm80ILi2ELi2EN4cute5tupleIJNS5_1CILi64EEENS7_ILi128EEES8_EEENS_10bfloat16_tEfNS_4arch4Sm80ELb0ELb1ELb0ELb0ELb0ELb0ELb0ELb0ELi2ELi2ELi4ELi2ELb1EEENS1_21CollectiveEpilogueBwdISA_SB_SD_Li256ELb0ELb0ELi2EEENS1_19SingleTileSchedulerILb0ELb0ELb0ELi128EEEEEEEEEvNT_6ParamsE,@function
        .size           _ZN7cutlass13device_kernelIN5flash19enable_sm80_to_sm89INS1_16FlashAttnBwdSm80INS1_25CollectiveMainloopBwdSm80ILi2ELi2EN4cute5tupleIJNS5_1CILi64EEENS7_ILi128EEES8_EEENS_10bfloat16_tEfNS_4arch4Sm80ELb0ELb1ELb0ELb0ELb0ELb0ELb0ELb0ELi2ELi2ELi4ELi2ELb1EEENS1_21CollectiveEpilogueBwdISA_SB_SD_Li256ELb0ELb0ELi2EEENS1_19SingleTileSchedulerILb0ELb0ELb0ELi128EEEEEEEEEvNT_6ParamsE,(.L_x_1802 - _ZN7cutlass13device_kernelIN5flash19enable_sm80_to_sm89INS1_16FlashAttnBwdSm80INS1_25CollectiveMainloopBwdSm80ILi2ELi2EN4cute5tupleIJNS5_1CILi64EEENS7_ILi128EEES8_EEENS_10bfloat16_tEfNS_4arch4Sm80ELb0ELb1ELb0ELb0ELb0ELb0ELb0ELb0ELi2ELi2ELi4ELi2ELb1EEENS1_21CollectiveEpilogueBwdISA_SB_SD_Li256ELb0ELb0ELi2EEENS1_19SingleTileSchedulerILb0ELb0ELb0ELi128EEEEEEEEEvNT_6ParamsE)
        .other          _ZN7cutlass13device_kernelIN5flash19enable_sm80_to_sm89INS1_16FlashAttnBwdSm80INS1_25CollectiveMainloopBwdSm80ILi2ELi2EN4cute5tupleIJNS5_1CILi64EEENS7_ILi128EEES8_EEENS_10bfloat16_tEfNS_4arch4Sm80ELb0ELb1ELb0ELb0ELb0ELb0ELb0ELb0ELi2ELi2ELi4ELi2ELb1EEENS1_21CollectiveEpilogueBwdISA_SB_SD_Li256ELb0ELb0ELi2EEENS1_19SingleTileSchedulerILb0ELb0ELb0ELi128EEEEEEEEEvNT_6ParamsE,@"STO_CUDA_ENTRY STV_DEFAULT"
_ZN7cutlass13device_kernelIN5flash19enable_sm80_to_sm89INS1_16FlashAttnBwdSm80INS1_25CollectiveMainloopBwdSm80ILi2ELi2EN4cute5tupleIJNS5_1CILi64EEENS7_ILi128EEES8_EEENS_10bfloat16_tEfNS_4arch4Sm80ELb0ELb1ELb0ELb0ELb0ELb0ELb0ELb0ELi2ELi2ELi4ELi2ELb1EEENS1_21CollectiveEpilogueBwdISA_SB_SD_Li256ELb0ELb0ELi2EEENS1_19SingleTileSchedulerILb0ELb0ELb0ELi128EEEEEEEEEvNT_6ParamsE:
[----:B------:R-:W-:Y:S02]  /*0000*/  MOV R1, c[0x0][0x28] ;  /* 0x00000a0000017a02 */ /* 0x000fe40000000f00 */
[----:B------:R-:W1:Y:S02]  /*0010*/  S2UR UR19, SR_CTAID.Z ;  /* 0x00000000001379c3 */ /* 0x000e640000002700 */
[----:B-1----:R-:W-:-:S13]  /*0020*/  ISETP.LE.AND P0, PT, RZ, UR19, PT ;  /* 0x00000013ff007c0c */ /* 0x002fda000bf03270 */
[----:B------:R-:W-:Y:S05]  /*0030*/  @!P0 EXIT ;  /* 0x000000000000894d */ /* 0x000fea0003800000 */
[----:B------:R-:W1:Y:S01]  /*0040*/  S2UR UR11, SR_CTAID.X ;  /* 0x00000000000b79c3 */ /* 0x000e620000002500 */
[----:B------:R-:W2:Y:S01]  /*0050*/  S2R R204, SR_TID.X ;  /* 0x0000000000cc7919 */ /* 0x000ea20000002100 */
[----:B------:R-:W-:Y:S02]  /*0060*/  ULDC UR5, c[0x0][0x168] ;  /* 0x00005a0000057ab9 */ /* 0x000fe40000000800 */
[----:B------:R-:W-:Y:S01]  /*0070*/  UIADD3 UR6, UR5, 0x3f, URZ ;  /* 0x0000003f05067890 */ /* 0x000fe2000fffe03f */
[----:B------:R-:W3:Y:S03]  /*0080*/  S2R R7, SR_CTAID.Y ;  /* 0x0000000000077919 */ /* 0x000ee60000002600 */
[----:B------:R-:W-:-:S04]  /*0090*/  USHF.R.S32.HI UR4, URZ, 0x1f, UR6 ;  /* 0x0000001f3f047899 */ /* 0x000fc80008011406 */
[----:B------:R-:W-:-:S04]  /*00a0*/  ULEA.HI UR4, UR4, UR6, URZ, 0x6 ;  /* 0x0000000604047291 */ /* 0x000fc8000f8f303f */
[----:B------:R-:W-:Y:S01]  /*00b0*/  USHF.R.S32.HI UR13, URZ, 0x6, UR4 ;  /* 0x000000063f0d7899 */ /* 0x000fe20008011404 */
[----:B-1----:R-:W-:-:S13]  /*00c0*/  ISETP.LE.AND P0, PT, RZ, UR11, PT ;  /* 0x0000000bff007c0c */ /* 0x002fda000bf03270 */
[----:B------:R-:W-:Y:S05]  /*00d0*/  @!P0 BRA `(.L_x_216) ;  /* 0x000000b000008947 */ /* 0x000fea0003800000 */
[----:B--23--:R-:W-:Y:S02]  /*00e0*/  UIADD3 UR5, UR5, 0xbf, URZ ;  /* 0x000000bf05057890 */ /* 0x00cfe4000fffe03f */
[----:B------:R-:W-:Y:S02]  /*00f0*/  ULDC UR4, c[0x0][0x198] ;  /* 0x0000660000047ab9 */ /* 0x000fe40000000800 */
[----:B------:R-:W-:-:S03]  /*0100*/  UIADD3 UR4, UR5, -UR4, URZ ;  /* 0x8000000405047290 */ /* 0x000fc6000fffe03f */
[----:B------:R-:W-:Y:S02]  /*0110*/  ULDC UR5, c[0x0][0x2a0] ;  /* 0x0000a80000057ab9 */ /* 0x000fe40000000800 */
[----:B------:R-:W-:-:S04]  /*0120*/  ULEA UR4, UR11, UR4, 0x7 ;  /* 0x000000040b047291 */ /* 0x000fc8000f8e383f */
[----:B------:R-:W-:-:S04]  /*0130*/  UIADD3 UR5, UR4, UR5, URZ ;  /* 0x0000000504057290 */ /* 0x000fc8000fffe03f */
[----:B------:R-:W-:-:S04]  /*0140*/  USHF.R.S32.HI UR4, URZ, 0x1f, UR5 ;  /* 0x0000001f3f047899 */ /* 0x000fc80008011405 */
[----:B------:R-:W-:-:S04]  /*0150*/  ULEA.HI UR4, UR4, UR5, URZ, 0x6 ;  /* 0x0000000504047291 */ /* 0x000fc8000f8f303f */
[----:B------:R-:W-:-:S04]  /*0160*/  USHF.R.S32.HI UR4, URZ, 0x6, UR4 ;  /* 0x000000063f047899 */ /* 0x000fc80008011404 */
[----:B------:R-:W-:-:S04]  /*0170*/  UISETP.LT.AND UP0, UPT, UR13, UR4, UPT ;  /* 0x000000040d00728c */ /* 0x000fc8000bf01270 */
[----:B------:R-:W-:Y:S02]  /*0180*/  USEL UR13, UR13, UR4, UP0 ;  /* 0x000000040d0d7287 */ /* 0x000fe40008000000 */
.L_x_216:
[----:B--23--:R-:W-:Y:S01]  /*0190*/  USHF.L.U32 UR12, UR11, 0x7, URZ ;  /* 0x000000070b0c7899 */ /* 0x00cfe2000800063f */
[----:B------:R-:W-:Y:S01]  /*01a0*/  PLOP3.LUT P1, PT, PT, PT, PT, 0x80, 0x0 ;  /* 0x000000000000781c */ /* 0x000fe20003f2f070 */
[----:B------:R-:W-:Y:S01]  /*01b0*/  ULDC UR6, c[0x0][0x198] ;  /* 0x0000660000067ab9 */ /* 0x000fe20000000800 */
[----:B------:R-:W-:Y:S01]  /*01c0*/  CS2R R126, SRZ ;  /* 0x00000000007e7805 */ /* 0x000fe2000001ff00 */
[----:B------:R-:W-:Y:S01]  /*01d0*/  ULDC UR5, c[0x0][0x168] ;  /* 0x00005a0000057ab9 */ /* 0x000fe20000000800 */
[----:B------:R-:W-:Y:S01]  /*01e0*/  CS2R R124, SRZ ;  /* 0x00000000007c7805 */ /* 0x000fe2000001ff00 */
[----:B------:R-:W-:Y:S01]  /*01f0*/  UIADD3 UR5, UR12, UR5, -UR6 ;  /* 0x000000050c057290 */ /* 0x000fe2000fffe806 */
[----:B------:R-:W-:Y:S01]  /*0200*/  CS2R R130, SRZ ;  /* 0x0000000000827805 */ /* 0x000fe2000001ff00 */
[----:B------:R-:W-:Y:S01]  /*0210*/  ULDC UR4, c[0x0][0x2a4] ;  /* 0x0000a90000047ab9 */ /* 0x000fe20000000800 */
[----:B------:R-:W-:Y:S01]  /*0220*/  CS2R R128, SRZ ;  /* 0x0000000000807805 */ /* 0x000fe2000001ff00 */
[----:B------:R-:W-:Y:S01]  /*0230*/  UIADD3 UR5, UR5, -UR4, URZ ;  /* 0x8000000405057290 */ /* 0x000fe2000fffe03f */
[----:B------:R-:W-:Y:S01]  /*0240*/  CS2R R122, SRZ ;  /* 0x00000000007a7805 */ /* 0x000fe2000001ff00 */
[----:B------:R-:W-:Y:S01]  /*0250*/  ULDC.64 UR22, c[0x0][0x118] ;  /* 0x0000460000167ab9 */ /* 0x000fe20000000a00 */
[----:B------:R-:W-:Y:S01]  /*0260*/  CS2R R120, SRZ ;  /* 0x0000000000787805 */ /* 0x000fe2000001ff00 */
[----:B------:R-:W-:Y:S01]  /*0270*/  USHF.R.S32.HI UR4, URZ, 0x1f, UR5 ;  /* 0x0000001f3f047899 */ /* 0x000fe20008011405 */
[----:B------:R-:W-:Y:S01]  /*0280*/  CS2R R118, SRZ ;  /* 0x0000000000767805 */ /* 0x000fe2000001ff00 */
[----:B------:R-:W-:Y:S01]  /*0290*/  CS2R R116, SRZ ;  /* 0x0000000000747805 */ /* 0x000fe2000001ff00 */
[----:B------:R-:W-:Y:S01]  /*02a0*/  CS2R R110, SRZ ;  /* 0x00000000006e7805 */ /* 0x000fe2000001ff00 */
[----:B------:R-:W-:Y:S01]  /*02b0*/  ULEA.HI UR4, UR4, UR5, URZ, 0x6 ;  /* 0x0000000504047291 */ /* 0x000fe2000f8f303f */
[----:B------:R-:W-:Y:S01]  /*02c0*/  CS2R R108, SRZ ;  /* 0x00000000006c7805 */ /* 0x000fe2000001ff00 */
[----:B------:R-:W-:Y:S01]  /*02d0*/  CS2R R114, SRZ ;  /* 0x0000000000727805 */ /* 0x000fe2000001ff00 */
[----:B------:R-:W-:Y:S01]  /*02e0*/  CS2R R112, SRZ ;  /* 0x0000000000707805 */ /* 0x000fe2000001ff00 */
[----:B------:R-:W-:Y:S01]  /*02f0*/  USHF.R.S32.HI UR4, URZ, 0x6, UR4 ;  /* 0x000000063f047899 */ /* 0x000fe20008011404 */
[----:B------:R-:W-:Y:S01]  /*0300*/  CS2R R106, SRZ ;  /* 0x00000000006a7805 */ /* 0x000fe2000001ff00 */
[----:B------:R-:W-:Y:S01]  /*0310*/  CS2R R104, SRZ ;  /* 0x0000000000687805 */ /* 0x000fe2000001ff00 */
[----:B------:R-:W-:Y:S01]  /*0320*/  CS2R R102, SRZ ;  /* 0x0000000000667805 */ /* 0x000fe2000001ff00 */
[----:B------:R-:W-:Y:S01]  /*0330*/  CS2R R100, SRZ ;  /* 0x0000000000647805 */ /* 0x000fe2000001ff00 */
[----:B------:R-:W-:Y:S01]  /*0340*/  CS2R R94, SRZ ;  /* 0x00000000005e7805 */ /* 0x000fe2000001ff00 */
[----:B------:R-:W-:Y:S01]  /*0350*/  IMNMX R230, RZ, UR4, !PT ;  /* 0x00000004ffe67c17 */ /* 0x000fe2000f800200 */
[----:B------:R-:W-:Y:S01]  /*0360*/  CS2R R92, SRZ ;  /* 0x00000000005c7805 */ /* 0x000fe2000001ff00 */
[----:B------:R-:W-:Y:S01]  /*0370*/  CS2R R98, SRZ ;  /* 0x0000000000627805 */ /* 0x000fe2000001ff00 */
[----:B------:R-:W-:Y:S01]  /*0380*/  CS2R R96, SRZ ;  /* 0x0000000000607805 */ /* 0x000fe2000001ff00 */
[----:B------:R-:W-:Y:S01]  /*0390*/  ISETP.LT.AND P0, PT, R230, UR13, PT ;  /* 0x0000000de6007c0c */ /* 0x000fe2000bf01270 */
        /* <DEDUP_REMOVED lines=14> */
[----:B------:R-:W-:Y:S01]  /*0480*/  SHF.R.S32.HI R23, RZ, 0x1f, R204 ;  /* 0x0000001fff177819 */ /* 0x000fe200000114cc */
[----:B------:R-:W-:Y:S01]  /*0490*/  IMAD.MOV.U32 R5, RZ, RZ, R7 ;  /* 0x000000ffff057224 */ /* 0x000fe200078e0007 */
[----:B------:R-:W1:Y:S01]  /*04a0*/  S2R R228, SR_CTAID.Z ;  /* 0x0000000000e47919 */ /* 0x000e620000002700 */
[----:B------:R-:W-:Y:S01]  /*04b0*/  ULDC UR20, c[0x0][0x198] ;  /* 0x0000660000147ab9 */ /* 0x000fe20000000800 */
[----:B------:R-:W-:Y:S01]  /*04c0*/  ISETP.NE.AND P0, PT, R0, 0x1, PT ;  /* 0x000000010000780c */ /* 0x000fe20003f05270 */
[----:B------:R-:W-:Y:S01]  /*04d0*/  UIADD3 UR20, -UR12, UR20, URZ ;  /* 0x000000140c147290 */ /* 0x000fe2000fffe13f */
[CC--:B------:R-:W-:Y:S01]  /*04e0*/  LEA.HI R21, R23.reuse, R204.reuse, RZ, 0x3 ;  /* 0x000000cc17157211 */ /* 0x0c0fe200078f18ff */
[----:B------:R-:W-:Y:S01]  /*04f0*/  USHF.R.S32.HI UR18, URZ, 0x1f, UR19 ;  /* 0x0000001f3f127899 */ /* 0x000fe20008011413 */
[-C--:B------:R-:W-:Y:S01]  /*0500*/  LEA.HI R12, R23, R204.reuse, RZ, 0x6 ;  /* 0x000000cc170c7211 */ /* 0x080fe200078f30ff */
[----:B------:R-:W-:Y:S01]  /*0510*/  ULDC.64 UR4, c[0x0][0x1e8] ;  /* 0x00007a0000047ab9 */ /* 0x000fe20000000a00 */
[----:B------:R-:W-:Y:S01]  /*0520*/  LOP3.LUT R3, R21, 0xfffffff8, RZ, 0xc0, !PT ;  /* 0xfffffff815037812 */ /* 0x000fe200078ec0ff */
[----:B------:R-:W-:Y:S01]  /*0530*/  UIMAD UR4, UR18, UR4, URZ ;  /* 0x00000004120472a4 */ /* 0x000fe2000f8e023f */
[----:B------:R-:W-:Y:S01]  /*0540*/  SHF.R.S32.HI R206, RZ, 0x3, R21 ;  /* 0x00000003ffce7819 */ /* 0x000fe20000011415 */
[----:B------:R-:W-:Y:S01]  /*0550*/  UMOV UR21, 0x6 ;  /* 0x0000000600157882 */ /* 0x000fe20000000000 */
[----:B------:R-:W-:Y:S01]  /*0560*/  SHF.R.S32.HI R12, RZ, 0x6, R12 ;  /* 0x00000006ff0c7819 */ /* 0x000fe2000001140c */
[----:B------:R-:W-:Y:S01]  /*0570*/  IMAD.IADD R18, R204, 0x1, -R3 ;  /* 0x00000001cc127824 */ /* 0x000fe200078e0a03 */
[----:B------:R-:W-:Y:S01]  /*0580*/  SHF.R.S32.HI R207, RZ, 0x1f, R206 ;  /* 0x0000001fffcf7819 */ /* 0x000fe200000114ce */
[----:B------:R-:W-:Y:S01]  /*0590*/  @P0 IMAD.HI.U32 R0, R7, c[0x0][0x24c], RZ ;  /* 0x0000930007000a27 */ /* 0x000fe200078e00ff */
[----:B------:R-:W-:Y:S01]  /*05a0*/  UIMAD UR4, UR19, UR5, UR4 ;  /* 0x00000005130472a4 */ /* 0x000fe2000f8e0204 */
[----:B------:R-:W-:Y:S01]  /*05b0*/  LEA.HI R196, R23, R204, RZ, 0x7 ;  /* 0x000000cc17c47211 */ /* 0x000fe200078f38ff */
[----:B------:R-:W-:Y:S01]  /*05c0*/  ULDC.64 UR6, c[0x0][0x1d8] ;  /* 0x0000760000067ab9 */ /* 0x000fe20000000a00 */
[----:B------:R-:W-:Y:S01]  /*05d0*/  IMAD.SHL.U32 R212, R18, 0x8, RZ ;  /* 0x0000000812d47824 */ /* 0x000fe200078e00ff */
[----:B------:R-:W-:Y:S01]  /*05e0*/  @P0 SHF.R.U32.HI R5, RZ, c[0x0][0x250], R0 ;  /* 0x00009400ff050a19 */ /* 0x000fe20000011600 */
[----:B------:R-:W-:Y:S01]  /*05f0*/  IMAD.SHL.U32 R11, R206, 0x40, RZ ;  /* 0x00000040ce0b7824 */ /* 0x000fe200078e00ff */
[----:B------:R-:W-:Y:S01]  /*0600*/  USHF.L.U64.HI UR28, UR6, UR21, UR7 ;  /* 0x00000015061c7299 */ /* 0x000fe20008010207 */
[----:B------:R-:W-:Y:S01]  /*0610*/  IMAD.SHL.U32 R27, R12, 0x200, RZ ;  /* 0x000002000c1b7824 */ /* 0x000fe200078e00ff */
[----:B------:R-:W-:Y:S01]  /*0620*/  SHF.R.S32.HI R0, RZ, 0x1f, R5 ;  /* 0x0000001fff007819 */ /* 0x000fe20000011405 */
[----:B------:R-:W-:Y:S01]  /*0630*/  USHF.L.U32 UR29, UR6, 0x6, URZ ;  /* 0x00000006061d7899 */ /* 0x000fe2000800063f */
[----:B------:R-:W-:Y:S01]  /*0640*/  SHF.R.S32.HI R213, RZ, 0x1f, R212 ;  /* 0x0000001fffd57819 */ /* 0x000fe200000114d4 */
[----:B------:R-:W-:Y:S01]  /*0650*/  IMAD.WIDE.U32 R216, R206, c[0x0][0x178], RZ ;  /* 0x00005e00ced87a25 */ /* 0x000fe200078e00ff */
[----:B------:R-:W-:-:S02]  /*0660*/  LOP3.LUT R11, R11, 0x1c0, RZ, 0xc0, !PT ;  /* 0x000001c00b0b7812 */ /* 0x000fc400078ec0ff */
[----:B------:R-:W-:Y:S01]  /*0670*/  SHF.R.U32.HI R196, RZ, 0x4, R196 ;  /* 0x00000004ffc47819 */ /* 0x000fe200000116c4 */
[C---:B------:R-:W-:Y:S01]  /*0680*/  IMAD R14, R0.reuse, c[0x0][0x1e0], RZ ;  /* 0x00007800000e7a24 */ /* 0x040fe200078e02ff */
[--C-:B------:R-:W-:Y:S01]  /*0690*/  LOP3.LUT R6, R11, 0x38, R212.reuse, 0xf8, !PT ;  /* 0x000000380b067812 */ /* 0x100fe200078ef8d4 */
[C---:B------:R-:W-:Y:S01]  /*06a0*/  IMAD.WIDE.U32 R2, R5.reuse, c[0x0][0x1e0], R212 ;  /* 0x0000780005027a25 */ /* 0x040fe200078e00d4 */
[----:B------:R-:W-:Y:S02]  /*06b0*/  SHF.R.U32.HI R10, RZ, 0x3, R11 ;  /* 0x00000003ff0a7819 */ /* 0x000fe4000001160b */
[----:B------:R-:W-:Y:S01]  /*06c0*/  SHF.R.S32.HI R11, RZ, 0x1f, R230 ;  /* 0x0000001fff0b7819 */ /* 0x000fe200000114e6 */
[----:B------:R-:W-:Y:S01]  /*06d0*/  IMAD R14, R5, c[0x0][0x1e4], R14 ;  /* 0x00007900050e7a24 */ /* 0x000fe200078e020e */
[----:B------:R-:W-:Y:S01]  /*06e0*/  LOP3.LUT R10, R27, R6, R10, 0xf6, !PT ;  /* 0x000000061b0a7212 */ /* 0x000fe200078ef60a */
[----:B------:R-:W-:Y:S02]  /*06f0*/  IMAD R0, R0, c[0x0][0x1b0], RZ ;  /* 0x00006c0000007a24 */ /* 0x000fe400078e02ff */
[----:B------:R-:W-:-:S02]  /*0700*/  IMAD.IADD R15, R3, 0x1, R14 ;  /* 0x00000001030f7824 */ /* 0x000fc400078e020e */
[----:B------:R-:W-:Y:S01]  /*0710*/  IMAD.MOV.U32 R14, RZ, RZ, R2 ;  /* 0x000000ffff0e7224 */ /* 0x000fe200078e0002 */
[----:B------:R-:W-:Y:S01]  /*0720*/  IADD3 R2, -R206, UR20, RZ ;  /* 0x00000014ce027c10 */ /* 0x000fe2000fffe1ff */
[----:B------:R-:W-:Y:S02]  /*0730*/  IMAD.U32 R3, RZ, RZ, UR11 ;  /* 0x0000000bff037e24 */ /* 0x000fe4000f8e00ff */
[----:B-1----:R-:W-:Y:S01]  /*0740*/  IMAD.WIDE.U32 R14, R228, c[0x0][0x1e8], R14 ;  /* 0x00007a00e40e7a25 */ /* 0x002fe200078e000e */
[C---:B------:R-:W-:Y:S02]  /*0750*/  ISETP.GE.AND P6, PT, R2.reuse, 0x1, PT ;  /* 0x000000010200780c */ /* 0x040fe40003fc6270 */
[C---:B------:R-:W-:Y:S01]  /*0760*/  ISETP.GE.AND P5, PT, R2.reuse, 0x21, PT ;  /* 0x000000210200780c */ /* 0x040fe20003fa6270 */
[----:B------:R-:W-:Y:S01]  /*0770*/  IMAD R0, R5, c[0x0][0x1b4], R0 ;  /* 0x00006d0005007a24 */ /* 0x000fe200078e0200 */
[----:B------:R-:W-:Y:S01]  /*0780*/  ISETP.GE.AND P4, PT, R2, 0x41, PT ;  /* 0x000000410200780c */ /* 0x000fe20003f86270 */
[----:B------:R-:W-:Y:S01]  /*0790*/  IMAD.SHL.U32 R10, R10, 0x2, RZ ;  /* 0x000000020a0a7824 */ /* 0x000fe200078e00ff */
[----:B------:R-:W-:Y:S01]  /*07a0*/  ISETP.GE.AND P2, PT, R2, 0x61, PT ;  /* 0x000000610200780c */ /* 0x000fe20003f46270 */
[----:B------:R-:W-:Y:S01]  /*07b0*/  IMAD.WIDE R2, R3, 0x80, R206 ;  /* 0x0000008003027825 */ /* 0x000fe200078e02ce */
[----:B------:R-:W-:Y:S01]  /*07c0*/  IADD3 R15, R15, UR4, RZ ;  /* 0x000000040f0f7c10 */ /* 0x000fe2000fffe0ff */
[----:B------:R-:W-:Y:S01]  /*07d0*/  ULDC.64 UR4, c[0x0][0x1b8] ;  /* 0x00006e0000047ab9 */ /* 0x000fe20000000a00 */
[C---:B------:R-:W-:Y:S01]  /*07e0*/  ISETP.GE.OR P1, PT, R212.reuse, c[0x0][0x1cc], !P6 ;  /* 0x00007300d4007a0c */ /* 0x040fe20007726670 */
[----:B------:R-:W-:Y:S01]  /*07f0*/  IMAD R9, R3, c[0x0][0x1d8], RZ ;  /* 0x0000760003097a24 */ /* 0x000fe200078e02ff */
[----:B------:R-:W-:Y:S01]  /*0800*/  UIMAD UR4, UR18, UR4, URZ ;  /* 0x00000004120472a4 */ /* 0x000fe2000f8e023f */
[C---:B------:R-:W-:Y:S01]  /*0810*/  ISETP.GE.OR P3, PT, R212.reuse, c[0x0][0x1cc], !P5 ;  /* 0x00007300d4007a0c */ /* 0x040fe20006f66670 */
[----:B------:R-:W-:Y:S01]  /*0820*/  IMAD.WIDE.U32 R16, R7, c[0x0][0x180], R212 ;  /* 0x0000600007107a25 */ /* 0x000fe200078e00d4 */
[C---:B------:R-:W-:Y:S01]  /*0830*/  ISETP.GE.OR P6, PT, R212.reuse, c[0x0][0x19c], !P6 ;  /* 0x00006700d4007a0c */ /* 0x040fe200077c6670 */
[----:B------:R-:W-:Y:S01]  /*0840*/  UIMAD UR6, UR19, UR5, UR4 ;  /* 0x00000005130672a4 */ /* 0x000fe2000f8e0204 */
[----:B------:R-:W-:Y:S01]  /*0850*/  ISETP.GE.OR P5, PT, R212, c[0x0][0x19c], !P5 ;  /* 0x00006700d4007a0c */ /* 0x000fe20006fa6670 */
[C---:B------:R-:W-:Y:S01]  /*0860*/  IMAD R4, R2.reuse, c[0x0][0x1dc], R9 ;  /* 0x0000770002047a24 */ /* 0x040fe200078e0209 */
[----:B------:R-:W-:Y:S01]  /*0870*/  ULDC.64 UR4, c[0x0][0x188] ;  /* 0x0000620000047ab9 */ /* 0x000fe20000000a00 */
[----:B------:R-:W-:Y:S01]  /*0880*/  IMAD.WIDE.U32 R8, R2, c[0x0][0x1d8], R14 ;  /* 0x0000760002087a25 */ /* 0x000fe200078e000e */
[----:B------:R-:W-:Y:S01]  /*0890*/  UIMAD UR8, UR18, UR4, URZ ;  /* 0x00000004120872a4 */ /* 0x000fe2000f8e023f */
[----:B------:R-:W-:Y:S01]  /*08a0*/  IADD3 R219, R10, 0x4080, RZ ;  /* 0x000040800adb7810 */ /* 0x000fe20007ffe0ff */
[----:B------:R-:W-:Y:S01]  /*08b0*/  UIMAD.WIDE.U32 UR16, UR19, UR4, URZ ;  /* 0x00000004131072a5 */ /* 0x000fe2000f8e003f */
[----:B------:R-:W-:Y:S01]  /*08c0*/  IMAD.WIDE.U32 R14, R5, c[0x0][0x1b0], R212 ;  /* 0x00006c00050e7a25 */ /* 0x000fe200078e00d4 */
[----:B------:R-:W-:Y:S01]  /*08d0*/  LEA R24, P0, R8, c[0x0][0x1c0], 0x1 ;  /* 0x0000700008187a11 */ /* 0x000fe200078008ff */
[----:B------:R-:W-:Y:S01]  /*08e0*/  UIMAD UR8, UR19, UR5, UR8 ;  /* 0x00000005130872a4 */ /* 0x000fe2000f8e0208 */
[----:B------:R-:W-:Y:S01]  /*08f0*/  IADD3 R218, R10, 0x8080, RZ ;  /* 0x000080800ada7810 */ /* 0x000fe20007ffe0ff */
[----:B------:R-:W-:Y:S01]  /*0900*/  IMAD.IADD R4, R9, 0x1, R4 ;  /* 0x0000000109047824 */ /* 0x000fe200078e0204 */
[----:B------:R-:W-:Y:S01]  /*0910*/  SHF.R.S32.HI R9, RZ, 0x1f, R7 ;  /* 0x0000001fff097819 */ /* 0x000fe20000011407 */
[----:B------:R-:W-:Y:S01]  /*0920*/  IMAD.IADD R15, R15, 0x1, R0 ;  /* 0x000000010f0f7824 */ /* 0x000fe200078e0200 */
[----:B------:R-:W-:Y:S01]  /*0930*/  UIADD3 UR8, UR17, UR8, URZ ;  /* 0x0000000811087290 */ /* 0x000fe2000fffe03f */
[----:B------:R-:W-:Y:S01]  /*0940*/  IMAD.SHL.U32 R208, R204, 0x4, RZ ;  /* 0x00000004ccd07824 */ /* 0x000fe200078e00ff */
[----:B------:R-:W-:Y:S01]  /*0950*/  LEA.HI.X R25, R8, c[0x0][0x1c4], R4, 0x1, P0 ;  /* 0x0000710008197a11 */ /* 0x000fe200000f0c04 */
[----:B------:R-:W-:Y:S01]  /*0960*/  IMAD.WIDE.U32 R4, R228, c[0x0][0x1b8], R14 ;  /* 0x00006e00e4047a25 */ /* 0x000fe200078e000e */
[----:B------:R-:W-:Y:S01]  /*0970*/  IADD3 R14, P0, R24, UR29, RZ ;  /* 0x0000001d180e7c10 */ /* 0x000fe2000ff1e0ff */
[----:B------:R-:W-:Y:S01]  /*0980*/  ULDC.64 UR4, c[0x0][0x278] ;  /* 0x00009e0000047ab9 */ /* 0x000fe20000000a00 */
[----:B------:R-:W-:Y:S01]  /*0990*/  SHF.R.S32.HI R209, RZ, 0x1f, R208 ;  /* 0x0000001fffd17819 */ /* 0x000fe200000114d0 */
[----:B------:R-:W-:Y:S01]  /*09a0*/  IMAD R0, R9, c[0x0][0x180], RZ ;  /* 0x0000600009007a24 */ /* 0x000fe200078e02ff */
[----:B------:R-:W-:Y:S01]  /*09b0*/  IADD3 R5, R5, UR6, RZ ;  /* 0x0000000605057c10 */ /* 0x000fe2000fffe0ff */
[----:B------:R-:W-:Y:S01]  /*09c0*/  ULDC.64 UR6, c[0x0][0x208] ;  /* 0x0000820000067ab9 */ /* 0x000fe20000000a00 */
[----:B------:R-:W-:Y:S01]  /*09d0*/  IADD3.X R15, R25, UR28, RZ, P0, !PT ;  /* 0x0000001c190f7c10 */ /* 0x000fe200087fe4ff */
[----:B------:R-:W-:Y:S01]  /*09e0*/  IMAD R13, R7, c[0x0][0x184], R0 ;  /* 0x00006100070d7a24 */ /* 0x000fe200078e0200 */
[----:B------:R-:W-:Y:S01]  /*09f0*/  @!PT LDS RZ, [RZ] ;  /* 0x00000000fffff984 */ /* 0x000fe20000000800 */
[----:B------:R-:W-:Y:S01]  /*0a00*/  @!PT LDS RZ, [RZ] ;  /* 0x00000000fffff984 */ /* 0x000fe20000000800 */
[----:B------:R-:W-:Y:S01]  /*0a10*/  @!PT LDS RZ, [RZ] ;  /* 0x00000000fffff984 */ /* 0x000fe20000000800 */
[----:B------:R1:W-:Y:S01]  /*0a20*/  LDGSTS.E.BYPASS.LTC128B.128 [R10+0x4080], [R24.64], !P1 ;  /* 0x04080000180a7fae */ /* 0x0003e2000c901d56 */
[----:B------:R-:W-:Y:S01]  /*0a30*/  IMAD R0, R3, c[0x0][0x1a8], RZ ;  /* 0x00006a0003007a24 */ /* 0x000fe200078e02ff */
[----:B------:R-:W-:Y:S01]  /*0a40*/  USHF.L.U64.HI UR9, UR6, UR21, UR7 ;  /* 0x0000001506097299 */ /* 0x000fe20008010207 */
[----:B------:R-:W-:Y:S01]  /*0a50*/  IMAD.WIDE.U32 R4, R2, c[0x0][0x1a8], R4 ;  /* 0x00006a0002047a25 */ /* 0x000fe200078e0004 */
[----:B------:R2:W-:Y:S01]  /*0a60*/  LDGSTS.E.BYPASS.LTC128B.128 [R10+0x5080], [R14.64], !P3 ;  /* 0x050800000e0a7fae */ /* 0x0005e2000d901d56 */
[----:B------:R-:W-:Y:S01]  /*0a70*/  USHF.L.U32 UR10, UR6, 0x6, URZ ;  /* 0x00000006060a7899 */ /* 0x000fe2000800063f */
[----:B------:R-:W-:Y:S01]  /*0a80*/  IADD3 R3, P1, P0, R216, UR16, R16 ;  /* 0x00000010d8037c10 */ /* 0x000fe2000f83e010 */
[----:B------:R-:W-:Y:S01]  /*0a90*/  IMAD R0, R2, c[0x0][0x1ac], R0 ;  /* 0x00006b0002007a24 */ /* 0x000fe200078e0200 */
[----:B------:R-:W-:Y:S01]  /*0aa0*/  LEA R30, P3, R4, c[0x0][0x190], 0x1 ;  /* 0x00006400041e7a11 */ /* 0x000fe200078608ff */
[----:B------:R-:W-:Y:S01]  /*0ab0*/  IMAD.IADD R13, R17, 0x1, R13 ;  /* 0x00000001110d7824 */ /* 0x000fe200078e020d */
[----:B------:R-:W-:Y:S01]  /*0ac0*/  UIMAD UR25, UR18, UR4, URZ ;  /* 0x00000004121972a4 */ /* 0x000fe2000f8e023f */
[----:B------:R-:W-:Y:S01]  /*0ad0*/  IMAD.IADD R0, R5, 0x1, R0 ;  /* 0x0000000105007824 */ /* 0x000fe200078e0200 */
[----:B------:R-:W-:Y:S01]  /*0ae0*/  UIMAD.WIDE.U32 UR14, UR19, UR4, URZ ;  /* 0x00000004130e72a5 */ /* 0x000fe2000f8e003f */
[----:B------:R-:W-:Y:S01]  /*0af0*/  IMAD R5, R207, c[0x0][0x178], RZ ;  /* 0x00005e00cf057a24 */ /* 0x000fe200078e02ff */
[----:B------:R-:W-:Y:S01]  /*0b00*/  UIMAD UR25, UR19, UR5, UR25 ;  /* 0x00000005131972a4 */ /* 0x000fe2000f8e0219 */
[----:B------:R-:W-:Y:S01]  /*0b10*/  IMAD.WIDE.U32 R16, R230, c[0x0][0x178], RZ ;  /* 0x00005e00e6107a25 */ /* 0x000fe200078e00ff */
[----:B------:R-:W-:Y:S01]  /*0b20*/  LEA.HI.X R31, R4, c[0x0][0x194], R0, 0x1, P3 ;  /* 0x00006500041f7a11 */ /* 0x000fe200018f0c00 */
[----:B------:R-:W-:Y:S01]  /*0b30*/  ULDC.64 UR4, c[0x0][0x290] ;  /* 0x0000a40000047ab9 */ /* 0x000fe20000000a00 */
[----:B------:R-:W-:Y:S01]  /*0b40*/  ISETP.GT.AND P3, PT, R204, 0xf, PT ;  /* 0x0000000fcc00780c */ /* 0x000fe20003f64270 */
[----:B------:R-:W-:Y:S01]  /*0b50*/  IMAD R5, R206, c[0x0][0x17c], R5 ;  /* 0x00005f00ce057a24 */ /* 0x000fe200078e0205 */
[----:B------:R-:W-:Y:S01]  /*0b60*/  UIMAD UR24, UR18, UR4, URZ ;  /* 0x00000004121872a4 */ /* 0x000fe2000f8e023f */
[----:B------:R-:W-:Y:S01]  /*0b70*/  IMAD R0, R230, UR9, RZ ;  /* 0x00000009e6007c24 */ /* 0x000fe2000f8e02ff */
[----:B------:R-:W-:Y:S01]  /*0b80*/  UIMAD.WIDE.U32 UR26, UR19, UR4, URZ ;  /* 0x00000004131a72a5 */ /* 0x000fe2000f8e003f */
[----:B------:R-:W-:Y:S01]  /*0b90*/  IMAD.IADD R202, R217, 0x1, R5 ;  /* 0x00000001d9ca7824 */ /* 0x000fe200078e0205 */
[----:B------:R-:W-:Y:S01]  /*0ba0*/  UIMAD UR5, UR19, UR5, UR24 ;  /* 0x00000005130572a4 */ /* 0x000fe2000f8e0218 */
[C---:B------:R-:W-:Y:S01]  /*0bb0*/  IMAD R5, R11.reuse, UR10, R0 ;  /* 0x0000000a0b057c24 */ /* 0x040fe2000f8e0200 */
[----:B------:R-:W-:Y:S01]  /*0bc0*/  UIADD3 UR24, UR15, UR25, URZ ;  /* 0x000000190f187290 */ /* 0x000fe2000fffe03f */
[----:B------:R-:W-:Y:S01]  /*0bd0*/  IMAD R11, R11, c[0x0][0x178], RZ ;  /* 0x00005e000b0b7a24 */ /* 0x000fe200078e02ff */
[----:B------:R-:W-:Y:S01]  /*0be0*/  IADD3.X R2, R202, UR8, R13, P1, P0 ;  /* 0x00000008ca027c10 */ /* 0x000fe20008fe040d */
[----:B-1----:R-:W-:Y:S01]  /*0bf0*/  IMAD.SHL.U32 R25, R230, 0x40, RZ ;  /* 0x00000040e6197824 */ /* 0x002fe200078e00ff */
[----:B------:R-:W-:Y:S01]  /*0c00*/  IADD3 R28, P0, R14, UR29, RZ ;  /* 0x0000001d0e1c7c10 */ /* 0x000fe2000ff1e0ff */
[----:B------:R-:W-:Y:S01]  /*0c10*/  IMAD R11, R230, c[0x0][0x17c], R11 ;  /* 0x00005f00e60b7a24 */ /* 0x000fe200078e020b */
[----:B------:R-:W-:Y:S01]  /*0c20*/  ISETP.GE.OR P1, PT, R212, c[0x0][0x1cc], !P4 ;  /* 0x00007300d4007a0c */ /* 0x000fe20006726670 */
[----:B--2---:R-:W-:Y:S01]  /*0c30*/  IMAD R14, R9, c[0x0][0x270], RZ ;  /* 0x00009c00090e7a24 */ /* 0x004fe200078e02ff */
[----:B------:R-:W-:Y:S01]  /*0c40*/  IADD3.X R29, R15, UR28, RZ, P0, !PT ;  /* 0x0000001c0f1d7c10 */ /* 0x000fe200087fe4ff */
[----:B------:R-:W-:Y:S01]  /*0c50*/  IMAD.IADD R11, R17, 0x1, R11 ;  /* 0x00000001110b7824 */ /* 0x000fe200078e020b */
[C---:B------:R-:W-:Y:S01]  /*0c60*/  LEA R3, P0, R16.reuse, R3, 0x6 ;  /* 0x0000000310037211 */ /* 0x040fe200078030ff */
[----:B------:R-:W-:Y:S01]  /*0c70*/  IMAD R14, R7, c[0x0][0x274], R14 ;  /* 0x00009d00070e7a24 */ /* 0x000fe200078e020e */
[----:B------:R-:W-:Y:S01]  /*0c80*/  UIADD3 UR25, UR27, UR5, URZ ;  /* 0x000000051b197290 */ /* 0x000fe2000fffe03f */
[----:B------:R-:W-:Y:S01]  /*0c90*/  IMAD R6, R9, c[0x0][0x288], RZ ;  /* 0x0000a20009067a24 */ /* 0x000fe200078e02ff */
[----:B------:R-:W-:Y:S01]  /*0ca0*/  LEA.HI.X R2, R16, R2, R11, 0x6, P0 ;  /* 0x0000000210027211 */ /* 0x000fe200000f340b */
[----:B------:R-:W-:Y:S01]  /*0cb0*/  IMAD.WIDE.U32 R16, R7, c[0x0][0x270], R208 ;  /* 0x00009c0007107a25 */ /* 0x000fe200078e00d0 */
[----:B------:R-:W-:Y:S01]  /*0cc0*/  ULDC.64 UR4, c[0x0][0x1a8] ;  /* 0x00006a0000047ab9 */ /* 0x000fe20000000a00 */
[----:B------:R-:W-:Y:S01]  /*0cd0*/  ISETP.GE.OR P4, PT, R212, c[0x0][0x19c], !P4 ;  /* 0x00006700d4007a0c */ /* 0x000fe20006786670 */
[----:B------:R-:W-:Y:S01]  /*0ce0*/  USHF.L.U32 UR32, UR4, 0x6, URZ ;  /* 0x0000000604207899 */ /* 0x000fe2000800063f */
[----:B------:R1:W-:Y:S01]  /*0cf0*/  LDGSTS.E.BYPASS.LTC128B.128 [R10+0x6080], [R28.64], !P1 ;  /* 0x060800001c0a7fae */ /* 0x0003e2000c901d56 */
[----:B------:R-:W-:Y:S01]  /*0d00*/  IMAD.IADD R14, R17, 0x1, R14 ;  /* 0x00000001110e7824 */ /* 0x000fe200078e020e */
[----:B------:R-:W-:Y:S01]  /*0d10*/  @!P3 IADD3 R15, P1, P0, R25, UR14, R16 ;  /* 0x0000000e190fbc10 */ /* 0x000fe2000f83e010 */
[----:B------:R-:W-:Y:S01]  /*0d20*/  IMAD.WIDE.U32 R32, R7, c[0x0][0x288], R208 ;  /* 0x0000a20007207a25 */ /* 0x000fe200078e00d0 */
[----:B------:R-:W-:-:S02]  /*0d30*/  SHF.R.S32.HI R17, RZ, 0x1f, R25 ;  /* 0x0000001fff117819 */ /* 0x000fc40000011419 */
[-C--:B------:R-:W-:Y:S01]  /*0d40*/  LEA.HI R0, R23, R204.reuse, RZ, 0x4 ;  /* 0x000000cc17007211 */ /* 0x080fe200078f20ff */
[----:B------:R-:W-:Y:S01]  /*0d50*/  IMAD R6, R7, c[0x0][0x28c], R6 ;  /* 0x0000a30007067a24 */ /* 0x000fe200078e0206 */
[----:B------:R-:W-:Y:S01]  /*0d60*/  @!P3 IADD3.X R14, R17, UR24, R14, P1, P0 ;  /* 0x00000018110ebc10 */ /* 0x000fe20008fe040e */
[----:B------:R-:W-:Y:S01]  /*0d70*/  IMAD R203, R207, c[0x0][0x208], RZ ;  /* 0x00008200cfcb7a24 */ /* 0x000fe200078e02ff */
[----:B------:R-:W-:Y:S01]  /*0d80*/  IADD3 R8, P1, R32, UR26, RZ ;  /* 0x0000001a20087c10 */ /* 0x000fe2000ff3e0ff */
[----:B------:R-:W-:Y:S01]  /*0d90*/  IMAD.WIDE.U32 R210, R206, c[0x0][0x208], RZ ;  /* 0x00008200ced27a25 */ /* 0x000fe200078e00ff */
[----:B------:R-:W-:Y:S01]  /*0da0*/  IADD3 R34, P0, R28, UR29, RZ ;  /* 0x0000001d1c227c10 */ /* 0x000fe2000ff1e0ff */
[----:B------:R-:W-:Y:S01]  /*0db0*/  USHF.L.U64.HI UR29, UR4, UR21, UR5 ;  /* 0x00000015041d7299 */ /* 0x000fe20008010205 */
[----:B------:R-:W-:Y:S01]  /*0dc0*/  IADD3.X R6, R33, UR25, R6, P1, !PT ;  /* 0x0000001921067c10 */ /* 0x000fe20008ffe406 */
[----:B------:R-:W-:Y:S01]  /*0dd0*/  IMAD R203, R206, c[0x0][0x20c], R203 ;  /* 0x00008300cecb7a24 */ /* 0x000fe200078e02cb */
[----:B------:R-:W-:Y:S01]  /*0de0*/  ISETP.GE.OR P1, PT, R212, c[0x0][0x1cc], !P2 ;  /* 0x00007300d4007a0c */ /* 0x000fe20005726670 */
[----:B------:R-:W-:Y:S01]  /*0df0*/  ULDC.64 UR4, c[0x0][0x218] ;  /* 0x0000860000047ab9 */ /* 0x000fe20000000a00 */
[----:B------:R-:W-:Y:S01]  /*0e00*/  IADD3.X R35, R29, UR28, RZ, P0, !PT ;  /* 0x0000001c1d237c10 */ /* 0x000fe200087fe4ff */
[----:B------:R-:W-:Y:S01]  /*0e10*/  UIMAD.WIDE.U32 UR30, UR19, UR4, URZ ;  /* 0x00000004131e72a5 */ /* 0x000fe2000f8e003f */
[----:B------:R-:W-:Y:S01]  /*0e20*/  LEA.HI R13, R23, R204, RZ, 0x2 ;  /* 0x000000cc170d7211 */ /* 0x000fe200078f10ff */
[----:B------:R-:W-:Y:S01]  /*0e30*/  UIMAD UR4, UR18, UR4, URZ ;  /* 0x00000004120472a4 */ /* 0x000fe2000f8e023f */
[----:B------:R-:W-:Y:S01]  /*0e40*/  SHF.R.S32.HI R19, RZ, 0x4, R0 ;  /* 0x00000004ff137819 */ /* 0x000fe20000011400 */
[----:B------:R-:W-:Y:S01]  /*0e50*/  IMAD.IADD R203, R211, 0x1, R203 ;  /* 0x00000001d3cb7824 */ /* 0x000fe200078e02cb */
[--C-:B------:R-:W-:Y:S01]  /*0e60*/  SHF.R.S32.HI R16, RZ, 0x2, R13.reuse ;  /* 0x00000002ff107819 */ /* 0x100fe2000001140d */
[----:B------:R-:W-:Y:S01]  /*0e70*/  UIMAD UR4, UR19, UR5, UR4 ;  /* 0x00000005130472a4 */ /* 0x000fe2000f8e0204 */
[----:B------:R-:W-:Y:S01]  /*0e80*/  SHF.R.S32.HI R11, RZ, 0x1f, R13 ;  /* 0x0000001fff0b7819 */ /* 0x000fe2000001140d */
[----:B------:R-:W-:Y:S01]  /*0e90*/  IMAD.MOV.U32 R199, RZ, RZ, 0x40 ;  /* 0x00000040ffc77424 */ /* 0x000fe200078e00ff */
[C---:B-1----:R-:W-:Y:S01]  /*0ea0*/  @!P3 LEA R28, P0, R15.reuse, c[0x0][0x258], 0x2 ;  /* 0x000096000f1cba11 */ /* 0x042fe200078010ff */
[----:B------:R1:W-:Y:S01]  /*0eb0*/  LDGSTS.E.BYPASS.LTC128B.128 [R10+0x7080], [R34.64], !P1 ;  /* 0x07080000220a7fae */ /* 0x0003e2000c901d56 */
[----:B------:R-:W-:Y:S01]  /*0ec0*/  LEA.HI R4, R0, R19, RZ, 0x1 ;  /* 0x0000001300047211 */ /* 0x000fe200078f08ff */
[----:B------:R-:W-:Y:S01]  /*0ed0*/  UIADD3 UR28, UR31, UR4, URZ ;  /* 0x000000041f1c7290 */ /* 0x000fe2000fffe03f */
[----:B------:R-:W-:Y:S01]  /*0ee0*/  @!P3 LEA.HI.X R29, R15, c[0x0][0x25c], R14, 0x2, P0 ;  /* 0x000097000f1dba11 */ /* 0x000fe200000f140e */
[----:B------:R-:W0:Y:S01]  /*0ef0*/  LDGDEPBAR ;  /* 0x00000000000079af */ /* 0x000e220000000000 */
[----:B------:R-:W-:Y:S01]  /*0f00*/  IADD3 R36, P0, R30, UR32, RZ ;  /* 0x000000201e247c10 */ /* 0x000fe2000ff1e0ff */
[----:B------:R-:W-:Y:S01]  /*0f10*/  IMAD.WIDE.U32 R14, R7, c[0x0][0x210], R212 ;  /* 0x00008400070e7a25 */ /* 0x000fe200078e00d4 */
[----:B------:R-:W-:Y:S01]  /*0f20*/  LEA.HI R11, R11, R16, RZ, 0x3 ;  /* 0x000000100b0b7211 */ /* 0x000fe200078f18ff */
[----:B------:R2:W-:Y:S01]  /*0f30*/  LDGSTS.E.BYPASS.LTC128B.128 [R10+0x80], [R30.64], !P6 ;  /* 0x000800001e0a7fae */ /* 0x0005e2000f101d56 */
[----:B------:R-:W-:Y:S01]  /*0f40*/  IADD3.X R37, R31, UR29, RZ, P0, !PT ;  /* 0x0000001d1f257c10 */ /* 0x000fe200087fe4ff */
[----:B------:R-:W-:Y:S01]  /*0f50*/  IMAD.MOV.U32 R192, RZ, RZ, 0x20 ;  /* 0x00000020ffc07424 */ /* 0x000fe200078e00ff */
[----:B------:R-:W-:Y:S01]  /*0f60*/  IADD3 R32, P0, R36, UR32, RZ ;  /* 0x0000002024207c10 */ /* 0x000fe2000ff1e0ff */
[----:B------:R-:W-:Y:S01]  /*0f70*/  ULDC.64 UR4, c[0x0][0x178] ;  /* 0x00005e0000047ab9 */ /* 0x000fe20000000a00 */
[----:B------:R-:W-:Y:S01]  /*0f80*/  ISETP.GE.OR P6, PT, R212, c[0x0][0x19c], !P2 ;  /* 0x00006700d4007a0c */ /* 0x000fe200057c6670 */
[----:B------:R3:W-:Y:S01]  /*0f90*/  LDGSTS.E.BYPASS.LTC128B.128 [R10+0x1080], [R36.64], !P5 ;  /* 0x01080000240a7fae */ /* 0x0007e2000e901d56 */
[----:B------:R-:W-:Y:S01]  /*0fa0*/  IADD3.X R33, R37, UR29, RZ, P0, !PT ;  /* 0x0000001d25217c10 */ /* 0x000fe200087fe4ff */
[----:B------:R-:W-:Y:S01]  /*0fb0*/  USHF.L.U64.HI UR21, UR4, UR21, UR5 ;  /* 0x0000001504157299 */ /* 0x000fe20008010205 */
[----:B------:R-:W-:Y:S01]  /*0fc0*/  LOP3.LUT R4, R4, 0xfffffffe, RZ, 0xc0, !PT ;  /* 0xfffffffe04047812 */ /* 0x000fe200078ec0ff */
[----:B------:R-:W-:Y:S01]  /*0fd0*/  USHF.L.U32 UR5, UR6, 0x5, URZ ;  /* 0x0000000506057899 */ /* 0x000fe2000800063f */
[----:B------:R-:W-:Y:S01]  /*0fe0*/  LOP3.LUT R11, R11, 0xfffffff8, RZ, 0xc0, !PT ;  /* 0xfffffff80b0b7812 */ /* 0x000fe200078ec0ff */
[----:B------:R4:W-:Y:S01]  /*0ff0*/  LDGSTS.E.BYPASS.LTC128B.128 [R10+0x2080], [R32.64], !P4 ;  /* 0x02080000200a7fae */ /* 0x0009e2000e101d56 */
[----:B------:R-:W-:Y:S01]  /*1000*/  LOP3.LUT P5, RZ, R18, 0x4, RZ, 0xc0, !PT ;  /* 0x0000000412ff7812 */ /* 0x000fe200078ac0ff */
[----:B------:R-:W-:Y:S01]  /*1010*/  IMAD.IADD R4, R19, 0x1, -R4 ;  /* 0x0000000113047824 */ /* 0x000fe200078e0a04 */
[----:B------:R-:W-:Y:S01]  /*1020*/  LEA.HI R19, R23, R204, RZ, 0x5 ;  /* 0x000000cc17137211 */ /* 0x000fe200078f28ff */
[----:B------:R-:W-:Y:S01]  /*1030*/  IMAD.IADD R11, R16, 0x1, -R11 ;  /* 0x00000001100b7824 */ /* 0x000fe200078e0a0b */
[----:B------:R-:W-:Y:S01]  /*1040*/  LOP3.LUT P4, RZ, R18, 0x2, RZ, 0xc0, !PT ;  /* 0x0000000212ff7812 */ /* 0x000fe2000788c0ff */
[----:B------:R-:W-:Y:S01]  /*1050*/  IMAD R16, R9, c[0x0][0x210], RZ ;  /* 0x0000840009107a24 */ /* 0x000fe200078e02ff */
[----:B-1----:R-:W-:Y:S01]  /*1060*/  IADD3 R34, P2, R32, UR32, RZ ;  /* 0x0000002020227c10 */ /* 0x002fe2000ff5e0ff */
[----:B------:R-:W-:Y:S01]  /*1070*/  IMAD.SHL.U32 R18, R18, 0x40, RZ ;  /* 0x0000004012127824 */ /* 0x000fe200078e00ff */
[----:B------:R-:W-:Y:S01]  /*1080*/  SHF.R.S32.HI R20, RZ, 0x5, R19 ;  /* 0x00000005ff147819 */ /* 0x000fe20000011413 */
[----:B------:R-:W-:Y:S01]  /*1090*/  IMAD R16, R7, c[0x0][0x214], R16 ;  /* 0x0000850007107a24 */ /* 0x000fe200078e0210 */
[----:B------:R-:W-:Y:S01]  /*10a0*/  IADD3.X R35, R33, UR29, RZ, P2, !PT ;  /* 0x0000001d21237c10 */ /* 0x000fe200097fe4ff */
[----:B------:R-:W-:Y:S01]  /*10b0*/  USHF.L.U32 UR29, UR4, 0x6, URZ ;  /* 0x00000006041d7899 */ /* 0x000fe2000800063f */
[----:B------:R-:W-:Y:S01]  /*10c0*/  IADD3 R14, P1, P0, R210, UR30, R14 ;  /* 0x0000001ed20e7c10 */ /* 0x000fe2000f83e00e */
[----:B------:R-:W-:Y:S01]  /*10d0*/  IMAD.IADD R16, R15, 0x1, R16 ;  /* 0x000000010f107824 */ /* 0x000fe200078e0210 */
[----:B------:R-:W-:Y:S01]  /*10e0*/  LEA.HI R197, R19, R20, RZ, 0x1 ;  /* 0x0000001413c57211 */ /* 0x000fe200078f08ff */
[----:B------:R3:W-:Y:S01]  /*10f0*/  LDGSTS.E.BYPASS.LTC128B.128 [R10+0x3080], [R34.64], !P6 ;  /* 0x03080000220a7fae */ /* 0x0007e2000f101d56 */
[----:B--2---:R-:W-:Y:S01]  /*1100*/  IMAD.SHL.U32 R31, R20, 0x10, RZ ;  /* 0x00000010141f7824 */ /* 0x004fe200078e00ff */
[----:B------:R-:W-:Y:S01]  /*1110*/  LOP3.LUT R18, R18, 0x1c0, RZ, 0xc0, !PT ;  /* 0x000001c012127812 */ /* 0x000fe200078ec0ff */
[----:B------:R-:W-:Y:S01]  /*1120*/  UMOV UR4, 0x5 ;  /* 0x0000000500047882 */ /* 0x000fe20000000000 */
[----:B------:R-:W0:Y:S01]  /*1130*/  LDGDEPBAR ;  /* 0x00000000000079af */ /* 0x000e220000000000 */
[----:B------:R-:W-:Y:S01]  /*1140*/  IADD3.X R15, R203, UR28, R16, P1, P0 ;  /* 0x0000001ccb0f7c10 */ /* 0x000fe20008fe0410 */
[----:B------:R-:W-:Y:S01]  /*1150*/  USHF.L.U64.HI UR4, UR6, UR4, UR7 ;  /* 0x0000000406047299 */ /* 0x000fe20008010207 */
[----:B------:R-:W-:Y:S01]  /*1160*/  LOP3.LUT R197, R197, 0xfffffffe, RZ, 0xc0, !PT ;  /* 0xfffffffec5c57812 */ /* 0x000fe200078ec0ff */
[----:B------:R-:W-:Y:S01]  /*1170*/  USHF.L.U32 UR6, UR5, 0x1, URZ ;  /* 0x0000000105067899 */ /* 0x000fe2000800063f */
[----:B------:R-:W-:Y:S01]  /*1180*/  LOP3.LUT R16, R18, 0x30, R31, 0xf8, !PT ;  /* 0x0000003012107812 */ /* 0x000fe200078ef81f */
[----:B------:R-:W-:Y:S01]  /*1190*/  IMAD.WIDE.U32 R30, R230, UR10, R14 ;  /* 0x0000000ae61e7c25 */ /* 0x000fe2000f8e000e */
[----:B------:R-:W-:Y:S01]  /*11a0*/  LOP3.LUT R195, R18, 0x8, R21, 0xf8, !PT ;  /* 0x0000000812c37812 */ /* 0x000fe200078ef815 */
[----:B------:R-:W-:Y:S01]  /*11b0*/  USHF.L.U64.HI UR4, UR5, 0x1, UR4 ;  /* 0x0000000105047899 */ /* 0x000fe20008010204 */
[----:B------:R-:W-:Y:S01]  /*11c0*/  SHF.R.U32.HI R18, RZ, 0x3, R18 ;  /* 0x00000003ff127819 */ /* 0x000fe20000011612 */
[----:B------:R-:W-:Y:S01]  /*11d0*/  IMAD.IADD R197, R20, 0x1, -R197 ;  /* 0x0000000114c57824 */ /* 0x000fe200078e0ac5 */
[----:B----4-:R-:W-:Y:S01]  /*11e0*/  LEA R32, P1, R3, c[0x0][0x160], 0x1 ;  /* 0x0000580003207a11 */ /* 0x010fe200078208ff */
[----:B------:R-:W-:Y:S01]  /*11f0*/  IMAD R20, R4, 0x800, R27 ;  /* 0x0000080004147824 */ /* 0x000fe200078e021b */
[----:B------:R-:W-:Y:S01]  /*1200*/  LOP3.LUT R195, R195, R18, RZ, 0x3c, !PT ;  /* 0x00000012c3c37212 */ /* 0x000fe200078e3cff */
[----:B------:R-:W-:Y:S01]  /*1210*/  IMAD.IADD R5, R31, 0x1, R5 ;  /* 0x000000011f057824 */ /* 0x000fe200078e0205 */
[----:B------:R-:W-:Y:S01]  /*1220*/  LEA R26, P0, R30, c[0x0][0x1f0], 0x1 ;  /* 0x00007c001e1a7a11 */ /* 0x000fe200078008ff */
[----:B------:R-:W-:Y:S01]  /*1230*/  IMAD.SHL.U32 R23, R4, 0x20, RZ ;  /* 0x0000002004177824 */ /* 0x000fe200078e00ff */
[----:B------:R-:W-:Y:S01]  /*1240*/  LEA.HI.X R33, R3, c[0x0][0x164], R2, 0x1, P1 ;  /* 0x0000590003217a11 */ /* 0x000fe200008f0c02 */
[----:B------:R-:W-:Y:S01]  /*1250*/  IMAD.IADD R195, R20, 0x1, R195 ;  /* 0x0000000114c37824 */ /* 0x000fe200078e02c3 */
[----:B------:R-:W-:-:S02]  /*1260*/  SEL R2, R199, 0xffffffc0, !P5 ;  /* 0xffffffc0c7027807 */ /* 0x000fc40006800000 */
[----:B------:R-:W-:Y:S01]  /*1270*/  LEA.HI.X R27, R30, c[0x0][0x1f4], R5, 0x1, P0 ;  /* 0x00007d001e1b7a11 */ /* 0x000fe200000f0c05 */
[----:B------:R-:W-:Y:S01]  /*1280*/  IMAD.SHL.U32 R195, R195, 0x2, RZ ;  /* 0x00000002c3c37824 */ /* 0x000fe200078e00ff */
[----:B------:R-:W-:Y:S01]  /*1290*/  LOP3.LUT R5, R0, 0xfffffff0, RZ, 0xc0, !PT ;  /* 0xfffffff000057812 */ /* 0x000fe200078ec0ff */
[----:B------:R-:W-:-:S04]  /*12a0*/  DEPBAR.LE SB0, 0x1 ;  /* 0x000080400000791a */ /* 0x000fc80000000000 */
[----:B------:R-:W-:Y:S01]  /*12b0*/  BAR.SYNC.DEFER_BLOCKING 0x0 ;  /* 0x0000000000007b1d */ /* 0x000fe20000010000 */
[----:B------:R-:W-:Y:S01]  /*12c0*/  SEL R0, R192, 0xffffffe0, !P4 ;  /* 0xffffffe0c0007807 */ /* 0x000fe20006000000 */
[C---:B------:R-:W-:Y:S01]  /*12d0*/  IMAD.IADD R2, R195.reuse, 0x1, R2 ;  /* 0x00000001c3027824 */ /* 0x040fe200078e0202 */
[----:B------:R-:W-:Y:S01]  /*12e0*/  IADD3 R20, -R206, c[0x0][0x168], -R25 ;  /* 0x00005a00ce147a10 */ /* 0x000fe20007ffe919 */
[----:B------:R-:W-:Y:S01]  /*12f0*/  IMAD.IADD R5, R204, 0x1, -R5 ;  /* 0x00000001cc057824 */ /* 0x000fe200078e0a05 */
[C---:B------:R-:W-:Y:S01]  /*1300*/  ISETP.GE.AND P5, PT, R212.reuse, c[0x0][0x16c], PT ;  /* 0x00005b00d4007a0c */ /* 0x040fe20003fa6270 */
[----:B------:R-:W-:Y:S01]  /*1310*/  IMAD.IADD R3, R195, 0x1, R0 ;  /* 0x00000001c3037824 */ /* 0x000fe200078e0200 */
[----:B------:R-:W-:Y:S01]  /*1320*/  ISETP.GE.AND P4, PT, R212, c[0x0][0x1fc], PT ;  /* 0x00007f00d4007a0c */ /* 0x000fe20003f86270 */
[----:B------:R-:W-:Y:S01]  /*1330*/  IMAD.IADD R0, R0, 0x1, R2 ;  /* 0x0000000100007824 */ /* 0x000fe200078e0202 */
[----:B------:R-:W-:Y:S02]  /*1340*/  ISETP.LT.OR P0, PT, R20, 0x1, P5 ;  /* 0x000000011400780c */ /* 0x000fe40002f01670 */
[----:B------:R-:W-:-:S02]  /*1350*/  SHF.R.S32.HI R22, RZ, 0x1f, R5 ;  /* 0x0000001fff167819 */ /* 0x000fc40000011405 */
[----:B------:R-:W-:Y:S02]  /*1360*/  ISETP.LT.OR P6, PT, R20, 0x21, P5 ;  /* 0x000000211400780c */ /* 0x000fe40002fc1670 */
[----:B------:R-:W-:Y:S02]  /*1370*/  LEA.HI R22, R22, R5, RZ, 0x3 ;  /* 0x0000000516167211 */ /* 0x000fe400078f18ff */
[----:B------:R-:W-:Y:S02]  /*1380*/  ISETP.LT.OR P2, PT, R20, 0x1, P4 ;  /* 0x000000011400780c */ /* 0x000fe40002741670 */
[C---:B------:R-:W-:Y:S01]  /*1390*/  LOP3.LUT R198, R22.reuse, 0xfffffff8, RZ, 0xc0, !PT ;  /* 0xfffffff816c67812 */ /* 0x040fe200078ec0ff */
[----:B------:R-:W-:Y:S01]  /*13a0*/  IMAD.SHL.U32 R193, R22, 0x40, RZ ;  /* 0x0000004016c17824 */ /* 0x000fe200078e00ff */
[----:B------:R-:W-:Y:S02]  /*13b0*/  ISETP.LT.OR P1, PT, R20, 0x21, P4 ;  /* 0x000000211400780c */ /* 0x000fe40002721670 */
[----:B------:R-:W-:Y:S01]  /*13c0*/  LOP3.LUT R21, R16, 0x8, R21, 0xf8, !PT ;  /* 0x0000000810157812 */ /* 0x000fe200078ef815 */
[----:B------:R3:W1:Y:S01]  /*13d0*/  LDSM.16.M88.4 R136, [R195+0x4080] ;  /* 0x00408000c388783b */ /* 0x0006620000000200 */
[----:B------:R-:W-:Y:S01]  /*13e0*/  IMAD.IADD R198, R5, 0x1, -R198 ;  /* 0x0000000105c67824 */ /* 0x000fe200078e0ac6 */
[----:B------:R-:W-:Y:S01]  /*13f0*/  LOP3.LUT R13, R13, 0x7ffffffc, RZ, 0xc0, !PT ;  /* 0x7ffffffc0d0d7812 */ /* 0x000fe200078ec0ff */
[----:B------:R-:W-:Y:S01]  /*1400*/  IMAD.SHL.U32 R5, R4, 0x10, RZ ;  /* 0x0000001004057824 */ /* 0x000fe200078e00ff */
[----:B------:R3:W2:Y:S01]  /*1410*/  LDSM.16.M88.4 R144, [R195+0x6080] ;  /* 0x00608000c390783b */ /* 0x0006a20000000200 */
[----:B------:R-:W-:Y:S01]  /*1420*/  IMAD.SHL.U32 R16, R11, 0x40, RZ ;  /* 0x000000400b107824 */ /* 0x000fe200078e00ff */
[----:B------:R-:W-:Y:S01]  /*1430*/  LOP3.LUT R21, R21, R18, RZ, 0x3c, !PT ;  /* 0x0000001215157212 */ /* 0x000fe200078e3cff */
[----:B------:R-:W-:Y:S01]  /*1440*/  IMAD.IADD R18, R204, 0x1, -R13 ;  /* 0x00000001cc127824 */ /* 0x000fe200078e0a0d */
[----:B------:R3:W4:Y:S01]  /*1450*/  LDSM.16.M88.4 R152, [R3+0x4080] ;  /* 0x004080000398783b */ /* 0x0007220000000200 */
[----:B------:R-:W-:-:S02]  /*1460*/  LOP3.LUT R5, R5, 0x10, RZ, 0xc0, !PT ;  /* 0x0000001005057812 */ /* 0x000fc400078ec0ff */
[C---:B------:R-:W-:Y:S01]  /*1470*/  IMAD R194, R4.reuse, 0x200, R21 ;  /* 0x0000020004c27824 */ /* 0x040fe200078e0215 */
[----:B------:R3:W5:Y:S01]  /*1480*/  LDSM.16.M88.4 R160, [R3+0x6080] ;  /* 0x0060800003a0783b */ /* 0x0007620000000200 */
[----:B------:R-:W-:Y:S01]  /*1490*/  LOP3.LUT R196, R5, 0x8, R196, 0xf8, !PT ;  /* 0x0000000805c47812 */ /* 0x000fe200078ef8c4 */
[----:B------:R-:W-:Y:S01]  /*14a0*/  IMAD.SHL.U32 R4, R4, 0x8, RZ ;  /* 0x0000000804047824 */ /* 0x000fe200078e00ff */
[----:B------:R-:W-:Y:S01]  /*14b0*/  LOP3.LUT R5, R16, 0x1c0, RZ, 0xc0, !PT ;  /* 0x000001c010057812 */ /* 0x000fe200078ec0ff */
[----:B------:R3:W1:Y:S01]  /*14c0*/  LDSM.16.M88.4 R164, [R2+0x4080] ;  /* 0x0040800002a4783b */ /* 0x0006620000000200 */
[----:B------:R-:W-:-:S03]  /*14d0*/  LOP3.LUT R193, R193, 0xfffffe00, RZ, 0xc0, !PT ;  /* 0xfffffe00c1c17812 */ /* 0x000fc600078ec0ff */
[----:B------:R3:W1:Y:S04]  /*14e0*/  LDSM.16.M88.4 R168, [R2+0x6080] ;  /* 0x0060800002a8783b */ /* 0x0006680000000200 */
[----:B------:R3:W1:Y:S04]  /*14f0*/  LDSM.16.M88.4 R172, [R0+0x4080] ;  /* 0x0040800000ac783b */ /* 0x0006680000000200 */
[----:B------:R3:W1:Y:S04]  /*1500*/  LDSM.16.M88.4 R176, [R0+0x6080] ;  /* 0x0060800000b0783b */ /* 0x0006680000000200 */
[----:B------:R-:W-:Y:S06]  /*1510*/  BAR.SYNC.DEFER_BLOCKING 0x0 ;  /* 0x0000000000007b1d */ /* 0x000fec0000010000 */
[----:B------:R-:W-:Y:S01]  /*1520*/  @!PT LDS RZ, [RZ] ;  /* 0x00000000fffff984 */ /* 0x000fe20000000800 */
[----:B------:R-:W-:Y:S01]  /*1530*/  @!PT LDS RZ, [RZ] ;  /* 0x00000000fffff984 */ /* 0x000fe20000000800 */
[----:B------:R-:W-:Y:S01]  /*1540*/  @!PT LDS RZ, [RZ] ;  /* 0x00000000fffff984 */ /* 0x000fe20000000800 */
[----:B------:R1:W-:Y:S01]  /*1550*/  LDGSTS.E.BYPASS.LTC128B.128 [R10+0x4080], [R32.64], !P0 ;  /* 0x04080000200a7fae */ /* 0x0003e2000c101d56 */
[----:B------:R-:W-:-:S04]  /*1560*/  IADD3 R30, P0, R32, UR29, RZ ;  /* 0x0000001d201e7c10 */ /* 0x000fc8000ff1e0ff */
[----:B------:R-:W-:Y:S02]  /*1570*/  IADD3.X R31, R33, UR21, RZ, P0, !PT ;  /* 0x00000015211f7c10 */ /* 0x000fe400087fe4ff */
[----:B------:R-:W-:-:S03]  /*1580*/  IADD3 R25, P0, R25, R8, RZ ;  /* 0x0000000819197210 */ /* 0x000fc60007f1e0ff */
[----:B------:R3:W-:Y:S02]  /*1590*/  LDGSTS.E.BYPASS.LTC128B.128 [R10+0x5080], [R30.64], !P6 ;  /* 0x050800001e0a7fae */ /* 0x0007e4000f101d56 */
[----:B------:R-:W-:Y:S01]  /*15a0*/  IMAD.X R20, R17, 0x1, R6, P0 ;  /* 0x0000000111147824 */ /* 0x000fe200000e0606 */
[C---:B------:R-:W-:Y:S02]  /*15b0*/  LEA R24, P0, R25.reuse, c[0x0][0x280], 0x2 ;  /* 0x0000a00019187a11 */ /* 0x040fe400078010ff */
[----:B------:R-:W-:Y:S02]  /*15c0*/  SHF.R.U32.HI R17, RZ, 0x3, R5 ;  /* 0x00000003ff117819 */ /* 0x000fe40000011605 */
[----:B------:R-:W-:Y:S01]  /*15d0*/  LEA.HI.X R25, R25, c[0x0][0x284], R20, 0x2, P0 ;  /* 0x0000a10019197a11 */ /* 0x000fe200000f1414 */
[----:B------:R-:W-:-:S05]  /*15e0*/  IMAD.SHL.U32 R20, R12, 0x8, RZ ;  /* 0x000000080c147824 */ /* 0x000fca00078e00ff */
[----:B------:R-:W-:-:S04]  /*15f0*/  LOP3.LUT R20, R20, 0x18, RZ, 0xc0, !PT ;  /* 0x0000001814147812 */ /* 0x000fc800078ec0ff */
[----:B------:R-:W-:Y:S02]  /*1600*/  LOP3.LUT R17, R17, R5, R20, 0x1e, !PT ;  /* 0x0000000511117212 */ /* 0x000fe400078e1e14 */
[----:B------:R-:W-:Y:S01]  /*1610*/  LOP3.LUT R5, R19, 0xffffffe0, RZ, 0xc0, !PT ;  /* 0xffffffe013057812 */ /* 0x000fe200078ec0ff */
[----:B------:R-:W-:Y:S01]  /*1620*/  @!P3 IMAD.SHL.U32 R19, R204, 0x10, RZ ;  /* 0x00000010cc13b824 */ /* 0x000fe200078e00ff */
[----:B------:R-:W-:Y:S01]  /*1630*/  LOP3.LUT R16, R20, 0x20, R23, 0xf8, !PT ;  /* 0x0000002014107812 */ /* 0x000fe200078ef817 */
[----:B------:R-:W-:Y:S01]  /*1640*/  @!P3 IMAD.SHL.U32 R23, R204, 0x10, RZ ;  /* 0x00000010cc17b824 */ /* 0x000fe200078e00ff */
[----:B-1----:R-:W-:Y:S01]  /*1650*/  IADD3 R32, P0, R26, UR6, RZ ;  /* 0x000000061a207c10 */ /* 0x002fe2000ff1e0ff */
[----:B------:R-:W-:-:S03]  /*1660*/  IMAD.IADD R5, R204, 0x1, -R5 ;  /* 0x00000001cc057824 */ /* 0x000fc600078e0a05 */
[----:B------:R-:W-:Y:S01]  /*1670*/  IADD3.X R33, R27, UR4, RZ, P0, !PT ;  /* 0x000000041b217c10 */ /* 0x000fe200087fe4ff */
[----:B------:R1:W-:Y:S01]  /*1680*/  @!P3 LDGSTS.E.BYPASS.LTC128B.128 [R23+0xc080], [R28.64] ;  /* 0x0c0800001c17bfae */ /* 0x0003e2000b901d56 */
[----:B------:R-:W-:-:S03]  /*1690*/  SHF.R.S32.HI R20, RZ, 0x1f, R5 ;  /* 0x0000001fff147819 */ /* 0x000fc60000011405 */
[----:B------:R-:W0:Y:S01]  /*16a0*/  LDGDEPBAR ;  /* 0x00000000000079af */ /* 0x000e220000000000 */
[----:B------:R-:W-:Y:S01]  /*16b0*/  LEA.HI R13, R20, R5, RZ, 0x2 ;  /* 0x00000005140d7211 */ /* 0x000fe200078f10ff */
[----:B------:R-:W-:Y:S02]  /*16c0*/  IMAD.SHL.U32 R20, R198, 0x40, RZ ;  /* 0x00000040c6147824 */ /* 0x000fe400078e00ff */
[----:B------:R3:W-:Y:S01]  /*16d0*/  LDGSTS.E.BYPASS.LTC128B.128 [R10+0x8080], [R26.64], !P2 ;  /* 0x080800001a0a7fae */ /* 0x0007e2000d101d56 */
[----:B------:R-:W-:Y:S02]  /*16e0*/  SHF.R.S32.HI R214, RZ, 0x2, R13 ;  /* 0x00000002ffd67819 */ /* 0x000fe4000001140d */
[----:B------:R-:W-:Y:S01]  /*16f0*/  LOP3.LUT R21, R20, 0x1c0, RZ, 0xc0, !PT ;  /* 0x000001c014157812 */ /* 0x000fe200078ec0ff */
[----:B------:R3:W-:Y:S02]  /*1700*/  LDGSTS.E.BYPASS.LTC128B.128 [R10+0x9080], [R32.64], !P1 ;  /* 0x09080000200a7fae */ /* 0x0007e4000c901d56 */
[C---:B------:R-:W-:Y:S01]  /*1710*/  IMAD R214, R197.reuse, 0x10, R214 ;  /* 0x00000010c5d67824 */ /* 0x040fe200078e02d6 */
[----:B------:R-:W-:Y:S01]  /*1720*/  SHF.R.U32.HI R20, RZ, 0x3, R21 ;  /* 0x00000003ff147819 */ /* 0x000fe20000011615 */
[----:B------:R2:W-:Y:S01]  /*1730*/  @!P3 LDGSTS.E.BYPASS.LTC128B.128 [R19+0xc280], [R24.64] ;  /* 0x0c2800001813bfae */ /* 0x0005e2000b901d56 */
[----:B------:R-:W-:-:S02]  /*1740*/  IMAD.SHL.U32 R197, R197, 0x400, RZ ;  /* 0x00000400c5c57824 */ /* 0x000fc400078e00ff */
[----:B------:R-:W-:Y:S01]  /*1750*/  LOP3.LUT R196, R20, R196, R21, 0x1e, !PT ;  /* 0x000000c414c47212 */ /* 0x000fe200078e1e15 */
[----:B------:R-:W0:Y:S01]  /*1760*/  LDGDEPBAR ;  /* 0x00000000000079af */ /* 0x000e220000000000 */
[----:B------:R-:W-:Y:S01]  /*1770*/  IMAD R18, R18, 0x2, R197 ;  /* 0x0000000212127824 */ /* 0x000fe200078e02c5 */
[----:B------:R-:W-:Y:S02]  /*1780*/  LOP3.LUT R16, R20, R16, R21, 0x1e, !PT ;  /* 0x0000001014107212 */ /* 0x000fe400078e1e15 */
[----:B------:R-:W0:Y:S01]  /*1790*/  LDGDEPBAR ;  /* 0x00000000000079af */ /* 0x000e220000000000 */
[----:B------:R-:W-:Y:S01]  /*17a0*/  LOP3.LUT R196, R196, R193, RZ, 0xfc, !PT ;  /* 0x000000c1c4c47212 */ /* 0x000fe200078efcff */
[----:B------:R-:W-:Y:S01]  /*17b0*/  IMAD.IADD R17, R18, 0x1, R17 ;  /* 0x0000000112117824 */ /* 0x000fe200078e0211 */
[----:B-1----:R-:W-:-:S04]  /*17c0*/  LOP3.LUT R23, R21, 0x8, R4, 0xf8, !PT ;  /* 0x0000000815177812 */ /* 0x002fc800078ef804 */
[----:B------:R-:W-:-:S04]  /*17d0*/  LOP3.LUT R4, R23, R20, RZ, 0x3c, !PT ;  /* 0x0000001417047212 */ /* 0x000fc800078e3cff */
[-C--:B------:R-:W-:Y:S02]  /*17e0*/  IADD3 R197, R4, R193.reuse, R197 ;  /* 0x000000c104c57210 */ /* 0x080fe40007ffe0c5 */
[----:B------:R-:W-:Y:S02]  /*17f0*/  LOP3.LUT R193, R16, R193, RZ, 0xfc, !PT ;  /* 0x000000c110c17212 */ /* 0x000fe400078efcff */
[----:B--2---:R-:W-:-:S04]  /*1800*/  IADD3 R19, R230, 0x1, RZ ;  /* 0x00000001e6137810 */ /* 0x004fc80007ffe0ff */
[----:B------:R-:W-:-:S13]  /*1810*/  ISETP.GE.AND P0, PT, R19, UR13, PT ;  /* 0x0000000d13007c0c */ /* 0x000fda000bf06270 */
[----:B------:R-:W-:Y:S05]  /*1820*/  @P0 BRA `(.L_x_218) ;  /* 0x0000018000000947 */ /* 0x000fea0003800000 */
[----:B---345:R-:W-:Y:S01]  /*1830*/  SHF.R.S32.HI R21, RZ, 0x1f, R19 ;  /* 0x0000001fff157819 */ /* 0x038fe20000011413 */
[C---:B------:R-:W-:Y:S01]  /*1840*/  IMAD R4, R19.reuse, UR9, RZ ;  /* 0x0000000913047c24 */ /* 0x040fe2000f8e02ff */
[----:B------:R-:W-:Y:S01]  /*1850*/  BSSY B0, `(.L_x_218) ;  /* 0x0000015000007945 */ /* 0x000fe20003800000 */
[C---:B------:R-:W-:Y:S02]  /*1860*/  IMAD.SHL.U32 R23, R19.reuse, 0x40, RZ ;  /* 0x0000004013177824 */ /* 0x040fe400078e00ff */
[----:B------:R-:W-:-:S03]  /*1870*/  IMAD.WIDE.U32 R18, R19, UR10, R14 ;  /* 0x0000000a13127c25 */ /* 0x000fc6000f8e000e */
[----:B------:R-:W-:Y:S01]  /*1880*/  IADD3 R14, -R206, c[0x0][0x168], -R23 ;  /* 0x00005a00ce0e7a10 */ /* 0x000fe20007ffe917 */
[----:B------:R-:W-:Y:S01]  /*1890*/  IMAD R4, R21, UR10, R4 ;  /* 0x0000000a15047c24 */ /* 0x000fe2000f8e0204 */
[----:B------:R-:W-:Y:S02]  /*18a0*/  LEA R20, P0, R18, c[0x0][0x1f0], 0x1 ;  /* 0x00007c0012147a11 */ /* 0x000fe400078008ff */
[C---:B------:R-:W-:Y:S01]  /*18b0*/  ISETP.LT.OR P2, PT, R14.reuse, 0x1, P4 ;  /* 0x000000010e00780c */ /* 0x040fe20002741670 */
[----:B------:R-:W-:Y:S01]  /*18c0*/  IMAD.IADD R4, R19, 0x1, R4 ;  /* 0x0000000113047824 */ /* 0x000fe200078e0204 */
[----:B------:R-:W-:-:S04]  /*18d0*/  ISETP.LT.OR P1, PT, R14, 0x21, P4 ;  /* 0x000000210e00780c */ /* 0x000fc80002721670 */
[----:B------:R-:W-:Y:S02]  /*18e0*/  LEA.HI.X R21, R18, c[0x0][0x1f4], R4, 0x1, P0 ;  /* 0x00007d0012157a11 */ /* 0x000fe400000f0c04 */
[----:B------:R-:W-:-:S04]  /*18f0*/  IADD3 R18, P0, R20, UR6, RZ ;  /* 0x0000000614127c10 */ /* 0x000fc8000ff1e0ff */
[----:B------:R-:W-:Y:S01]  /*1900*/  IADD3.X R19, R21, UR4, RZ, P0, !PT ;  /* 0x0000000415137c10 */ /* 0x000fe200087fe4ff */
[----:B------:R1:W-:Y:S04]  /*1910*/  LDGSTS.E.BYPASS.LTC128B.128 [R10+0xa080], [R20.64], !P2 ;  /* 0x0a080000140a7fae */ /* 0x0003e8000d101d56 */
[----:B------:R1:W-:Y:S01]  /*1920*/  LDGSTS.E.BYPASS.LTC128B.128 [R10+0xb080], [R18.64], !P1 ;  /* 0x0b080000120a7fae */ /* 0x0003e2000c901d56 */
[----:B------:R-:W-:-:S04]  /*1930*/  IADD3 R8, P1, R23, R8, RZ ;  /* 0x0000000817087210 */ /* 0x000fc80007f3e0ff */
[----:B------:R-:W-:Y:S02]  /*1940*/  LEA R14, P0, R8, c[0x0][0x280], 0x2 ;  /* 0x0000a000080e7a11 */ /* 0x000fe400078010ff */
[----:B------:R-:W-:-:S04]  /*1950*/  LEA.HI.X.SX32 R23, R23, R6, 0x1, P1 ;  /* 0x0000000617177211 */ /* 0x000fc800008f0eff */
[----:B------:R-:W-:Y:S01]  /*1960*/  LEA.HI.X R15, R8, c[0x0][0x284], R23, 0x2, P0 ;  /* 0x0000a100080f7a11 */ /* 0x000fe200000f1417 */
[----:B------:R-:W-:Y:S05]  /*1970*/  @P3 BRA `(.L_x_219) ;  /* 0x0000002000003947 */ /* 0x000fea0003800000 */
[----:B------:R-:W-:-:S05]  /*1980*/  SHF.L.U32 R4, R204, 0x4, RZ ;  /* 0x00000004cc047819 */ /* 0x000fca00000006ff */
[----:B------:R2:W-:Y:S02]  /*1990*/  LDGSTS.E.BYPASS.LTC128B.128 [R4+0xc380], [R14.64] ;  /* 0x0c3800000e047fae */ /* 0x0005e4000b901d56 */
.L_x_219:
[----:B------:R-:W-:Y:S05]  /*19a0*/  BSYNC B0 ;  /* 0x0000000000007941 */ /* 0x000fea0003800000 */
.L_x_218:
[----:B--2345:R-:W-:Y:S01]  /*19b0*/  IMAD R4, R9, c[0x0][0x238], RZ ;  /* 0x00008e0009047a24 */ /* 0x03cfe200078e02ff */
[----:B------:R-:W-:Y:S01]  /*19c0*/  SHF.R.S32.HI R9, RZ, 0x1f, R12 ;  /* 0x0000001fff097819 */ /* 0x000fe2000001140c */
[----:B------:R-:W0:Y:S01]  /*19d0*/  LDGDEPBAR ;  /* 0x00000000000079af */ /* 0x000e220000000000 */
[----:B------:R-:W-:Y:S01]  /*19e0*/  SHF.R.S32.HI R205, RZ, 0x1f, R204 ;  /* 0x0000001fffcd7819 */ /* 0x000fe200000114cc */
[----:B------:R-:W-:Y:S01]  /*19f0*/  IMAD R4, R7, c[0x0][0x23c], R4 ;  /* 0x00008f0007047a24 */ /* 0x000fe200078e0204 */
[----:B------:R-:W-:Y:S01]  /*1a00*/  LEA.HI R6, R9, R12, RZ, 0x2 ;  /* 0x0000000c09067211 */ /* 0x000fe200078f10ff */
[----:B------:R-:W-:Y:S01]  /*1a10*/  UMOV UR33, 0x1 ;  /* 0x0000000100217882 */ /* 0x000fe20000000000 */
[----:B------:R-:W-:Y:S01]  /*1a20*/  LOP3.LUT R8, R13, 0x7ffffffc, RZ, 0xc0, !PT ;  /* 0x7ffffffc0d087812 */ /* 0x000fe200078ec0ff */
[----:B------:R-:W-:Y:S01]  /*1a30*/  IMAD.WIDE.U32 R14, R7, c[0x0][0x238], R204 ;  /* 0x00008e00070e7a25 */ /* 0x000fe200078e00cc */
[----:B------:R-:W-:Y:S01]  /*1a40*/  LOP3.LUT R7, R6, 0x1ffffffc, RZ, 0xc0, !PT ;  /* 0x1ffffffc06077812 */ /* 0x000fe200078ec0ff */
[----:B------:R-:W-:Y:S01]  /*1a50*/  ULDC UR32, c[0x0][0x198] ;  /* 0x0000660000207ab9 */ /* 0x000fe20000000800 */
[----:B------:R-:W-:Y:S01]  /*1a60*/  LOP3.LUT P0, RZ, R11, 0x4, RZ, 0xc0, !PT ;  /* 0x000000040bff7812 */ /* 0x000fe2000780c0ff */
[----:B------:R-:W-:Y:S01]  /*1a70*/  IMAD.IADD R8, R5, 0x1, -R8 ;  /* 0x0000000105087824 */ /* 0x000fe200078e0a08 */
[----:B------:R-:W-:Y:S01]  /*1a80*/  ULDC.64 UR4, c[0x0][0x240] ;  /* 0x0000900000047ab9 */ /* 0x000fe20000000a00 */
[----:B------:R-:W-:Y:S01]  /*1a90*/  IMAD.IADD R7, R12, 0x1, -R7 ;  /* 0x000000010c077824 */ /* 0x000fe200078e0a07 */
[----:B------:R-:W-:Y:S01]  /*1aa0*/  UIADD3 UR32, -UR12, UR32, UR33 ;  /* 0x000000200c207290 */ /* 0x000fe2000fffe121 */
[----:B------:R-:W-:Y:S01]  /*1ab0*/  IMAD.IADD R15, R15, 0x1, R4 ;  /* 0x000000010f0f7824 */ /* 0x000fe200078e0204 */
[----:B------:R-:W-:Y:S01]  /*1ac0*/  UIMAD UR4, UR18, UR4, URZ ;  /* 0x00000004120472a4 */ /* 0x000fe2000f8e023f */
[----:B------:R-:W-:Y:S01]  /*1ad0*/  IMAD R225, R7, 0x4, R8 ;  /* 0x0000000407e17824 */ /* 0x000fe200078e0208 */
[----:B------:R-:W-:Y:S01]  /*1ae0*/  LEA R215, R17, 0xc480, 0x1 ;  /* 0x0000c48011d77811 */ /* 0x000fe200078e08ff */
[----:B------:R-:W-:Y:S01]  /*1af0*/  IMAD.WIDE.U32 R228, R228, c[0x0][0x240], R14 ;  /* 0x00009000e4e47a25 */ /* 0x000fe200078e000e */
[----:B------:R-:W-:Y:S01]  /*1b00*/  UIMAD UR34, UR19, UR5, UR4 ;  /* 0x00000005132272a4 */ /* 0x000fe2000f8e0204 */
[----:B------:R-:W-:Y:S01]  /*1b10*/  R2P PR, R198, 0x6 ;  /* 0x00000006c6007804 */ /* 0x000fe20000000000 */
[----:B------:R-:W-:Y:S01]  /*1b20*/  ULDC UR18, c[0x0][0x2a8] ;  /* 0x0000aa0000127ab9 */ /* 0x000fe20000000800 */
[----:B------:R-:W-:Y:S01]  /*1b30*/  IMAD.U32 R4, RZ, RZ, UR32 ;  /* 0x00000020ff047e24 */ /* 0x000fe2000f8e00ff */
[----:B------:R-:W-:Y:S01]  /*1b40*/  ULDC UR19, c[0x0][0x2a0] ;  /* 0x0000a80000137ab9 */ /* 0x000fe20000000800 */
[----:B------:R-:W-:Y:S01]  /*1b50*/  IMAD.SHL.U32 R225, R225, 0x2, RZ ;  /* 0x00000002e1e17824 */ /* 0x000fe200078e00ff */
[----:B------:R-:W-:Y:S01]  /*1b60*/  ULOP3.LUT UR19, URZ, UR19, URZ, 0x33, !UPT ;  /* 0x000000133f137292 */ /* 0x000fe2000f8e333f */
[----:B------:R-:W-:Y:S01]  /*1b70*/  IADD3 R226, R215, 0x40, RZ ;  /* 0x00000040d7e27810 */ /* 0x000fe20007ffe0ff */
[----:B------:R-:W-:Y:S01]  /*1b80*/  IMAD.SHL.U32 R194, R194, 0x2, RZ ;  /* 0x00000002c2c27824 */ /* 0x000fe200078e00ff */
[----:B------:R-:W-:Y:S01]  /*1b90*/  ULDC UR5, c[0x0][0x2a0] ;  /* 0x0000a80000057ab9 */ /* 0x000fe20000000800 */
[----:B------:R-:W-:Y:S01]  /*1ba0*/  IADD3 R223, R4, -c[0x0][0x168], -R225 ;  /* 0x80005a0004df7a10 */ /* 0x000fe20007ffe8e1 */
        /* <DEDUP_REMOVED lines=33> */
[----:B------:R-:W-:Y:S01]  /*1dc0*/  SEL R192, R192, 0xffffffe0, !P1 ;  /* 0xffffffe0c0c07807 */ /* 0x000fe20004800000 */
[----:B------:R-:W-:Y:S01]  /*1dd0*/  ULDC UR4, c[0x0][0x2a0] ;  /* 0x0000a80000047ab9 */ /* 0x000fe20000000800 */
[----:B------:R-:W-:Y:S01]  /*1de0*/  SEL R199, R199, 0xffffffc0, !P2 ;  /* 0xffffffc0c7c77807 */ /* 0x000fe20005000000 */
[----:B------:R-:W-:Y:S01]  /*1df0*/  UISETP.LE.AND UP3, UPT, UR33, UR18, UPT ;  /* 0x000000122100728c */ /* 0x000fe2000bf63270 */
[----:B------:R-:W-:Y:S01]  /*1e00*/  @P0 IADD3 R226, R215, -0x40, RZ ;  /* 0xffffffc0d7e20810 */ /* 0x000fe20007ffe0ff */
[----:B------:R-:W-:Y:S01]  /*1e10*/  ULOP3.LUT UR18, URZ, UR5, URZ, 0x33, !UPT ;  /* 0x000000053f127292 */ /* 0x000fe2000f8e333f */
[----:B------:R-:W-:Y:S01]  /*1e20*/  IADD3 R224, -R225, UR20, RZ ;  /* 0x00000014e1e07c10 */ /* 0x000fe2000fffe1ff */
[----:B------:R-:W-:Y:S01]  /*1e30*/  UMOV UR7, 0x1 ;  /* 0x0000000100077882 */ /* 0x000fe20000000000 */
[----:B------:R-:W-:Y:S01]  /*1e40*/  IADD3 R220, R229, UR34, RZ ;  /* 0x00000022e5dc7c10 */ /* 0x000fe2000fffe0ff */
[----:B------:R-:W-:Y:S01]  /*1e50*/  UMOV UR6, URZ ;  /* 0x0000003f00067c82 */ /* 0x000fe20008000000 */
[C---:B------:R-:W-:Y:S01]  /*1e60*/  IADD3 R222, R223.reuse, c[0x0][0x2a4], RZ ;  /* 0x0000a900dfde7a10 */ /* 0x040fe20007ffe0ff */
[----:B------:R-:W-:Y:S01]  /*1e70*/  UISETP.GT.AND UP4, UPT, UR11, -0x1, UPT ;  /* 0xffffffff0b00788c */ /* 0x000fe2000bf84270 */
[----:B------:R-:W-:Y:S01]  /*1e80*/  IADD3 R221, R223, UR19, RZ ;  /* 0x00000013dfdd7c10 */ /* 0x000fe2000fffe0ff */
[----:B------:R-:W-:-:S02]  /*1e90*/  ULOP3.LUT UR32, URZ, UR4, URZ, 0x33, !UPT ;  /* 0x000000043f207292 */ /* 0x000fc4000f8e333f */
[----:B------:R-:W-:Y:S02]  /*1ea0*/  UMOV UR5, URZ ;  /* 0x0000003f00057c82 */ /* 0x000fe40008000000 */
.L_x_238:
[----:B------:R-:W-:Y:S04]  /*1eb0*/  DEPBAR.LE SB0, 0x1 ;  /* 0x000080400000791a */ /* 0x000fe80000000000 */
[----:B------:R-:W-:Y:S01]  /*1ec0*/  BAR.SYNC.DEFER_BLOCKING 0x0 ;  /* 0x0000000000007b1d */ /* 0x000fe20000010000 */
[----:B------:R-:W-:Y:S01]  /*1ed0*/  USHF.L.U32 UR4, UR5, 0xc, URZ ;  /* 0x0000000c05047899 */ /* 0x000fe2000800063f */
[----:B------:R-:W-:Y:S02]  /*1ee0*/  MOV R141, UR5 ;  /* 0x00000005008d7c02 */ /* 0x000fe40008000f00 */
[----:B------:R-:W-:Y:S02]  /*1ef0*/  PLOP3.LUT P0, PT, PT, PT, UP3, 0x80, 0x0 ;  /* 0x000000000000781c */ /* 0x000fe40003f0f038 */
[----:B------:R-:W-:Y:S01]  /*1f00*/  LEA R140, R230, R214, 0x6 ;  /* 0x000000d6e68c7211 */ /* 0x000fe200078e30ff */
[----:B------:R-:W-:Y:S01]  /*1f10*/  IMAD R184, R141, 0x40, R214 ;  /* 0x000000408db87824 */ /* 0x000fe200078e02d6 */
[----:B------:R-:W-:Y:S02]  /*1f20*/  IADD3 R180, R197, UR4, RZ ;  /* 0x00000004c5b47c10 */ /* 0x000fe4000fffe0ff */
[C---:B------:R-:W-:Y:S01]  /*1f30*/  IADD3 R232, R140.reuse, R221, RZ ;  /* 0x000000dd8ce87210 */ /* 0x040fe20007ffe0ff */
[----:B------:R-:W-:Y:S02]  /*1f40*/  IMAD.IADD R231, R140, 0x1, R222 ;  /* 0x000000018ce77824 */ /* 0x000fe400078e02de */
[----:B------:R-:W-:Y:S03]  /*1f50*/  IMAD.SHL.U32 R181, R180, 0x2, RZ ;  /* 0x00000002b4b57824 */ /* 0x000fe600078e00ff */
[----:B------:R-:W-:Y:S01]  /*1f60*/  IMNMX R231, R224, R231, PT ;  /* 0x000000e7e0e77217 */ /* 0x000fe20003800200 */
[C---:B------:R-:W-:Y:S01]  /*1f70*/  IMAD.IADD R182, R181.reuse, 0x1, R192 ;  /* 0x00000001b5b67824 */ /* 0x040fe200078e02c0 */
[----:B------:R-:W-:Y:S05]  /*1f80*/  LDSM.16.M88.4 R40, [R195+0x80] ;  /* 0x00008000c328783b */ /* 0x000fea0000000200 */
[----:B------:R-:W2:Y:S05]  /*1f90*/  LDSM.16.M88.4 R36, [R181+0x4080] ;  /* 0x00408000b524783b */ /* 0x000eaa0000000200 */
[----:B------:R-:W3:Y:S05]  /*1fa0*/  LDSM.16.M88.4 R44, [R181+0x5080] ;  /* 0x00508000b52c783b */ /* 0x000eea0000000200 */
[----:B------:R-:W4:Y:S05]  /*1fb0*/  LDSM.16.M88.4 R48, [R195+0x2080] ;  /* 0x00208000c330783b */ /* 0x000f2a0000000200 */
[----:B------:R-:W-:Y:S05]  /*1fc0*/  LDSM.16.M88.4 R56, [R3+0x80] ;  /* 0x000080000338783b */ /* 0x000fea0000000200 */
[----:B------:R-:W5:Y:S05]  /*1fd0*/  LDSM.16.M88.4 R52, [R182+0x4080] ;  /* 0x00408000b634783b */ /* 0x000f6a0000000200 */
[----:B------:R-:W1:Y:S05]  /*1fe0*/  LDSM.16.M88.4 R60, [R182+0x5080] ;  /* 0x00508000b63c783b */ /* 0x000e6a0000000200 */
[----:B------:R-:W1:Y:S05]  /*1ff0*/  LDSM.16.M88.4 R64, [R3+0x2080] ;  /* 0x002080000340783b */ /* 0x000e6a0000000200 */
[----:B------:R-:W-:Y:S01]  /*2000*/  LDS R234, [R184.X4+0xc080] ;  /* 0x00c08000b8ea7984 */ /* 0x000fe20000004800 */
[-C--:B--2---:R-:W-:Y:S04]  /*2010*/  HMMA.16816.F32.BF16 R4, R36, R40.reuse, RZ ;  /* 0x000000282404723c */ /* 0x084fe800000418ff */
[----:B------:R-:W-:Y:S05]  /*2020*/  LDS R186, [R184.X4+0xc0a0] ;  /* 0x00c0a000b8ba7984 */ /* 0x000fea0000004800 */
[----:B------:R-:W-:Y:S01]  /*2030*/  LDS R185, [R184.X4+0xc100] ;  /* 0x00c10000b8b97984 */ /* 0x000fe20000004800 */
[C---:B-1-3--:R-:W-:Y:S04]  /*2040*/  HMMA.16816.F32.BF16 R8, R44.reuse, R40, RZ ;  /* 0x000000282c08723c */ /* 0x04afe800000418ff */
[----:B------:R-:W-:Y:S04]  /*2050*/  LDS R183, [R184.X4+0xc120] ;  /* 0x00c12000b8b77984 */ /* 0x000fe80000004800 */
[-C--:B------:R-:W-:Y:S08]  /*2060*/  HMMA.16816.F32.BF16 R12, R44, R42.reuse, RZ ;  /* 0x0000002a2c0c723c */ /* 0x080ff000000418ff */
[C---:B------:R-:W-:Y:S08]  /*2070*/  HMMA.16816.F32.BF16 R16, R36.reuse, R42, RZ ;  /* 0x0000002a2410723c */ /* 0x040ff000000418ff */
[-C--:B----4-:R-:W-:Y:S08]  /*2080*/  HMMA.16816.F32.BF16 R20, R36, R48.reuse, RZ ;  /* 0x000000302414723c */ /* 0x090ff000000418ff */
[C---:B------:R-:W-:Y:S07]  /*2090*/  HMMA.16816.F32.BF16 R24, R44.reuse, R48, RZ ;  /* 0x000000302c18723c */ /* 0x040fee00000418ff */
[----:B------:R-:W-:Y:S01]  /*20a0*/  IADD3 R48, R181, R199, RZ ;  /* 0x000000c7b5307210 */ /* 0x000fe20007ffe0ff */
[-C--:B------:R-:W-:Y:S01]  /*20b0*/  HMMA.16816.F32.BF16 R28, R44, R50.reuse, RZ ;  /* 0x000000322c1c723c */ /* 0x080fe200000418ff */
[----:B------:R-:W-:Y:S03]  /*20c0*/  LDSM.16.M88.4 R44, [R2+0x80] ;  /* 0x00008000022c783b */ /* 0x000fe60000000200 */
[----:B------:R-:W-:Y:S02]  /*20d0*/  IMAD.IADD R199, R199, 0x1, R182 ;  /* 0x00000001c7c77824 */ /* 0x000fe400078e02b6 */
[----:B------:R-:W1:Y:S02]  /*20e0*/  LDSM.16.M88.4 R40, [R48+0x4080] ;  /* 0x004080003028783b */ /* 0x000e640000000200 */
[----:B------:R-:W-:Y:S03]  /*20f0*/  HMMA.16816.F32.BF16 R32, R36, R50, RZ ;  /* 0x000000322420723c */ /* 0x000fe600000418ff */
[----:B------:R-:W2:Y:S05]  /*2100*/  LDSM.16.M88.4 R132, [R48+0x5080] ;  /* 0x005080003084783b */ /* 0x000eaa0000000200 */
[-C--:B-----5:R-:W-:Y:S01]  /*2110*/  HMMA.16816.F32.BF16 R4, R52, R56.reuse, R4 ;  /* 0x000000383404723c */ /* 0x0a0fe20000041804 */
[----:B------:R-:W3:Y:S05]  /*2120*/  LDSM.16.M88.4 R36, [R2+0x2080] ;  /* 0x002080000224783b */ /* 0x000eea0000000200 */
[----:B------:R-:W-:Y:S02]  /*2130*/  LDSM.16.M88.4 R48, [R199+0x4080] ;  /* 0x00408000c730783b */ /* 0x000fe40000000200 */
[C---:B------:R-:W-:Y:S08]  /*2140*/  HMMA.16816.F32.BF16 R8, R60.reuse, R56, R8 ;  /* 0x000000383c08723c */ /* 0x040ff00000041808 */
[-C--:B------:R-:W-:Y:S08]  /*2150*/  HMMA.16816.F32.BF16 R12, R60, R58.reuse, R12 ;  /* 0x0000003a3c0c723c */ /* 0x080ff0000004180c */
[C---:B------:R-:W-:Y:S01]  /*2160*/  HMMA.16816.F32.BF16 R16, R52.reuse, R58, R16 ;  /* 0x0000003a3410723c */ /* 0x040fe20000041810 */
[----:B------:R-:W-:Y:S07]  /*2170*/  LDSM.16.M88.4 R56, [R199+0x5080] ;  /* 0x00508000c738783b */ /* 0x000fee0000000200 */
[-C--:B------:R-:W-:Y:S08]  /*2180*/  HMMA.16816.F32.BF16 R20, R52, R64.reuse, R20 ;  /* 0x000000403414723c */ /* 0x080ff00000041814 */
[C---:B------:R-:W-:Y:S08]  /*2190*/  HMMA.16816.F32.BF16 R24, R60.reuse, R64, R24 ;  /* 0x000000403c18723c */ /* 0x040ff00000041818 */
[-C--:B------:R-:W-:Y:S01]  /*21a0*/  HMMA.16816.F32.BF16 R28, R60, R66.reuse, R28 ;  /* 0x000000423c1c723c */ /* 0x080fe2000004181c */
[----:B------:R-:W-:Y:S07]  /*21b0*/  LDSM.16.M88.4 R60, [R0+0x2080] ;  /* 0x00208000003c783b */ /* 0x000fee0000000200 */
[----:B------:R-:W-:Y:S01]  /*21c0*/  HMMA.16816.F32.BF16 R32, R52, R66, R32 ;  /* 0x000000423420723c */ /* 0x000fe20000041820 */
[----:B------:R-:W4:Y:S07]  /*21d0*/  LDSM.16.M88.4 R52, [R0+0x80] ;  /* 0x000080000034783b */ /* 0x000f2e0000000200 */
[-C--:B-1----:R-:W-:Y:S08]  /*21e0*/  HMMA.16816.F32.BF16 R4, R40, R44.reuse, R4 ;  /* 0x0000002c2804723c */ /* 0x082ff00000041804 */
[C---:B--2---:R-:W-:Y:S08]  /*21f0*/  HMMA.16816.F32.BF16 R8, R132.reuse, R44, R8 ;  /* 0x0000002c8408723c */ /* 0x044ff00000041808 */
[-C--:B------:R-:W-:Y:S08]  /*2200*/  HMMA.16816.F32.BF16 R12, R132, R46.reuse, R12 ;  /* 0x0000002e840c723c */ /* 0x080ff0000004180c */
[C---:B------:R-:W-:Y:S08]  /*2210*/  HMMA.16816.F32.BF16 R16, R40.reuse, R46, R16 ;  /* 0x0000002e2810723c */ /* 0x040ff00000041810 */
[-C--:B---3--:R-:W-:Y:S08]  /*2220*/  HMMA.16816.F32.BF16 R20, R40, R36.reuse, R20 ;  /* 0x000000242814723c */ /* 0x088ff00000041814 */
[C---:B------:R-:W-:Y:S08]  /*2230*/  HMMA.16816.F32.BF16 R24, R132.reuse, R36, R24 ;  /* 0x000000248418723c */ /* 0x040ff00000041818 */
[-C--:B------:R-:W-:Y:S08]  /*2240*/  HMMA.16816.F32.BF16 R28, R132, R38.reuse, R28 ;  /* 0x00000026841c723c */ /* 0x080ff0000004181c */
[----:B------:R-:W-:Y:S08]  /*2250*/  HMMA.16816.F32.BF16 R32, R40, R38, R32 ;  /* 0x000000262820723c */ /* 0x000ff00000041820 */
[-C--:B----4-:R-:W-:Y:S08]  /*2260*/  HMMA.16816.F32.BF16 R4, R48, R52.reuse, R4 ;  /* 0x000000343004723c */ /* 0x090ff00000041804 */
[C---:B------:R-:W-:Y:S08]  /*2270*/  HMMA.16816.F32.BF16 R8, R56.reuse, R52, R8 ;  /* 0x000000343808723c */ /* 0x040ff00000041808 */
[-C--:B------:R-:W-:Y:S08]  /*2280*/  HMMA.16816.F32.BF16 R12, R56, R54.reuse, R12 ;  /* 0x00000036380c723c */ /* 0x080ff0000004180c */
[C---:B------:R-:W-:Y:S08]  /*2290*/  HMMA.16816.F32.BF16 R16, R48.reuse, R54, R16 ;  /* 0x000000363010723c */ /* 0x040ff00000041810 */
[-C--:B------:R-:W-:Y:S08]  /*22a0*/  HMMA.16816.F32.BF16 R20, R48, R60.reuse, R20 ;  /* 0x0000003c3014723c */ /* 0x080ff00000041814 */
[C---:B------:R-:W-:Y:S08]  /*22b0*/  HMMA.16816.F32.BF16 R24, R56.reuse, R60, R24 ;  /* 0x0000003c3818723c */ /* 0x040ff00000041818 */
[-C--:B------:R-:W-:Y:S08]  /*22c0*/  HMMA.16816.F32.BF16 R28, R56, R62.reuse, R28 ;  /* 0x0000003e381c723c */ /* 0x080ff0000004181c */
[----:B------:R-:W-:Y:S01]  /*22d0*/  HMMA.16816.F32.BF16 R32, R48, R62, R32 ;  /* 0x0000003e3020723c */ /* 0x000fe20000041820 */
[----:B------:R-:W-:-:S08]  /*22e0*/  @!P0 BRA `(.L_x_220) ;  /* 0x000001d000008947 */ /* 0x000fd00003800000 */
[----:B------:R-:W-:Y:S01]  /*22f0*/  IMAD.MOV.U32 R37, RZ, RZ, c[0x0][0x168] ;  /* 0x00005a00ff257624 */ /* 0x000fe200078e00ff */
[----:B------:R-:W-:Y:S04]  /*2300*/  BSSY B0, `(.L_x_221) ;  /* 0x0000012000007945 */ /* 0x000fe80003800000 */
[----:B------:R-:W-:Y:S04]  /*2310*/  IADD3 R37, R140, c[0x0][0x198], -R37 ;  /* 0x000066008c257a10 */ /* 0x000fe80007ffe825 */
[----:B------:R-:W-:Y:S11]  /*2320*/  ISETP.GT.AND P1, PT, R37, -0x1, PT ;  /* 0xffffffff2500780c */ /* 0x000ff60003f24270 */
[----:B------:R-:W-:Y:S02]  /*2330*/  @!UPT UIADD3 URZ, URZ, URZ, URZ ;  /* 0x0000003f3f3ff290 */ /* 0x000fe4000fffe03f */
[----:B------:R-:W-:-:S05]  /*2340*/  @P1 BRA `(.L_x_222) ;  /* 0x0000008000001947 */ /* 0x000fca0003800000 */
[----:B------:R-:W-:Y:S01]  /*2350*/  LOP3.LUT R37, RZ, R37, RZ, 0x33, !PT ;  /* 0x00000025ff257212 */ /* 0x000fe200078e33ff */
[----:B------:R-:W-:Y:S05]  /*2360*/  IMAD.MOV.U32 R36, RZ, RZ, 0x1 ;  /* 0x00000001ff247424 */ /* 0x000fea00078e00ff */
[----:B------:R-:W-:Y:S11]  /*2370*/  ISETP.NE.AND P1, PT, R36, c[0x0][0x2a8], PT ;  /* 0x0000aa0024007a0c */ /* 0x000ff60003f25270 */
[----:B------:R-:W-:Y:S02]  /*2380*/  @!UPT UIADD3 URZ, URZ, URZ, URZ ;  /* 0x0000003f3f3ff290 */ /* 0x000fe4000fffe03f */
[----:B------:R-:W-:Y:S05]  /*2390*/  @P1 IMAD.HI.U32 R36, R37, c[0x0][0x2ac], RZ ;  /* 0x0000ab0025241a27 */ /* 0x000fea00078e00ff */
[----:B------:R-:W-:Y:S04]  /*23a0*/  @P1 SHF.R.U32.HI R37, RZ, c[0x0][0x2b0], R36 ;  /* 0x0000ac00ff251a19 */ /* 0x000fe80000011624 */
[----:B------:R-:W-:Y:S01]  /*23b0*/  LOP3.LUT R37, RZ, R37, RZ, 0x33, !PT ;  /* 0x00000025ff257212 */ /* 0x000fe200078e33ff */
[----:B------:R-:W-:-:S05]  /*23c0*/  BRA `(.L_x_223) ;  /* 0x0000005000007947 */ /* 0x000fca0003800000 */
.L_x_222:
[----:B------:R-:W-:Y:S04]  /*23d0*/  MOV R36, 0x1 ;  /* 0x0000000100247802 */ /* 0x000fe80000000f00 */
[----:B------:R-:W-:Y:S11]  /*23e0*/  ISETP.NE.AND P1, PT, R36, c[0x0][0x2a8], PT ;  /* 0x0000aa0024007a0c */ /* 0x000ff60003f25270 */
[----:B------:R-:W-:Y:S02]  /*23f0*/  @!UPT UIADD3 URZ, URZ, URZ, URZ ;  /* 0x0000003f3f3ff290 */ /* 0x000fe4000fffe03f */
[----:B------:R-:W-:Y:S05]  /*2400*/  @P1 IMAD.HI.U32 R36, R37, c[0x0][0x2ac], RZ ;  /* 0x0000ab0025241a27 */ /* 0x000fea00078e00ff */
[----:B------:R-:W-:Y:S02]  /*2410*/  @P1 SHF.R.U32.HI R37, RZ, c[0x0][0x2b0], R36 ;  /* 0x0000ac00ff251a19 */ /* 0x000fe40000011624 */
.L_x_223:
[----:B------:R-:W-:Y:S05]  /*2420*/  BSYNC B0 ;  /* 0x0000000000007941 */ /* 0x000fea0003800000 */
.L_x_221:
[C-C-:B------:R-:W-:Y:S01]  /*2430*/  IADD3 R39, R140.reuse, c[0x0][0x2a4], R223.reuse ;  /* 0x0000a9008c277a10 */ /* 0x140fe20007ffe0df */
[----:B------:R-:W-:Y:S04]  /*2440*/  IMAD.MOV.U32 R36, RZ, RZ, c[0x0][0x2a8] ;  /* 0x0000aa00ff247624 */ /* 0x000fe800078e00ff */
[----:B------:R-:W-:Y:S01]  /*2450*/  IMAD R36, R37, R36, -UR12 ;  /* 0x8000000c25247e24 */ /* 0x000fe2000f8e0224 */
[----:B------:R-:W-:Y:S03]  /*2460*/  IADD3 R37, R140, UR18, R223 ;  /* 0x000000128c257c10 */ /* 0x000fe6000fffe0df */
[----:B------:R-:W-:Y:S01]  /*2470*/  IMAD.IADD R232, R36, 0x1, -R225 ;  /* 0x0000000124e87824 */ /* 0x000fe200078e0ae1 */
[----:B------:R-:W-:Y:S04]  /*2480*/  IMNMX R36, R224, R39, PT ;  /* 0x00000027e0247217 */ /* 0x000fe80003800200 */
[----:B------:R-:W-:Y:S02]  /*2490*/  IADD3 R231, R232, c[0x0][0x2a8], RZ ;  /* 0x0000aa00e8e77a10 */ /* 0x000fe40007ffe0ff */
[----:B------:R-:W-:Y:S02]  /*24a0*/  IMNMX R232, R37, R232, !PT ;  /* 0x000000e825e87217 */ /* 0x000fe40007800200 */
[----:B------:R-:W-:Y:S02]  /*24b0*/  IMNMX R231, R36, R231, PT ;  /* 0x000000e724e77217 */ /* 0x000fe40003800200 */
.L_x_220:
[----:B------:R-:W-:Y:S04]  /*24c0*/  IADD3 R36, R140, 0x8, RZ ;  /* 0x000000088c247810 */ /* 0x000fe80007ffe0ff */
[C-C-:B------:R-:W-:Y:S02]  /*24d0*/  IADD3 R233, R36.reuse, c[0x0][0x2a4], R223.reuse ;  /* 0x0000a90024e97a10 */ /* 0x140fe40007ffe0df */
[----:B------:R-:W-:Y:S02]  /*24e0*/  IADD3 R235, R36, UR32, R223 ;  /* 0x0000002024eb7c10 */ /* 0x000fe4000fffe0df */
[----:B------:R-:W-:Y:S01]  /*24f0*/  IMNMX R233, R224, R233, PT ;  /* 0x000000e9e0e97217 */ /* 0x000fe20003800200 */
[----:B------:R-:W-:-:S06]  /*2500*/  @!P0 BRA `(.L_x_224) ;  /* 0x000001a000008947 */ /* 0x000fcc0003800000 */
[----:B------:R-:W-:Y:S01]  /*2510*/  IADD3 R36, R36, c[0x0][0x198], RZ ;  /* 0x0000660024247a10 */ /* 0x000fe20007ffe0ff */
[----:B------:R-:W-:Y:S03]  /*2520*/  BSSY B0, `(.L_x_225) ;  /* 0x0000012000007945 */ /* 0x000fe60003800000 */
[----:B------:R-:W-:Y:S04]  /*2530*/  IADD3 R37, R36, -c[0x0][0x168], RZ ;  /* 0x80005a0024257a10 */ /* 0x000fe80007ffe0ff */
        /* <DEDUP_REMOVED lines=11> */
.L_x_226:
[----:B------:R-:W-:Y:S04]  /*25f0*/  MOV R36, 0x1 ;  /* 0x0000000100247802 */ /* 0x000fe80000000f00 */
[----:B------:R-:W-:Y:S11]  /*2600*/  ISETP.NE.AND P1, PT, R36, c[0x0][0x2a8], PT ;  /* 0x0000aa0024007a0c */ /* 0x000ff60003f25270 */
[----:B------:R-:W-:Y:S02]  /*2610*/  @!UPT UIADD3 URZ, URZ, URZ, URZ ;  /* 0x0000003f3f3ff290 */ /* 0x000fe4000fffe03f */
[----:B------:R-:W-:Y:S05]  /*2620*/  @P1 IMAD.HI.U32 R36, R37, c[0x0][0x2ac], RZ ;  /* 0x0000ab0025241a27 */ /* 0x000fea00078e00ff */
[----:B------:R-:W-:Y:S02]  /*2630*/  @P1 SHF.R.U32.HI R37, RZ, c[0x0][0x2b0], R36 ;  /* 0x0000ac00ff251a19 */ /* 0x000fe40000011624 */
.L_x_227:
[----:B------:R-:W-:Y:S05]  /*2640*/  BSYNC B0 ;  /* 0x0000000000007941 */ /* 0x000fea0003800000 */
.L_x_225:
[----:B------:R-:W-:Y:S04]  /*2650*/  IMAD.MOV.U32 R36, RZ, RZ, c[0x0][0x2a8] ;  /* 0x0000aa00ff247624 */ /* 0x000fe800078e00ff */
[----:B------:R-:W-:Y:S04]  /*2660*/  IMAD R36, R37, R36, -UR12 ;  /* 0x8000000c25247e24 */ /* 0x000fe8000f8e0224 */
[----:B------:R-:W-:Y:S05]  /*2670*/  IMAD.IADD R38, R36, 0x1, -R225 ;  /* 0x0000000124267824 */ /* 0x000fea00078e0ae1 */
[----:B------:R-:W-:Y:S02]  /*2680*/  IADD3 R36, R38, c[0x0][0x2a8], RZ ;  /* 0x0000aa0026247a10 */ /* 0x000fe40007ffe0ff */
[----:B------:R-:W-:Y:S02]  /*2690*/  IMNMX R235, R235, R38, !PT ;  /* 0x00000026ebeb7217 */ /* 0x000fe40007800200 */
[----:B------:R-:W-:Y:S02]  /*26a0*/  IMNMX R233, R233, R36, PT ;  /* 0x00000024e9e97217 */ /* 0x000fe40003800200 */
.L_x_224:
[----:B------:R-:W-:Y:S04]  /*26b0*/  IADD3 R36, R140, 0x20, RZ ;  /* 0x000000208c247810 */ /* 0x000fe80007ffe0ff */
[C-C-:B------:R-:W-:Y:S02]  /*26c0*/  IADD3 R37, R36.reuse, c[0x0][0x2a4], R223.reuse ;  /* 0x0000a90024257a10 */ /* 0x140fe40007ffe0df */
[----:B------:R-:W-:Y:S02]  /*26d0*/  IADD3 R201, R36, UR32, R223 ;  /* 0x0000002024c97c10 */ /* 0x000fe4000fffe0df */
[----:B------:R-:W-:Y:S01]  /*26e0*/  IMNMX R200, R224, R37, PT ;  /* 0x00000025e0c87217 */ /* 0x000fe20003800200 */
[----:B------:R-:W-:-:S05]  /*26f0*/  @!P0 BRA `(.L_x_228) ;  /* 0x000001a000008947 */ /* 0x000fca0003800000 */
        /* <DEDUP_REMOVED lines=14> */
.L_x_230:
[----:B------:R-:W-:Y:S04]  /*27e0*/  MOV R36, 0x1 ;  /* 0x0000000100247802 */ /* 0x000fe80000000f00 */
[----:B------:R-:W-:Y:S11]  /*27f0*/  ISETP.NE.AND P1, PT, R36, c[0x0][0x2a8], PT ;  /* 0x0000aa0024007a0c */ /* 0x000ff60003f25270 */
[----:B------:R-:W-:Y:S02]  /*2800*/  @!UPT UIADD3 URZ, URZ, URZ, URZ ;  /* 0x0000003f3f3ff290 */ /* 0x000fe4000fffe03f */
[----:B------:R-:W-:Y:S05]  /*2810*/  @P1 IMAD.HI.U32 R36, R37, c[0x0][0x2ac], RZ ;  /* 0x0000ab0025241a27 */ /* 0x000fea00078e00ff */
[----:B------:R-:W-:Y:S02]  /*2820*/  @P1 SHF.R.U32.HI R37, RZ, c[0x0][0x2b0], R36 ;  /* 0x0000ac00ff251a19 */ /* 0x000fe40000011624 */
.L_x_231:
[----:B------:R-:W-:Y:S05]  /*2830*/  BSYNC B0 ;  /* 0x0000000000007941 */ /* 0x000fea0003800000 */
.L_x_229:
[----:B------:R-:W-:Y:S04]  /*2840*/  IMAD.MOV.U32 R36, RZ, RZ, c[0x0][0x2a8] ;  /* 0x0000aa00ff247624 */ /* 0x000fe800078e00ff */
[----:B------:R-:W-:Y:S04]  /*2850*/  IMAD R36, R37, R36, -UR12 ;  /* 0x8000000c25247e24 */ /* 0x000fe8000f8e0224 */
[----:B------:R-:W-:Y:S05]  /*2860*/  IMAD.IADD R36, R36, 0x1, -R225 ;  /* 0x0000000124247824 */ /* 0x000fea00078e0ae1 */
[----:B------:R-:W-:Y:S02]  /*2870*/  IADD3 R37, R36, c[0x0][0x2a8], RZ ;  /* 0x0000aa0024257a10 */ /* 0x000fe40007ffe0ff */
[----:B------:R-:W-:Y:S02]  /*2880*/  IMNMX R201, R201, R36, !PT ;  /* 0x00000024c9c97217 */ /* 0x000fe40007800200 */
[----:B------:R-:W-:Y:S02]  /*2890*/  IMNMX R200, R200, R37, PT ;  /* 0x00000025c8c87217 */ /* 0x000fe40003800200 */
.L_x_228:
        /* <DEDUP_REMOVED lines=19> */
.L_x_234:
[----:B------:R-:W-:Y:S04]  /*29d0*/  MOV R36, 0x1 ;  /* 0x0000000100247802 */ /* 0x000fe80000000f00 */
[----:B------:R-:W-:Y:S11]  /*29e0*/  ISETP.NE.AND P0, PT, R36, c[0x0][0x2a8], PT ;  /* 0x0000aa0024007a0c */ /* 0x000ff60003f05270 */
[----:B------:R-:W-:Y:S02]  /*29f0*/  @!UPT UIADD3 URZ, URZ, URZ, URZ ;  /* 0x0000003f3f3ff290 */ /* 0x000fe4000fffe03f */
[----:B------:R-:W-:Y:S05]  /*2a00*/  @P0 IMAD.HI.U32 R36, R37, c[0x0][0x2ac], RZ ;  /* 0x0000ab0025240a27 */ /* 0x000fea00078e00ff */
[----:B------:R-:W-:Y:S02]  /*2a10*/  @P0 SHF.R.U32.HI R37, RZ, c[0x0][0x2b0], R36 ;  /* 0x0000ac00ff250a19 */ /* 0x000fe40000011624 */
.L_x_235:
[----:B------:R-:W-:Y:S05]  /*2a20*/  BSYNC B0 ;  /* 0x0000000000007941 */ /* 0x000fea0003800000 */
.L_x_233:
[----:B------:R-:W-:Y:S04]  /*2a30*/  IMAD.MOV.U32 R36, RZ, RZ, c[0x0][0x2a8] ;  /* 0x0000aa00ff247624 */ /* 0x000fe800078e00ff */
[----:B------:R-:W-:Y:S04]  /*2a40*/  IMAD R36, R37, R36, -UR12 ;  /* 0x8000000c25247e24 */ /* 0x000fe8000f8e0224 */
[----:B------:R-:W-:Y:S05]  /*2a50*/  IMAD.IADD R37, R36, 0x1, -R225 ;  /* 0x0000000124257824 */ /* 0x000fea00078e0ae1 */
[----:B------:R-:W-:Y:S02]  /*2a60*/  IADD3 R36, R37, c[0x0][0x2a8], RZ ;  /* 0x0000aa0025247a10 */ /* 0x000fe40007ffe0ff */
[----:B------:R-:W-:Y:S02]  /*2a70*/  IMNMX R190, R190, R37, !PT ;  /* 0x00000025bebe7217 */ /* 0x000fe40007800200 */
[----:B------:R-:W-:Y:S02]  /*2a80*/  IMNMX R187, R187, R36, PT ;  /* 0x00000024bbbb7217 */ /* 0x000fe40003800200 */
.L_x_232:
[----:B------:R-:W-:Y:S04]  /*2a90*/  DEPBAR.LE SB0, 0x1 ;  /* 0x000080400000791a */ /* 0x000fe80000000000 */
[----:B------:R-:W-:Y:S01]  /*2aa0*/  BAR.SYNC.DEFER_BLOCKING 0x0 ;  /* 0x0000000000007b1d */ /* 0x000fe20000010000 */
[----:B------:R-:W-:Y:S04]  /*2ab0*/  IADD3 R227, R230, 0x1, RZ ;  /* 0x00000001e6e37810 */ /* 0x000fe80007ffe0ff */
[----:B------:R-:W-:Y:S01]  /*2ac0*/  ISETP.GE.AND P0, PT, R227, UR13, PT ;  /* 0x0000000de3007c0c */ /* 0x000fe2000bf06270 */
[----:B------:R1:W2:Y:S04]  /*2ad0*/  LDSM.16.M88.4 R132, [R181+0x8080] ;  /* 0x00808000b584783b */ /* 0x0002a80000000200 */
[----:B------:R1:W3:Y:S04]  /*2ae0*/  LDSM.16.M88.4 R140, [R181+0x9080] ;  /* 0x00908000b58c783b */ /* 0x0002e80000000200 */
[----:B------:R1:W4:Y:S04]  /*2af0*/  LDSM.16.M88.4 R148, [R182+0x8080] ;  /* 0x00808000b694783b */ /* 0x0003280000000200 */
[----:B------:R1:W5:Y:S01]  /*2b00*/  LDSM.16.M88.4 R156, [R182+0x9080] ;  /* 0x00908000b69c783b */ /* 0x0003620000000200 */
[----:B------:R-:W-:-:S05]  /*2b10*/  @P0 BRA `(.L_x_236) ;  /* 0x000002d000000947 */ /* 0x000fca0003800000 */
[----:B------:R-:W-:Y:S01]  /*2b20*/  IMAD.MOV.U32 R43, RZ, RZ, c[0x0][0x168] ;  /* 0x00005a00ff2b7624 */ /* 0x000fe200078e00ff */
[----:B------:R-:W-:Y:S01]  /*2b30*/  SHF.R.S32.HI R38, RZ, 0x1f, R227 ;  /* 0x0000001fff267819 */ /* 0x000fe200000114e3 */
[C---:B------:R-:W-:Y:S01]  /*2b40*/  IMAD.WIDE.U32 R44, R227.reuse, c[0x0][0x178], RZ ;  /* 0x00005e00e32c7a25 */ /* 0x040fe200078e00ff */
[----:B------:R-:W-:Y:S01]  /*2b50*/  @!P3 LEA R41, R230, 0x40, 0x6 ;  /* 0x00000040e629b811 */ /* 0x000fe200078e30ff */
[----:B------:R-:W1:Y:S02]  /*2b60*/  S2R R39, SR_CTAID.Y ;  /* 0x0000000000277919 */ /* 0x000e640000002600 */
[----:B------:R-:W-:Y:S02]  /*2b70*/  IMAD R43, R227, -0x40, R43 ;  /* 0xffffffc0e32b7824 */ /* 0x000fe400078e022b */
[----:B------:R-:W-:Y:S02]  /*2b80*/  IMAD R38, R38, c[0x0][0x178], RZ ;  /* 0x00005e0026267a24 */ /* 0x000fe400078e02ff */
[----:B------:R-:W-:Y:S02]  /*2b90*/  IMAD.IADD R43, R43, 0x1, -R206 ;  /* 0x000000012b2b7824 */ /* 0x000fe400078e0ace */
[----:B------:R-:W-:Y:S04]  /*2ba0*/  IMAD R38, R227, c[0x0][0x17c], R38 ;  /* 0x00005f00e3267a24 */ /* 0x000fe800078e0226 */
[----:B------:R-:W-:Y:S01]  /*2bb0*/  IMAD.IADD R38, R45, 0x1, R38 ;  /* 0x000000012d267824 */ /* 0x000fe200078e0226 */
[----:B-1----:R-:W-:Y:S01]  /*2bc0*/  SHF.R.S32.HI R36, RZ, 0x1f, R39 ;  /* 0x0000001fff247819 */ /* 0x002fe20000011427 */
[----:B------:R-:W-:Y:S04]  /*2bd0*/  @!P3 IMAD.WIDE.U32 R46, R39, c[0x0][0x270], R208 ;  /* 0x00009c00272eba25 */ /* 0x000fe800078e00d0 */
[C---:B------:R-:W-:Y:S01]  /*2be0*/  IMAD R37, R36.reuse, c[0x0][0x180], RZ ;  /* 0x0000600024257a24 */ /* 0x040fe200078e02ff */
[----:B------:R-:W-:Y:S01]  /*2bf0*/  @!P3 IADD3 R40, P6, P2, R41, UR14, R46 ;  /* 0x0000000e2928bc10 */ /* 0x000fe2000fade02e */
[----:B------:R-:W-:Y:S01]  /*2c00*/  @!P3 IMAD R36, R36, c[0x0][0x270], RZ ;  /* 0x00009c002424ba24 */ /* 0x000fe200078e02ff */
[----:B------:R-:W-:Y:S01]  /*2c10*/  @!P3 SHF.R.S32.HI R41, RZ, 0x1f, R41 ;  /* 0x0000001fff29b819 */ /* 0x000fe20000011429 */
[C---:B------:R-:W-:Y:S04]  /*2c20*/  IMAD.WIDE.U32 R48, R39.reuse, c[0x0][0x180], R212 ;  /* 0x0000600027307a25 */ /* 0x040fe800078e00d4 */
[C---:B------:R-:W-:Y:S02]  /*2c30*/  IMAD R37, R39.reuse, c[0x0][0x184], R37 ;  /* 0x0000610027257a24 */ /* 0x040fe400078e0225 */
[----:B------:R-:W-:Y:S01]  /*2c40*/  @!P3 IMAD R36, R39, c[0x0][0x274], R36 ;  /* 0x00009d002724ba24 */ /* 0x000fe200078e0224 */
[----:B------:R-:W-:Y:S01]  /*2c50*/  IADD3 R39, P1, P0, R216, UR16, R48 ;  /* 0x00000010d8277c10 */ /* 0x000fe2000f83e030 */
[----:B------:R-:W-:Y:S02]  /*2c60*/  IMAD.IADD R37, R49, 0x1, R37 ;  /* 0x0000000131257824 */ /* 0x000fe400078e0225 */
[----:B------:R-:W-:Y:S03]  /*2c70*/  @!P3 IMAD.IADD R36, R47, 0x1, R36 ;  /* 0x000000012f24b824 */ /* 0x000fe600078e0224 */
[----:B------:R-:W-:Y:S02]  /*2c80*/  IADD3.X R37, R202, UR8, R37, P1, P0 ;  /* 0x00000008ca257c10 */ /* 0x000fe40008fe0425 */
[C---:B------:R-:W-:Y:S02]  /*2c90*/  LEA R39, P0, R44.reuse, R39, 0x6 ;  /* 0x000000272c277211 */ /* 0x040fe400078030ff */
[----:B------:R-:W-:Y:S01]  /*2ca0*/  @!P3 IADD3.X R41, R41, UR24, R36, P6, P2 ;  /* 0x000000182929bc10 */ /* 0x000fe2000b7e4424 */
[----:B------:R-:W-:Y:S01]  /*2cb0*/  IMAD.U32 R36, RZ, RZ, UR7 ;  /* 0x00000007ff247e24 */ /* 0x000fe2000f8e00ff */
[----:B------:R-:W-:Y:S02]  /*2cc0*/  ISETP.LT.OR P2, PT, R43, 0x1, P5 ;  /* 0x000000012b00780c */ /* 0x000fe40002f41670 */
[----:B------:R-:W-:Y:S02]  /*2cd0*/  LEA.HI.X R38, R44, R37, R38, 0x6, P0 ;  /* 0x000000252c267211 */ /* 0x000fe400000f3426 */
[----:B------:R-:W-:Y:S02]  /*2ce0*/  LEA R42, P0, R39, c[0x0][0x160], 0x1 ;  /* 0x00005800272a7a11 */ /* 0x000fe400078008ff */
[----:B------:R-:W-:Y:S02]  /*2cf0*/  ISETP.LT.OR P1, PT, R43, 0x21, P5 ;  /* 0x000000212b00780c */ /* 0x000fe40002f21670 */
[----:B------:R-:W-:Y:S02]  /*2d00*/  LEA.HI.X R43, R39, c[0x0][0x164], R38, 0x1, P0 ;  /* 0x00005900272b7a11 */ /* 0x000fe400000f0c26 */
[----:B------:R-:W-:Y:S02]  /*2d10*/  LEA R38, R36, R219, 0xd ;  /* 0x000000db24267211 */ /* 0x000fe400078e68ff */
[----:B------:R-:W-:Y:S02]  /*2d20*/  IADD3 R46, P6, R42, UR29, RZ ;  /* 0x0000001d2a2e7c10 */ /* 0x000fe4000ffde0ff */
[C---:B------:R-:W-:Y:S01]  /*2d30*/  @!P3 LEA R44, P0, R40.reuse, c[0x0][0x258], 0x2 ;  /* 0x00009600282cba11 */ /* 0x040fe200078010ff */
[----:B------:R-:W-:Y:S01]  /*2d40*/  @!PT LDS RZ, [RZ] ;  /* 0x00000000fffff984 */ /* 0x000fe20000000800 */
[----:B------:R-:W-:Y:S01]  /*2d50*/  @!PT LDS RZ, [RZ] ;  /* 0x00000000fffff984 */ /* 0x000fe20000000800 */
[----:B------:R-:W-:Y:S01]  /*2d60*/  @!PT LDS RZ, [RZ] ;  /* 0x00000000fffff984 */ /* 0x000fe20000000800 */
[----:B------:R1:W-:Y:S01]  /*2d70*/  LDGSTS.E.BYPASS.LTC128B.128 [R38], [R42.64], !P2 ;  /* 0x000000002a267fae */ /* 0x0003e2000d101d56 */
[----:B------:R-:W-:Y:S02]  /*2d80*/  MOV R37, UR7 ;  /* 0x0000000700257c02 */ /* 0x000fe40008000f00 */
[----:B------:R-:W-:Y:S02]  /*2d90*/  IADD3.X R47, R43, UR21, RZ, P6, !PT ;  /* 0x000000152b2f7c10 */ /* 0x000fe4000b7fe4ff */
[----:B------:R-:W-:Y:S01]  /*2da0*/  @!P3 LEA.HI.X R45, R40, c[0x0][0x25c], R41, 0x2, P0 ;  /* 0x00009700282dba11 */ /* 0x000fe200000f1429 */
[----:B------:R-:W-:Y:S02]  /*2db0*/  @!P3 IMAD R37, R37, 0x40, R208 ;  /* 0x000000402525b824 */ /* 0x000fe400078e02d0 */
[----:B------:R1:W-:Y:S02]  /*2dc0*/  LDGSTS.E.BYPASS.LTC128B.128 [R38+0x1000], [R46.64], !P1 ;  /* 0x010000002e267fae */ /* 0x0003e4000c901d56 */
[----:B------:R-:W-:Y:S06]  /*2dd0*/  @!P3 IMAD.SHL.U32 R39, R37, 0x4, RZ ;  /* 0x000000042527b824 */ /* 0x000fec00078e00ff */
[----:B------:R1:W-:Y:S02]  /*2de0*/  @!P3 LDGSTS.E.BYPASS.LTC128B.128 [R39+0xc080], [R44.64] ;  /* 0x0c0800002c27bfae */ /* 0x0003e4000b901d56 */
.L_x_236:
[-C--:B-12---:R-:W-:Y:S01]  /*2df0*/  HMMA.16816.F32.BF16 R36, R132, R136.reuse, RZ ;  /* 0x000000888424723c */ /* 0x086fe200000418ff */
[----:B------:R-:W0:Y:S01]  /*2e00*/  LDGDEPBAR ;  /* 0x00000000000079af */ /* 0x000e220000000000 */
[----:B------:R-:W-:Y:S02]  /*2e10*/  PLOP3.LUT P1, PT, PT, PT, UP4, 0x80, 0x0 ;  /* 0x000000000000781c */ /* 0x000fe40003f2f048 */
[----:B------:R-:W-:Y:S02]  /*2e20*/  LEA R180, R180, 0x8080, 0x1 ;  /* 0x00008080b4b47811 */ /* 0x000fe400078e08ff */
[C---:B------:R-:W-:Y:S02]  /*2e30*/  ISETP.GT.AND P0, PT, R232.reuse, RZ, P1 ;  /* 0x000000ffe800720c */ /* 0x040fe40000f04270 */
[C---:B---3--:R-:W-:Y:S02]  /*2e40*/  HMMA.16816.F32.BF16 R40, R140.reuse, R136, RZ ;  /* 0x000000888c28723c */ /* 0x048fe400000418ff */
[----:B------:R-:W-:Y:S02]  /*2e50*/  ISETP.GT.AND P2, PT, R232, 0x41, P1 ;  /* 0x00000041e800780c */ /* 0x000fe40000f44270 */
[----:B------:R-:W-:Y:S02]  /*2e60*/  ISETP.GT.AND P6, PT, R235, 0x60, P1 ;  /* 0x00000060eb00780c */ /* 0x000fe40000fc4270 */
[----:B------:R-:W-:Y:S02]  /*2e70*/  ISETP.LT.OR P0, PT, R231, 0x1, P0 ;  /* 0x00000001e700780c */ /* 0x000fe40000701670 */
[-C--:B------:R-:W-:Y:S01]  /*2e80*/  HMMA.16816.F32.BF16 R44, R140, R138.reuse, RZ ;  /* 0x0000008a8c2c723c */ /* 0x080fe200000418ff */
[----:B------:R-:W-:Y:S02]  /*2e90*/  ISETP.LT.OR P6, PT, R233, 0x61, P6 ;  /* 0x00000061e900780c */ /* 0x000fe400037c1670 */
[C---:B------:R-:W-:Y:S02]  /*2ea0*/  ISETP.LT.OR P2, PT, R231.reuse, 0x42, P2 ;  /* 0x00000042e700780c */ /* 0x040fe40001741670 */
[----:B------:R-:W-:Y:S02]  /*2eb0*/  FSEL R189, R4, -INF , !P0 ;  /* 0xff80000004bd7808 */ /* 0x000fe40004000000 */
[C---:B------:R-:W-:Y:S01]  /*2ec0*/  ISETP.GT.AND P0, PT, R232.reuse, 0x1, P1 ;  /* 0x00000001e800780c */ /* 0x040fe20000f04270 */
[C---:B------:R-:W-:Y:S03]  /*2ed0*/  HMMA.16816.F32.BF16 R48, R132.reuse, R138, RZ ;  /* 0x0000008a8430723c */ /* 0x040fe600000418ff */
[----:B------:R-:W-:Y:S01]  /*2ee0*/  ISETP.LT.OR P0, PT, R231, 0x2, P0 ;  /* 0x00000002e700780c */ /* 0x000fe20000701670 */
[--C-:B------:R-:W-:Y:S01]  /*2ef0*/  FFMA.FTZ R181, R189, c[0x0][0x29c], -R234.reuse ;  /* 0x0000a700bdb57a23 */ /* 0x100fe200000108ea */
[----:B------:R-:W-:Y:S02]  /*2f00*/  FSEL R199, R21, -INF , !P2 ;  /* 0xff80000015c77808 */ /* 0x000fe40005000000 */
[C---:B------:R-:W-:Y:S01]  /*2f10*/  ISETP.GT.AND P2, PT, R232.reuse, 0x61, P1 ;  /* 0x00000061e800780c */ /* 0x040fe20000f44270 */
[-C--:B------:R-:W-:Y:S01]  /*2f20*/  HMMA.16816.F32.BF16 R52, R132, R144.reuse, RZ ;  /* 0x000000908434723c */ /* 0x080fe200000418ff */
[----:B------:R-:W-:Y:S01]  /*2f30*/  FSEL R189, R5, -INF , !P0 ;  /* 0xff80000005bd7808 */ /* 0x000fe20004000000 */
[----:B------:R-:W1:Y:S01]  /*2f40*/  MUFU.EX2 R181, R181 ;  /* 0x000000b500b57308 */ /* 0x000e620000000800 */
[----:B------:R-:W-:Y:S01]  /*2f50*/  ISETP.GT.AND P0, PT, R232, 0x20, P1 ;  /* 0x00000020e800780c */ /* 0x000fe20000f04270 */
[--C-:B------:R-:W-:Y:S01]  /*2f60*/  FFMA.FTZ R236, R199, c[0x0][0x29c], -R234.reuse ;  /* 0x0000a700c7ec7a23 */ /* 0x100fe200000108ea */
[----:B------:R-:W-:Y:S01]  /*2f70*/  ISETP.LT.OR P2, PT, R231, 0x62, P2 ;  /* 0x00000062e700780c */ /* 0x000fe20001741670 */
[--C-:B------:R-:W-:Y:S01]  /*2f80*/  FFMA.FTZ R182, R189, c[0x0][0x29c], -R234.reuse ;  /* 0x0000a700bdb67a23 */ /* 0x100fe200000108ea */
[C---:B------:R-:W-:Y:S01]  /*2f90*/  ISETP.LT.OR P0, PT, R231.reuse, 0x21, P0 ;  /* 0x00000021e700780c */ /* 0x040fe20000701670 */
[C---:B------:R-:W-:Y:S01]  /*2fa0*/  HMMA.16816.F32.BF16 R56, R140.reuse, R144, RZ ;  /* 0x000000908c38723c */ /* 0x040fe200000418ff */
[----:B------:R-:W-:Y:S03]  /*2fb0*/  IMAD.MOV.U32 R199, RZ, RZ, 0x40 ;  /* 0x00000040ffc77424 */ /* 0x000fe600078e00ff */
[----:B------:R-:W-:Y:S01]  /*2fc0*/  MUFU.EX2 R182, R182 ;  /* 0x000000b600b67308 */ /* 0x000fe20000000800 */
[----:B------:R-:W-:Y:S02]  /*2fd0*/  FSEL R189, R16, -INF , !P0 ;  /* 0xff80000010bd7808 */ /* 0x000fe40004000000 */
[C---:B------:R-:W-:Y:S01]  /*2fe0*/  ISETP.GT.AND P0, PT, R232.reuse, 0x21, P1 ;  /* 0x00000021e800780c */ /* 0x040fe20000f04270 */
[-C--:B------:R-:W-:Y:S03]  /*2ff0*/  HMMA.16816.F32.BF16 R60, R140, R146.reuse, RZ ;  /* 0x000000928c3c723c */ /* 0x080fe600000418ff */
[----:B------:R-:W-:Y:S01]  /*3000*/  ISETP.LT.OR P0, PT, R231, 0x22, P0 ;  /* 0x00000022e700780c */ /* 0x000fe20000701670 */
[--C-:B------:R-:W-:Y:S03]  /*3010*/  FFMA.FTZ R188, R189, c[0x0][0x29c], -R234.reuse ;  /* 0x0000a700bdbc7a23 */ /* 0x100fe600000108ea */
[----:B------:R-:W-:Y:S01]  /*3020*/  FSEL R191, R17, -INF , !P0 ;  /* 0xff80000011bf7808 */ /* 0x000fe20004000000 */
[----:B------:R-:W-:Y:S02]  /*3030*/  HMMA.16816.F32.BF16 R64, R132, R146, RZ ;  /* 0x000000928440723c */ /* 0x000fe400000418ff */
[----:B------:R-:W-:Y:S01]  /*3040*/  ISETP.GT.AND P0, PT, R232, 0x40, P1 ;  /* 0x00000040e800780c */ /* 0x000fe20000f04270 */
[----:B------:R-:W-:Y:S01]  /*3050*/  MUFU.EX2 R188, R188 ;  /* 0x000000bc00bc7308 */ /* 0x000fe20000000800 */
[--C-:B------:R-:W-:Y:S02]  /*3060*/  FFMA.FTZ R189, R191, c[0x0][0x29c], -R234.reuse ;  /* 0x0000a700bfbd7a23 */ /* 0x100fe400000108ea */
[C---:B------:R-:W-:Y:S02]  /*3070*/  ISETP.LT.OR P0, PT, R231.reuse, 0x41, P0 ;  /* 0x00000041e700780c */ /* 0x040fe40000701670 */
[-C--:B----4-:R-:W-:Y:S05]  /*3080*/  HMMA.16816.F32.BF16 R36, R148, R152.reuse, R36 ;  /* 0x000000989424723c */ /* 0x090fea0000041824 */
[----:B------:R-:W-:Y:S01]  /*3090*/  FSEL R191, R20, -INF , !P0 ;  /* 0xff80000014bf7808 */ /* 0x000fe20004000000 */
[----:B------:R-:W-:Y:S01]  /*30a0*/  MUFU.EX2 R189, R189 ;  /* 0x000000bd00bd7308 */ /* 0x000fe20000000800 */
[----:B------:R-:W-:Y:S01]  /*30b0*/  ISETP.GT.AND P0, PT, R232, 0x60, P1 ;  /* 0x00000060e800780c */ /* 0x000fe20000f04270 */
[C---:B-----5:R-:W-:Y:S04]  /*30c0*/  HMMA.16816.F32.BF16 R40, R156.reuse, R152, R40 ;  /* 0x000000989c28723c */ /* 0x060fe80000041828 */
[----:B------:R-:W-:Y:S01]  /*30d0*/  ISETP.LT.OR P0, PT, R231, 0x61, P0 ;  /* 0x00000061e700780c */ /* 0x000fe20000701670 */
[--C-:B------:R-:W-:Y:S03]  /*30e0*/  FFMA.FTZ R238, R191, c[0x0][0x29c], -R234.reuse ;  /* 0x0000a700bfee7a23 */ /* 0x100fe600000108ea */
[-C--:B------:R-:W-:Y:S01]  /*30f0*/  HMMA.16816.F32.BF16 R44, R156, R154.reuse, R44 ;  /* 0x0000009a9c2c723c */ /* 0x080fe2000004182c */
[----:B------:R2:W-:Y:S03]  /*3100*/  MUFU.EX2 R232, R236 ;  /* 0x000000ec00e87308 */ /* 0x0005e60000000800 */
[----:B------:R-:W-:Y:S02]  /*3110*/  FSEL R237, R32, -INF , !P0 ;  /* 0xff80000020ed7808 */ /* 0x000fe40004000000 */
[----:B------:R-:W-:Y:S02]  /*3120*/  LOP3.LUT P0, RZ, R198, 0x4, RZ, 0xc0, !PT ;  /* 0x00000004c6ff7812 */ /* 0x000fe4000780c0ff */
[C---:B------:R-:W-:Y:S03]  /*3130*/  HMMA.16816.F32.BF16 R48, R148.reuse, R154, R48 ;  /* 0x0000009a9430723c */ /* 0x040fe60000041830 */
[----:B------:R-:W3:Y:S01]  /*3140*/  MUFU.EX2 R191, R238 ;  /* 0x000000ee00bf7308 */ /* 0x000ee20000000800 */
[----:B------:R-:W-:Y:S01]  /*3150*/  SEL R199, R199, 0xffffffc0, !P0 ;  /* 0xffffffc0c7c77807 */ /* 0x000fe20004000000 */
[----:B------:R-:W-:Y:S01]  /*3160*/  FFMA.FTZ R231, R237, c[0x0][0x29c], -R234 ;  /* 0x0000a700ede77a23 */ /* 0x000fe200000108ea */
[----:B------:R-:W-:Y:S02]  /*3170*/  FSEL R237, R33, -INF , !P2 ;  /* 0xff80000021ed7808 */ /* 0x000fe40005000000 */
[-C--:B------:R-:W-:Y:S03]  /*3180*/  HMMA.16816.F32.BF16 R52, R148, R160.reuse, R52 ;  /* 0x000000a09434723c */ /* 0x080fe60000041834 */
[----:B------:R-:W-:Y:S01]  /*3190*/  ISETP.GT.AND P2, PT, R235, RZ, P1 ;  /* 0x000000ffeb00720c */ /* 0x000fe20000f44270 */
[C---:B------:R-:W-:Y:S01]  /*31a0*/  IMAD.IADD R33, R199.reuse, 0x1, R180 ;  /* 0x00000001c7217824 */ /* 0x040fe200078e02b4 */
[----:B------:R-:W-:Y:S01]  /*31b0*/  IADD3 R180, R199, R180, R192 ;  /* 0x000000b4c7b47210 */ /* 0x000fe20007ffe0c0 */
[----:B------:R-:W-:Y:S01]  /*31c0*/  MUFU.EX2 R231, R231 ;  /* 0x000000e700e77308 */ /* 0x000fe20000000800 */
[----:B------:R-:W-:Y:S01]  /*31d0*/  FFMA.FTZ R234, R237, c[0x0][0x29c], -R234 ;  /* 0x0000a700edea7a23 */ /* 0x000fe200000108ea */
[C---:B------:R-:W-:Y:S01]  /*31e0*/  HMMA.16816.F32.BF16 R56, R156.reuse, R160, R56 ;  /* 0x000000a09c38723c */ /* 0x040fe20000041838 */
[----:B------:R-:W4:Y:S03]  /*31f0*/  LDSM.16.M88.4 R132, [R33] ;  /* 0x000000002184783b */ /* 0x000f260000000200 */
[----:B------:R-:W-:Y:S04]  /*3200*/  ISETP.LT.OR P2, PT, R233, 0x1, P2 ;  /* 0x00000001e900780c */ /* 0x000fe80001741670 */
[-C--:B------:R-:W-:Y:S01]  /*3210*/  HMMA.16816.F32.BF16 R60, R156, R162.reuse, R60 ;  /* 0x000000a29c3c723c */ /* 0x080fe2000004183c */
[----:B------:R5:W1:Y:S01]  /*3220*/  LDSM.16.M88.4 R140, [R33+0x1000] ;  /* 0x00100000218c783b */ /* 0x000a620000000200 */
[----:B------:R-:W-:Y:S02]  /*3230*/  MUFU.EX2 R234, R234 ;  /* 0x000000ea00ea7308 */ /* 0x000fe40000000800 */
[----:B------:R-:W-:Y:S02]  /*3240*/  FSEL R237, R6, -INF , !P2 ;  /* 0xff80000006ed7808 */ /* 0x000fe40005000000 */
[----:B------:R-:W-:Y:S02]  /*3250*/  ISETP.GT.AND P2, PT, R235, 0x1, P1 ;  /* 0x00000001eb00780c */ /* 0x000fe40000f44270 */
[----:B------:R-:W-:Y:S01]  /*3260*/  HMMA.16816.F32.BF16 R64, R148, R162, R64 ;  /* 0x000000a29440723c */ /* 0x000fe20000041840 */
[----:B------:R-:W3:Y:S03]  /*3270*/  LDSM.16.M88.4 R148, [R180] ;  /* 0x00000000b494783b */ /* 0x000ee60000000200 */
[----:B------:R-:W-:Y:S01]  /*3280*/  ISETP.LT.OR P2, PT, R233, 0x2, P2 ;  /* 0x00000002e900780c */ /* 0x000fe20001741670 */
[--C-:B------:R-:W-:Y:S03]  /*3290*/  FFMA.FTZ R6, R237, c[0x0][0x29c], -R186.reuse ;  /* 0x0000a700ed067a23 */ /* 0x100fe600000108ba */
[----:B------:R-:W-:Y:S01]  /*32a0*/  FSEL R237, R7, -INF , !P2 ;  /* 0xff80000007ed7808 */ /* 0x000fe20005000000 */
[----:B------:R-:W3:Y:S01]  /*32b0*/  LDSM.16.M88.4 R156, [R180+0x1000] ;  /* 0x00100000b49c783b */ /* 0x000ee20000000200 */
[----:B------:R-:W-:Y:S01]  /*32c0*/  ISETP.GT.AND P2, PT, R235, 0x20, P1 ;  /* 0x00000020eb00780c */ /* 0x000fe20000f44270 */
[----:B------:R-:W-:Y:S02]  /*32d0*/  MUFU.EX2 R6, R6 ;  /* 0x0000000600067308 */ /* 0x000fe40000000800 */
[--C-:B------:R-:W-:Y:S01]  /*32e0*/  FFMA.FTZ R7, R237, c[0x0][0x29c], -R186.reuse ;  /* 0x0000a700ed077a23 */ /* 0x100fe200000108ba */
[----:B------:R-:W-:Y:S04]  /*32f0*/  ISETP.LT.OR P2, PT, R233, 0x21, P2 ;  /* 0x00000021e900780c */ /* 0x000fe80001741670 */
[----:B-----5:R-:W-:Y:S02]  /*3300*/  FSEL R33, R18, -INF , !P2 ;  /* 0xff80000012217808 */ /* 0x020fe40005000000 */
[----:B------:R-:W-:Y:S01]  /*3310*/  ISETP.GT.AND P2, PT, R235, 0x21, P1 ;  /* 0x00000021eb00780c */ /* 0x000fe20000f44270 */
[----:B------:R-:W-:Y:S02]  /*3320*/  MUFU.EX2 R7, R7 ;  /* 0x0000000700077308 */ /* 0x000fe40000000800 */
[--C-:B------:R-:W-:Y:S01]  /*3330*/  FFMA.FTZ R18, R33, c[0x0][0x29c], -R186.reuse ;  /* 0x0000a70021127a23 */ /* 0x100fe200000108ba */
[----:B------:R-:W-:Y:S01]  /*3340*/  ISETP.LT.OR P2, PT, R233, 0x22, P2 ;  /* 0x00000022e900780c */ /* 0x000fe20001741670 */
[-C--:B----4-:R-:W-:Y:S05]  /*3350*/  HMMA.16816.F32.BF16 R36, R132, R164.reuse, R36 ;  /* 0x000000a48424723c */ /* 0x090fea0000041824 */
[----:B------:R-:W-:Y:S01]  /*3360*/  FSEL R19, R19, -INF , !P2 ;  /* 0xff80000013137808 */ /* 0x000fe20005000000 */
[----:B------:R-:W-:Y:S01]  /*3370*/  MUFU.EX2 R18, R18 ;  /* 0x0000001200127308 */ /* 0x000fe20000000800 */
[----:B------:R-:W-:Y:S01]  /*3380*/  ISETP.GT.AND P2, PT, R235, 0x40, P1 ;  /* 0x00000040eb00780c */ /* 0x000fe20000f44270 */
[C---:B-1----:R-:W-:Y:S04]  /*3390*/  HMMA.16816.F32.BF16 R40, R140.reuse, R164, R40 ;  /* 0x000000a48c28723c */ /* 0x042fe80000041828 */
[--C-:B--2---:R-:W-:Y:S01]  /*33a0*/  FFMA.FTZ R236, R19, c[0x0][0x29c], -R186.reuse ;  /* 0x0000a70013ec7a23 */ /* 0x104fe200000108ba */
[----:B------:R-:W-:Y:S03]  /*33b0*/  ISETP.LT.OR P2, PT, R233, 0x41, P2 ;  /* 0x00000041e900780c */ /* 0x000fe60001741670 */
[-C--:B------:R-:W-:Y:S01]  /*33c0*/  HMMA.16816.F32.BF16 R44, R140, R166.reuse, R44 ;  /* 0x000000a68c2c723c */ /* 0x080fe2000004182c */
[----:B------:R1:W2:Y:S03]  /*33d0*/  MUFU.EX2 R19, R236 ;  /* 0x000000ec00137308 */ /* 0x0002a60000000800 */
[----:B------:R-:W-:Y:S02]  /*33e0*/  FSEL R33, R22, -INF , !P2 ;  /* 0xff80000016217808 */ /* 0x000fe40005000000 */
[----:B------:R-:W-:Y:S02]  /*33f0*/  ISETP.GT.AND P2, PT, R235, 0x41, P1 ;  /* 0x00000041eb00780c */ /* 0x000fe40000f44270 */
[C---:B------:R-:W-:Y:S04]  /*3400*/  HMMA.16816.F32.BF16 R48, R132.reuse, R166, R48 ;  /* 0x000000a68430723c */ /* 0x040fe80000041830 */
[----:B------:R-:W-:Y:S01]  /*3410*/  ISETP.LT.OR P2, PT, R233, 0x42, P2 ;  /* 0x00000042e900780c */ /* 0x000fe20001741670 */
[--C-:B------:R-:W-:Y:S03]  /*3420*/  FFMA.FTZ R22, R33, c[0x0][0x29c], -R186.reuse ;  /* 0x0000a70021167a23 */ /* 0x100fe600000108ba */
[-C--:B------:R-:W-:Y:S03]  /*3430*/  HMMA.16816.F32.BF16 R52, R132, R168.reuse, R52 ;  /* 0x000000a88434723c */ /* 0x080fe60000041834 */
[----:B------:R-:W4:Y:S01]  /*3440*/  MUFU.EX2 R22, R22 ;  /* 0x0000001600167308 */ /* 0x000f220000000800 */
[----:B------:R-:W-:Y:S02]  /*3450*/  FSEL R23, R23, -INF , !P2 ;  /* 0xff80000017177808 */ /* 0x000fe40005000000 */
[----:B------:R-:W-:Y:S02]  /*3460*/  ISETP.GT.AND P2, PT, R235, 0x61, P1 ;  /* 0x00000061eb00780c */ /* 0x000fe40000f44270 */
[C---:B------:R-:W-:Y:S04]  /*3470*/  HMMA.16816.F32.BF16 R56, R140.reuse, R168, R56 ;  /* 0x000000a88c38723c */ /* 0x040fe80000041838 */
[----:B------:R-:W-:Y:S01]  /*3480*/  ISETP.LT.OR P2, PT, R233, 0x62, P2 ;  /* 0x00000062e900780c */ /* 0x000fe20001741670 */
[--C-:B------:R-:W-:Y:S01]  /*3490*/  FFMA.FTZ R237, R23, c[0x0][0x29c], -R186.reuse ;  /* 0x0000a70017ed7a23 */ /* 0x100fe200000108ba */
[----:B------:R-:W-:Y:S02]  /*34a0*/  FSEL R235, R34, -INF , !P6 ;  /* 0xff80000022eb7808 */ /* 0x000fe40007000000 */
[-C--:B------:R-:W-:Y:S01]  /*34b0*/  HMMA.16816.F32.BF16 R60, R140, R170.reuse, R60 ;  /* 0x000000aa8c3c723c */ /* 0x080fe2000004183c */
[----:B------:R-:W5:Y:S02]  /*34c0*/  MUFU.EX2 R23, R237 ;  /* 0x000000ed00177308 */ /* 0x000f640000000800 */
[----:B------:R-:W-:Y:S01]  /*34d0*/  ISETP.GT.AND P6, PT, R201, 0x1, P1 ;  /* 0x00000001c900780c */ /* 0x000fe20000fc4270 */
[--C-:B------:R-:W-:Y:S01]  /*34e0*/  FFMA.FTZ R33, R235, c[0x0][0x29c], -R186.reuse ;  /* 0x0000a700eb217a23 */ /* 0x100fe200000108ba */
[----:B------:R-:W-:Y:S02]  /*34f0*/  FSEL R35, R35, -INF , !P2 ;  /* 0xff80000023237808 */ /* 0x000fe40005000000 */
[----:B------:R-:W-:Y:S01]  /*3500*/  ISETP.GT.AND P2, PT, R201, RZ, P1 ;  /* 0x000000ffc900720c */ /* 0x000fe20000f44270 */
[----:B------:R-:W-:Y:S03]  /*3510*/  HMMA.16816.F32.BF16 R64, R132, R170, R64 ;  /* 0x000000aa8440723c */ /* 0x000fe60000041840 */
[----:B------:R-:W-:Y:S01]  /*3520*/  MUFU.EX2 R33, R33 ;  /* 0x0000002100217308 */ /* 0x000fe20000000800 */
[C---:B------:R-:W-:Y:S01]  /*3530*/  ISETP.LT.OR P2, PT, R200.reuse, 0x1, P2 ;  /* 0x00000001c800780c */ /* 0x040fe20001741670 */
[----:B------:R-:W-:Y:S01]  /*3540*/  FFMA.FTZ R186, R35, c[0x0][0x29c], -R186 ;  /* 0x0000a70023ba7a23 */ /* 0x000fe200000108ba */
[----:B------:R-:W-:Y:S02]  /*3550*/  ISETP.LT.OR P6, PT, R200, 0x2, P6 ;  /* 0x00000002c800780c */ /* 0x000fe400037c1670 */
[----:B------:R-:W-:Y:S01]  /*3560*/  FSEL R8, R8, -INF , !P2 ;  /* 0xff80000008087808 */ /* 0x000fe20005000000 */
[-C--:B---3--:R-:W-:Y:S04]  /*3570*/  HMMA.16816.F32.BF16 R36, R148, R172.reuse, R36 ;  /* 0x000000ac9424723c */ /* 0x088fe80000041824 */
[----:B------:R-:W-:Y:S01]  /*3580*/  MUFU.EX2 R186, R186 ;  /* 0x000000ba00ba7308 */ /* 0x000fe20000000800 */
[----:B------:R-:W-:Y:S01]  /*3590*/  ISETP.GT.AND P2, PT, R201, 0x20, P1 ;  /* 0x00000020c900780c */ /* 0x000fe20000f44270 */
[--C-:B------:R-:W-:Y:S01]  /*35a0*/  FFMA.FTZ R35, R8, c[0x0][0x29c], -R185.reuse ;  /* 0x0000a70008237a23 */ /* 0x100fe200000108b9 */
[----:B------:R-:W-:Y:S01]  /*35b0*/  FSEL R34, R9, -INF , !P6 ;  /* 0xff80000009227808 */ /* 0x000fe20007000000 */
[C---:B------:R-:W-:Y:S04]  /*35c0*/  HMMA.16816.F32.BF16 R40, R156.reuse, R172, R40 ;  /* 0x000000ac9c28723c */ /* 0x040fe80000041828 */
[----:B------:R-:W-:Y:S01]  /*35d0*/  ISETP.LT.OR P2, PT, R200, 0x21, P2 ;  /* 0x00000021c800780c */ /* 0x000fe20001741670 */
[--C-:B------:R-:W-:Y:S01]  /*35e0*/  FFMA.FTZ R9, R34, c[0x0][0x29c], -R185.reuse ;  /* 0x0000a70022097a23 */ /* 0x100fe200000108b9 */
[----:B------:R-:W-:Y:S01]  /*35f0*/  ISETP.GT.AND P6, PT, R201, 0x21, P1 ;  /* 0x00000021c900780c */ /* 0x000fe20000fc4270 */
[----:B------:R3:W2:Y:S01]  /*3600*/  MUFU.EX2 R8, R35 ;  /* 0x0000002300087308 */ /* 0x0006a20000000800 */
[----:B------:R-:W-:Y:S01]  /*3610*/  FSEL R12, R12, -INF , !P2 ;  /* 0xff8000000c0c7808 */ /* 0x000fe20005000000 */
[-C--:B------:R-:W-:Y:S03]  /*3620*/  HMMA.16816.F32.BF16 R44, R156, R174.reuse, R44 ;  /* 0x000000ae9c2c723c */ /* 0x080fe6000004182c */
[----:B------:R-:W-:Y:S01]  /*3630*/  ISETP.GT.AND P2, PT, R190, RZ, P1 ;  /* 0x000000ffbe00720c */ /* 0x000fe20000f44270 */
[----:B------:R-:W-:Y:S01]  /*3640*/  FFMA.FTZ R12, R12, c[0x0][0x29c], -R185 ;  /* 0x0000a7000c0c7a23 */ /* 0x000fe200000108b9 */
[----:B------:R-:W-:Y:S02]  /*3650*/  ISETP.LT.OR P6, PT, R200, 0x22, P6 ;  /* 0x00000022c800780c */ /* 0x000fe400037c1670 */
[----:B------:R-:W-:Y:S01]  /*3660*/  ISETP.LT.OR P2, PT, R187, 0x1, P2 ;  /* 0x00000001bb00780c */ /* 0x000fe20001741670 */
[C---:B------:R-:W-:Y:S01]  /*3670*/  HMMA.16816.F32.BF16 R48, R148.reuse, R174, R48 ;  /* 0x000000ae9430723c */ /* 0x040fe20000041830 */
[----:B------:R-:W2:Y:S03]  /*3680*/  MUFU.EX2 R9, R9 ;  /* 0x0000000900097308 */ /* 0x000ea60000000800 */
[----:B------:R-:W-:Y:S02]  /*3690*/  FSEL R10, R10, -INF , !P2 ;  /* 0xff8000000a0a7808 */ /* 0x000fe40005000000 */
[----:B------:R-:W-:Y:S02]  /*36a0*/  ISETP.GT.AND P2, PT, R201, 0x40, P1 ;  /* 0x00000040c900780c */ /* 0x000fe40000f44270 */
[----:B-1----:R-:W-:Y:S01]  /*36b0*/  FSEL R236, R13, -INF , !P6 ;  /* 0xff8000000dec7808 */ /* 0x002fe20007000000 */
[-C--:B------:R-:W-:Y:S02]  /*36c0*/  HMMA.16816.F32.BF16 R52, R148, R176.reuse, R52 ;  /* 0x000000b09434723c */ /* 0x080fe40000041834 */
[----:B------:R-:W-:Y:S01]  /*36d0*/  MUFU.EX2 R12, R12 ;  /* 0x0000000c000c7308 */ /* 0x000fe20000000800 */
[----:B------:R-:W-:Y:S01]  /*36e0*/  ISETP.LT.OR P2, PT, R200, 0x41, P2 ;  /* 0x00000041c800780c */ /* 0x000fe20001741670 */
[----:B------:R-:W-:Y:S01]  /*36f0*/  FFMA.FTZ R10, R10, c[0x0][0x29c], -R183 ;  /* 0x0000a7000a0a7a23 */ /* 0x000fe200000108b7 */
[----:B------:R-:W-:Y:S02]  /*3700*/  ISETP.GT.AND P6, PT, R190, 0x1, P1 ;  /* 0x00000001be00780c */ /* 0x000fe40000fc4270 */
[----:B------:R-:W-:Y:S01]  /*3710*/  FSEL R24, R24, -INF , !P2 ;  /* 0xff80000018187808 */ /* 0x000fe20005000000 */
[C---:B------:R-:W-:Y:S04]  /*3720*/  HMMA.16816.F32.BF16 R56, R156.reuse, R176, R56 ;  /* 0x000000b09c38723c */ /* 0x040fe80000041838 */
[--C-:B------:R-:W-:Y:S01]  /*3730*/  FFMA.FTZ R13, R24, c[0x0][0x29c], -R185.reuse ;  /* 0x0000a700180d7a23 */ /* 0x100fe200000108b9 */
[C---:B------:R-:W-:Y:S01]  /*3740*/  ISETP.LT.OR P6, PT, R187.reuse, 0x2, P6 ;  /* 0x00000002bb00780c */ /* 0x040fe200037c1670 */
[----:B------:R-:W1:Y:S01]  /*3750*/  LDS R24, [R184.X4+0xc280] ;  /* 0x00c28000b8187984 */ /* 0x000e620000004800 */
[----:B------:R-:W-:Y:S01]  /*3760*/  ISETP.GT.AND P2, PT, R190, 0x20, P1 ;  /* 0x00000020be00780c */ /* 0x000fe20000f44270 */
[-C--:B------:R-:W-:Y:S01]  /*3770*/  HMMA.16816.F32.BF16 R60, R156, R178.reuse, R60 ;  /* 0x000000b29c3c723c */ /* 0x080fe2000004183c */
[----:B------:R-:W-:Y:S02]  /*3780*/  MUFU.EX2 R10, R10 ;  /* 0x0000000a000a7308 */ /* 0x000fe40000000800 */
[----:B------:R-:W-:Y:S02]  /*3790*/  ISETP.LT.OR P2, PT, R187, 0x21, P2 ;  /* 0x00000021bb00780c */ /* 0x000fe40001741670 */
[----:B------:R-:W-:Y:S01]  /*37a0*/  FSEL R34, R11, -INF , !P6 ;  /* 0xff8000000b227808 */ /* 0x000fe20007000000 */
[----:B------:R-:W-:Y:S01]  /*37b0*/  FFMA.FTZ R11, R236, c[0x0][0x29c], -R185 ;  /* 0x0000a700ec0b7a23 */ /* 0x000fe200000108b9 */
[C---:B------:R-:W-:Y:S01]  /*37c0*/  ISETP.GT.AND P6, PT, R201.reuse, 0x41, P1 ;  /* 0x00000041c900780c */ /* 0x040fe20000fc4270 */
[----:B------:R-:W-:Y:S03]  /*37d0*/  HMMA.16816.F32.BF16 R64, R148, R178, R64 ;  /* 0x000000b29440723c */ /* 0x000fe60000041840 */
[----:B------:R-:W-:Y:S01]  /*37e0*/  MUFU.EX2 R13, R13 ;  /* 0x0000000d000d7308 */ /* 0x000fe20000000800 */
[----:B------:R-:W-:Y:S01]  /*37f0*/  ISETP.LT.OR P6, PT, R200, 0x42, P6 ;  /* 0x00000042c800780c */ /* 0x000fe200037c1670 */
[--C-:B------:R-:W-:Y:S01]  /*3800*/  FFMA.FTZ R34, R34, c[0x0][0x29c], -R183.reuse ;  /* 0x0000a70022227a23 */ /* 0x100fe200000108b7 */
[----:B------:R-:W-:Y:S02]  /*3810*/  FSEL R14, R14, -INF , !P2 ;  /* 0xff8000000e0e7808 */ /* 0x000fe40005000000 */
[----:B------:R-:W-:Y:S04]  /*3820*/  ISETP.GT.AND P2, PT, R201, 0x60, P1 ;  /* 0x00000060c900780c */ /* 0x000fe80000f44270 */
[----:B------:R-:W-:Y:S01]  /*3830*/  FSEL R238, R25, -INF , !P6 ;  /* 0xff80000019ee7808 */ /* 0x000fe20007000000 */
[----:B------:R-:W-:Y:S01]  /*3840*/  FFMA.FTZ R14, R14, c[0x0][0x29c], -R183 ;  /* 0x0000a7000e0e7a23 */ /* 0x000fe200000108b7 */
[----:B------:R-:W2:Y:S01]  /*3850*/  LDS R25, [R184.X4+0xc2a0] ;  /* 0x00c2a000b8197984 */ /* 0x000ea20000004800 */
[----:B------:R-:W-:Y:S01]  /*3860*/  ISETP.LT.OR P2, PT, R200, 0x61, P2 ;  /* 0x00000061c800780c */ /* 0x000fe20001741670 */
[----:B------:R-:W2:Y:S01]  /*3870*/  MUFU.EX2 R11, R11 ;  /* 0x0000000b000b7308 */ /* 0x000ea20000000800 */
[--C-:B------:R-:W-:Y:S01]  /*3880*/  FFMA.FTZ R238, R238, c[0x0][0x29c], -R185.reuse ;  /* 0x0000a700eeee7a23 */ /* 0x100fe200000108b9 */
[----:B------:R-:W-:Y:S02]  /*3890*/  ISETP.GT.AND P6, PT, R190, 0x21, P1 ;  /* 0x00000021be00780c */ /* 0x000fe40000fc4270 */
[----:B------:R-:W-:Y:S02]  /*38a0*/  FSEL R240, R28, -INF , !P2 ;  /* 0xff8000001cf07808 */ /* 0x000fe40005000000 */
[----:B------:R-:W-:Y:S02]  /*38b0*/  ISETP.LT.OR P6, PT, R187, 0x22, P6 ;  /* 0x00000022bb00780c */ /* 0x000fe400037c1670 */
[----:B------:R-:W-:Y:S02]  /*38c0*/  ISETP.GT.AND P2, PT, R190, 0x40, P1 ;  /* 0x00000040be00780c */ /* 0x000fe40000f44270 */
[----:B------:R4:W2:Y:S01]  /*38d0*/  MUFU.EX2 R28, R238 ;  /* 0x000000ee001c7308 */ /* 0x0008a20000000800 */
[----:B------:R-:W-:Y:S01]  /*38e0*/  FSEL R236, R15, -INF , !P6 ;  /* 0xff8000000fec7808 */ /* 0x000fe20007000000 */
[----:B------:R-:W-:Y:S01]  /*38f0*/  FFMA.FTZ R15, R240, c[0x0][0x29c], -R185 ;  /* 0x0000a700f00f7a23 */ /* 0x000fe200000108b9 */
[----:B------:R-:W-:Y:S01]  /*3900*/  ISETP.GT.AND P6, PT, R201, 0x61, P1 ;  /* 0x00000061c900780c */ /* 0x000fe20000fc4270 */
[--C-:B-1----:R-:W-:Y:S01]  /*3910*/  FADD.FTZ R240, R36, -R24.reuse ;  /* 0x8000001824f07221 */ /* 0x102fe20000010000 */
[----:B------:R-:W-:Y:S01]  /*3920*/  ISETP.LT.OR P2, PT, R187, 0x41, P2 ;  /* 0x00000041bb00780c */ /* 0x000fe20001741670 */
[--C-:B------:R-:W-:Y:S01]  /*3930*/  FFMA.FTZ R236, R236, c[0x0][0x29c], -R183.reuse ;  /* 0x0000a700ecec7a23 */ /* 0x100fe200000108b7 */
[----:B------:R-:W-:Y:S01]  /*3940*/  ISETP.LT.OR P6, PT, R200, 0x62, P6 ;  /* 0x00000062c800780c */ /* 0x000fe200037c1670 */
[----:B------:R-:W-:Y:S01]  /*3950*/  FMUL.FTZ R240, R181, R240 ;  /* 0x000000f0b5f07220 */ /* 0x000fe20000410000 */
[----:B------:R-:W-:Y:S01]  /*3960*/  FSEL R26, R26, -INF , !P2 ;  /* 0xff8000001a1a7808 */ /* 0x000fe20005000000 */
[--C-:B------:R-:W-:Y:S01]  /*3970*/  FADD.FTZ R242, R52, -R24.reuse ;  /* 0x8000001834f27221 */ /* 0x100fe20000010000 */
[----:B------:R-:W-:Y:S01]  /*3980*/  FSEL R200, R29, -INF , !P6 ;  /* 0xff8000001dc87808 */ /* 0x000fe20007000000 */
[--C-:B---3--:R-:W-:Y:S01]  /*3990*/  FADD.FTZ R35, R48, -R24.reuse ;  /* 0x8000001830237221 */ /* 0x108fe20000010000 */
[----:B------:R-:W-:Y:S01]  /*39a0*/  ISETP.GT.AND P6, PT, R190, 0x41, P1 ;  /* 0x00000041be00780c */ /* 0x000fe20000fc4270 */
[----:B------:R-:W-:Y:S01]  /*39b0*/  FFMA.FTZ R26, R26, c[0x0][0x29c], -R183 ;  /* 0x0000a7001a1a7a23 */ /* 0x000fe200000108b7 */
[----:B------:R-:W-:Y:S01]  /*39c0*/  ISETP.GT.AND P2, PT, R190, 0x60, P1 ;  /* 0x00000060be00780c */ /* 0x000fe20000f44270 */
[----:B------:R-:W-:Y:S01]  /*39d0*/  FFMA.FTZ R185, R200, c[0x0][0x29c], -R185 ;  /* 0x0000a700c8b97a23 */ /* 0x000fe200000108b9 */
[----:B------:R-:W-:Y:S01]  /*39e0*/  ISETP.GT.AND P1, PT, R190, 0x61, P1 ;  /* 0x00000061be00780c */ /* 0x000fe20000f24270 */
[----:B------:R-:W-:Y:S01]  /*39f0*/  FMUL.FTZ R242, R191, R242 ;  /* 0x000000f2bff27220 */ /* 0x000fe20000410000 */
[C---:B------:R-:W-:Y:S01]  /*3a00*/  ISETP.LT.OR P6, PT, R187.reuse, 0x42, P6 ;  /* 0x00000042bb00780c */ /* 0x040fe200037c1670 */
[----:B------:R-:W-:Y:S01]  /*3a10*/  FMUL.FTZ R35, R188, R35 ;  /* 0x00000023bc237220 */ /* 0x000fe20000410000 */
[----:B------:R-:W-:Y:S01]  /*3a20*/  ISETP.LT.OR P1, PT, R187, 0x62, P1 ;  /* 0x00000062bb00780c */ /* 0x000fe20000f21670 */
[----:B------:R-:W-:Y:S01]  /*3a30*/  MUFU.EX2 R190, R185 ;  /* 0x000000b900be7308 */ /* 0x000fe20000000800 */
[----:B------:R-:W-:Y:S01]  /*3a40*/  FSEL R200, R27, -INF , !P6 ;  /* 0xff8000001bc87808 */ /* 0x000fe20007000000 */
[--C-:B------:R-:W-:Y:S01]  /*3a50*/  FADD.FTZ R27, R37, -R24.reuse ;  /* 0x80000018251b7221 */ /* 0x100fe20000010000 */
[----:B----4-:R-:W-:Y:S01]  /*3a60*/  FSEL R238, R31, -INF , !P1 ;  /* 0xff8000001fee7808 */ /* 0x010fe20004800000 */
[----:B------:R-:W-:Y:S01]  /*3a70*/  IMAD.SHL.U32 R201, R197, 0x2, RZ ;  /* 0x00000002c5c97824 */ /* 0x000fe200078e00ff */
[----:B------:R-:W-:Y:S01]  /*3a80*/  ISETP.LT.OR P2, PT, R187, 0x61, P2 ;  /* 0x00000061bb00780c */ /* 0x000fe20001741670 */
[----:B------:R-:W-:Y:S02]  /*3a90*/  FMUL.FTZ R29, R182, R27 ;  /* 0x0000001bb61d7220 */ /* 0x000fe40000410000 */
[----:B------:R-:W1:Y:S01]  /*3aa0*/  LDS R27, [R184.X4+0xc300] ;  /* 0x00c30000b81b7984 */ /* 0x000e620000004800 */
[----:B------:R-:W-:Y:S01]  /*3ab0*/  FSEL R30, R30, -INF , !P2 ;  /* 0xff8000001e1e7808 */ /* 0x000fe20005000000 */
[----:B------:R3:W4:Y:S01]  /*3ac0*/  MUFU.EX2 R31, R34 ;  /* 0x00000022001f7308 */ /* 0x0007220000000800 */
[--C-:B------:R-:W-:Y:S01]  /*3ad0*/  FFMA.FTZ R200, R200, c[0x0][0x29c], -R183.reuse ;  /* 0x0000a700c8c87a23 */ /* 0x100fe200000108b7 */
[----:B------:R-:W1:Y:S01]  /*3ae0*/  LDS R184, [R184.X4+0xc320] ;  /* 0x00c32000b8b87984 */ /* 0x000e620000004800 */
[----:B------:R-:W-:Y:S01]  /*3af0*/  F2FP.BF16.PACK_AB R240, R29, R240 ;  /* 0x000000f01df0723e */ /* 0x000fe200000010ff */
[--C-:B------:R-:W-:Y:S02]  /*3b00*/  FFMA.FTZ R30, R30, c[0x0][0x29c], -R183.reuse ;  /* 0x0000a7001e1e7a23 */ /* 0x100fe400000108b7 */
[----:B------:R-:W-:Y:S01]  /*3b10*/  FFMA.FTZ R183, R238, c[0x0][0x29c], -R183 ;  /* 0x0000a700eeb77a23 */ /* 0x000fe200000108b7 */
[----:B------:R-:W-:Y:S01]  /*3b20*/  F2FP.BF16.PACK_AB R238, R182, R181 ;  /* 0x000000b5b6ee723e */ /* 0x000fe200000010ff */
[--C-:B------:R-:W-:Y:S02]  /*3b30*/  FADD.FTZ R181, R53, -R24.reuse ;  /* 0x8000001835b57221 */ /* 0x100fe40000010000 */
[--C-:B------:R-:W-:Y:S01]  /*3b40*/  FADD.FTZ R182, R49, -R24.reuse ;  /* 0x8000001831b67221 */ /* 0x100fe20000010000 */
[----:B------:R-:W-:Y:S01]  /*3b50*/  MUFU.EX2 R14, R14 ;  /* 0x0000000e000e7308 */ /* 0x000fe20000000800 */
[----:B------:R-:W-:Y:S01]  /*3b60*/  STS [R215], R238 ;  /* 0x000000eed7007388 */ /* 0x000fe20000000800 */
[C---:B------:R-:W-:Y:S01]  /*3b70*/  FMUL.FTZ R181, R232.reuse, R181 ;  /* 0x000000b5e8b57220 */ /* 0x040fe20000410000 */
[----:B------:R-:W-:Y:S01]  /*3b80*/  F2FP.BF16.PACK_AB R232, R232, R191 ;  /* 0x000000bfe8e8723e */ /* 0x000fe200000010ff */
[--C-:B------:R-:W-:Y:S01]  /*3b90*/  FADD.FTZ R29, R65, -R24.reuse ;  /* 0x80000018411d7221 */ /* 0x100fe20000010000 */
[----:B--2---:R-:W-:Y:S01]  /*3ba0*/  F2FP.BF16.PACK_AB R191, R19, R18 ;  /* 0x0000001213bf723e */ /* 0x004fe200000010ff */
[----:B------:R-:W-:Y:S01]  /*3bb0*/  FMUL.FTZ R182, R189, R182 ;  /* 0x000000b6bdb67220 */ /* 0x000fe20000410000 */
[----:B------:R-:W-:Y:S01]  /*3bc0*/  F2FP.BF16.PACK_AB R242, R181, R242 ;  /* 0x000000f2b5f2723e */ /* 0x000fe200000010ff */
[--C-:B------:R-:W-:Y:S01]  /*3bd0*/  FADD.FTZ R181, R38, -R25.reuse ;  /* 0x8000001926b57221 */ /* 0x100fe20000010000 */
[----:B------:R-:W-:Y:S01]  /*3be0*/  F2FP.BF16.PACK_AB R189, R189, R188 ;  /* 0x000000bcbdbd723e */ /* 0x000fe200000010ff */
[--C-:B------:R-:W-:Y:S01]  /*3bf0*/  FADD.FTZ R187, R54, -R25.reuse ;  /* 0x8000001936bb7221 */ /* 0x100fe20000010000 */
[----:B------:R-:W-:Y:S01]  /*3c00*/  F2FP.BF16.PACK_AB R35, R182, R35 ;  /* 0x00000023b623723e */ /* 0x000fe200000010ff */
[----:B------:R-:W-:Y:S01]  /*3c10*/  FMUL.FTZ R181, R6, R181 ;  /* 0x000000b506b57220 */ /* 0x000fe20000410000 */
[----:B------:R-:W-:Y:S01]  /*3c20*/  F2FP.BF16.PACK_AB R6, R7, R6 ;  /* 0x000000060706723e */ /* 0x000fe200000010ff */
[----:B---3--:R-:W-:Y:S01]  /*3c30*/  FADD.FTZ R34, R64, -R24 ;  /* 0x8000001840227221 */ /* 0x008fe20000010000 */
[----:B------:R-:W2:Y:S01]  /*3c40*/  MUFU.EX2 R185, R236 ;  /* 0x000000ec00b97308 */ /* 0x000ea20000000800 */
[--C-:B------:R-:W-:Y:S02]  /*3c50*/  FADD.FTZ R24, R39, -R25.reuse ;  /* 0x8000001927187221 */ /* 0x100fe40000010000 */
[----:B------:R-:W-:Y:S01]  /*3c60*/  STS [R215+0x400], R6 ;  /* 0x00040006d7007388 */ /* 0x000fe20000000800 */
[--C-:B------:R-:W-:Y:S02]  /*3c70*/  FADD.FTZ R182, R51, -R25.reuse ;  /* 0x8000001933b67221 */ /* 0x100fe40000010000 */
[----:B------:R-:W-:Y:S01]  /*3c80*/  FMUL.FTZ R24, R7, R24 ;  /* 0x0000001807187220 */ /* 0x000fe20000410000 */
[----:B------:R-:W-:Y:S01]  /*3c90*/  STS [R226], R189 ;  /* 0x000000bde2007388 */ /* 0x000fe20000000800 */
[--C-:B------:R-:W-:Y:S02]  /*3ca0*/  FADD.FTZ R7, R50, -R25.reuse ;  /* 0x8000001932077221 */ /* 0x100fe40000010000 */
[----:B------:R-:W-:Y:S01]  /*3cb0*/  FMUL.FTZ R187, R22, R187 ;  /* 0x000000bb16bb7220 */ /* 0x000fe20000410000 */
[----:B------:R-:W-:Y:S01]  /*3cc0*/  STS [R226+0x400], R191 ;  /* 0x000400bfe2007388 */ /* 0x000fe20000000800 */
[----:B------:R-:W-:Y:S01]  /*3cd0*/  FMUL.FTZ R7, R18, R7 ;  /* 0x0000000712077220 */ /* 0x000fe20000410000 */
[----:B-----5:R-:W-:Y:S01]  /*3ce0*/  F2FP.BF16.PACK_AB R22, R23, R22 ;  /* 0x000000161716723e */ /* 0x020fe200000010ff */
[----:B------:R-:W-:Y:S01]  /*3cf0*/  FADD.FTZ R18, R55, -R25 ;  /* 0x8000001937127221 */ /* 0x000fe20000010000 */
[----:B------:R-:W-:Y:S01]  /*3d00*/  F2FP.BF16.PACK_AB R24, R24, R181 ;  /* 0x000000b51818723e */ /* 0x000fe200000010ff */
[----:B------:R-:W-:Y:S01]  /*3d10*/  FMUL.FTZ R34, R231, R34 ;  /* 0x00000022e7227220 */ /* 0x000fe20000410000 */
[----:B------:R-:W-:Y:S01]  /*3d20*/  MUFU.EX2 R26, R26 ;  /* 0x0000001a001a7308 */ /* 0x000fe20000000800 */
[C---:B------:R-:W-:Y:S01]  /*3d30*/  FMUL.FTZ R29, R234.reuse, R29 ;  /* 0x0000001dea1d7220 */ /* 0x040fe20000410000 */
[----:B------:R-:W-:Y:S01]  /*3d40*/  F2FP.BF16.PACK_AB R231, R234, R231 ;  /* 0x000000e7eae7723e */ /* 0x000fe200000010ff */
[----:B------:R-:W-:Y:S02]  /*3d50*/  FMUL.FTZ R182, R19, R182 ;  /* 0x000000b613b67220 */ /* 0x000fe40000410000 */
[----:B------:R-:W-:Y:S01]  /*3d60*/  FMUL.FTZ R18, R23, R18 ;  /* 0x0000001217127220 */ /* 0x000fe20000410000 */
[----:B------:R-:W-:Y:S01]  /*3d70*/  F2FP.BF16.PACK_AB R29, R29, R34 ;  /* 0x000000221d1d723e */ /* 0x000fe200000010ff */
[--C-:B-1----:R-:W-:Y:S01]  /*3d80*/  FADD.FTZ R23, R40, -R27.reuse ;  /* 0x8000001b28177221 */ /* 0x102fe20000010000 */
[----:B------:R-:W-:Y:S01]  /*3d90*/  F2FP.BF16.PACK_AB R7, R182, R7 ;  /* 0x00000007b607723e */ /* 0x000fe200000010ff */
[--C-:B------:R-:W-:Y:S01]  /*3da0*/  FADD.FTZ R181, R44, -R27.reuse ;  /* 0x8000001b2cb57221 */ /* 0x100fe20000010000 */
[----:B------:R-:W-:Y:S01]  /*3db0*/  F2FP.BF16.PACK_AB R34, R18, R187 ;  /* 0x000000bb1222723e */ /* 0x000fe200000010ff */
[--C-:B------:R-:W-:Y:S01]  /*3dc0*/  FADD.FTZ R18, R41, -R27.reuse ;  /* 0x8000001b29127221 */ /* 0x100fe20000010000 */
[----:B------:R-:W-:Y:S01]  /*3dd0*/  MUFU.EX2 R30, R30 ;  /* 0x0000001e001e7308 */ /* 0x000fe20000000800 */
[--C-:B------:R-:W-:Y:S02]  /*3de0*/  FADD.FTZ R182, R45, -R27.reuse ;  /* 0x8000001b2db67221 */ /* 0x100fe40000010000 */
[----:B------:R-:W-:Y:S01]  /*3df0*/  FMUL.FTZ R23, R8, R23 ;  /* 0x0000001708177220 */ /* 0x000fe20000410000 */
[C---:B------:R-:W-:Y:S01]  /*3e00*/  F2FP.BF16.PACK_AB R8, R9.reuse, R8 ;  /* 0x000000080908723e */ /* 0x040fe200000010ff */
[----:B------:R-:W-:Y:S01]  /*3e10*/  FMUL.FTZ R18, R9, R18 ;  /* 0x0000001209127220 */ /* 0x000fe20000410000 */
[C---:B------:R-:W-:Y:S01]  /*3e20*/  F2FP.BF16.PACK_AB R9, R11.reuse, R12 ;  /* 0x0000000c0b09723e */ /* 0x040fe200000010ff */
[----:B------:R-:W-:Y:S02]  /*3e30*/  FMUL.FTZ R181, R12, R181 ;  /* 0x000000b50cb57220 */ /* 0x000fe40000410000 */
[----:B------:R1:W-:Y:S01]  /*3e40*/  STS [R215+0x1000], R8 ;  /* 0x00100008d7007388 */ /* 0x0003e20000000800 */
[----:B------:R-:W-:Y:S01]  /*3e50*/  FMUL.FTZ R182, R11, R182 ;  /* 0x000000b60bb67220 */ /* 0x000fe20000410000 */
[----:B------:R-:W-:Y:S01]  /*3e60*/  MUFU.EX2 R183, R183 ;  /* 0x000000b700b77308 */ /* 0x000fe20000000800 */
[--C-:B------:R-:W-:Y:S02]  /*3e70*/  FADD.FTZ R12, R56, -R27.reuse ;  /* 0x8000001b380c7221 */ /* 0x100fe40000010000 */
[----:B------:R-:W-:Y:S01]  /*3e80*/  FADD.FTZ R11, R57, -R27 ;  /* 0x8000001b390b7221 */ /* 0x000fe20000010000 */
[----:B------:R-:W-:Y:S01]  /*3e90*/  F2FP.BF16.PACK_AB R181, R182, R181 ;  /* 0x000000b5b6b5723e */ /* 0x000fe200000010ff */
[----:B------:R-:W-:Y:S02]  /*3ea0*/  FMUL.FTZ R12, R13, R12 ;  /* 0x0000000c0d0c7220 */ /* 0x000fe40000410000 */
[----:B------:R-:W-:Y:S02]  /*3eb0*/  FMUL.FTZ R11, R28, R11 ;  /* 0x0000000b1c0b7220 */ /* 0x000fe40000410000 */
[--C-:B------:R-:W-:Y:S01]  /*3ec0*/  FADD.FTZ R188, R66, -R25.reuse ;  /* 0x8000001942bc7221 */ /* 0x100fe20000010000 */
[----:B------:R-:W3:Y:S01]  /*3ed0*/  MUFU.EX2 R15, R15 ;  /* 0x0000000f000f7308 */ /* 0x000ee20000000800 */
[----:B------:R-:W-:Y:S01]  /*3ee0*/  FADD.FTZ R25, R67, -R25 ;  /* 0x8000001943197221 */ /* 0x000fe20000010000 */
[----:B------:R-:W-:Y:S01]  /*3ef0*/  F2FP.BF16.PACK_AB R182, R11, R12 ;  /* 0x0000000c0bb6723e */ /* 0x000fe200000010ff */
[----:B------:R-:W-:Y:S01]  /*3f00*/  FMUL.FTZ R188, R33, R188 ;  /* 0x000000bc21bc7220 */ /* 0x000fe20000410000 */
[----:B----4-:R-:W-:Y:S01]  /*3f10*/  F2FP.BF16.PACK_AB R12, R31, R10 ;  /* 0x0000000a1f0c723e */ /* 0x010fe200000010ff */
[C---:B------:R-:W-:Y:S01]  /*3f20*/  FMUL.FTZ R25, R186.reuse, R25 ;  /* 0x00000019ba197220 */ /* 0x040fe20000410000 */
[----:B--2---:R-:W-:Y:S02]  /*3f30*/  F2FP.BF16.PACK_AB R11, R185, R14 ;  /* 0x0000000eb90b723e */ /* 0x004fe400000010ff */
[----:B------:R-:W-:Y:S01]  /*3f40*/  F2FP.BF16.PACK_AB R33, R186, R33 ;  /* 0x00000021ba21723e */ /* 0x000fe200000010ff */
[----:B------:R-:W-:Y:S01]  /*3f50*/  STS [R215+0x1400], R12 ;  /* 0x0014000cd7007388 */ /* 0x000fe20000000800 */
[----:B------:R-:W-:Y:S01]  /*3f60*/  F2FP.BF16.PACK_AB R19, R25, R188 ;  /* 0x000000bc1913723e */ /* 0x000fe200000010ff */
[--C-:B------:R-:W-:Y:S01]  /*3f70*/  FADD.FTZ R186, R60, -R27.reuse ;  /* 0x8000001b3cba7221 */ /* 0x100fe20000010000 */
[----:B------:R-:W2:Y:S01]  /*3f80*/  MUFU.EX2 R25, R200 ;  /* 0x000000c800197308 */ /* 0x000ea20000000800 */
[----:B------:R4:W-:Y:S01]  /*3f90*/  STS [R226+0x1000], R9 ;  /* 0x00100009e2007388 */ /* 0x0009e20000000800 */
[----:B------:R-:W-:Y:S01]  /*3fa0*/  F2FP.BF16.PACK_AB R188, R28, R13 ;  /* 0x0000000d1cbc723e */ /* 0x000fe200000010ff */
[--C-:B-1----:R-:W-:Y:S01]  /*3fb0*/  FADD.FTZ R8, R43, -R184.reuse ;  /* 0x800000b82b087221 */ /* 0x102fe20000010000 */
[----:B------:R-:W-:Y:S01]  /*3fc0*/  F2FP.BF16.PACK_AB R28, R18, R23 ;  /* 0x00000017121c723e */ /* 0x000fe200000010ff */
[----:B------:R1:W-:Y:S01]  /*3fd0*/  STS [R226+0x1400], R11 ;  /* 0x0014000be2007388 */ /* 0x0003e20000000800 */
[----:B------:R-:W-:Y:S01]  /*3fe0*/  FADD.FTZ R27, R61, -R27 ;  /* 0x8000001b3d1b7221 */ /* 0x000fe20000010000 */
[----:B------:R-:W-:Y:S01]  /*3ff0*/  IADD3 R18, R196, UR4, RZ ;  /* 0x00000004c4127c10 */ /* 0x000fe2000fffe0ff */
[----:B------:R-:W-:Y:S01]  /*4000*/  FMUL.FTZ R8, R31, R8 ;  /* 0x000000081f087220 */ /* 0x000fe20000410000 */
[----:B------:R-:W-:Y:S01]  /*4010*/  STS [R215+0x2000], R232 ;  /* 0x002000e8d7007388 */ /* 0x000fe20000000800 */
[----:B------:R-:W-:Y:S01]  /*4020*/  FMUL.FTZ R27, R190, R27 ;  /* 0x0000001bbe1b7220 */ /* 0x000fe20000410000 */
[----:B------:R-:W-:Y:S01]  /*4030*/  LEA R18, R18, 0x8080, 0x1 ;  /* 0x0000808012127811 */ /* 0x000fe200078e08ff */
[----:B---3--:R-:W-:Y:S01]  /*4040*/  FMUL.FTZ R186, R15, R186 ;  /* 0x000000ba0fba7220 */ /* 0x008fe20000410000 */
[----:B------:R-:W-:Y:S01]  /*4050*/  STS [R215+0x2400], R22 ;  /* 0x00240016d7007388 */ /* 0x000fe20000000800 */
[----:B------:R-:W-:Y:S01]  /*4060*/  F2FP.BF16.PACK_AB R15, R190, R15 ;  /* 0x0000000fbe0f723e */ /* 0x000fe200000010ff */
[--C-:B------:R-:W-:Y:S02]  /*4070*/  FADD.FTZ R13, R42, -R184.reuse ;  /* 0x800000b82a0d7221 */ /* 0x100fe40000010000 */
[----:B------:R-:W-:Y:S01]  /*4080*/  STS [R226+0x2000], R231 ;  /* 0x002000e7e2007388 */ /* 0x000fe20000000800 */
[----:B------:R-:W-:Y:S01]  /*4090*/  F2FP.BF16.PACK_AB R23, R27, R186 ;  /* 0x000000ba1b17723e */ /* 0x000fe200000010ff */
[----:B------:R-:W-:Y:S02]  /*40a0*/  FMUL.FTZ R13, R10, R13 ;  /* 0x0000000d0a0d7220 */ /* 0x000fe40000410000 */
[----:B------:R-:W-:Y:S01]  /*40b0*/  STS [R226+0x2400], R33 ;  /* 0x00240021e2007388 */ /* 0x000fe20000000800 */
[--C-:B------:R-:W-:Y:S01]  /*40c0*/  FADD.FTZ R10, R47, -R184.reuse ;  /* 0x800000b82f0a7221 */ /* 0x100fe20000010000 */
[----:B--2---:R-:W-:Y:S02]  /*40d0*/  F2FP.BF16.PACK_AB R6, R25, R26 ;  /* 0x0000001a1906723e */ /* 0x004fe400000010ff */
[----:B------:R-:W-:Y:S01]  /*40e0*/  STS [R215+0x3000], R188 ;  /* 0x003000bcd7007388 */ /* 0x000fe20000000800 */
[----:B----4-:R-:W-:Y:S01]  /*40f0*/  F2FP.BF16.PACK_AB R9, R183, R30 ;  /* 0x0000001eb709723e */ /* 0x010fe200000010ff */
[----:B------:R-:W-:Y:S01]  /*4100*/  FMUL.FTZ R10, R185, R10 ;  /* 0x0000000ab90a7220 */ /* 0x000fe20000410000 */
[----:B------:R-:W-:Y:S01]  /*4110*/  F2FP.BF16.PACK_AB R8, R8, R13 ;  /* 0x0000000d0808723e */ /* 0x000fe200000010ff */
[----:B------:R2:W-:Y:S01]  /*4120*/  STS [R215+0x3400], R6 ;  /* 0x00340006d7007388 */ /* 0x0005e20000000800 */
[----:B------:R-:W-:Y:S02]  /*4130*/  IMAD.IADD R200, R192, 0x1, R201 ;  /* 0x00000001c0c87824 */ /* 0x000fe400078e02c9 */
[--C-:B-1----:R-:W-:Y:S01]  /*4140*/  FADD.FTZ R11, R46, -R184.reuse ;  /* 0x800000b82e0b7221 */ /* 0x102fe20000010000 */
[----:B------:R1:W-:Y:S01]  /*4150*/  STS [R226+0x3000], R15 ;  /* 0x0030000fe2007388 */ /* 0x0003e20000000800 */
[--C-:B------:R-:W-:Y:S02]  /*4160*/  FADD.FTZ R13, R58, -R184.reuse ;  /* 0x800000b83a0d7221 */ /* 0x100fe40000010000 */
[----:B------:R-:W-:Y:S01]  /*4170*/  FMUL.FTZ R11, R14, R11 ;  /* 0x0000000b0e0b7220 */ /* 0x000fe20000410000 */
[----:B------:R-:W-:Y:S01]  /*4180*/  STS [R226+0x3400], R9 ;  /* 0x00340009e2007388 */ /* 0x000fe20000000800 */
[----:B------:R-:W-:Y:S03]  /*4190*/  FMUL.FTZ R13, R26, R13 ;  /* 0x0000000d1a0d7220 */ /* 0x000fe60000410000 */
[----:B------:R-:W-:Y:S01]  /*41a0*/  BAR.SYNC.DEFER_BLOCKING 0x0 ;  /* 0x0000000000007b1d */ /* 0x000fe20000010000 */
[----:B------:R-:W-:Y:S01]  /*41b0*/  F2FP.BF16.PACK_AB R11, R10, R11 ;  /* 0x0000000b0a0b723e */ /* 0x000fe200000010ff */
[--C-:B--2---:R-:W-:Y:S04]  /*41c0*/  FADD.FTZ R6, R59, -R184.reuse ;  /* 0x800000b83b067221 */ /* 0x104fe80000010000 */
[----:B------:R-:W-:Y:S02]  /*41d0*/  FMUL.FTZ R6, R25, R6 ;  /* 0x0000000619067220 */ /* 0x000fe40000410000 */
[--C-:B-1----:R-:W-:Y:S02]  /*41e0*/  FADD.FTZ R15, R62, -R184.reuse ;  /* 0x800000b83e0f7221 */ /* 0x102fe40000010000 */
[----:B------:R-:W-:Y:S01]  /*41f0*/  FADD.FTZ R184, R63, -R184 ;  /* 0x800000b83fb87221 */ /* 0x000fe20000010000 */
[----:B------:R-:W-:Y:S01]  /*4200*/  F2FP.BF16.PACK_AB R22, R6, R13 ;  /* 0x0000000d0616723e */ /* 0x000fe200000010ff */
[----:B------:R-:W-:Y:S01]  /*4210*/  FMUL.FTZ R15, R30, R15 ;  /* 0x0000000f1e0f7220 */ /* 0x000fe20000410000 */
[----:B------:R-:W-:Y:S01]  /*4220*/  STS [R215+0x4000], R240 ;  /* 0x004000f0d7007388 */ /* 0x000fe20000000800 */
[----:B------:R-:W-:Y:S02]  /*4230*/  FMUL.FTZ R184, R183, R184 ;  /* 0x000000b8b7b87220 */ /* 0x000fe40000410000 */
[----:B------:R-:W-:Y:S01]  /*4240*/  IMAD.IADD R6, R199, 0x1, R18 ;  /* 0x00000001c7067824 */ /* 0x000fe200078e0212 */
[----:B------:R-:W-:Y:S02]  /*4250*/  STS [R215+0x4400], R24 ;  /* 0x00440018d7007388 */ /* 0x000fe40000000800 */
[----:B------:R-:W-:Y:S02]  /*4260*/  F2FP.BF16.PACK_AB R33, R184, R15 ;  /* 0x0000000fb821723e */ /* 0x000fe400000010ff */
[----:B------:R-:W-:Y:S04]  /*4270*/  STS [R226+0x4000], R35 ;  /* 0x00400023e2007388 */ /* 0x000fe80000000800 */
[----:B------:R1:W-:Y:S04]  /*4280*/  STS [R226+0x4400], R7 ;  /* 0x00440007e2007388 */ /* 0x0003e80000000800 */
[----:B------:R-:W-:Y:S04]  /*4290*/  STS [R215+0x5000], R28 ;  /* 0x0050001cd7007388 */ /* 0x000fe80000000800 */
[----:B------:R-:W-:Y:S04]  /*42a0*/  STS [R215+0x5400], R8 ;  /* 0x00540008d7007388 */ /* 0x000fe80000000800 */
[----:B------:R-:W-:Y:S04]  /*42b0*/  STS [R226+0x5000], R181 ;  /* 0x005000b5e2007388 */ /* 0x000fe80000000800 */
[----:B------:R-:W-:Y:S04]  /*42c0*/  STS [R226+0x5400], R11 ;  /* 0x0054000be2007388 */ /* 0x000fe80000000800 */
[----:B------:R-:W-:Y:S04]  /*42d0*/  STS [R215+0x6000], R242 ;  /* 0x006000f2d7007388 */ /* 0x000fe80000000800 */
[----:B------:R-:W-:Y:S01]  /*42e0*/  STS [R215+0x6400], R34 ;  /* 0x00640022d7007388 */ /* 0x000fe20000000800 */
[----:B-1----:R-:W-:Y:S03]  /*42f0*/  IADD3 R7, R230, 0x2, RZ ;  /* 0x00000002e6077810 */ /* 0x002fe60007ffe0ff */
[----:B------:R-:W-:Y:S01]  /*4300*/  STS [R226+0x6000], R29 ;  /* 0x0060001de2007388 */ /* 0x000fe20000000800 */
[----:B------:R-:W-:Y:S03]  /*4310*/  ISETP.GE.AND P1, PT, R7, UR13, PT ;  /* 0x0000000d07007c0c */ /* 0x000fe6000bf26270 */
[----:B------:R-:W-:Y:S04]  /*4320*/  STS [R226+0x6400], R19 ;  /* 0x00640013e2007388 */ /* 0x000fe80000000800 */
[----:B------:R-:W-:Y:S04]  /*4330*/  STS [R215+0x7000], R182 ;  /* 0x007000b6d7007388 */ /* 0x000fe80000000800 */
[----:B------:R-:W-:Y:S04]  /*4340*/  STS [R215+0x7400], R22 ;  /* 0x00740016d7007388 */ /* 0x000fe80000000800 */
[----:B------:R-:W-:Y:S04]  /*4350*/  STS [R226+0x7000], R23 ;  /* 0x00700017e2007388 */ /* 0x000fe80000000800 */
[----:B------:R-:W-:Y:S04]  /*4360*/  STS [R226+0x7400], R33 ;  /* 0x00740021e2007388 */ /* 0x000fe80000000800 */
[----:B------:R-:W-:Y:S08]  /*4370*/  LDSM.16.MT88.4 R8, [R194+0xc480] ;  /* 0x00c48000c208783b */ /* 0x000ff00000004200 */
[----:B------:R-:W1:Y:S08]  /*4380*/  LDSM.16.MT88.4 R12, [R18] ;  /* 0x00000000120c783b */ /* 0x000e700000004200 */
[----:B------:R-:W2:Y:S08]  /*4390*/  LDSM.16.MT88.4 R24, [R194+0xe480] ;  /* 0x00e48000c218783b */ /* 0x000eb00000004200 */
[----:B------:R-:W3:Y:S08]  /*43a0*/  LDSM.16.MT88.4 R28, [R6] ;  /* 0x00000000061c783b */ /* 0x000ef00000004200 */
        /* <DEDUP_REMOVED lines=28> */
[----:B------:R-:W2:Y:S07]  /*4570*/  LDSM.16.MT88.4 R156, [R6+0x1800] ;  /* 0x00180000069c783b */ /* 0x000eae0000004200 */
[C---:B------:R-:W-:Y:S01]  /*4580*/  HMMA.16816.F32.BF16 R72, R24.reuse, R12, R72 ;  /* 0x0000000c1848723c */ /* 0x040fe20000041848 */
[----:B------:R-:W-:Y:S07]  /*4590*/  BAR.SYNC.DEFER_BLOCKING 0x0 ;  /* 0x0000000000007b1d */ /* 0x000fee0000010000 */
[-C--:B------:R-:W-:Y:S08]  /*45a0*/  HMMA.16816.F32.BF16 R76, R24, R14.reuse, R76 ;  /* 0x0000000e184c723c */ /* 0x080ff0000004184c */
[C---:B------:R-:W-:Y:S08]  /*45b0*/  HMMA.16816.F32.BF16 R80, R8.reuse, R14, R80 ;  /* 0x0000000e0850723c */ /* 0x040ff00000041850 */
[-C--:B----4-:R-:W-:Y:S01]  /*45c0*/  HMMA.16816.F32.BF16 R84, R8, R28.reuse, R84 ;  /* 0x0000001c0854723c */ /* 0x090fe20000041854 */
[----:B------:R3:W4:Y:S07]  /*45d0*/  LDSM.16.M88.4 R12, [R201+0x11480] ;  /* 0x01148000c90c783b */ /* 0x00072e0000000200 */
[C---:B------:R-:W-:Y:S01]  /*45e0*/  HMMA.16816.F32.BF16 R88, R24.reuse, R28, R88 ;  /* 0x0000001c1858723c */ /* 0x040fe20000041858 */
[----:B------:R3:W5:Y:S07]  /*45f0*/  LDSM.16.M88.4 R180, [R200+0x10480] ;  /* 0x01048000c8b4783b */ /* 0x00076e0000000200 */
[-C--:B------:R-:W-:Y:S01]  /*4600*/  HMMA.16816.F32.BF16 R92, R24, R30.reuse, R92 ;  /* 0x0000001e185c723c */ /* 0x080fe2000004185c */
[----:B------:R3:W2:Y:S07]  /*4610*/  LDSM.16.M88.4 R24, [R201+0x10480] ;  /* 0x01048000c918783b */ /* 0x0006ae0000000200 */
[----:B------:R-:W-:Y:S01]  /*4620*/  HMMA.16816.F32.BF16 R96, R8, R30, R96 ;  /* 0x0000001e0860723c */ /* 0x000fe20000041860 */
[----:B------:R3:W3:Y:S07]  /*4630*/  LDSM.16.MT88.4 R28, [R193] ;  /* 0x00000000c11c783b */ /* 0x0006ee0000004200 */
[-C--:B-1----:R-:W-:Y:S01]  /*4640*/  HMMA.16816.F32.BF16 R68, R132, R140.reuse, R68 ;  /* 0x0000008c8444723c */ /* 0x082fe20000041844 */
[----:B------:R1:W1:Y:S07]  /*4650*/  LDSM.16.M88.4 R188, [R200+0x11480] ;  /* 0x01148000c8bc783b */ /* 0x00026e0000000200 */
[C---:B------:R-:W-:Y:S01]  /*4660*/  HMMA.16816.F32.BF16 R72, R148.reuse, R140, R72 ;  /* 0x0000008c9448723c */ /* 0x040fe20000041848 */
[----:B------:R1:W1:Y:S07]  /*4670*/  LDSM.16.MT88.4 R184, [R193+0x800] ;  /* 0x00080000c1b8783b */ /* 0x00026e0000004200 */
[-C--:B------:R-:W-:Y:S08]  /*4680*/  HMMA.16816.F32.BF16 R76, R148, R142.reuse, R76 ;  /* 0x0000008e944c723c */ /* 0x080ff0000004184c */
[C---:B------:R-:W-:Y:S08]  /*4690*/  HMMA.16816.F32.BF16 R80, R132.reuse, R142, R80 ;  /* 0x0000008e8450723c */ /* 0x040ff00000041850 */
[-C--:B--2---:R-:W-:Y:S08]  /*46a0*/  HMMA.16816.F32.BF16 R84, R132, R156.reuse, R84 ;  /* 0x0000009c8454723c */ /* 0x084ff00000041854 */
[C---:B------:R-:W-:Y:S08]  /*46b0*/  HMMA.16816.F32.BF16 R88, R148.reuse, R156, R88 ;  /* 0x0000009c9458723c */ /* 0x040ff00000041858 */
[-C--:B------:R-:W-:Y:S08]  /*46c0*/  HMMA.16816.F32.BF16 R92, R148, R158.reuse, R92 ;  /* 0x0000009e945c723c */ /* 0x080ff0000004185c */
[----:B------:R-:W-:Y:S07]  /*46d0*/  HMMA.16816.F32.BF16 R96, R132, R158, R96 ;  /* 0x0000009e8460723c */ /* 0x000fee0000041860 */
[----:B------:R-:W-:Y:S05]  /*46e0*/  IMAD.MOV.U32 R133, RZ, RZ, 0x20 ;  /* 0x00000020ff857424 */ /* 0x000fea00078e00ff */
[----:B------:R-:W-:Y:S01]  /*46f0*/  SEL R133, R133, 0xffffffe0, !P0 ;  /* 0xffffffe085857807 */ /* 0x000fe20004000000 */
[----:B------:R-:W-:-:S05]  /*4700*/  @P1 BRA `(.L_x_237) ;  /* 0x000002b000001947 */ /* 0x000fca0003800000 */
[C---:B-1-345:R-:W-:Y:S01]  /*4710*/  IMAD.SHL.U32 R11, R7.reuse, 0x40, RZ ;  /* 0x00000040070b7824 */ /* 0x07afe200078e00ff */
[----:B------:R-:W1:Y:S01]  /*4720*/  S2R R5, SR_CTAID.Y ;  /* 0x0000000000057919 */ /* 0x000e620000002600 */
[C---:B------:R-:W-:Y:S01]  /*4730*/  IMAD.WIDE.U32 R16, R7.reuse, c[0x0][0x208], RZ ;  /* 0x0000820007107a25 */ /* 0x040fe200078e00ff */
[----:B------:R-:W-:Y:S05]  /*4740*/  SHF.R.S32.HI R6, RZ, 0x1f, R7 ;  /* 0x0000001fff067819 */ /* 0x000fea0000011407 */
[----:B------:R-:W-:Y:S04]  /*4750*/  IMAD R6, R6, c[0x0][0x208], RZ ;  /* 0x0000820006067a24 */ /* 0x000fe800078e02ff */
[----:B------:R-:W-:Y:S04]  /*4760*/  IMAD R6, R7, c[0x0][0x20c], R6 ;  /* 0x0000830007067a24 */ /* 0x000fe800078e0206 */
[----:B------:R-:W-:Y:S01]  /*4770*/  IMAD.IADD R6, R17, 0x1, R6 ;  /* 0x0000000111067824 */ /* 0x000fe200078e0206 */
[----:B-1----:R-:W-:Y:S01]  /*4780*/  SHF.R.S32.HI R4, RZ, 0x1f, R5 ;  /* 0x0000001fff047819 */ /* 0x002fe20000011405 */
[C---:B------:R-:W-:Y:S04]  /*4790*/  IMAD.WIDE.U32 R18, R5.reuse, c[0x0][0x210], R212 ;  /* 0x0000840005127a25 */ /* 0x040fe800078e00d4 */
[----:B------:R-:W-:Y:S01]  /*47a0*/  IMAD R10, R4, c[0x0][0x210], RZ ;  /* 0x00008400040a7a24 */ /* 0x000fe200078e02ff */
[----:B------:R-:W-:Y:S01]  /*47b0*/  IADD3 R7, P1, P0, R210, UR30, R18 ;  /* 0x0000001ed2077c10 */ /* 0x000fe2000f83e012 */
[----:B------:R-:W-:Y:S02]  /*47c0*/  IMAD R4, R4, c[0x0][0x288], RZ ;  /* 0x0000a20004047a24 */ /* 0x000fe400078e02ff */
[C---:B------:R-:W-:Y:S02]  /*47d0*/  IMAD R10, R5.reuse, c[0x0][0x214], R10 ;  /* 0x00008500050a7a24 */ /* 0x040fe400078e020a */
[----:B------:R-:W-:Y:S04]  /*47e0*/  IMAD.WIDE.U32 R8, R5, c[0x0][0x288], R208 ;  /* 0x0000a20005087a25 */ /* 0x000fe800078e00d0 */
[----:B------:R-:W-:Y:S01]  /*47f0*/  IMAD.IADD R10, R19, 0x1, R10 ;  /* 0x00000001130a7824 */ /* 0x000fe200078e020a */
[----:B------:R-:W-:Y:S01]  /*4800*/  IADD3 R8, P6, P2, R11, UR26, R8 ;  /* 0x0000001a0b087c10 */ /* 0x000fe2000fade008 */
[----:B------:R-:W-:Y:S03]  /*4810*/  IMAD R4, R5, c[0x0][0x28c], R4 ;  /* 0x0000a30005047a24 */ /* 0x000fe600078e0204 */
[----:B------:R-:W-:Y:S01]  /*4820*/  IADD3.X R5, R203, UR28, R10, P1, P0 ;  /* 0x0000001ccb057c10 */ /* 0x000fe20008fe040a */
[----:B------:R-:W-:Y:S01]  /*4830*/  IMAD.IADD R4, R9, 0x1, R4 ;  /* 0x0000000109047824 */ /* 0x000fe200078e0204 */
[----:B------:R-:W-:Y:S02]  /*4840*/  LEA R7, P0, R16, R7, 0x6 ;  /* 0x0000000710077211 */ /* 0x000fe400078030ff */
[--C-:B------:R-:W-:Y:S02]  /*4850*/  SHF.R.S32.HI R9, RZ, 0x1f, R11.reuse ;  /* 0x0000001fff097819 */ /* 0x100fe4000001140b */
[----:B------:R-:W-:Y:S02]  /*4860*/  IADD3 R10, -R206, c[0x0][0x168], -R11 ;  /* 0x00005a00ce0a7a10 */ /* 0x000fe40007ffe90b */
[----:B------:R-:W-:Y:S01]  /*4870*/  LEA.HI.X R6, R16, R5, R6, 0x6, P0 ;  /* 0x0000000510067211 */ /* 0x000fe200000f3406 */
[----:B------:R-:W-:Y:S01]  /*4880*/  IMAD.U32 R5, RZ, RZ, UR6 ;  /* 0x00000006ff057e24 */ /* 0x000fe2000f8e00ff */
[----:B------:R-:W-:Y:S02]  /*4890*/  LEA R16, P0, R7, c[0x0][0x1f0], 0x1 ;  /* 0x00007c0007107a11 */ /* 0x000fe400078008ff */
[----:B------:R-:W-:Y:S01]  /*48a0*/  IADD3.X R9, R9, UR25, R4, P6, P2 ;  /* 0x0000001909097c10 */ /* 0x000fe2000b7e4404 */
[----:B------:R-:W-:Y:S01]  /*48b0*/  @!P3 IMAD R5, R5, 0x40, R208 ;  /* 0x000000400505b824 */ /* 0x000fe200078e02d0 */
[C---:B------:R-:W-:Y:S02]  /*48c0*/  ISETP.LT.OR P2, PT, R10.reuse, 0x1, P4 ;  /* 0x000000010a00780c */ /* 0x040fe40002741670 */
[----:B------:R-:W-:Y:S01]  /*48d0*/  LEA.HI.X R17, R7, c[0x0][0x1f4], R6, 0x1, P0 ;  /* 0x00007d0007117a11 */ /* 0x000fe200000f0c06 */
[----:B------:R-:W-:Y:S01]  /*48e0*/  IMAD.U32 R7, RZ, RZ, UR6 ;  /* 0x00000006ff077e24 */ /* 0x000fe2000f8e00ff */
[----:B------:R-:W-:Y:S01]  /*48f0*/  ISETP.LT.OR P1, PT, R10, 0x21, P4 ;  /* 0x000000210a00780c */ /* 0x000fe20002721670 */
[----:B------:R-:W-:Y:S01]  /*4900*/  @!P3 IMAD.SHL.U32 R6, R5, 0x4, RZ ;  /* 0x000000040506b824 */ /* 0x000fe200078e00ff */
[----:B------:R-:W-:Y:S01]  /*4910*/  IADD3 R18, P6, R16, UR10, RZ ;  /* 0x0000000a10127c10 */ /* 0x000fe2000ffde0ff */
[----:B------:R-:W-:Y:S01]  /*4920*/  IMAD R4, R7, 0x2000, R218 ;  /* 0x0000200007047824 */ /* 0x000fe200078e02da */
[C---:B------:R-:W-:Y:S02]  /*4930*/  LEA R10, P0, R8.reuse, c[0x0][0x280], 0x2 ;  /* 0x0000a000080a7a11 */ /* 0x040fe400078010ff */
[----:B------:R-:W-:Y:S02]  /*4940*/  IADD3.X R19, R17, UR9, RZ, P6, !PT ;  /* 0x0000000911137c10 */ /* 0x000fe4000b7fe4ff */
[----:B------:R-:W-:Y:S01]  /*4950*/  LEA.HI.X R11, R8, c[0x0][0x284], R9, 0x2, P0 ;  /* 0x0000a100080b7a11 */ /* 0x000fe200000f1409 */
[----:B------:R-:W-:Y:S01]  /*4960*/  @!PT LDS RZ, [RZ] ;  /* 0x00000000fffff984 */ /* 0x000fe20000000800 */
[----:B------:R-:W-:Y:S01]  /*4970*/  @!PT LDS RZ, [RZ] ;  /* 0x00000000fffff984 */ /* 0x000fe20000000800 */
[----:B------:R-:W-:Y:S01]  /*4980*/  @!PT LDS RZ, [RZ] ;  /* 0x00000000fffff984 */ /* 0x000fe20000000800 */
[----:B------:R1:W-:Y:S08]  /*4990*/  LDGSTS.E.BYPASS.LTC128B.128 [R4], [R16.64], !P2 ;  /* 0x0000000010047fae */ /* 0x0003f0000d101d56 */
[----:B------:R1:W-:Y:S08]  /*49a0*/  LDGSTS.E.BYPASS.LTC128B.128 [R4+0x1000], [R18.64], !P1 ;  /* 0x0100000012047fae */ /* 0x0003f0000c901d56 */
[----:B------:R1:W-:Y:S02]  /*49b0*/  @!P3 LDGSTS.E.BYPASS.LTC128B.128 [R6+0xc280], [R10.64] ;  /* 0x0c2800000a06bfae */ /* 0x0003e4000b901d56 */
.L_x_237:
[-C--:B-1-345:R-:W-:Y:S01]  /*49c0*/  HMMA.16816.F32.BF16 R4, R24, R28.reuse, RZ ;  /* 0x0000001c1804723c */ /* 0x0bafe200000418ff */
[----:B------:R-:W-:Y:S01]  /*49d0*/  LDSM.16.MT88.4 R36, [R193+0x1800] ;  /* 0x00180000c124783b */ /* 0x000fe20000004200 */
[----:B------:R-:W-:Y:S02]  /*49e0*/  UIADD3 UR33, UR5, 0x1, URZ ;  /* 0x0000000105217890 */ /* 0x000fe4000fffe03f */
[C---:B------:R-:W-:Y:S01]  /*49f0*/  IMAD.IADD R45, R199.reuse, 0x1, R201 ;  /* 0x00000001c72d7824 */ /* 0x040fe200078e02c9 */
[----:B------:R-:W0:Y:S01]  /*4a00*/  LDGDEPBAR ;  /* 0x00000000000079af */ /* 0x000e220000000000 */
[----:B------:R-:W-:Y:S01]  /*4a10*/  IMAD.IADD R44, R199, 0x1, R200 ;  /* 0x00000001c72c7824 */ /* 0x000fe200078e02c8 */
[----:B------:R-:W-:Y:S01]  /*4a20*/  UISETP.GE.AND UP2, UPT, UR5, 0x1, UPT ;  /* 0x000000010500788c */ /* 0x000fe2000bf46270 */
[C---:B------:R-:W-:Y:S01]  /*4a30*/  HMMA.16816.F32.BF16 R8, R12.reuse, R28, RZ ;  /* 0x0000001c0c08723c */ /* 0x040fe200000418ff */
[----:B------:R-:W-:Y:S01]  /*4a40*/  LDSM.16.M88.4 R20, [R45+0x10480] ;  /* 0x010480002d14783b */ /* 0x000fe20000000200 */
[----:B------:R-:W-:Y:S02]  /*4a50*/  UIADD3 UR20, UR7, 0x1, URZ ;  /* 0x0000000107147890 */ /* 0x000fe4000fffe03f */
[----:B------:R-:W-:Y:S01]  /*4a60*/  UISETP.GE.AND UP1, UPT, UR7, 0x1, UPT ;  /* 0x000000010700788c */ /* 0x000fe2000bf26270 */
[----:B------:R-:W-:Y:S01]  /*4a70*/  LDSM.16.M88.4 R32, [R44+0x10480] ;  /* 0x010480002c20783b */ /* 0x000fe20000000200 */
[----:B------:R-:W-:Y:S02]  /*4a80*/  UIADD3 UR19, UR6, 0x1, URZ ;  /* 0x0000000106137890 */ /* 0x000fe4000fffe03f */
[-C--:B------:R-:W-:Y:S01]  /*4a90*/  HMMA.16816.F32.BF16 R12, R12, R30.reuse, RZ ;  /* 0x0000001e0c0c723c */ /* 0x080fe200000418ff */
[----:B------:R-:W-:Y:S01]  /*4aa0*/  LDSM.16.M88.4 R40, [R44+0x11480] ;  /* 0x011480002c28783b */ /* 0x000fe20000000200 */
[----:B------:R-:W-:Y:S02]  /*4ab0*/  UISETP.GE.AND UP0, UPT, UR6, 0x1, UPT ;  /* 0x000000010600788c */ /* 0x000fe4000bf06270 */
[----:B------:R-:W-:Y:S02]  /*4ac0*/  USEL UR5, UR33, URZ, !UP2 ;  /* 0x0000003f21057287 */ /* 0x000fe4000d000000 */
[----:B------:R-:W-:Y:S02]  /*4ad0*/  USEL UR7, UR20, URZ, !UP1 ;  /* 0x0000003f14077287 */ /* 0x000fe4000c800000 */
[----:B------:R-:W-:Y:S01]  /*4ae0*/  HMMA.16816.F32.BF16 R16, R24, R30, RZ ;  /* 0x0000001e1810723c */ /* 0x000fe200000418ff */
[----:B------:R-:W1:Y:S01]  /*4af0*/  LDSM.16.MT88.4 R24, [R193+0x1000] ;  /* 0x00100000c118783b */ /* 0x000e620000004200 */
[----:B------:R-:W-:Y:S03]  /*4b00*/  USEL UR6, UR19, URZ, !UP0 ;  /* 0x0000003f13067287 */ /* 0x000fe6000c000000 */
        /* <DEDUP_REMOVED lines=39> */
[----:B------:R-:W-:Y:S01]  /*4d80*/  IMAD.SHL.U32 R21, R230, 0x1000, RZ ;  /* 0x00001000e6157824 */ /* 0x000fe200078e00ff */
[-C--:B--2---:R-:W-:Y:S05]  /*4d90*/  HMMA.16816.F32.BF16 R4, R32, R36.reuse, R4 ;  /* 0x000000242004723c */ /* 0x084fea0000041804 */
[C---:B------:R-:W-:Y:S01]  /*4da0*/  IADD3 R20, P0, R21.reuse, R228, RZ ;  /* 0x000000e415147210 */ /* 0x040fe20007f1e0ff */
[----:B------:R-:W-:Y:S02]  /*4db0*/  IMAD.MOV.U32 R230, RZ, RZ, R227 ;  /* 0x000000ffffe67224 */ /* 0x000fe400078e00e3 */
[C---:B---3--:R-:W-:Y:S04]  /*4dc0*/  HMMA.16816.F32.BF16 R8, R40.reuse, R36, R8 ;  /* 0x000000242808723c */ /* 0x048fe80000041808 */
[----:B------:R-:W-:Y:S04]  /*4dd0*/  LEA.HI.X.SX32 R21, R21, R220, 0x1, P0 ;  /* 0x000000dc15157211 */ /* 0x000fe800000f0eff */
[-C--:B------:R-:W-:Y:S08]  /*4de0*/  HMMA.16816.F32.BF16 R12, R40, R38.reuse, R12 ;  /* 0x00000026280c723c */ /* 0x080ff0000004180c */
[----:B------:R-:W-:Y:S07]  /*4df0*/  HMMA.16816.F32.BF16 R16, R32, R38, R16 ;  /* 0x000000262010723c */ /* 0x000fee0000041810 */
[C---:B------:R-:W-:Y:S05]  /*4e00*/  LEA R32, P0, R20.reuse, c[0x0][0x220], 0x2 ;  /* 0x0000880014207a11 */ /* 0x040fea00078010ff */
[----:B------:R-:W-:Y:S02]  /*4e10*/  LEA.HI.X R33, R20, c[0x0][0x224], R21, 0x2, P0 ;  /* 0x0000890014217a11 */ /* 0x000fe400000f1415 */
[C-C-:B------:R-:W-:Y:S02]  /*4e20*/  IADD3 R20, R196.reuse, UR4, R133.reuse ;  /* 0x00000004c4147c10 */ /* 0x140fe4000fffe085 */
[----:B------:R-:W-:Y:S01]  /*4e30*/  IADD3 R133, R196, UR4, R133 ;  /* 0x00000004c4857c10 */ /* 0x000fe2000fffe085 */
[----:B------:R-:W-:Y:S01]  /*4e40*/  RED.E.ADD.F32.FTZ.RN.STRONG.GPU [R32.64], R4 ;  /* 0x000000042000798e */ /* 0x000fe2000c10e796 */
[----:B------:R-:W-:Y:S01]  /*4e50*/  ISETP.GE.AND P0, PT, R227, UR13, PT ;  /* 0x0000000de3007c0c */ /* 0x000fe2000bf06270 */
        /* <DEDUP_REMOVED lines=12> */
[----:B-1----:R-:W-:Y:S03]  /*4f20*/  IADD3 R8, R196, UR4, RZ ;  /* 0x00000004c4087c10 */ /* 0x002fe6000fffe0ff */
[----:B------:R-:W-:Y:S02]  /*4f30*/  RED.E.ADD.F32.FTZ.RN.STRONG.GPU [R32.64+0x2c00], R19 ;  /* 0x002c00132000798e */ /* 0x000fe4000c10e796 */
[----:B------:R-:W-:Y:S02]  /*4f40*/  IMAD.SHL.U32 R41, R8, 0x2, RZ ;  /* 0x0000000208297824 */ /* 0x000fe400078e00ff */
        /* <DEDUP_REMOVED lines=85> */
.L_x_217:
[----:B------:R-:W-:Y:S05]  /*54a0*/  @P1 BRA `(.L_x_239) ;  /* 0x000010b000001947 */ /* 0x000fea0003800000 */
[----:B------:R-:W-:Y:S01]  /*54b0*/  SHF.R.S32.HI R3, RZ, 0x1f, R204 ;  /* 0x0000001fff037819 */ /* 0x000fe200000114cc */
[----:B------:R-:W-:Y:S01]  /*54c0*/  BAR.SYNC.DEFER_BLOCKING 0x1, 0x100 ;  /* 0x0044000000007b1d */ /* 0x000fe20000010000 */
[----:B------:R-:W-:-:S02]  /*54d0*/  F2FP.BF16.PACK_AB R68, R69, R68 ;  /* 0x000000444544723e */ /* 0x000fc400000010ff */
[CC--:B------:R-:W-:Y:S02]  /*54e0*/  LEA.HI R0, R3.reuse, R204.reuse, RZ, 0x2 ;  /* 0x000000cc03007211 */ /* 0x0c0fe400078f10ff */
[----:B------:R-:W-:Y:S01]  /*54f0*/  LEA.HI R2, R3, R204, RZ, 0x5 ;  /* 0x000000cc03027211 */ /* 0x000fe200078f28ff */
[----:B------:R-:W1:Y:S01]  /*5500*/  S2R R13, SR_CTAID.Y ;  /* 0x00000000000d7919 */ /* 0x000e620000002600 */
[--C-:B------:R-:W-:Y:S01]  /*5510*/  SHF.R.S32.HI R6, RZ, 0x2, R0.reuse ;  /* 0x00000002ff067819 */ /* 0x100fe20000011400 */
[----:B------:R-:W-:Y:S01]  /*5520*/  ULDC UR4, c[0x0][0x2f0] ;  /* 0x0000bc0000047ab9 */ /* 0x000fe20000000800 */
[----:B------:R-:W-:Y:S01]  /*5530*/  SHF.R.S32.HI R5, RZ, 0x1f, R0 ;  /* 0x0000001fff057819 */ /* 0x000fe20000011400 */
[----:B------:R-:W2:Y:S01]  /*5540*/  S2R R12, SR_CTAID.Z ;  /* 0x00000000000c7919 */ /* 0x000ea20000002700 */
[--C-:B------:R-:W-:Y:S01]  /*5550*/  SHF.R.S32.HI R4, RZ, 0x5, R2.reuse ;  /* 0x00000005ff047819 */ /* 0x100fe20000011402 */
[----:B------:R-:W-:Y:S01]  /*5560*/  UIADD3 UR4, -UR12, UR4, URZ ;  /* 0x000000040c047290 */ /* 0x000fe2000fffe13f */
[----:B------:R-:W-:Y:S01]  /*5570*/  SHF.R.S32.HI R7, RZ, 0x1f, R2 ;  /* 0x0000001fff077819 */ /* 0x000fe20000011402 */
[----:B------:R-:W-:Y:S01]  /*5580*/  BSSY B0, `(.L_x_240) ;  /* 0x000008b000007945 */ /* 0x000fe20003800000 */
[----:B------:R-:W-:Y:S01]  /*5590*/  LEA.HI R5, R5, R6, RZ, 0x3 ;  /* 0x0000000605057211 */ /* 0x000fe200078f18ff */
[----:B------:R-:W-:Y:S01]  /*55a0*/  UISETP.LT.AND UP0, UPT, UR4, 0x80, UPT ;  /* 0x000000800400788c */ /* 0x000fe2000bf01270 */
[----:B------:R-:W-:-:S02]  /*55b0*/  LEA.HI R7, R7, R4, RZ, 0x2 ;  /* 0x0000000407077211 */ /* 0x000fc400078f10ff */
[----:B------:R-:W-:Y:S01]  /*55c0*/  LOP3.LUT R5, R5, 0xfffffff8, RZ, 0xc0, !PT ;  /* 0xfffffff805057812 */ /* 0x000fe200078ec0ff */
[----:B------:R-:W-:Y:S01]  /*55d0*/  USEL UR4, UR4, 0x80, UP0 ;  /* 0x0000008004047887 */ /* 0x000fe20008000000 */
[----:B------:R-:W-:Y:S02]  /*55e0*/  LOP3.LUT R7, R7, 0x1ffffc, RZ, 0xc0, !PT ;  /* 0x001ffffc07077812 */ /* 0x000fe400078ec0ff */
[CC--:B------:R-:W-:Y:S01]  /*55f0*/  LEA.HI R10, R3.reuse, R204.reuse, RZ, 0x3 ;  /* 0x000000cc030a7211 */ /* 0x0c0fe200078f18ff */
[----:B------:R-:W-:Y:S01]  /*5600*/  IMAD.IADD R6, R6, 0x1, -R5 ;  /* 0x0000000106067824 */ /* 0x000fe200078e0a05 */
[----:B------:R-:W-:Y:S01]  /*5610*/  LOP3.LUT R5, R0, 0x3ffffffc, RZ, 0xc0, !PT ;  /* 0x3ffffffc00057812 */ /* 0x000fe200078ec0ff */
[----:B------:R-:W-:Y:S01]  /*5620*/  IMAD.IADD R4, R4, 0x1, -R7 ;  /* 0x0000000104047824 */ /* 0x000fe200078e0a07 */
[----:B------:R-:W-:Y:S01]  /*5630*/  LEA.HI R7, R3, R204, RZ, 0x7 ;  /* 0x000000cc03077211 */ /* 0x000fe200078f38ff */
[----:B------:R-:W-:Y:S01]  /*5640*/  IMAD.SHL.U32 R2, R6, 0x40, RZ ;  /* 0x0000004006027824 */ /* 0x000fe200078e00ff */
[----:B------:R-:W-:Y:S01]  /*5650*/  LOP3.LUT R9, R10, 0x1ffffff8, RZ, 0xc0, !PT ;  /* 0x1ffffff80a097812 */ /* 0x000fe200078ec0ff */
[----:B------:R-:W-:Y:S01]  /*5660*/  IMAD.IADD R5, R204, 0x1, -R5 ;  /* 0x00000001cc057824 */ /* 0x000fe200078e0a05 */
[----:B------:R-:W-:-:S02]  /*5670*/  SHF.R.S32.HI R10, RZ, 0x3, R10 ;  /* 0x00000003ff0a7819 */ /* 0x000fc4000001140a */
[----:B------:R-:W-:Y:S01]  /*5680*/  SHF.R.U32.HI R7, RZ, 0x4, R7 ;  /* 0x00000004ff077819 */ /* 0x000fe20000011607 */
[----:B------:R-:W-:Y:S01]  /*5690*/  IMAD.IADD R8, R204, 0x1, -R9 ;  /* 0x00000001cc087824 */ /* 0x000fe200078e0a09 */
[----:B------:R-:W-:Y:S01]  /*56a0*/  LOP3.LUT R2, R2, 0x1c0, RZ, 0xc0, !PT ;  /* 0x000001c002027812 */ /* 0x000fe200078ec0ff */
[----:B------:R-:W-:Y:S01]  /*56b0*/  IMAD.SHL.U32 R0, R10, 0x40, RZ ;  /* 0x000000400a007824 */ /* 0x000fe200078e00ff */
[----:B------:R-:W-:Y:S01]  /*56c0*/  R2P PR, R6, 0x6 ;  /* 0x0000000606007804 */ /* 0x000fe20000000000 */
[----:B------:R-:W-:Y:S01]  /*56d0*/  IMAD.SHL.U32 R8, R8, 0x8, RZ ;  /* 0x0000000808087824 */ /* 0x000fe200078e00ff */
[----:B------:R-:W-:Y:S01]  /*56e0*/  LOP3.LUT R7, R2, 0x8, R7, 0xf8, !PT ;  /* 0x0000000802077812 */ /* 0x000fe200078ef807 */
[----:B------:R-:W-:Y:S01]  /*56f0*/  IMAD R4, R4, 0x200, R5 ;  /* 0x0000020004047824 */ /* 0x000fe200078e0205 */
[----:B------:R-:W-:Y:S02]  /*5700*/  SHF.R.U32.HI R2, RZ, 0x3, R2 ;  /* 0x00000003ff027819 */ /* 0x000fe40000011602 */
[----:B------:R-:W-:-:S02]  /*5710*/  LOP3.LUT R0, R0, 0x1c0, RZ, 0xc0, !PT ;  /* 0x000001c000007812 */ /* 0x000fc400078ec0ff */
[----:B------:R-:W-:Y:S02]  /*5720*/  LOP3.LUT R7, R7, R2, RZ, 0x3c, !PT ;  /* 0x0000000207077212 */ /* 0x000fe400078e3cff */
[----:B------:R-:W-:Y:S02]  /*5730*/  LEA.HI R3, R3, R204, RZ, 0x6 ;  /* 0x000000cc03037211 */ /* 0x000fe400078f30ff */
[----:B------:R-:W-:Y:S01]  /*5740*/  LOP3.LUT R2, R0, 0x38, R8, 0xf8, !PT ;  /* 0x0000003800027812 */ /* 0x000fe200078ef808 */
[----:B------:R-:W-:Y:S01]  /*5750*/  IMAD.U32 R4, R4, 0x2, R7 ;  /* 0x0000000204047824 */ /* 0x000fe200078e0007 */
[----:B------:R-:W-:Y:S01]  /*5760*/  SHF.R.U32.HI R5, RZ, 0x3, R0 ;  /* 0x00000003ff057819 */ /* 0x000fe20000011600 */
[----:B------:R-:W-:Y:S01]  /*5770*/  IMAD.MOV.U32 R0, RZ, RZ, 0x20 ;  /* 0x00000020ff007424 */ /* 0x000fe200078e00ff */
[----:B------:R-:W-:Y:S01]  /*5780*/  F2FP.BF16.PACK_AB R70, R71, R70 ;  /* 0x000000464746723e */ /* 0x000fe200000010ff */
[----:B------:R-:W-:Y:S01]  /*5790*/  IMAD.SHL.U32 R3, R3, 0x8, RZ ;  /* 0x0000000803037824 */ /* 0x000fe200078e00ff */
[----:B------:R-:W-:Y:S01]  /*57a0*/  LOP3.LUT R2, R2, R5, RZ, 0x3c, !PT ;  /* 0x0000000502027212 */ /* 0x000fe200078e3cff */
[----:B------:R-:W-:Y:S01]  /*57b0*/  IMAD.SHL.U32 R5, R4, 0x2, RZ ;  /* 0x0000000204057824 */ /* 0x000fe200078e00ff */
[----:B------:R-:W-:-:S02]  /*57c0*/  SEL R0, R0, 0xffffffe0, !P1 ;  /* 0xffffffe000007807 */ /* 0x000fc40004800000 */
[----:B------:R-:W-:Y:S02]  /*57d0*/  LOP3.LUT R2, R2, 0x7ffffe00, R3, 0xf8, !PT ;  /* 0x7ffffe0002027812 */ /* 0x000fe400078ef803 */
[C---:B------:R-:W-:Y:S01]  /*57e0*/  IADD3 R3, R5.reuse, 0x40, RZ ;  /* 0x0000004005037810 */ /* 0x040fe20007ffe0ff */
[C---:B------:R-:W-:Y:S01]  /*57f0*/  IMAD.IADD R7, R5.reuse, 0x1, R0 ;  /* 0x0000000105077824 */ /* 0x040fe200078e0200 */
[----:B------:R-:W-:Y:S01]  /*5800*/  @P2 IADD3 R3, R5, -0x40, RZ ;  /* 0xffffffc005032810 */ /* 0x000fe20007ffe0ff */
[----:B------:R-:W-:Y:S01]  /*5810*/  STS [R5+0x4080], R68 ;  /* 0x0040804405007388 */ /* 0x000fe20000000800 */
[----:B------:R-:W-:Y:S01]  /*5820*/  F2FP.BF16.PACK_AB R80, R81, R80 ;  /* 0x000000505150723e */ /* 0x000fe200000010ff */
[----:B------:R-:W-:Y:S01]  /*5830*/  IMAD.SHL.U32 R4, R2, 0x2, RZ ;  /* 0x0000000202047824 */ /* 0x000fe200078e00ff */
[----:B------:R-:W-:Y:S01]  /*5840*/  F2FP.BF16.PACK_AB R82, R83, R82 ;  /* 0x000000525352723e */ /* 0x000fe200000010ff */
[----:B------:R-:W-:Y:S01]  /*5850*/  STS [R5+0x4480], R70 ;  /* 0x0044804605007388 */ /* 0x000fe20000000800 */
[----:B------:R-:W-:Y:S01]  /*5860*/  F2FP.BF16.PACK_AB R72, R73, R72 ;  /* 0x000000484948723e */ /* 0x000fe200000010ff */
[----:B------:R-:W-:Y:S01]  /*5870*/  IMAD.IADD R9, R0, 0x1, R3 ;  /* 0x0000000100097824 */ /* 0x000fe200078e0203 */
        /* <DEDUP_REMOVED lines=41> */
[----:B-1----:R-:W-:Y:S02]  /*5b10*/  SHF.R.S32.HI R2, RZ, 0x1f, R13 ;  /* 0x0000001fff027819 */ /* 0x002fe4000001140d */
[----:B------:R-:W-:Y:S01]  /*5b20*/  ISETP.GE.AND P4, PT, R10, UR4, PT ;  /* 0x000000040a007c0c */ /* 0x000fe2000bf86270 */
[----:B------:R-:W-:Y:S01]  /*5b30*/  STS [R5+0x80], R100 ;  /* 0x0000806405007388 */ /* 0x000fe20000000800 */
[----:B------:R-:W-:Y:S01]  /*5b40*/  SHF.R.S32.HI R11, RZ, 0x1f, R10 ;  /* 0x0000001fff0b7819 */ /* 0x000fe2000001140a */
[----:B------:R-:W-:Y:S01]  /*5b50*/  IMAD R0, R2, c[0x0][0x338], RZ ;  /* 0x0000ce0002007a24 */ /* 0x000fe200078e02ff */
[----:B------:R-:W-:Y:S01]  /*5b60*/  ISETP.GE.OR P0, PT, R8, c[0x0][0x324], P4 ;  /* 0x0000c90008007a0c */ /* 0x000fe20002706670 */
        /* <DEDUP_REMOVED lines=15> */
[----:B------:R-:W-:Y:S01]  /*5c60*/  BAR.SYNC.DEFER_BLOCKING 0x1, 0x100 ;  /* 0x0044000000007b1d */ /* 0x000fe20000010000 */
[----:B-1----:R-:W-:Y:S01]  /*5c70*/  IMAD R3, R13, c[0x0][0x33c], R0 ;  /* 0x0000cf000d037a24 */ /* 0x002fe200078e0200 */
[----:B--2---:R-:W-:-:S05]  /*5c80*/  SHF.R.S32.HI R0, RZ, 0x1f, R12 ;  /* 0x0000001fff007819 */ /* 0x004fca000001140c */
[----:B------:R-:W-:Y:S01]  /*5c90*/  IMAD R5, R0, c[0x0][0x340], RZ ;  /* 0x0000d00000057a24 */ /* 0x000fe200078e02ff */
[----:B---3--:R-:W-:-:S03]  /*5ca0*/  SHF.R.S32.HI R9, RZ, 0x1f, R8 ;  /* 0x0000001fff097819 */ /* 0x008fc60000011408 */
[----:B------:R-:W-:Y:S01]  /*5cb0*/  IMAD R5, R12, c[0x0][0x344], R5 ;  /* 0x0000d1000c057a24 */ /* 0x000fe200078e0205 */
[----:B------:R1:W2:Y:S01]  /*5cc0*/  LDS.128 R40, [R4+0x5080] ;  /* 0x0050800004287984 */ /* 0x0002a20000000c00 */
[----:B------:R-:W-:-:S03]  /*5cd0*/  IMAD.WIDE.U32 R14, R13, c[0x0][0x338], R8 ;  /* 0x0000ce000d0e7a25 */ /* 0x000fc600078e0008 */
[----:B------:R1:W3:Y:S01]  /*5ce0*/  LDS.128 R36, [R4+0x6080] ;  /* 0x0060800004247984 */ /* 0x0002e20000000c00 */
[----:B------:R-:W-:-:S03]  /*5cf0*/  IMAD.IADD R15, R15, 0x1, R3 ;  /* 0x000000010f0f7824 */ /* 0x000fc600078e0203 */
[----:B------:R1:W4:Y:S01]  /*5d00*/  LDS.128 R32, [R4+0x7080] ;  /* 0x0070800004207984 */ /* 0x0003220000000c00 */
[----:B------:R-:W-:Y:S02]  /*5d10*/  IMAD.U32 R3, RZ, RZ, UR11 ;  /* 0x0000000bff037e24 */ /* 0x000fe4000f8e00ff */
[----:B------:R-:W-:Y:S01]  /*5d20*/  IMAD.WIDE.U32 R14, R12, c[0x0][0x340], R14 ;  /* 0x0000d0000c0e7a25 */ /* 0x000fe200078e000e */
[----:B------:R1:W5:Y:S03]  /*5d30*/  LDS.128 R28, [R4+0x80] ;  /* 0x00008000041c7984 */ /* 0x0003660000000c00 */
[----:B------:R-:W-:Y:S01]  /*5d40*/  IMAD.WIDE R44, R3, 0x80, R10 ;  /* 0x00000080032c7825 */ /* 0x000fe200078e020a */
[----:B------:R1:W1:Y:S03]  /*5d50*/  LDS.128 R24, [R4+0x1080] ;  /* 0x0010800004187984 */ /* 0x0002660000000c00 */
[----:B------:R-:W-:Y:S01]  /*5d60*/  IMAD.IADD R47, R15, 0x1, R5 ;  /* 0x000000010f2f7824 */ /* 0x000fe200078e0205 */
[----:B------:R1:W1:Y:S04]  /*5d70*/  LDS.128 R20, [R4+0x2080] ;  /* 0x0020800004147984 */ /* 0x0002680000000c00 */
        /* <DEDUP_REMOVED lines=11> */
.L_x_241:
[----:B------:R-:W-:Y:S05]  /*5e30*/  BSYNC B0 ;  /* 0x0000000000007941 */ /* 0x000fea0003800000 */
.L_x_240:
[----:B------:R-:W-:Y:S01]  /*5e40*/  IADD3 R3, R10, 0x20, RZ ;  /* 0x000000200a037810 */ /* 0x000fe20007ffe0ff */
[----:B------:R-:W-:Y:S03]  /*5e50*/  BSSY B0, `(.L_x_242) ;  /* 0x000000f000007945 */ /* 0x000fe60003800000 */
[----:B------:R-:W-:-:S04]  /*5e60*/  ISETP.GE.AND P3, PT, R3, UR4, PT ;  /* 0x0000000403007c0c */ /* 0x000fc8000bf66270 */
        /* <DEDUP_REMOVED lines=12> */
[----:B--2---:R1:W-:Y:S02]  /*5f30*/  STG.E.128 [R4.64], R40 ;  /* 0x0000002804007986 */ /* 0x0043e4000c101d16 */
.L_x_243:
[----:B------:R-:W-:Y:S05]  /*5f40*/  BSYNC B0 ;  /* 0x0000000000007941 */ /* 0x000fea0003800000 */
.L_x_242:
        /* <DEDUP_REMOVED lines=16> */
.L_x_245:
[----:B------:R-:W-:Y:S05]  /*6050*/  BSYNC B0 ;  /* 0x0000000000007941 */ /* 0x000fea0003800000 */
.L_x_244:
        /* <DEDUP_REMOVED lines=15> */
[----:B----4-:R1:W-:Y:S02]  /*6150*/  STG.E.128 [R4.64], R32 ;  /* 0x0000002004007986 */ /* 0x0103e4000c101d16 */
.L_x_247:
[----:B------:R-:W-:Y:S05]  /*6160*/  BSYNC B0 ;  /* 0x0000000000007941 */ /* 0x000fea0003800000 */
.L_x_246:
[----:B------:R-:W-:Y:S01]  /*6170*/  IMAD R2, R2, c[0x0][0x308], RZ ;  /* 0x0000c20002027a24 */ /* 0x000fe200078e02ff */
[----:B------:R-:W-:Y:S01]  /*6180*/  ISETP.GE.OR P4, PT, R8, c[0x0][0x2f4], P4 ;  /* 0x0000bd0008007a0c */ /* 0x000fe20002786670 */
[C---:B-1----:R-:W-:Y:S01]  /*6190*/  IMAD.WIDE.U32 R4, R13.reuse, c[0x0][0x308], R8 ;  /* 0x0000c2000d047a25 */ /* 0x042fe200078e0008 */
        /* <DEDUP_REMOVED lines=15> */
[----:B-----5:R1:W-:Y:S02]  /*6290*/  STG.E.128 [R2.64], R28 ;  /* 0x0000001c02007986 */ /* 0x0203e4000c101d16 */
.L_x_249:
[----:B------:R-:W-:Y:S05]  /*62a0*/  BSYNC B0 ;  /* 0x0000000000007941 */ /* 0x000fea0003800000 */
.L_x_248:
        /* <DEDUP_REMOVED lines=14> */
.L_x_251:
[----:B------:R-:W-:Y:S05]  /*6390*/  BSYNC B0 ;  /* 0x0000000000007941 */ /* 0x000fea0003800000 */
.L_x_250:
        /* <DEDUP_REMOVED lines=14> */
.L_x_253:
[----:B------:R-:W-:Y:S05]  /*6480*/  BSYNC B0 ;  /* 0x0000000000007941 */ /* 0x000fea0003800000 */
.L_x_252:
        /* <DEDUP_REMOVED lines=11> */
[----:B------:R-:W-:Y:S01]  /*6540*/  STG.E.128 [R2.64], R16 ;  /* 0x0000001002007986 */ /* 0x000fe2000c101d16 */
[----:B------:R-:W-:Y:S05]  /*6550*/  EXIT ;  /* 0x000000000000794d */ /* 0x000fea0003800000 */
.L_x_239:
[----:B------:R-:W1:Y:S01]  /*6560*/  S2R R0, SR_CTAID.Y ;  /* 0x0000000000007919 */ /* 0x000e620000002600 */
[----:B------:R-:W-:Y:S01]  /*6570*/  SHF.R.S32.HI R3, RZ, 0x1f, R204 ;  /* 0x0000001fff037819 */ /* 0x000fe200000114cc */
[----:B------:R-:W-:Y:S01]  /*6580*/  ULDC UR4, c[0x0][0x2f0] ;  /* 0x0000bc0000047ab9 */ /* 0x000fe20000000800 */
[----:B------:R-:W-:Y:S01]  /*6590*/  MOV R15, UR11 ;  /* 0x0000000b000f7c02 */ /* 0x000fe20008000f00 */
[----:B------:R-:W2:Y:S01]  /*65a0*/  S2R R2, SR_CTAID.Z ;  /* 0x0000000000027919 */ /* 0x000ea20000002700 */
[----:B------:R-:W-:Y:S01]  /*65b0*/  LEA.HI R16, R3, R204, RZ, 0x3 ;  /* 0x000000cc03107211 */ /* 0x000fe200078f18ff */
[----:B------:R-:W-:Y:S01]  /*65c0*/  UIADD3 UR4, -UR12, UR4, URZ ;  /* 0x000000040c047290 */ /* 0x000fe2000fffe13f */
[----:B------:R-:W-:Y:S02]  /*65d0*/  BSSY B0, `(.L_x_254) ;  /* 0x000001e000007945 */ /* 0x000fe40003800000 */
[----:B------:R-:W-:-:S02]  /*65e0*/  LOP3.LUT R3, R16, 0x1ffffff8, RZ, 0xc0, !PT ;  /* 0x1ffffff810037812 */ /* 0x000fc400078ec0ff */
[----:B------:R-:W-:-:S03]  /*65f0*/  SHF.R.S32.HI R16, RZ, 0x3, R16 ;  /* 0x00000003ff107819 */ /* 0x000fc60000011410 */
[----:B------:R-:W-:Y:S01]  /*6600*/  IMAD.IADD R3, R204, 0x1, -R3 ;  /* 0x00000001cc037824 */ /* 0x000fe200078e0a03 */
[----:B------:R-:W-:Y:S02]  /*6610*/  ISETP.GE.AND P4, PT, R16, UR4, PT ;  /* 0x0000000410007c0c */ /* 0x000fe4000bf86270 */
[----:B------:R-:W-:Y:S01]  /*6620*/  SHF.R.S32.HI R17, RZ, 0x1f, R16 ;  /* 0x0000001fff117819 */ /* 0x000fe20000011410 */
[----:B------:R-:W-:-:S04]  /*6630*/  IMAD.SHL.U32 R12, R3, 0x8, RZ ;  /* 0x00000008030c7824 */ /* 0x000fc800078e00ff */
[----:B------:R-:W-:Y:S01]  /*6640*/  IMAD.WIDE R14, R15, 0x80, R16 ;  /* 0x000000800f0e7825 */ /* 0x000fe200078e0210 */
[----:B------:R-:W-:Y:S02]  /*6650*/  SHF.R.S32.HI R13, RZ, 0x1f, R12 ;  /* 0x0000001fff0d7819 */ /* 0x000fe4000001140c */
[----:B-1----:R-:W-:Y:S02]  /*6660*/  SHF.R.S32.HI R6, RZ, 0x1f, R0 ;  /* 0x0000001fff067819 */ /* 0x002fe40000011400 */
[----:B------:R-:W-:Y:S01]  /*6670*/  ISETP.GE.OR P0, PT, R12, c[0x0][0x2f4], P4 ;  /* 0x0000bd000c007a0c */ /* 0x000fe20002706670 */
[----:B------:R-:W-:Y:S01]  /*6680*/  IMAD.WIDE.U32 R8, R0, c[0x0][0x308], R12 ;  /* 0x0000c20000087a25 */ /* 0x000fe200078e000c */
[----:B--2---:R-:W-:-:S03]  /*6690*/  SHF.R.S32.HI R5, RZ, 0x1f, R2 ;  /* 0x0000001fff057819 */ /* 0x004fc60000011402 */
[----:B------:R-:W-:-:S04]  /*66a0*/  IMAD R3, R6, c[0x0][0x308], RZ ;  /* 0x0000c20006037a24 */ /* 0x000fc800078e02ff */
[----:B------:R-:W-:-:S05]  /*66b0*/  IMAD R10, R0, c[0x0][0x30c], R3 ;  /* 0x0000c300000a7a24 */ /* 0x000fca00078e0203 */
[----:B------:R-:W-:Y:S01]  /*66c0*/  IADD3 R11, R9, R10, RZ ;  /* 0x0000000a090b7210 */ /* 0x000fe20007ffe0ff */
[----:B------:R-:W-:Y:S02]  /*66d0*/  IMAD R9, R5, c[0x0][0x310], RZ ;  /* 0x0000c40005097a24 */ /* 0x000fe400078e02ff */
        /* <DEDUP_REMOVED lines=13> */
.L_x_255:
[----:B------:R-:W-:Y:S05]  /*67b0*/  BSYNC B0 ;  /* 0x0000000000007941 */ /* 0x000fea0003800000 */
.L_x_254:
[----:B------:R-:W-:Y:S01]  /*67c0*/  IADD3 R3, R16, 0x20, RZ ;  /* 0x0000002010037810 */ /* 0x000fe20007ffe0ff */
[----:B------:R-:W-:Y:S03]  /*67d0*/  BSSY B0, `(.L_x_256) ;  /* 0x000000f000007945 */ /* 0x000fe60003800000 */
[----:B------:R-:W-:-:S04]  /*67e0*/  ISETP.GE.AND P3, PT, R3, UR4, PT ;  /* 0x0000000403007c0c */ /* 0x000fc8000bf66270 */
        /* <DEDUP_REMOVED lines=8> */
[----:B-1----:R-:W-:-:S03]  /*6870*/  LEA R20, P0, R18, c[0x0][0x2e8], 0x1 ;  /* 0x0000ba0012147a11 */ /* 0x002fc600078008ff */
[----:B------:R-:W-:-:S05]  /*6880*/  IMAD R3, R4, c[0x0][0x304], R3 ;  /* 0x0000c10004037a24 */ /* 0x000fca00078e0203 */
[----:B------:R-:W-:-:S04]  /*6890*/  IADD3 R3, R19, R3, RZ ;  /* 0x0000000313037210 */ /* 0x000fc80007ffe0ff */
[----:B------:R-:W-:-:S05]  /*68a0*/  LEA.HI.X R21, R18, c[0x0][0x2ec], R3, 0x1, P0 ;  /* 0x0000bb0012157a11 */ /* 0x000fca00000f0c03 */
[----:B------:R1:W-:Y:S02]  /*68b0*/  STG.E.128 [R20.64], RZ ;  /* 0x000000ff14007986 */ /* 0x0003e4000c101d16 */
.L_x_257:
[----:B------:R-:W-:Y:S05]  /*68c0*/  BSYNC B0 ;  /* 0x0000000000007941 */ /* 0x000fea0003800000 */
.L_x_256:
        /* <DEDUP_REMOVED lines=16> */
.L_x_259:
[----:B------:R-:W-:Y:S05]  /*69d0*/  BSYNC B0 ;  /* 0x0000000000007941 */ /* 0x000fea0003800000 */
.L_x_258:
[----:B------:R-:W-:Y:S01]  /*69e0*/  IADD3 R16, R16, 0x60, RZ ;  /* 0x0000006010107810 */ /* 0x000fe20007ffe0ff */
[----:B------:R-:W-:Y:S03]  /*69f0*/  BSSY B0, `(.L_x_260) ;  /* 0x000000e000007945 */ /* 0x000fe60003800000 */
[----:B------:R-:W-:-:S04]  /*6a00*/  ISETP.GE.AND P1, PT, R16, UR4, PT ;  /* 0x0000000410007c0c */ /* 0x000fc8000bf26270 */
[----:B------:R-:W-:-:S13]  /*6a10*/  ISETP.GE.OR P0, PT, R12, c[0x0][0x2f4], P1 ;  /* 0x0000bd000c007a0c */ /* 0x000fda0000f06670 */
[----:B------:R-:W-:Y:S05]  /*6a20*/  @P0 BRA `(.L_x_261) ;  /* 0x000000a000000947 */ /* 0x000fea0003800000 */
[----:B------:R-:W-:Y:S02]  /*6a30*/  IADD3 R4, P0, R14, 0x60, RZ ;  /* 0x000000600e047810 */ /* 0x000fe40007f1e0ff */
[----:B------:R-:W-:Y:S02]  /*6a40*/  MOV R8, R10 ;  /* 0x0000000a00087202 */ /* 0x000fe40000000f00 */
[----:B------:R-:W-:-:S03]  /*6a50*/  IADD3.X R3, RZ, R15, RZ, P0, !PT ;  /* 0x0000000fff037210 */ /* 0x000fc600007fe4ff */
[----:B------:R-:W-:-:S04]  /*6a60*/  IMAD.WIDE.U32 R8, R4, c[0x0][0x300], R8 ;  /* 0x0000c00004087a25 */ /* 0x000fc800078e0008 */
[----:B------:R-:W-:Y:S01]  /*6a70*/  IMAD R3, R3, c[0x0][0x300], RZ ;  /* 0x0000c00003037a24 */ /* 0x000fe200078e02ff */
[----:B------:R-:W-:-:S03]  /*6a80*/  LEA R10, P0, R8, c[0x0][0x2e8], 0x1 ;  /* 0x0000ba00080a7a11 */ /* 0x000fc600078008ff */
[----:B------:R-:W-:-:S05]  /*6a90*/  IMAD R3, R4, c[0x0][0x304], R3 ;  /* 0x0000c10004037a24 */ /* 0x000fca00078e0203 */
[----:B------:R-:W-:-:S04]  /*6aa0*/  IADD3 R3, R9, R3, RZ ;  /* 0x0000000309037210 */ /* 0x000fc80007ffe0ff */
[----:B------:R-:W-:-:S05]  /*6ab0*/  LEA.HI.X R11, R8, c[0x0][0x2ec], R3, 0x1, P0 ;  /* 0x0000bb00080b7a11 */ /* 0x000fca00000f0c03 */
[----:B------:R2:W-:Y:S02]  /*6ac0*/  STG.E.128 [R10.64], RZ ;  /* 0x000000ff0a007986 */ /* 0x0005e4000c101d16 */
.L_x_261:
[----:B------:R-:W-:Y:S05]  /*6ad0*/  BSYNC B0 ;  /* 0x0000000000007941 */ /* 0x000fea0003800000 */
.L_x_260:
[----:B------:R-:W-:Y:S01]  /*6ae0*/  IMAD R3, R6, c[0x0][0x338], RZ ;  /* 0x0000ce0006037a24 */ /* 0x000fe200078e02ff */
[----:B------:R-:W-:Y:S01]  /*6af0*/  ISETP.GE.OR P4, PT, R12, c[0x0][0x324], P4 ;  /* 0x0000c9000c007a0c */ /* 0x000fe20002786670 */
[C---:B------:R-:W-:Y:S01]  /*6b00*/  IMAD.WIDE.U32 R6, R0.reuse, c[0x0][0x338], R12 ;  /* 0x0000ce0000067a25 */ /* 0x040fe200078e000c */
        /* <DEDUP_REMOVED lines=16> */
.L_x_263:
[----:B------:R-:W-:Y:S05]  /*6c10*/  BSYNC B0 ;  /* 0x0000000000007941 */ /* 0x000fea0003800000 */
.L_x_262:
[----:B------:R-:W-:Y:S01]  /*6c20*/  ISETP.GE.OR P3, PT, R12, c[0x0][0x324], P3 ;  /* 0x0000c9000c007a0c */ /* 0x000fe20001f66670 */
[----:B------:R-:W-:-:S12]  /*6c30*/  BSSY B0, `(.L_x_264) ;  /* 0x000000d000007945 */ /* 0x000fd80003800000 */
[----:B------:R-:W-:Y:S05]  /*6c40*/  @P3 BRA `(.L_x_265) ;  /* 0x000000b000003947 */ /* 0x000fea0003800000 */
[----:B---3--:R-:W-:Y:S01]  /*6c50*/  IADD3 R3, P0, R14, 0x20, RZ ;  /* 0x000000200e037810 */ /* 0x008fe20007f1e0ff */
        /* <DEDUP_REMOVED lines=9> */
[----:B------:R3:W-:Y:S02]  /*6cf0*/  STG.E.128 [R2.64], RZ ;  /* 0x000000ff02007986 */ /* 0x0007e4000c101d16 */
.L_x_265:
[----:B------:R-:W-:Y:S05]  /*6d00*/  BSYNC B0 ;  /* 0x0000000000007941 */ /* 0x000fea0003800000 */
.L_x_264:
        /* <DEDUP_REMOVED lines=14> */
.L_x_267:
[----:B------:R-:W-:Y:S05]  /*6df0*/  BSYNC B0 ;  /* 0x0000000000007941 */ /* 0x000fea0003800000 */
.L_x_266:
[----:B------:R-:W-:-:S13]  /*6e00*/  ISETP.GE.OR P1, PT, R12, c[0x0][0x324], P1 ;  /* 0x0000c9000c007a0c */ /* 0x000fda0000f26670 */
[----:B------:R-:W-:Y:S05]  /*6e10*/  @P1 EXIT ;  /* 0x000000000000194d */ /* 0x000fea0003800000 */
[----:B------:R-:W-:Y:S02]  /*6e20*/  IADD3 R0, P0, R14, 0x60, RZ ;  /* 0x000000600e007810 */ /* 0x000fe40007f1e0ff */
[----:B------:R-:W-:Y:S02]  /*6e30*/  MOV R4, R6 ;  /* 0x0000000600047202 */ /* 0x000fe40000000f00 */
[----:B---3--:R-:W-:-:S03]  /*6e40*/  IADD3.X R3, RZ, R15, RZ, P0, !PT ;  /* 0x0000000fff037210 */ /* 0x008fc600007fe4ff */
[----:B------:R-:W-:-:S04]  /*6e50*/  IMAD.WIDE.U32 R4, R0, c[0x0][0x330], R4 ;  /* 0x0000cc0000047a25 */ /* 0x000fc800078e0004 */
[----:B------:R-:W-:Y:S01]  /*6e60*/  IMAD R3, R3, c[0x0][0x330], RZ ;  /* 0x0000cc0003037a24 */ /* 0x000fe200078e02ff */
[----:B------:R-:W-:-:S03]  /*6e70*/  LEA R2, P0, R4, c[0x0][0x318], 0x1 ;  /* 0x0000c60004027a11 */ /* 0x000fc600078008ff */
[----:B------:R-:W-:-:S05]  /*6e80*/  IMAD R3, R0, c[0x0][0x334], R3 ;  /* 0x0000cd0000037a24 */ /* 0x000fca00078e0203 */
[----:B------:R-:W-:-:S04]  /*6e90*/  IADD3 R3, R5, R3, RZ ;  /* 0x0000000305037210 */ /* 0x000fc80007ffe0ff */
[----:B------:R-:W-:-:S05]  /*6ea0*/  LEA.HI.X R3, R4, c[0x0][0x31c], R3, 0x1, P0 ;  /* 0x0000c70004037a11 */ /* 0x000fca00000f0c03 */
[----:B------:R-:W-:Y:S01]  /*6eb0*/  STG.E.128 [R2.64], RZ ;  /* 0x000000ff02007986 */ /* 0x000fe2000c101d16 */
[----:B------:R-:W-:Y:S05]  /*6ec0*/  EXIT ;  /* 0x000000000000794d */ /* 0x000fea0003800000 */
.L_x_268:
        /* <DEDUP_REMOVED lines=11> */
.L_x_1802:


//--------------------- .text._ZN7cutlass13device_kernelIN5flash19enable_sm80_to_sm89INS1_16FlashAttnBwdSm80INS1_25CollectiveMainloopBwdSm80ILi2ELi2EN4cute5tupleIJNS5_1CILi64EEENS7_ILi128EEES8_EEENS_10bfloat16_tEfNS_4arch4Sm80ELb0ELb1ELb0ELb0ELb1ELb0ELb0ELb0ELi2ELi2ELi4ELi2ELb1EEENS1_21CollectiveEpilogueBwdISA_SB_SD_Li256ELb0ELb0ELi2EEENS1_19SingleTileSchedulerILb0ELb0ELb0ELi128EEEEEEEEEvNT_6ParamsE --------------------------
	.section	.text._ZN7cutlass13device_kernelIN5flash19enable_sm80_to_sm89INS1_16FlashAttnBwdSm80INS1_25CollectiveMainloopBwdSm80ILi2ELi2EN4cute5tupleIJNS5_1CILi64EEENS7_ILi128EEES8_EEENS_10bfloat16_tEfNS_4arch4Sm80ELb0ELb1ELb0ELb0ELb1ELb0ELb0ELb0ELi2ELi2ELi4ELi2ELb1EEENS1_21CollectiveEpilogueBwdISA_SB_SD_Li256ELb0ELb0ELi2EEENS1_19SingleTileSchedulerILb0ELb0ELb0ELi128EEEEEEEEEvNT_6ParamsE,"ax",@progbits
	.sectioninfo	@"SHI_REGISTERS=245"
	.align	128
.text._ZN7cutlass13device_kernelIN5flash19enable_sm80_to_sm89INS1_16FlashAttnBwdSm80INS1_25CollectiveMainloopBwdSm80ILi2ELi2EN4cute5tupleIJNS5_1CILi64EEENS7_ILi128EEES8_EEENS_10bfloat16_tEfNS_4arch4Sm80ELb0ELb1ELb0ELb0ELb1ELb0ELb0ELb0ELi2ELi2ELi4ELi2ELb1EEENS1_21CollectiveEpilogueBwdISA_SB_SD_Li256ELb0ELb0ELi2EEENS1_19SingleTileSchedulerILb0ELb0ELb0ELi128EEEEEEEEEvNT_6ParamsE:
        .type           _ZN7cutlass13device_kernelIN5flash19enable_sm80_to_sm89INS1_16FlashAttnBwdSm80INS1_25CollectiveMainloopBwdSm80ILi2ELi2EN4cute5tupleIJNS5_1CILi64EEENS7_ILi128EEES8_EEENS_10bfloat16_tEfNS_4arch4Sm80ELb0ELb1ELb0ELb0ELb1ELb0ELb0ELb0ELi2ELi2ELi4ELi2ELb1EEENS1_21CollectiveEpilogueBwdISA_SB_SD_Li256ELb0ELb0ELi2EEENS1_19SingleTileSchedulerILb0ELb0ELb0ELi128EEEEEEEEEvNT_6ParamsE,@function
        .size           _ZN7cutlass13device_kernelIN5flash19enable_sm80_to_sm89INS1_16FlashAttnBwdSm80INS1_25CollectiveMainloopBwdSm80ILi2ELi2EN4cute5tupleIJNS5_1CILi64EEENS7_ILi128EEES8_EEENS_10bfloat16_tEfNS_4arch4Sm80ELb0ELb1ELb0ELb0ELb1ELb0ELb0ELb0ELi2ELi2ELi4ELi2ELb1EEENS1_21CollectiveEpilogueBwdISA_SB_SD_Li256ELb0ELb0ELi2EEENS1_19SingleTileSchedulerILb0ELb0ELb0ELi128EEEEEEEEEvNT_6ParamsE,(.L_x_1803 - _ZN7cutlass13device_kernelIN5flash19enable_sm80_to_sm89INS1_16FlashAttnBwdSm80INS1_25CollectiveMainloopBwdSm80ILi2ELi2EN4cute5tupleIJNS5_1CILi64EEENS7_ILi128EEES8_EEENS_10bfloat16_tEfNS_4arch4Sm80ELb0ELb1ELb0ELb0ELb1ELb0ELb0ELb0ELi2ELi2ELi4ELi2ELb1EEENS1_21CollectiveEpilogueBwdISA_SB_SD_Li256ELb0ELb0ELi2EEENS1_19SingleTileSchedulerILb0ELb0ELb0ELi128EEEEEEEEEvNT_6ParamsE)
        .other          _ZN7cutlass13device_kernelIN5flash19enable_sm80_to_sm89INS1_16FlashAttnBwdSm80INS1_25CollectiveMainloopBwdSm80ILi2ELi2EN4cute5tupleIJNS5_1CILi64EEENS7_ILi128EEES8_EEENS_10bfloat16_tEfNS_4arch4Sm80ELb0ELb1ELb0ELb0ELb1ELb0ELb0ELb0ELi2ELi2ELi4ELi2ELb1EEENS1_21CollectiveEpilogueBwdISA_SB_SD_Li256ELb0ELb0ELi2EEENS1_19SingleTileSchedulerILb0ELb0ELb0ELi128EEEEEEEEEvNT_6ParamsE,@"STO_CUDA_ENTRY STV_DEFAULT"
_ZN7cutlass13device_kernelIN5flash19enable_sm80_to_sm89INS1_16FlashAttnBwdSm80INS1_25CollectiveMainloopBwdSm80ILi2ELi2EN4cute5tupleIJNS5_1CILi64EEENS7_ILi128EEES8_EEENS_10bfloat16_tEfNS_4arch4Sm80ELb0ELb1ELb0ELb0ELb1ELb0ELb0ELb0ELi2ELi2ELi4ELi2ELb1EEENS1_21CollectiveEpilogueBwdISA_SB_SD_Li256ELb0ELb0ELi2EEENS1_19SingleTileSchedulerILb0ELb0ELb0ELi128EEEEEEEEEvNT_6ParamsE:
        /* <DEDUP_REMOVED lines=25> */
.L_x_269:
        /* <DEDUP_REMOVED lines=385> */
.L_x_272:
[----:B------:R-:W-:Y:S05]  /*19a0*/  BSYNC B0 ;  /* 0x0000000000007941 */ /* 0x000fea0003800000 */
.L_x_271:
        /* <DEDUP_REMOVED lines=80> */
.L_x_291:
        /* <DEDUP_REMOVED lines=82> */
.L_x_275:
[----:B------:R-:W-:Y:S04]  /*23d0*/  MOV R36, 0x1 ;  /* 0x0000000100247802 */ /* 0x000fe80000000f00 */
[----:B------:R-:W-:Y:S11]  /*23e0*/  ISETP.NE.AND P1, PT, R36, c[0x0][0x2a8], PT ;  /* 0x0000aa0024007a0c */ /* 0x000ff60003f25270 */
[----:B------:R-:W-:Y:S02]  /*23f0*/  @!UPT UIADD3 URZ, URZ, URZ, URZ ;  /* 0x0000003f3f3ff290 */ /* 0x000fe4000fffe03f */
[----:B------:R-:W-:Y:S05]  /*2400*/  @P1 IMAD.HI.U32 R36, R37, c[0x0][0x2ac], RZ ;  /* 0x0000ab0025241a27 */ /* 0x000fea00078e00ff */
[----:B------:R-:W-:Y:S02]  /*2410*/  @P1 SHF.R.U32.HI R37, RZ, c[0x0][0x2b0], R36 ;  /* 0x0000ac00ff251a19 */ /* 0x000fe40000011624 */
.L_x_276:
[----:B------:R-:W-:Y:S05]  /*2420*/  BSYNC B0 ;  /* 0x0000000000007941 */ /* 0x000fea0003800000 */
.L_x_274:
        /* <DEDUP_REMOVED lines=9> */
.L_x_273:
        /* <DEDUP_REMOVED lines=19> */
.L_x_279:
[----:B------:R-:W-:Y:S04]  /*25f0*/  MOV R36, 0x1 ;  /* 0x0000000100247802 */ /* 0x000fe80000000f00 */
[----:B------:R-:W-:Y:S11]  /*2600*/  ISETP.NE.AND P1, PT, R36, c[0x0][0x2a8], PT ;  /* 0x0000aa0024007a0c */ /* 0x000ff60003f25270 */
[----:B------:R-:W-:Y:S02]  /*2610*/  @!UPT UIADD3 URZ, URZ, URZ, URZ ;  /* 0x0000003f3f3ff290 */ /* 0x000fe4000fffe03f */
[----:B------:R-:W-:Y:S05]  /*2620*/  @P1 IMAD.HI.U32 R36, R37, c[0x0][0x2ac], RZ ;  /* 0x0000ab0025241a27 */ /* 0x000fea00078e00ff */
[----:B------:R-:W-:Y:S02]  /*2630*/  @P1 SHF.R.U32.HI R37, RZ, c[0x0][0x2b0], R36 ;  /* 0x0000ac00ff251a19 */ /* 0x000fe40000011624 */
.L_x_280:
[----:B------:R-:W-:Y:S05]  /*2640*/  BSYNC B0 ;  /* 0x0000000000007941 */ /* 0x000fea0003800000 */
.L_x_278:
[----:B------:R-:W-:Y:S04]  /*2650*/  IMAD.MOV.U32 R36, RZ, RZ, c[0x0][0x2a8] ;  /* 0x0000aa00ff247624 */ /* 0x000fe800078e00ff */
[----:B------:R-:W-:Y:S04]  /*2660*/  IMAD R36, R37, R36, -UR12 ;  /* 0x8000000c25247e24 */ /* 0x000fe8000f8e0224 */
[----:B------:R-:W-:Y:S05]  /*2670*/  IMAD.IADD R38, R36, 0x1, -R225 ;  /* 0x0000000124267824 */ /* 0x000fea00078e0ae1 */
[----:B------:R-:W-:Y:S02]  /*2680*/  IADD3 R36, R38, c[0x0][0x2a8], RZ ;  /* 0x0000aa0026247a10 */ /* 0x000fe40007ffe0ff */
[----:B------:R-:W-:Y:S02]  /*2690*/  IMNMX R235, R235, R38, !PT ;  /* 0x00000026ebeb7217 */ /* 0x000fe40007800200 */
[----:B------:R-:W-:Y:S02]  /*26a0*/  IMNMX R233, R233, R36, PT ;  /* 0x00000024e9e97217 */ /* 0x000fe40003800200 */
.L_x_277:
        /* <DEDUP_REMOVED lines=19> */
.L_x_283:
[----:B------:R-:W-:Y:S04]  /*27e0*/  MOV R36, 0x1 ;  /* 0x0000000100247802 */ /* 0x000fe80000000f00 */
[----:B------:R-:W-:Y:S11]  /*27f0*/  ISETP.NE.AND P1, PT, R36, c[0x0][0x2a8], PT ;  /* 0x0000aa0024007a0c */ /* 0x000ff60003f25270 */
[----:B------:R-:W-:Y:S02]  /*2800*/  @!UPT UIADD3 URZ, URZ, URZ, URZ ;  /* 0x0000003f3f3ff290 */ /* 0x000fe4000fffe03f */
[----:B------:R-:W-:Y:S05]  /*2810*/  @P1 IMAD.HI.U32 R36, R37, c[0x0][0x2ac], RZ ;  /* 0x0000ab0025241a27 */ /* 0x000fea00078e00ff */
[----:B------:R-:W-:Y:S02]  /*2820*/  @P1 SHF.R.U32.HI R37, RZ, c[0x0][0x2b0], R36 ;  /* 0x0000ac00ff251a19 */ /* 0x000fe40000011624 */
.L_x_284:
[----:B------:R-:W-:Y:S05]  /*2830*/  BSYNC B0 ;  /* 0x0000000000007941 */ /* 0x000fea0003800000 */
.L_x_282:
[----:B------:R-:W-:Y:S04]  /*2840*/  IMAD.MOV.U32 R36, RZ, RZ, c[0x0][0x2a8] ;  /* 0x0000aa00ff247624 */ /* 0x000fe800078e00ff */
[----:B------:R-:W-:Y:S04]  /*2850*/  IMAD R36, R37, R36, -UR12 ;  /* 0x8000000c25247e24 */ /* 0x000fe8000f8e0224 */
[----:B------:R-:W-:Y:S05]  /*2860*/  IMAD.IADD R36, R36, 0x1, -R225 ;  /* 0x0000000124247824 */ /* 0x000fea00078e0ae1 */
[----:B------:R-:W-:Y:S02]  /*2870*/  IADD3 R37, R36, c[0x0][0x2a8], RZ ;  /* 0x0000aa0024257a10 */ /* 0x000fe40007ffe0ff */
[----:B------:R-:W-:Y:S02]  /*2880*/  IMNMX R201, R201, R36, !PT ;  /* 0x00000024c9c97217 */ /* 0x000fe40007800200 */
[----:B------:R-:W-:Y:S02]  /*2890*/  IMNMX R200, R200, R37, PT ;  /* 0x00000025c8c87217 */ /* 0x000fe40003800200 */
.L_x_281:
        /* <DEDUP_REMOVED lines=19> */
.L_x_287:
[----:B------:R-:W-:Y:S04]  /*29d0*/  MOV R36, 0x1 ;  /* 0x0000000100247802 */ /* 0x000fe80000000f00 */
[----:B------:R-:W-:Y:S11]  /*29e0*/  ISETP.NE.AND P0, PT, R36, c[0x0][0x2a8], PT ;  /* 0x0000aa0024007a0c */ /* 0x000ff60003f05270 */
[----:B------:R-:W-:Y:S02]  /*29f0*/  @!UPT UIADD3 URZ, URZ, URZ, URZ ;  /* 0x0000003f3f3ff290 */ /* 0x000fe4000fffe03f */
[----:B------:R-:W-:Y:S05]  /*2a00*/  @P0 IMAD.HI.U32 R36, R37, c[0x0][0x2ac], RZ ;  /* 0x0000ab0025240a27 */ /* 0x000fea00078e00ff */
[----:B------:R-:W-:Y:S02]  /*2a10*/  @P0 SHF.R.U32.HI R37, RZ, c[0x0][0x2b0], R36 ;  /* 0x0000ac00ff250a19 */ /* 0x000fe40000011624 */
.L_x_288:
[----:B------:R-:W-:Y:S05]  /*2a20*/  BSYNC B0 ;  /* 0x0000000000007941 */ /* 0x000fea0003800000 */
.L_x_286:
[----:B------:R-:W-:Y:S04]  /*2a30*/  IMAD.MOV.U32 R36, RZ, RZ, c[0x0][0x2a8] ;  /* 0x0000aa00ff247624 */ /* 0x000fe800078e00ff */
[----:B------:R-:W-:Y:S04]  /*2a40*/  IMAD R36, R37, R36, -UR12 ;  /* 0x8000000c25247e24 */ /* 0x000fe8000f8e0224 */
[----:B------:R-:W-:Y:S05]  /*2a50*/  IMAD.IADD R37, R36, 0x1, -R225 ;  /* 0x0000000124257824 */ /* 0x000fea00078e0ae1 */
[----:B------:R-:W-:Y:S02]  /*2a60*/  IADD3 R36, R37, c[0x0][0x2a8], RZ ;  /* 0x0000aa0025247a10 */ /* 0x000fe40007ffe0ff */
[----:B------:R-:W-:Y:S02]  /*2a70*/  IMNMX R190, R190, R37, !PT ;  /* 0x00000025bebe7217 */ /* 0x000fe40007800200 */
[----:B------:R-:W-:Y:S02]  /*2a80*/  IMNMX R187, R187, R36, PT ;  /* 0x00000024bbbb7217 */ /* 0x000fe40003800200 */
.L_x_285:
        /* <DEDUP_REMOVED lines=54> */
.L_x_289:
        /* <DEDUP_REMOVED lines=445> */
.L_x_290:
        /* <DEDUP_REMOVED lines=174> */
.L_x_270:
        /* <DEDUP_REMOVED lines=153> */
.L_x_294:
[----:B------:R-:W-:Y:S05]  /*5e30*/  BSYNC B0 ;  /* 0x0000000000007941 */ /* 0x000fea0003800000 */
.L_x_293:
        /* <DEDUP_REMOVED lines=16> */
.L_x_296:
[----:B------:R-:W-:Y:S05]  /*5f40*/  BSYNC B0 ;  /* 0x0000000000007941 */ /* 0x000fea0003800000 */
.L_x_295:
        /* <DEDUP_REMOVED lines=16> */
.L_x_298:
[----:B------:R-:W-:Y:S05]  /*6050*/  BSYNC B0 ;  /* 0x0000000000007941 */ /* 0x000fea0003800000 */
.L_x_297:
        /* <DEDUP_REMOVED lines=16> */
.L_x_300:
[----:B------:R-:W-:Y:S05]  /*6160*/  BSYNC B0 ;  /* 0x0000000000007941 */ /* 0x000fea0003800000 */
.L_x_299:
        /* <DEDUP_REMOVED lines=19> */
.L_x_302:
[----:B------:R-:W-:Y:S05]  /*62a0*/  BSYNC B0 ;  /* 0x0000000000007941 */ /* 0x000fea0003800000 */
.L_x_301:
        /* <DEDUP_REMOVED lines=14> */
.L_x_304:
[----:B------:R-:W-:Y:S05]  /*6390*/  BSYNC B0 ;  /* 0x0000000000007941 */ /* 0x000fea0003800000 */
.L_x_303:
        /* <DEDUP_REMOVED lines=14> */
.L_x_306:
[----:B------:R-:W-:Y:S05]  /*6480*/  BSYNC B0 ;  /* 0x0000000000007941 */ /* 0x000fea0003800000 */
.L_x_305:
        /* <DEDUP_REMOVED lines=13> */
.L_x_292:
        /* <DEDUP_REMOVED lines=37> */
.L_x_308:
[----:B------:R-:W-:Y:S05]  /*67b0*/  BSYNC B0 ;  /* 0x0000000000007941 */ /* 0x000fea0003800000 */
.L_x_307:
        /* <DEDUP_REMOVED lines=16> */
.L_x_310:
[----:B------:R-:W-:Y:S05]  /*68c0*/  BSYNC B0 ;  /* 0x0000000000007941 */ /* 0x000fea0003800000 */
.L_x_309:
        /* <DEDUP_REMOVED lines=16> */
.L_x_312:
[----:B------:R-:W-:Y:S05]  /*69d0*/  BSYNC B0 ;  /* 0x0000000000007941 */ /* 0x000fea0003800000 */
.L_x_311:
        /* <DEDUP_REMOVED lines=15> */
.L_x_314:
[----:B------:R-:W-:Y:S05]  /*6ad0*/  BSYNC B0 ;  /* 0x0000000000007941 */ /* 0x000fea0003800000 */
.L_x_313:
        /* <DEDUP_REMOVED lines=19> */
.L_x_316:
[----:B------:R-:W-:Y:S05]  /*6c10*/  BSYNC B0 ;  /* 0x0000000000007941 */ /* 0x000fea0003800000 */
.L_x_315:
        /* <DEDUP_REMOVED lines=14> */
.L_x_318:
[----:B------:R-:W-:Y:S05]  /*6d00*/  BSYNC B0 ;  /* 0x0000000000007941 */ /* 0x000fea0003800000 */
.L_x_317:
        /* <DEDUP_REMOVED lines=14> */
.L_x_320:
[----:B------:R-:W-:Y:S05]  /*6df0*/  BSYNC B0 ;  /* 0x0000000000007941 */ /* 0x000fea0003800000 */
.L_x_319:
        /* <DEDUP_REMOVED lines=13> */
.L_x_321:
        /* <DEDUP_REMOVED lines=11> */
.L_x_1803:


//--------------------- .text._ZN7cutlass13device_kernelIN5flash19enable_sm80_to_sm89INS1_16FlashAttnBwdSm80INS1_25CollectiveMainloopBwdSm80ILi2ELi2EN4cute5tupleIJNS5_1CILi64EEENS7_ILi128EEES8_EEENS_10bfloat16_tEfNS_4arch4Sm80ELb0ELb1ELb0ELb0ELb0ELb0ELb0ELb0ELi2ELi2ELi4ELi2ELb1EEENS1_24CollectiveEpilogueBwdGQAISA_fSD_Li256ELb0ELb0EEENS1_19SingleTileSchedulerILb0ELb0ELb0ELi128EEEEEEEEEvNT_6ParamsE --------------------------
	.section	.text._ZN7cutlass13device_kernelIN5flash19enable_sm80_to_sm89INS1_16FlashAttnBwdSm80INS1_25CollectiveMainloopBwdSm80ILi2ELi2EN4cute5tupleIJNS5_1CILi64EEENS7_ILi128EEES8_EEENS_10bfloat16_tEfNS_4arch4Sm80ELb0ELb1ELb0ELb0ELb0ELb0ELb0ELb0ELi2ELi2ELi4ELi2ELb1EEENS1_24CollectiveEpilogueBwdGQAISA_fSD_Li256ELb0ELb0EEENS1_19SingleTileSchedulerILb0ELb0ELb0ELi128EEEEEEEEEvNT_6ParamsE,"ax",@progbits
	.sectioninfo	@"SHI_REGISTERS=240"
	.align	128
.text._ZN7cutlass13device_kernelIN5flash19enable_sm80_to_sm89INS1_16FlashAttnBwdSm80INS1_25CollectiveMainloopBwdSm80ILi2ELi2EN4cute5tupleIJNS5_1CILi64EEENS7_ILi128EEES8_EEENS_10bfloat16_tEfNS_4arch4Sm80ELb0ELb1ELb0ELb0ELb0ELb0ELb0ELb0ELi2ELi2ELi4ELi2ELb1EEENS1_24CollectiveEpilogueBwdGQAISA_fSD_Li256ELb0ELb0EEENS1_19SingleTileSchedulerILb0ELb0ELb0ELi128EEEEEEEEEvNT_6ParamsE:
        .type           _ZN7cutlass13device_kernelIN5flash19enable_sm80_to_sm89INS1_16FlashAttnBwdSm80INS1_25CollectiveMainloopBwdSm80ILi2ELi2EN4cute5tupleIJNS5_1CILi64EEENS7_ILi128EEES8_EEENS_10bfloat16_tEfNS_4arch4Sm80ELb0ELb1ELb0ELb0ELb0ELb0ELb0ELb0ELi2ELi2ELi4ELi2ELb1EEENS1_24CollectiveEpilogueBwdGQAISA_fSD_Li256ELb0ELb0EEENS1_19SingleTileSchedulerILb0ELb0ELb0ELi128EEEEEEEEEvNT_6ParamsE,@function
        .size           _ZN7cutlass13device_kernelIN5flash19enable_sm80_to_sm89INS1_16FlashAttnBwdSm80INS1_25CollectiveMainloopBwdSm80ILi2ELi2EN4cute5tupleIJNS5_1CILi64EEENS7_ILi128EEES8_EEENS_10bfloat16_tEfNS_4arch4Sm80ELb0ELb1ELb0ELb0ELb0ELb0ELb0ELb0ELi2ELi2ELi4ELi2ELb1EEENS1_24CollectiveEpilogueBwdGQAISA_fSD_Li256ELb0ELb0EEENS1_19SingleTileSchedulerILb0ELb0ELb0ELi128EEEEEEEEEvNT_6ParamsE,(.L_x_1804 - _ZN7cutlass13device_kernelIN5flash19enable_sm80_to_sm89INS1_16FlashAttnBwdSm80INS1_25CollectiveMainloopBwdSm80ILi2ELi2EN4cute5tupleIJNS5_1CILi64EEENS7_ILi128EEES8_EEENS_10bfloat16_tEfNS_4arch4Sm80ELb0ELb1ELb0ELb0ELb0ELb0ELb0ELb0ELi2ELi2ELi4ELi2ELb1EEENS1_24CollectiveEpilogueBwdGQAISA_fSD_Li256ELb0ELb0EEENS1_19SingleTileSchedulerILb0ELb0ELb0ELi128EEEEEEEEEvNT_6ParamsE)
        .other          _ZN7cutlass13device_kernelIN5flash19enable_sm80_to_sm89INS1_16FlashAttnBwdSm80INS1_25CollectiveMainloopBwdSm80ILi2ELi2EN4cute5tupleIJNS5_1CILi64EEENS7_ILi128EEES8_EEENS_10bfloat16_tEfNS_4arch4Sm80ELb0ELb1ELb0ELb0ELb0ELb0ELb0ELb0ELi2ELi2ELi4ELi2ELb1EEENS1_24CollectiveEpilogueBwdGQAISA_fSD_Li256ELb0ELb0EEENS1_19SingleTileSchedulerILb0ELb0ELb0ELi128EEEEEEEEEvNT_6ParamsE,@"STO_CUDA_ENTRY STV_DEFAULT"
_ZN7cutlass13device_kernelIN5flash19enable_sm80_to_sm89INS1_16FlashAttnBwdSm80INS1_25CollectiveMainloopBwdSm80ILi2ELi2EN4cute5tupleIJNS5_1CILi64EEENS7_ILi128EEES8_EEENS_10bfloat16_tEfNS_4arch4Sm80ELb0ELb1ELb0ELb0ELb0ELb0ELb0ELb0ELi2ELi2ELi4ELi2ELb1EEENS1_24CollectiveEpilogueBwdGQAISA_fSD_Li256ELb0ELb0EEENS1_19SingleTileSchedulerILb0ELb0ELb0ELi128EEEEEEEEEvNT_6ParamsE:
        /* <DEDUP_REMOVED lines=25> */
.L_x_322:
        /* <DEDUP_REMOVED lines=48> */
[----:B------:R-:W1:Y:S01]  /*0490*/  S2R R226, SR_CTAID.Z ;  /* 0x0000000000e27919 */ /* 0x000e620000002700 */
[----:B------:R-:W-:Y:S01]  /*04a0*/  IMAD.MOV.U32 R3, RZ, RZ, R5 ;  /* 0x000000ffff037224 */ /* 0x000fe200078e0005 */
[----:B------:R-:W-:Y:S01]  /*04b0*/  USHF.R.S32.HI UR15, URZ, 0x1f, UR12 ;  /* 0x0000001f3f0f7899 */ /* 0x000fe2000801140c */
[----:B------:R-:W-:Y:S01]  /*04c0*/  ISETP.NE.AND P0, PT, R0, 0x1, PT ;  /* 0x000000010000780c */ /* 0x000fe20003f05270 */
[----:B------:R-:W-:Y:S01]  /*04d0*/  ULDC.64 UR4, c[0x0][0x1e8] ;  /* 0x00007a0000047ab9 */ /* 0x000fe20000000a00 */
[CC--:B------:R-:W-:Y:S01]  /*04e0*/  LEA.HI R22, R23.reuse, R204.reuse, RZ, 0x3 ;  /* 0x000000cc17167211 */ /* 0x0c0fe200078f18ff */
[----:B------:R-:W-:Y:S01]  /*04f0*/  UIMAD UR4, UR15, UR4, URZ ;  /* 0x000000040f0472a4 */ /* 0x000fe2000f8e023f */
[----:B------:R-:W-:Y:S01]  /*0500*/  IMAD.U32 R15, RZ, RZ, UR11 ;  /* 0x0000000bff0f7e24 */ /* 0x000fe2000f8e00ff */
[----:B------:R-:W-:Y:S01]  /*0510*/  ULDC UR20, c[0x0][0x198] ;  /* 0x0000660000147ab9 */ /* 0x000fe20000000800 */
[----:B------:R-:W-:Y:S01]  /*0520*/  LOP3.LUT R19, R22, 0xfffffff8, RZ, 0xc0, !PT ;  /* 0xfffffff816137812 */ /* 0x000fe200078ec0ff */
[----:B------:R-:W-:Y:S01]  /*0530*/  UIADD3 UR20, -UR13, UR20, URZ ;  /* 0x000000140d147290 */ /* 0x000fe2000fffe13f */
[----:B------:R-:W-:Y:S01]  /*0540*/  SHF.R.S32.HI R206, RZ, 0x3, R22 ;  /* 0x00000003ffce7819 */ /* 0x000fe20000011416 */
[----:B------:R-:W-:Y:S01]  /*0550*/  UIMAD UR4, UR12, UR5, UR4 ;  /* 0x000000050c0472a4 */ /* 0x000fe2000f8e0204 */
[----:B------:R-:W-:Y:S01]  /*0560*/  LEA.HI R12, R23, R204, RZ, 0x6 ;  /* 0x000000cc170c7211 */ /* 0x000fe200078f30ff */
[----:B------:R-:W-:Y:S01]  /*0570*/  IMAD.IADD R19, R204, 0x1, -R19 ;  /* 0x00000001cc137824 */ /* 0x000fe200078e0a13 */
[----:B------:R-:W-:Y:S01]  /*0580*/  SHF.R.S32.HI R207, RZ, 0x1f, R206 ;  /* 0x0000001fffcf7819 */ /* 0x000fe200000114ce */
[----:B------:R-:W-:Y:S01]  /*0590*/  @P0 IMAD.HI.U32 R0, R5, c[0x0][0x24c], RZ ;  /* 0x0000930005000a27 */ /* 0x000fe200078e00ff */
[----:B------:R-:W-:Y:S01]  /*05a0*/  IADD3 R2, -R206, UR20, RZ ;  /* 0x00000014ce027c10 */ /* 0x000fe2000fffe1ff */
[----:B------:R-:W-:Y:S01]  /*05b0*/  UMOV UR21, 0x6 ;  /* 0x0000000600157882 */ /* 0x000fe20000000000 */
[----:B------:R-:W-:Y:S01]  /*05c0*/  SHF.R.S32.HI R12, RZ, 0x6, R12 ;  /* 0x00000006ff0c7819 */ /* 0x000fe2000001140c */
[----:B------:R-:W-:Y:S01]  /*05d0*/  IMAD.SHL.U32 R212, R19, 0x8, RZ ;  /* 0x0000000813d47824 */ /* 0x000fe200078e00ff */
[----:B------:R-:W-:Y:S01]  /*05e0*/  @P0 SHF.R.U32.HI R3, RZ, c[0x0][0x250], R0 ;  /* 0x00009400ff030a19 */ /* 0x000fe20000011600 */
[----:B------:R-:W-:Y:S01]  /*05f0*/  IMAD.WIDE R14, R15, 0x80, R206 ;  /* 0x000000800f0e7825 */ /* 0x000fe200078e02ce */
[----:B------:R-:W-:Y:S01]  /*0600*/  ISETP.GE.AND P6, PT, R2, 0x1, PT ;  /* 0x000000010200780c */ /* 0x000fe20003fc6270 */
[----:B------:R-:W-:Y:S01]  /*0610*/  ULDC.64 UR6, c[0x0][0x1d8] ;  /* 0x0000760000067ab9 */ /* 0x000fe20000000a00 */
[----:B------:R-:W-:Y:S01]  /*0620*/  SHF.R.S32.HI R0, RZ, 0x1f, R3 ;  /* 0x0000001fff007819 */ /* 0x000fe20000011403 */
[----:B------:R-:W-:Y:S01]  /*0630*/  IMAD.SHL.U32 R9, R206, 0x40, RZ ;  /* 0x00000040ce097824 */ /* 0x000fe200078e00ff */
[--C-:B------:R-:W-:Y:S01]  /*0640*/  SHF.R.S32.HI R213, RZ, 0x1f, R212.reuse ;  /* 0x0000001fffd57819 */ /* 0x100fe200000114d4 */
[----:B------:R-:W-:Y:S01]  /*0650*/  IMAD.SHL.U32 R25, R12, 0x200, RZ ;  /* 0x000002000c197824 */ /* 0x000fe200078e00ff */
[----:B------:R-:W-:Y:S01]  /*0660*/  ISETP.GE.AND P5, PT, R2, 0x21, PT ;  /* 0x000000210200780c */ /* 0x000fe20003fa6270 */
[----:B------:R-:W-:Y:S01]  /*0670*/  IMAD R16, R0, c[0x0][0x1e0], RZ ;  /* 0x0000780000107a24 */ /* 0x000fe200078e02ff */
[C---:B------:R-:W-:Y:S01]  /*0680*/  ISETP.GE.AND P4, PT, R2.reuse, 0x41, PT ;  /* 0x000000410200780c */ /* 0x040fe20003f86270 */
[----:B------:R-:W-:Y:S01]  /*0690*/  IMAD.WIDE.U32 R6, R3, c[0x0][0x1e0], R212 ;  /* 0x0000780003067a25 */ /* 0x000fe200078e00d4 */
[----:B------:R-:W-:Y:S01]  /*06a0*/  ISETP.GE.AND P3, PT, R2, 0x61, PT ;  /* 0x000000610200780c */ /* 0x000fe20003f66270 */
[----:B------:R-:W-:Y:S01]  /*06b0*/  USHF.L.U64.HI UR28, UR6, UR21, UR7 ;  /* 0x00000015061c7299 */ /* 0x000fe20008010207 */
[----:B------:R-:W-:Y:S01]  /*06c0*/  LOP3.LUT R9, R9, 0x1c0, RZ, 0xc0, !PT ;  /* 0x000001c009097812 */ /* 0x000fe200078ec0ff */
[----:B------:R-:W-:Y:S01]  /*06d0*/  IMAD R16, R3, c[0x0][0x1e4], R16 ;  /* 0x0000790003107a24 */ /* 0x000fe200078e0210 */
[----:B------:R-:W-:Y:S01]  /*06e0*/  USHF.L.U32 UR29, UR6, 0x6, URZ ;  /* 0x00000006061d7899 */ /* 0x000fe2000800063f */
[----:B------:R-:W-:Y:S01]  /*06f0*/  IMAD R0, R0, c[0x0][0x1b0], RZ ;  /* 0x00006c0000007a24 */ /* 0x000fe200078e02ff */
[----:B------:R-:W-:Y:S01]  /*0700*/  LOP3.LUT R4, R9, 0x38, R212, 0xf8, !PT ;  /* 0x0000003809047812 */ /* 0x000fe200078ef8d4 */
[----:B------:R-:W-:Y:S01]  /*0710*/  IMAD.IADD R17, R7, 0x1, R16 ;  /* 0x0000000107117824 */ /* 0x000fe200078e0210 */
[----:B------:R-:W-:Y:S01]  /*0720*/  SHF.R.U32.HI R10, RZ, 0x3, R9 ;  /* 0x00000003ff0a7819 */ /* 0x000fe20000011609 */
[----:B------:R-:W-:Y:S01]  /*0730*/  IMAD.MOV.U32 R16, RZ, RZ, R6 ;  /* 0x000000ffff107224 */ /* 0x000fe200078e0006 */
[C---:B------:R-:W-:Y:S01]  /*0740*/  ISETP.GE.OR P1, PT, R212.reuse, c[0x0][0x1cc], !P6 ;  /* 0x00007300d4007a0c */ /* 0x040fe20007726670 */
[----:B------:R-:W-:Y:S01]  /*0750*/  IMAD R7, R15, c[0x0][0x1d8], RZ ;  /* 0x000076000f077a24 */ /* 0x000fe200078e02ff */
[----:B------:R-:W-:Y:S01]  /*0760*/  ISETP.GE.OR P2, PT, R212, c[0x0][0x1cc], !P5 ;  /* 0x00007300d4007a0c */ /* 0x000fe20006f46670 */
[----:B-1----:R-:W-:Y:S01]  /*0770*/  IMAD.WIDE.U32 R16, R226, c[0x0][0x1e8], R16 ;  /* 0x00007a00e2107a25 */ /* 0x002fe200078e0010 */
[----:B------:R-:W-:-:S02]  /*0780*/  LOP3.LUT R10, R25, R4, R10, 0xf6, !PT ;  /* 0x00000004190a7212 */ /* 0x000fc400078ef60a */
[----:B------:R-:W-:Y:S01]  /*0790*/  ISETP.GE.OR P6, PT, R212, c[0x0][0x19c], !P6 ;  /* 0x00006700d4007a0c */ /* 0x000fe200077c6670 */
[----:B------:R-:W-:Y:S01]  /*07a0*/  IMAD R2, R14, c[0x0][0x1dc], R7 ;  /* 0x000077000e027a24 */ /* 0x000fe200078e0207 */
[----:B------:R-:W-:Y:S01]  /*07b0*/  IADD3 R17, R17, UR4, RZ ;  /* 0x0000000411117c10 */ /* 0x000fe2000fffe0ff */
[C---:B------:R-:W-:Y:S01]  /*07c0*/  IMAD R0, R3.reuse, c[0x0][0x1b4], R0 ;  /* 0x00006d0003007a24 */ /* 0x040fe200078e0200 */
[----:B------:R-:W-:Y:S01]  /*07d0*/  ULDC.64 UR4, c[0x0][0x1b8] ;  /* 0x00006e0000047ab9 */ /* 0x000fe20000000a00 */
[----:B------:R-:W-:Y:S01]  /*07e0*/  IMAD.WIDE.U32 R8, R3, c[0x0][0x1b0], R212 ;  /* 0x00006c0003087a25 */ /* 0x000fe200078e00d4 */
[----:B------:R-:W-:Y:S01]  /*07f0*/  UIMAD UR4, UR15, UR4, URZ ;  /* 0x000000040f0472a4 */ /* 0x000fe2000f8e023f */
[----:B------:R-:W-:Y:S02]  /*0800*/  ISETP.GE.OR P5, PT, R212, c[0x0][0x19c], !P5 ;  /* 0x00006700d4007a0c */ /* 0x000fe40006fa6670 */
[----:B------:R-:W-:Y:S01]  /*0810*/  IMAD.WIDE.U32 R6, R14, c[0x0][0x1d8], R16 ;  /* 0x000076000e067a25 */ /* 0x000fe200078e0010 */
[----:B------:R-:W-:Y:S01]  /*0820*/  UIMAD UR6, UR12, UR5, UR4 ;  /* 0x000000050c0672a4 */ /* 0x000fe2000f8e0204 */
[----:B------:R-:W-:-:S02]  /*0830*/  LEA.HI R18, R23, R204, RZ, 0x2 ;  /* 0x000000cc17127211 */ /* 0x000fc400078f10ff */
[----:B------:R-:W-:Y:S01]  /*0840*/  IMAD.IADD R2, R7, 0x1, R2 ;  /* 0x0000000107027824 */ /* 0x000fe200078e0202 */
[C---:B------:R-:W-:Y:S01]  /*0850*/  LEA R26, P0, R6.reuse, c[0x0][0x1c0], 0x1 ;  /* 0x00007000061a7a11 */ /* 0x040fe200078008ff */
[----:B------:R-:W-:Y:S01]  /*0860*/  IMAD.IADD R7, R9, 0x1, R0 ;  /* 0x0000000109077824 */ /* 0x000fe200078e0200 */
[----:B------:R-:W-:Y:S01]  /*0870*/  SHF.R.S32.HI R9, RZ, 0x1f, R5 ;  /* 0x0000001fff097819 */ /* 0x000fe20000011405 */
[----:B------:R-:W-:Y:S01]  /*0880*/  IMAD R0, R15, c[0x0][0x1a8], RZ ;  /* 0x00006a000f007a24 */ /* 0x000fe200078e02ff */
[----:B------:R-:W-:Y:S01]  /*0890*/  LEA.HI.X R27, R6, c[0x0][0x1c4], R2, 0x1, P0 ;  /* 0x00007100061b7a11 */ /* 0x000fe200000f0c02 */
[----:B------:R-:W-:Y:S01]  /*08a0*/  IMAD.MOV.U32 R6, RZ, RZ, R8 ;  /* 0x000000ffff067224 */ /* 0x000fe200078e0008 */
[----:B------:R-:W-:Y:S01]  /*08b0*/  IADD3 R16, P0, R26, UR29, RZ ;  /* 0x0000001d1a107c10 */ /* 0x000fe2000ff1e0ff */
[----:B------:R-:W-:Y:S01]  /*08c0*/  IMAD.SHL.U32 R10, R10, 0x2, RZ ;  /* 0x000000020a0a7824 */ /* 0x000fe200078e00ff */
[----:B------:R-:W-:Y:S01]  /*08d0*/  ULDC.64 UR4, c[0x0][0x188] ;  /* 0x0000620000047ab9 */ /* 0x000fe20000000a00 */
[----:B------:R-:W-:Y:S01]  /*08e0*/  IMAD.WIDE.U32 R6, R226, c[0x0][0x1b8], R6 ;  /* 0x00006e00e2067a25 */ /* 0x000fe200078e0006 */
[----:B------:R-:W-:Y:S01]  /*08f0*/  IADD3.X R17, R27, UR28, RZ, P0, !PT ;  /* 0x0000001c1b117c10 */ /* 0x000fe200087fe4ff */
[----:B------:R-:W-:Y:S01]  /*0900*/  UIMAD UR8, UR15, UR4, URZ ;  /* 0x000000040f0872a4 */ /* 0x000fe2000f8e023f */
[----:B------:R-:W-:Y:S01]  /*0910*/  @!PT LDS RZ, [RZ] ;  /* 0x00000000fffff984 */ /* 0x000fe20000000800 */
[----:B------:R-:W-:Y:S01]  /*0920*/  @!PT LDS RZ, [RZ] ;  /* 0x00000000fffff984 */ /* 0x000fe20000000800 */
[----:B------:R-:W-:Y:S01]  /*0930*/  @!PT LDS RZ, [RZ] ;  /* 0x00000000fffff984 */ /* 0x000fe20000000800 */
[----:B------:R1:W-:Y:S01]  /*0940*/  LDGSTS.E.BYPASS.LTC128B.128 [R10+0x4080], [R26.64], !P1 ;  /* 0x040800001a0a7fae */ /* 0x0003e2000c901d56 */
[C---:B------:R-:W-:Y:S01]  /*0950*/  IMAD R0, R14.reuse, c[0x0][0x1ac], R0 ;  /* 0x00006b000e007a24 */ /* 0x040fe200078e0200 */
[----:B------:R-:W-:Y:S01]  /*0960*/  IADD3 R7, R7, UR6, RZ ;  /* 0x0000000607077c10 */ /* 0x000fe2000fffe0ff */
[----:B------:R-:W-:Y:S01]  /*0970*/  ULDC.64 UR6, c[0x0][0x208] ;  /* 0x0000820000067ab9 */ /* 0x000fe20000000a00 */
[----:B------:R2:W-:Y:S01]  /*0980*/  LDGSTS.E.BYPASS.LTC128B.128 [R10+0x5080], [R16.64], !P2 ;  /* 0x05080000100a7fae */ /* 0x0005e2000d101d56 */
[----:B------:R-:W-:Y:S01]  /*0990*/  USHF.L.U64.HI UR9, UR6, UR21, UR7 ;  /* 0x0000001506097299 */ /* 0x000fe20008010207 */
[----:B------:R-:W-:Y:S01]  /*09a0*/  IMAD R2, R9, c[0x0][0x180], RZ ;  /* 0x0000600009027a24 */ /* 0x000fe200078e02ff */
[----:B------:R-:W-:Y:S01]  /*09b0*/  UIMAD.WIDE.U32 UR18, UR12, UR4, URZ ;  /* 0x000000040c1272a5 */ /* 0x000fe2000f8e003f */
[----:B------:R-:W-:Y:S01]  /*09c0*/  IMAD.WIDE.U32 R6, R14, c[0x0][0x1a8], R6 ;  /* 0x00006a000e067a25 */ /* 0x000fe200078e0006 */
[----:B------:R-:W-:Y:S01]  /*09d0*/  UIMAD UR8, UR12, UR5, UR8 ;  /* 0x000000050c0872a4 */ /* 0x000fe2000f8e0208 */
[----:B------:R-:W-:Y:S01]  /*09e0*/  SHF.R.S32.HI R11, RZ, 0x1f, R18 ;  /* 0x0000001fff0b7819 */ /* 0x000fe20000011412 */
[----:B------:R-:W-:Y:S01]  /*09f0*/  USHF.L.U32 UR10, UR6, 0x6, URZ ;  /* 0x00000006060a7899 */ /* 0x000fe2000800063f */
[----:B------:R-:W-:Y:S01]  /*0a00*/  IMAD.IADD R0, R7, 0x1, R0 ;  /* 0x0000000107007824 */ /* 0x000fe200078e0200 */
[C---:B------:R-:W-:Y:S01]  /*0a10*/  LEA R30, P2, R6.reuse, c[0x0][0x190], 0x1 ;  /* 0x00006400061e7a11 */ /* 0x040fe200078408ff */
[----:B------:R-:W-:Y:S01]  /*0a20*/  IMAD R201, R207, c[0x0][0x178], RZ ;  /* 0x00005e00cfc97a24 */ /* 0x000fe200078e02ff */
[----:B------:R-:W-:Y:S01]  /*0a30*/  UIADD3 UR8, UR19, UR8, URZ ;  /* 0x0000000813087290 */ /* 0x000fe2000fffe03f */
[C---:B------:R-:W-:Y:S01]  /*0a40*/  IMAD R2, R5.reuse, c[0x0][0x184], R2 ;  /* 0x0000610005027a24 */ /* 0x040fe200078e0202 */
[----:B------:R-:W-:Y:S01]  /*0a50*/  LEA.HI.X R31, R6, c[0x0][0x194], R0, 0x1, P2 ;  /* 0x00006500061f7a11 */ /* 0x000fe200010f0c00 */
[----:B------:R-:W-:Y:S01]  /*0a60*/  IMAD.WIDE.U32 R214, R206, c[0x0][0x178], RZ ;  /* 0x00005e00ced67a25 */ /* 0x000fe200078e00ff */
[----:B------:R-:W-:Y:S01]  /*0a70*/  SHF.R.S32.HI R0, RZ, 0x1f, R229 ;  /* 0x0000001fff007819 */ /* 0x000fe200000114e5 */
[----:B------:R-:W-:Y:S01]  /*0a80*/  ULDC.64 UR4, c[0x0][0x278] ;  /* 0x00009e0000047ab9 */ /* 0x000fe20000000a00 */
[----:B------:R-:W-:Y:S01]  /*0a90*/  ISETP.GT.AND P2, PT, R204, 0xf, PT ;  /* 0x0000000fcc00780c */ /* 0x000fe20003f44270 */
[----:B------:R-:W-:Y:S01]  /*0aa0*/  IMAD.WIDE.U32 R20, R5, c[0x0][0x180], R212 ;  /* 0x0000600005147a25 */ /* 0x000fe200078e00d4 */
[----:B------:R-:W-:Y:S01]  /*0ab0*/  UIMAD UR25, UR15, UR4, URZ ;  /* 0x000000040f1972a4 */ /* 0x000fe2000f8e023f */
[----:B------:R-:W-:Y:S01]  /*0ac0*/  LEA.HI R196, R23, R204, RZ, 0x7 ;  /* 0x000000cc17c47211 */ /* 0x000fe200078f38ff */
[----:B------:R-:W-:Y:S01]  /*0ad0*/  UIMAD.WIDE.U32 UR16, UR12, UR4, URZ ;  /* 0x000000040c1072a5 */ /* 0x000fe2000f8e003f */
[----:B------:R-:W-:Y:S01]  /*0ae0*/  IMAD R201, R206, c[0x0][0x17c], R201 ;  /* 0x00005f00cec97a24 */ /* 0x000fe200078e02c9 */
[----:B------:R-:W-:Y:S01]  /*0af0*/  IADD3 R3, P1, P0, R214, UR18, R20 ;  /* 0x00000012d6037c10 */ /* 0x000fe2000f83e014 */
[----:B------:R-:W-:Y:S01]  /*0b00*/  IMAD R7, R229, UR9, RZ ;  /* 0x00000009e5077c24 */ /* 0x000fe2000f8e02ff */
[----:B------:R-:W-:Y:S01]  /*0b10*/  UIMAD UR25, UR12, UR5, UR25 ;  /* 0x000000050c1972a4 */ /* 0x000fe2000f8e0219 */
[----:B------:R-:W-:Y:S01]  /*0b20*/  IMAD.IADD R2, R21, 0x1, R2 ;  /* 0x0000000115027824 */ /* 0x000fe200078e0202 */
[----:B------:R-:W-:Y:S01]  /*0b30*/  SHF.R.S32.HI R20, RZ, 0x2, R18 ;  /* 0x00000002ff147819 */ /* 0x000fe20000011412 */
[----:B------:R-:W-:Y:S01]  /*0b40*/  IMAD.IADD R201, R215, 0x1, R201 ;  /* 0x00000001d7c97824 */ /* 0x000fe200078e02c9 */
[----:B------:R-:W-:Y:S01]  /*0b50*/  ULDC.64 UR4, c[0x0][0x290] ;  /* 0x0000a40000047ab9 */ /* 0x000fe20000000a00 */
[C---:B------:R-:W-:Y:S01]  /*0b60*/  IMAD R4, R0.reuse, UR10, R7 ;  /* 0x0000000a00047c24 */ /* 0x040fe2000f8e0207 */
[----:B------:R-:W-:Y:S01]  /*0b70*/  UIMAD UR24, UR15, UR4, URZ ;  /* 0x000000040f1872a4 */ /* 0x000fe2000f8e023f */
[----:B------:R-:W-:Y:S01]  /*0b80*/  IMAD R0, R0, c[0x0][0x178], RZ ;  /* 0x00005e0000007a24 */ /* 0x000fe200078e02ff */
[----:B------:R-:W-:Y:S01]  /*0b90*/  IADD3.X R2, R201, UR8, R2, P1, P0 ;  /* 0x00000008c9027c10 */ /* 0x000fe20008fe0402 */
[C---:B------:R-:W-:Y:S01]  /*0ba0*/  IMAD.WIDE.U32 R14, R229.reuse, c[0x0][0x178], RZ ;  /* 0x00005e00e50e7a25 */ /* 0x040fe200078e00ff */
[----:B-1----:R-:W-:Y:S01]  /*0bb0*/  IADD3 R26, P0, R16, UR29, RZ ;  /* 0x0000001d101a7c10 */ /* 0x002fe2000ff1e0ff */
[----:B------:R-:W-:Y:S01]  /*0bc0*/  UIMAD UR5, UR12, UR5, UR24 ;  /* 0x000000050c0572a4 */ /* 0x000fe2000f8e0218 */
[----:B------:R-:W-:Y:S01]  /*0bd0*/  ISETP.GE.OR P1, PT, R212, c[0x0][0x1cc], !P4 ;  /* 0x00007300d4007a0c */ /* 0x000fe20006726670 */
[----:B------:R-:W-:Y:S01]  /*0be0*/  IMAD R7, R229, c[0x0][0x17c], R0 ;  /* 0x00005f00e5077a24 */ /* 0x000fe200078e0200 */
[----:B------:R-:W-:Y:S01]  /*0bf0*/  IADD3.X R27, R17, UR28, RZ, P0, !PT ;  /* 0x0000001c111b7c10 */ /* 0x000fe200087fe4ff */
[----:B------:R-:W-:Y:S01]  /*0c00*/  IMAD.SHL.U32 R208, R204, 0x4, RZ ;  /* 0x00000004ccd07824 */ /* 0x000fe200078e00ff */
[C---:B------:R-:W-:Y:S01]  /*0c10*/  LEA R3, P0, R14.reuse, R3, 0x6 ;  /* 0x000000030e037211 */ /* 0x040fe200078030ff */
[----:B------:R-:W-:Y:S01]  /*0c20*/  IMAD.IADD R7, R15, 0x1, R7 ;  /* 0x000000010f077824 */ /* 0x000fe200078e0207 */
[----:B------:R-:W-:Y:S01]  /*0c30*/  UIADD3 UR24, UR17, UR25, URZ ;  /* 0x0000001911187290 */ /* 0x000fe2000fffe03f */
[----:B------:R-:W-:Y:S01]  /*0c40*/  IMAD R0, R9, c[0x0][0x270], RZ ;  /* 0x00009c0009007a24 */ /* 0x000fe200078e02ff */
[----:B------:R-:W-:Y:S01]  /*0c50*/  SHF.R.S32.HI R209, RZ, 0x1f, R208 ;  /* 0x0000001fffd17819 */ /* 0x000fe200000114d0 */
[----:B------:R-:W-:Y:S01]  /*0c60*/  IMAD.SHL.U32 R21, R229, 0x40, RZ ;  /* 0x00000040e5157824 */ /* 0x000fe200078e00ff */
[----:B------:R-:W-:Y:S01]  /*0c70*/  LEA.HI.X R2, R14, R2, R7, 0x6, P0 ;  /* 0x000000020e027211 */ /* 0x000fe200000f3407 */
[C---:B------:R-:W-:Y:S01]  /*0c80*/  IMAD R13, R5.reuse, c[0x0][0x274], R0 ;  /* 0x00009d00050d7a24 */ /* 0x040fe200078e0200 */
[----:B------:R-:W-:Y:S01]  /*0c90*/  UIMAD.WIDE.U32 UR26, UR12, UR4, URZ ;  /* 0x000000040c1a72a5 */ /* 0x000fe2000f8e003f */
[----:B------:R-:W-:Y:S01]  /*0ca0*/  IMAD.WIDE.U32 R14, R5, c[0x0][0x270], R208 ;  /* 0x00009c00050e7a25 */ /* 0x000fe200078e00d0 */
[----:B------:R1:W-:Y:S01]  /*0cb0*/  LDGSTS.E.BYPASS.LTC128B.128 [R10+0x6080], [R26.64], !P1 ;  /* 0x060800001a0a7fae */ /* 0x0003e2000c901d56 */
[----:B--2---:R-:W-:Y:S01]  /*0cc0*/  SHF.R.S32.HI R16, RZ, 0x1f, R21 ;  /* 0x0000001fff107819 */ /* 0x004fe20000011415 */
[----:B------:R-:W-:Y:S01]  /*0cd0*/  UIADD3 UR25, UR27, UR5, URZ ;  /* 0x000000051b197290 */ /* 0x000fe2000fffe03f */
[----:B------:R-:W-:Y:S01]  /*0ce0*/  IMAD.IADD R13, R15, 0x1, R13 ;  /* 0x000000010f0d7824 */ /* 0x000fe200078e020d */
[----:B------:R-:W-:Y:S01]  /*0cf0*/  @!P2 IADD3 R14, P1, P0, R21, UR16, R14 ;  /* 0x00000010150eac10 */ /* 0x000fe2000f83e00e */
[----:B------:R-:W-:Y:S01]  /*0d00*/  IMAD R6, R9, c[0x0][0x288], RZ ;  /* 0x0000a20009067a24 */ /* 0x000fe200078e02ff */
[----:B------:R-:W-:Y:S01]  /*0d10*/  ULDC.64 UR4, c[0x0][0x1a8] ;  /* 0x00006a0000047ab9 */ /* 0x000fe20000000a00 */
[C---:B------:R-:W-:Y:S01]  /*0d20*/  IMAD.WIDE.U32 R28, R5.reuse, c[0x0][0x288], R208 ;  /* 0x0000a200051c7a25 */ /* 0x040fe200078e00d0 */
[----:B------:R-:W-:Y:S01]  /*0d30*/  @!P2 IADD3.X R13, R16, UR24, R13, P1, P0 ;  /* 0x00000018100dac10 */ /* 0x000fe20008fe040d */
[----:B------:R-:W-:Y:S01]  /*0d40*/  USHF.L.U32 UR32, UR4, 0x6, URZ ;  /* 0x0000000604207899 */ /* 0x000fe2000800063f */
[----:B------:R-:W-:Y:S01]  /*0d50*/  IADD3 R32, P0, R26, UR29, RZ ;  /* 0x0000001d1a207c10 */ /* 0x000fe2000ff1e0ff */
[----:B------:R-:W-:Y:S01]  /*0d60*/  IMAD R7, R5, c[0x0][0x28c], R6 ;  /* 0x0000a30005077a24 */ /* 0x000fe200078e0206 */
[----:B------:R-:W-:Y:S01]  /*0d70*/  IADD3 R8, P1, R28, UR26, RZ ;  /* 0x0000001a1c087c10 */ /* 0x000fe2000ff3e0ff */
[----:B------:R-:W-:Y:S01]  /*0d80*/  USHF.L.U64.HI UR29, UR4, UR21, UR5 ;  /* 0x00000015041d7299 */ /* 0x000fe20008010205 */
[----:B------:R-:W-:Y:S01]  /*0d90*/  IADD3.X R33, R27, UR28, RZ, P0, !PT ;  /* 0x0000001c1b217c10 */ /* 0x000fe200087fe4ff */
[----:B------:R-:W-:Y:S01]  /*0da0*/  IMAD R17, R207, c[0x0][0x208], RZ ;  /* 0x00008200cf117a24 */ /* 0x000fe200078e02ff */
[----:B------:R-:W-:Y:S01]  /*0db0*/  IADD3.X R7, R29, UR25, R7, P1, !PT ;  /* 0x000000191d077c10 */ /* 0x000fe20008ffe407 */
[----:B------:R-:W-:Y:S01]  /*0dc0*/  ULDC.64 UR4, c[0x0][0x218] ;  /* 0x0000860000047ab9 */ /* 0x000fe20000000a00 */
[C---:B------:R-:W-:Y:S01]  /*0dd0*/  ISETP.GE.OR P1, PT, R212.reuse, c[0x0][0x1cc], !P3 ;  /* 0x00007300d4007a0c */ /* 0x040fe20005f26670 */
[----:B------:R-:W-:Y:S01]  /*0de0*/  UIMAD.WIDE.U32 UR30, UR12, UR4, URZ ;  /* 0x000000040c1e72a5 */ /* 0x000fe2000f8e003f */
[----:B------:R-:W-:Y:S01]  /*0df0*/  ISETP.GE.OR P4, PT, R212, c[0x0][0x19c], !P4 ;  /* 0x00006700d4007a0c */ /* 0x000fe20006786670 */
[----:B------:R-:W-:Y:S01]  /*0e00*/  UIMAD UR4, UR15, UR4, URZ ;  /* 0x000000040f0472a4 */ /* 0x000fe2000f8e023f */
[----:B------:R-:W-:Y:S01]  /*0e10*/  LEA.HI R0, R23, R204, RZ, 0x4 ;  /* 0x000000cc17007211 */ /* 0x000fe200078f20ff */
[C---:B------:R-:W-:Y:S01]  /*0e20*/  IMAD.WIDE.U32 R210, R206.reuse, c[0x0][0x208], RZ ;  /* 0x00008200ced27a25 */ /* 0x040fe200078e00ff */
[----:B------:R-:W-:Y:S01]  /*0e30*/  LEA.HI R11, R11, R20, RZ, 0x3 ;  /* 0x000000140b0b7211 */ /* 0x000fe200078f18ff */
[----:B------:R-:W-:Y:S01]  /*0e40*/  UIMAD UR4, UR12, UR5, UR4 ;  /* 0x000000050c0472a4 */ /* 0x000fe2000f8e0204 */
[----:B------:R-:W-:Y:S01]  /*0e50*/  SHF.R.S32.HI R15, RZ, 0x4, R0 ;  /* 0x00000004ff0f7819 */ /* 0x000fe20000011400 */
[----:B------:R-:W-:Y:S01]  /*0e60*/  IMAD R17, R206, c[0x0][0x20c], R17 ;  /* 0x00008300ce117a24 */ /* 0x000fe200078e0211 */
[----:B-1----:R-:W-:Y:S01]  /*0e70*/  @!P2 LEA R26, P0, R14, c[0x0][0x258], 0x2 ;  /* 0x000096000e1aaa11 */ /* 0x002fe200078010ff */
[----:B------:R-:W-:Y:S01]  /*0e80*/  IMAD.WIDE.U32 R36, R5, c[0x0][0x210], R212 ;  /* 0x0000840005247a25 */ /* 0x000fe200078e00d4 */
[----:B------:R-:W-:Y:S01]  /*0e90*/  LEA.HI R6, R0, R15, RZ, 0x1 ;  /* 0x0000000f00067211 */ /* 0x000fe200078f08ff */
[----:B------:R1:W-:Y:S01]  /*0ea0*/  LDGSTS.E.BYPASS.LTC128B.128 [R10+0x7080], [R32.64], !P1 ;  /* 0x07080000200a7fae */ /* 0x0003e2000c901d56 */
[----:B------:R-:W-:Y:S01]  /*0eb0*/  @!P2 LEA.HI.X R27, R14, c[0x0][0x25c], R13, 0x2, P0 ;  /* 0x000097000e1baa11 */ /* 0x000fe200000f140d */
[----:B------:R-:W-:Y:S01]  /*0ec0*/  IMAD R14, R9, c[0x0][0x210], RZ ;  /* 0x00008400090e7a24 */ /* 0x000fe200078e02ff */
[----:B------:R-:W-:Y:S01]  /*0ed0*/  IADD3 R34, P0, R30, UR32, RZ ;  /* 0x000000201e227c10 */ /* 0x000fe2000ff1e0ff */
[----:B------:R-:W0:Y:S01]  /*0ee0*/  LDGDEPBAR ;  /* 0x00000000000079af */ /* 0x000e220000000000 */
[----:B------:R-:W-:Y:S01]  /*0ef0*/  LEA.HI R13, R23, R204, RZ, 0x5 ;  /* 0x000000cc170d7211 */ /* 0x000fe200078f28ff */
[----:B------:R-:W-:Y:S01]  /*0f00*/  UIADD3 UR28, UR31, UR4, URZ ;  /* 0x000000041f1c7290 */ /* 0x000fe2000fffe03f */
[----:B------:R-:W-:Y:S01]  /*0f10*/  IADD3.X R35, R31, UR29, RZ, P0, !PT ;  /* 0x0000001d1f237c10 */ /* 0x000fe200087fe4ff */
[----:B------:R2:W-:Y:S01]  /*0f20*/  LDGSTS.E.BYPASS.LTC128B.128 [R10+0x80], [R30.64], !P6 ;  /* 0x000800001e0a7fae */ /* 0x0005e2000f101d56 */
[----:B------:R-:W-:Y:S01]  /*0f30*/  IADD3 R28, P0, R34, UR32, RZ ;  /* 0x00000020221c7c10 */ /* 0x000fe2000ff1e0ff */
[----:B------:R-:W-:Y:S01]  /*0f40*/  IMAD.IADD R202, R211, 0x1, R17 ;  /* 0x00000001d3ca7824 */ /* 0x000fe200078e0211 */
[----:B------:R-:W-:Y:S01]  /*0f50*/  ISETP.GE.OR P6, PT, R212, c[0x0][0x19c], !P3 ;  /* 0x00006700d4007a0c */ /* 0x000fe20005fc6670 */
[----:B------:R3:W-:Y:S01]  /*0f60*/  LDGSTS.E.BYPASS.LTC128B.128 [R10+0x1080], [R34.64], !P5 ;  /* 0x01080000220a7fae */ /* 0x0007e2000e901d56 */
[----:B------:R-:W-:Y:S01]  /*0f70*/  IADD3.X R29, R35, UR29, RZ, P0, !PT ;  /* 0x0000001d231d7c10 */ /* 0x000fe200087fe4ff */
[----:B------:R-:W-:Y:S01]  /*0f80*/  IMAD.MOV.U32 R199, RZ, RZ, 0x40 ;  /* 0x00000040ffc77424 */ /* 0x000fe200078e00ff */
[----:B------:R-:W-:Y:S01]  /*0f90*/  SHF.R.S32.HI R24, RZ, 0x5, R13 ;  /* 0x00000005ff187819 */ /* 0x000fe2000001140d */
[----:B------:R-:W-:Y:S01]  /*0fa0*/  IMAD.MOV.U32 R192, RZ, RZ, 0x20 ;  /* 0x00000020ffc07424 */ /* 0x000fe200078e00ff */
[----:B------:R-:W-:Y:S01]  /*0fb0*/  LOP3.LUT R11, R11, 0xfffffff8, RZ, 0xc0, !PT ;  /* 0xfffffff80b0b7812 */ /* 0x000fe200078ec0ff */
[----:B------:R4:W-:Y:S01]  /*0fc0*/  LDGSTS.E.BYPASS.LTC128B.128 [R10+0x2080], [R28.64], !P4 ;  /* 0x020800001c0a7fae */ /* 0x0009e2000e101d56 */
[----:B------:R-:W-:Y:S01]  /*0fd0*/  LOP3.LUT R6, R6, 0xfffffffe, RZ, 0xc0, !PT ;  /* 0xfffffffe06067812 */ /* 0x000fe200078ec0ff */
[----:B------:R-:W-:Y:S01]  /*0fe0*/  ULDC.64 UR4, c[0x0][0x178] ;  /* 0x00005e0000047ab9 */ /* 0x000fe20000000a00 */
[----:B------:R-:W-:Y:S01]  /*0ff0*/  LEA.HI R197, R13, R24, RZ, 0x1 ;  /* 0x000000180dc57211 */ /* 0x000fe200078f08ff */
[----:B------:R-:W-:Y:S01]  /*1000*/  IMAD.IADD R11, R20, 0x1, -R11 ;  /* 0x00000001140b7824 */ /* 0x000fe200078e0a0b */
[----:B------:R-:W-:Y:S01]  /*1010*/  LOP3.LUT P4, RZ, R19, 0x4, RZ, 0xc0, !PT ;  /* 0x0000000413ff7812 */ /* 0x000fe2000788c0ff */
[----:B------:R-:W-:Y:S01]  /*1020*/  IMAD.IADD R6, R15, 0x1, -R6 ;  /* 0x000000010f067824 */ /* 0x000fe200078e0a06 */
[C---:B------:R-:W-:Y:S01]  /*1030*/  LOP3.LUT P5, RZ, R19.reuse, 0x2, RZ, 0xc0, !PT ;  /* 0x0000000213ff7812 */ /* 0x040fe200078ac0ff */
[----:B------:R-:W-:Y:S01]  /*1040*/  IMAD.SHL.U32 R19, R19, 0x40, RZ ;  /* 0x0000004013137824 */ /* 0x000fe200078e00ff */
[----:B-1----:R-:W-:Y:S01]  /*1050*/  IADD3 R32, P3, R28, UR32, RZ ;  /* 0x000000201c207c10 */ /* 0x002fe2000ff7e0ff */
[C---:B------:R-:W-:Y:S01]  /*1060*/  IMAD.SHL.U32 R20, R24.reuse, 0x10, RZ ;  /* 0x0000001018147824 */ /* 0x040fe200078e00ff */
[----:B------:R-:W-:Y:S01]  /*1070*/  LOP3.LUT R197, R197, 0xfffffffe, RZ, 0xc0, !PT ;  /* 0xfffffffec5c57812 */ /* 0x000fe200078ec0ff */
[----:B------:R-:W-:Y:S01]  /*1080*/  IMAD R15, R5, c[0x0][0x214], R14 ;  /* 0x00008500050f7a24 */ /* 0x000fe200078e020e */
[----:B------:R-:W-:Y:S01]  /*1090*/  IADD3.X R33, R29, UR29, RZ, P3, !PT ;  /* 0x0000001d1d217c10 */ /* 0x000fe20009ffe4ff */
[----:B------:R-:W-:Y:S01]  /*10a0*/  USHF.L.U32 UR29, UR4, 0x6, URZ ;  /* 0x00000006041d7899 */ /* 0x000fe2000800063f */
[----:B------:R-:W-:Y:S01]  /*10b0*/  LOP3.LUT R19, R19, 0x1c0, RZ, 0xc0, !PT ;  /* 0x000001c013137812 */ /* 0x000fe200078ec0ff */
[----:B------:R-:W-:Y:S01]  /*10c0*/  IMAD.IADD R197, R24, 0x1, -R197 ;  /* 0x0000000118c57824 */ /* 0x000fe200078e0ac5 */
[----:B------:R-:W-:Y:S01]  /*10d0*/  IADD3 R14, P1, P0, R210, UR30, R36 ;  /* 0x0000001ed20e7c10 */ /* 0x000fe2000f83e024 */
[----:B------:R1:W-:Y:S01]  /*10e0*/  LDGSTS.E.BYPASS.LTC128B.128 [R10+0x3080], [R32.64], !P6 ;  /* 0x03080000200a7fae */ /* 0x0003e2000f101d56 */
[----:B------:R-:W-:Y:S01]  /*10f0*/  IMAD.IADD R15, R37, 0x1, R15 ;  /* 0x00000001250f7824 */ /* 0x000fe200078e020f */
[C---:B------:R-:W-:Y:S01]  /*1100*/  LOP3.LUT R17, R19.reuse, 0x30, R20, 0xf8, !PT ;  /* 0x0000003013117812 */ /* 0x040fe200078ef814 */
[C---:B------:R-:W-:Y:S01]  /*1110*/  IMAD R20, R6.reuse, 0x800, R25 ;  /* 0x0000080006147824 */ /* 0x040fe200078e0219 */
[----:B------:R-:W0:Y:S01]  /*1120*/  LDGDEPBAR ;  /* 0x00000000000079af */ /* 0x000e220000000000 */
[----:B------:R-:W-:Y:S01]  /*1130*/  LOP3.LUT R24, R19, 0x8, R22, 0xf8, !PT ;  /* 0x0000000813187812 */ /* 0x000fe200078ef816 */
[----:B------:R-:W-:Y:S01]  /*1140*/  USHF.L.U64.HI UR21, UR4, UR21, UR5 ;  /* 0x0000001504157299 */ /* 0x000fe20008010205 */
[----:B------:R-:W-:Y:S01]  /*1150*/  SHF.R.U32.HI R19, RZ, 0x3, R19 ;  /* 0x00000003ff137819 */ /* 0x000fe20000011613 */
[----:B------:R-:W-:Y:S01]  /*1160*/  IMAD.SHL.U32 R23, R6, 0x10, RZ ;  /* 0x0000001006177824 */ /* 0x000fe200078e00ff */
[----:B------:R-:W-:Y:S01]  /*1170*/  IADD3.X R15, R202, UR28, R15, P1, P0 ;  /* 0x0000001cca0f7c10 */ /* 0x000fe20008fe040f */
[----:B------:R-:W-:Y:S01]  /*1180*/  USHF.L.U32 UR5, UR6, 0x5, URZ ;  /* 0x0000000506057899 */ /* 0x000fe2000800063f */
[----:B------:R-:W-:Y:S01]  /*1190*/  LOP3.LUT R195, R24, R19, RZ, 0x3c, !PT ;  /* 0x0000001318c37212 */ /* 0x000fe200078e3cff */
[----:B------:R-:W-:Y:S01]  /*11a0*/  UMOV UR4, 0x5 ;  /* 0x0000000500047882 */ /* 0x000fe20000000000 */
[----:B--2---:R-:W-:Y:S01]  /*11b0*/  LEA R30, P1, R3, c[0x0][0x160], 0x1 ;  /* 0x00005800031e7a11 */ /* 0x004fe200078208ff */
[----:B----4-:R-:W-:Y:S01]  /*11c0*/  IMAD.WIDE.U32 R28, R229, UR10, R14 ;  /* 0x0000000ae51c7c25 */ /* 0x010fe2000f8e000e */
[----:B------:R-:W-:Y:S01]  /*11d0*/  ISETP.GE.AND P3, PT, R212, c[0x0][0x1fc], PT ;  /* 0x00007f00d4007a0c */ /* 0x000fe20003f66270 */
[----:B------:R-:W-:Y:S01]  /*11e0*/  USHF.L.U64.HI UR4, UR6, UR4, UR7 ;  /* 0x0000000406047299 */ /* 0x000fe20008010207 */
[----:B------:R-:W-:Y:S01]  /*11f0*/  LEA.HI.X R31, R3, c[0x0][0x164], R2, 0x1, P1 ;  /* 0x00005900031f7a11 */ /* 0x000fe200008f0c02 */
[----:B------:R-:W-:Y:S01]  /*1200*/  IMAD.IADD R195, R20, 0x1, R195 ;  /* 0x0000000114c37824 */ /* 0x000fe200078e02c3 */
[----:B------:R-:W-:Y:S01]  /*1210*/  SEL R2, R199, 0xffffffc0, !P4 ;  /* 0xffffffc0c7027807 */ /* 0x000fe20006000000 */
[----:B------:R-:W-:Y:S01]  /*1220*/  IMAD.IADD R4, R29, 0x1, R4 ;  /* 0x000000011d047824 */ /* 0x000fe200078e0204 */
[----:B------:R-:W-:Y:S01]  /*1230*/  LEA R24, P0, R28, c[0x0][0x1f0], 0x1 ;  /* 0x00007c001c187a11 */ /* 0x000fe200078008ff */
[----:B------:R-:W-:Y:S01]  /*1240*/  IMAD.SHL.U32 R195, R195, 0x2, RZ ;  /* 0x00000002c3c37824 */ /* 0x000fe200078e00ff */
[----:B------:R-:W-:Y:S01]  /*1250*/  LOP3.LUT R3, R0, 0xfffffff0, RZ, 0xc0, !PT ;  /* 0xfffffff000037812 */ /* 0x000fe200078ec0ff */
[----:B------:R-:W-:Y:S01]  /*1260*/  USHF.L.U32 UR6, UR5, 0x1, URZ ;  /* 0x0000000105067899 */ /* 0x000fe2000800063f */
[----:B------:R-:W-:Y:S01]  /*1270*/  SEL R0, R192, 0xffffffe0, !P5 ;  /* 0xffffffe0c0007807 */ /* 0x000fe20006800000 */
[----:B------:R-:W-:Y:S01]  /*1280*/  IMAD.IADD R2, R195, 0x1, R2 ;  /* 0x00000001c3027824 */ /* 0x000fe200078e0202 */
[----:B------:R-:W-:Y:S01]  /*1290*/  LEA.HI.X R25, R28, c[0x0][0x1f4], R4, 0x1, P0 ;  /* 0x00007d001c197a11 */ /* 0x000fe200000f0c04 */
[----:B------:R-:W-:-:S04]  /*12a0*/  DEPBAR.LE SB0, 0x1 ;  /* 0x000080400000791a */ /* 0x000fc80000000000 */
[----:B------:R-:W-:Y:S01]  /*12b0*/  BAR.SYNC.DEFER_BLOCKING 0x0 ;  /* 0x0000000000007b1d */ /* 0x000fe20000010000 */
[----:B------:R-:W-:Y:S01]  /*12c0*/  IMAD.IADD R4, R204, 0x1, -R3 ;  /* 0x00000001cc047824 */ /* 0x000fe200078e0a03 */
[----:B------:R-:W-:Y:S01]  /*12d0*/  IADD3 R28, -R206, c[0x0][0x168], -R21 ;  /* 0x00005a00ce1c7a10 */ /* 0x000fe20007ffe915 */
[----:B------:R-:W-:Y:S01]  /*12e0*/  IMAD.IADD R3, R195, 0x1, R0 ;  /* 0x00000001c3037824 */ /* 0x000fe200078e0200 */
[----:B------:R-:W-:Y:S01]  /*12f0*/  ISETP.GE.AND P4, PT, R212, c[0x0][0x16c], PT ;  /* 0x00005b00d4007a0c */ /* 0x000fe20003f86270 */
[----:B------:R-:W-:Y:S01]  /*1300*/  IMAD.IADD R0, R0, 0x1, R2 ;  /* 0x0000000100007824 */ /* 0x000fe200078e0202 */
[C---:B------:R-:W-:Y:S01]  /*1310*/  ISETP.LT.OR P5, PT, R28.reuse, 0x1, P3 ;  /* 0x000000011c00780c */ /* 0x040fe20001fa1670 */
[----:B------:R-:W-:Y:S01]  /*1320*/  USHF.L.U64.HI UR4, UR5, 0x1, UR4 ;  /* 0x0000000105047899 */ /* 0x000fe20008010204 */
[C---:B------:R-:W-:Y:S02]  /*1330*/  ISETP.LT.OR P0, PT, R28.reuse, 0x1, P4 ;  /* 0x000000011c00780c */ /* 0x040fe40002701670 */
[----:B------:R-:W-:-:S02]  /*1340*/  ISETP.LT.OR P6, PT, R28, 0x21, P4 ;  /* 0x000000211c00780c */ /* 0x000fc400027c1670 */
[----:B------:R-:W-:Y:S02]  /*1350*/  ISETP.LT.OR P1, PT, R28, 0x21, P3 ;  /* 0x000000211c00780c */ /* 0x000fe40001f21670 */
[----:B------:R-:W-:Y:S02]  /*1360*/  SHF.R.S32.HI R29, RZ, 0x1f, R4 ;  /* 0x0000001fff1d7819 */ /* 0x000fe40000011404 */
[----:B------:R-:W-:Y:S02]  /*1370*/  LOP3.LUT R13, R13, 0xffffffe0, RZ, 0xc0, !PT ;  /* 0xffffffe00d0d7812 */ /* 0x000fe400078ec0ff */
[----:B------:R-:W-:Y:S02]  /*1380*/  LEA.HI R20, R29, R4, RZ, 0x3 ;  /* 0x000000041d147211 */ /* 0x000fe400078f18ff */
[----:B------:R-:W-:Y:S01]  /*1390*/  SHF.R.U32.HI R196, RZ, 0x4, R196 ;  /* 0x00000004ffc47819 */ /* 0x000fe200000116c4 */
[----:B------:R-:W-:Y:S01]  /*13a0*/  IMAD.IADD R13, R204, 0x1, -R13 ;  /* 0x00000001cc0d7824 */ /* 0x000fe200078e0a0d */
[C---:B------:R-:W-:Y:S01]  /*13b0*/  LOP3.LUT R29, R20.reuse, 0xfffffff8, RZ, 0xc0, !PT ;  /* 0xfffffff8141d7812 */ /* 0x040fe200078ec0ff */
[----:B------:R-:W-:Y:S01]  /*13c0*/  IMAD.SHL.U32 R193, R20, 0x40, RZ ;  /* 0x0000004014c17824 */ /* 0x000fe200078e00ff */
[----:B------:R2:W4:Y:S01]  /*13d0*/  LDSM.16.M88.4 R144, [R195+0x4080] ;  /* 0x00408000c390783b */ /* 0x0005220000000200 */
[----:B------:R-:W-:-:S02]  /*13e0*/  LOP3.LUT R23, R23, 0x10, RZ, 0xc0, !PT ;  /* 0x0000001017177812 */ /* 0x000fc400078ec0ff */
[----:B------:R-:W-:Y:S01]  /*13f0*/  IMAD.IADD R4, R4, 0x1, -R29 ;  /* 0x0000000104047824 */ /* 0x000fe200078e0a1d */
[----:B------:R2:W5:Y:S01]  /*1400*/  LDSM.16.M88.4 R148, [R195+0x6080] ;  /* 0x00608000c394783b */ /* 0x0005620000000200 */
[----:B------:R-:W-:Y:S02]  /*1410*/  LOP3.LUT R29, R18, 0x7ffffffc, RZ, 0xc0, !PT ;  /* 0x7ffffffc121d7812 */ /* 0x000fe400078ec0ff */
[----:B------:R-:W-:Y:S01]  /*1420*/  SHF.R.S32.HI R18, RZ, 0x1f, R13 ;  /* 0x0000001fff127819 */ /* 0x000fe2000001140d */
[----:B------:R2:W1:Y:S01]  /*1430*/  LDSM.16.M88.4 R152, [R3+0x4080] ;  /* 0x004080000398783b */ /* 0x0004620000000200 */
[----:B------:R-:W-:Y:S01]  /*1440*/  LOP3.LUT R196, R23, 0x8, R196, 0xf8, !PT ;  /* 0x0000000817c47812 */ /* 0x000fe200078ef8c4 */
[----:B------:R-:W-:Y:S01]  /*1450*/  IMAD.SHL.U32 R23, R6, 0x20, RZ ;  /* 0x0000002006177824 */ /* 0x000fe200078e00ff */
[----:B------:R-:W-:Y:S01]  /*1460*/  LEA.HI R18, R18, R13, RZ, 0x2 ;  /* 0x0000000d12127211 */ /* 0x000fe200078f10ff */
[----:B------:R2:W1:Y:S01]  /*1470*/  LDSM.16.M88.4 R160, [R3+0x6080] ;  /* 0x0060800003a0783b */ /* 0x0004620000000200 */
[----:B------:R-:W-:-:S02]  /*1480*/  LOP3.LUT R193, R193, 0xfffffe00, RZ, 0xc0, !PT ;  /* 0xfffffe00c1c17812 */ /* 0x000fc400078ec0ff */
[----:B------:R-:W-:Y:S01]  /*1490*/  SHF.R.S32.HI R20, RZ, 0x2, R18 ;  /* 0x00000002ff147819 */ /* 0x000fe20000011412 */
[----:B------:R2:W1:Y:S01]  /*14a0*/  LDSM.16.M88.4 R164, [R2+0x4080] ;  /* 0x0040800002a4783b */ /* 0x0004620000000200 */
[C---:B------:R-:W-:Y:S02]  /*14b0*/  IADD3 R217, R10.reuse, 0x4080, RZ ;  /* 0x000040800ad97810 */ /* 0x040fe40007ffe0ff */
[----:B------:R-:W-:Y:S01]  /*14c0*/  IADD3 R216, R10, 0x8080, RZ ;  /* 0x000080800ad87810 */ /* 0x000fe20007ffe0ff */
[----:B------:R2:W2:Y:S01]  /*14d0*/  LDSM.16.M88.4 R168, [R2+0x6080] ;  /* 0x0060800002a8783b */ /* 0x0004a20000000200 */
[C---:B------:R-:W-:Y:S02]  /*14e0*/  IMAD R203, R197.reuse, 0x10, R20 ;  /* 0x00000010c5cb7824 */ /* 0x040fe400078e0214 */
[----:B------:R-:W-:Y:S01]  /*14f0*/  IMAD.SHL.U32 R197, R197, 0x400, RZ ;  /* 0x00000400c5c57824 */ /* 0x000fe200078e00ff */
[----:B------:R1:W2:Y:S04]  /*1500*/  LDSM.16.M88.4 R172, [R0+0x4080] ;  /* 0x0040800000ac783b */ /* 0x0002a80000000200 */
[----:B------:R1:W2:Y:S04]  /*1510*/  LDSM.16.M88.4 R176, [R0+0x6080] ;  /* 0x0060800000b0783b */ /* 0x0002a80000000200 */
[----:B------:R-:W-:Y:S06]  /*1520*/  BAR.SYNC.DEFER_BLOCKING 0x0 ;  /* 0x0000000000007b1d */ /* 0x000fec0000010000 */
[----:B------:R-:W-:Y:S01]  /*1530*/  @!PT LDS RZ, [RZ] ;  /* 0x00000000fffff984 */ /* 0x000fe20000000800 */
[----:B------:R-:W-:Y:S01]  /*1540*/  @!PT LDS RZ, [RZ] ;  /* 0x00000000fffff984 */ /* 0x000fe20000000800 */
[----:B------:R-:W-:Y:S01]  /*1550*/  @!PT LDS RZ, [RZ] ;  /* 0x00000000fffff984 */ /* 0x000fe20000000800 */
[----:B------:R2:W-:Y:S01]  /*1560*/  LDGSTS.E.BYPASS.LTC128B.128 [R10+0x4080], [R30.64], !P0 ;  /* 0x040800001e0a7fae */ /* 0x0005e2000c101d56 */
[----:B-1----:R-:W-:-:S04]  /*1570*/  IADD3 R32, P0, R30, UR29, RZ ;  /* 0x0000001d1e207c10 */ /* 0x002fc8000ff1e0ff */
[----:B------:R-:W-:Y:S02]  /*1580*/  IADD3.X R33, R31, UR21, RZ, P0, !PT ;  /* 0x000000151f217c10 */ /* 0x000fe400087fe4ff */
[----:B------:R-:W-:-:S03]  /*1590*/  IADD3 R21, P0, R21, R8, RZ ;  /* 0x0000000815157210 */ /* 0x000fc60007f1e0ff */
[----:B------:R1:W-:Y:S02]  /*15a0*/  LDGSTS.E.BYPASS.LTC128B.128 [R10+0x5080], [R32.64], !P6 ;  /* 0x05080000200a7fae */ /* 0x0003e4000f101d56 */
[----:B------:R-:W-:Y:S01]  /*15b0*/  IMAD.X R28, R16, 0x1, R7, P0 ;  /* 0x00000001101c7824 */ /* 0x000fe200000e0607 */
[----:B------:R-:W-:Y:S01]  /*15c0*/  LOP3.LUT R16, R17, 0x8, R22, 0xf8, !PT ;  /* 0x0000000811107812 */ /* 0x000fe200078ef816 */
[----:B------:R-:W-:-:S03]  /*15d0*/  IMAD.SHL.U32 R22, R12, 0x8, RZ ;  /* 0x000000080c167824 */ /* 0x000fc600078e00ff */
[----:B------:R-:W-:Y:S02]  /*15e0*/  LOP3.LUT R19, R16, R19, RZ, 0x3c, !PT ;  /* 0x0000001310137212 */ /* 0x000fe400078e3cff */
[----:B------:R-:W-:-:S03]  /*15f0*/  LOP3.LUT R22, R22, 0x18, RZ, 0xc0, !PT ;  /* 0x0000001816167812 */ /* 0x000fc600078ec0ff */
[C---:B------:R-:W-:Y:S01]  /*1600*/  IMAD R194, R6.reuse, 0x200, R19 ;  /* 0x0000020006c27824 */ /* 0x040fe200078e0213 */
[----:B------:R-:W-:Y:S01]  /*1610*/  IADD3 R19, R229, 0x1, RZ ;  /* 0x00000001e5137810 */ /* 0x000fe20007ffe0ff */
[----:B------:R-:W-:Y:S01]  /*1620*/  IMAD.SHL.U32 R6, R6, 0x8, RZ ;  /* 0x0000000806067824 */ /* 0x000fe200078e00ff */
[----:B------:R-:W-:Y:S01]  /*1630*/  LOP3.LUT R16, R22, 0x20, R23, 0xf8, !PT ;  /* 0x0000002016107812 */ /* 0x000fe200078ef817 */
[----:B------:R-:W-:Y:S01]  /*1640*/  @!P2 IMAD.SHL.U32 R23, R204, 0x10, RZ ;  /* 0x00000010cc17a824 */ /* 0x000fe200078e00ff */
[----:B--2---:R-:W-:-:S04]  /*1650*/  LEA R30, P0, R21, c[0x0][0x280], 0x2 ;  /* 0x0000a000151e7a11 */ /* 0x004fc800078010ff */
[----:B------:R-:W-:Y:S01]  /*1660*/  LEA.HI.X R31, R21, c[0x0][0x284], R28, 0x2, P0 ;  /* 0x0000a100151f7a11 */ /* 0x000fe200000f141c */
[----:B------:R-:W-:Y:S01]  /*1670*/  IMAD.SHL.U32 R21, R11, 0x40, RZ ;  /* 0x000000400b157824 */ /* 0x000fe200078e00ff */
[----:B---3--:R-:W-:-:S04]  /*1680*/  IADD3 R34, P0, R24, UR6, RZ ;  /* 0x0000000618227c10 */ /* 0x008fc8000ff1e0ff */
[----:B------:R-:W-:Y:S02]  /*1690*/  LOP3.LUT R21, R21, 0x1c0, RZ, 0xc0, !PT ;  /* 0x000001c015157812 */ /* 0x000fe400078ec0ff */
[----:B------:R-:W-:Y:S02]  /*16a0*/  IADD3.X R35, R25, UR4, RZ, P0, !PT ;  /* 0x0000000419237c10 */ /* 0x000fe400087fe4ff */
[----:B------:R-:W-:Y:S02]  /*16b0*/  SHF.R.U32.HI R17, RZ, 0x3, R21 ;  /* 0x00000003ff117819 */ /* 0x000fe40000011615 */
[----:B------:R-:W-:Y:S02]  /*16c0*/  ISETP.GE.AND P0, PT, R19, UR14, PT ;  /* 0x0000000e13007c0c */ /* 0x000fe4000bf06270 */
[----:B------:R-:W-:Y:S01]  /*16d0*/  LOP3.LUT R17, R17, R21, R22, 0x1e, !PT ;  /* 0x0000001511117212 */ /* 0x000fe200078e1e16 */
[C---:B------:R-:W-:Y:S02]  /*16e0*/  @!P2 IMAD.SHL.U32 R21, R204.reuse, 0x10, RZ ;  /* 0x00000010cc15a824 */ /* 0x040fe400078e00ff */
[----:B------:R-:W-:-:S03]  /*16f0*/  IMAD.IADD R22, R204, 0x1, -R29 ;  /* 0x00000001cc167824 */ /* 0x000fc600078e0a1d */
[----:B------:R2:W-:Y:S01]  /*1700*/  @!P2 LDGSTS.E.BYPASS.LTC128B.128 [R21+0xc080], [R26.64] ;  /* 0x0c0800001a15afae */ /* 0x0005e2000b901d56 */
[----:B------:R-:W-:-:S03]  /*1710*/  IMAD R22, R22, 0x2, R197 ;  /* 0x0000000216167824 */ /* 0x000fc600078e02c5 */
[----:B------:R-:W0:Y:S01]  /*1720*/  LDGDEPBAR ;  /* 0x00000000000079af */ /* 0x000e220000000000 */
[----:B------:R-:W-:-:S03]  /*1730*/  IMAD.IADD R17, R22, 0x1, R17 ;  /* 0x0000000116117824 */ /* 0x000fc600078e0211 */
[----:B------:R1:W-:Y:S04]  /*1740*/  LDGSTS.E.BYPASS.LTC128B.128 [R10+0x8080], [R24.64], !P5 ;  /* 0x08080000180a7fae */ /* 0x0003e8000e901d56 */
[----:B------:R1:W-:Y:S04]  /*1750*/  LDGSTS.E.BYPASS.LTC128B.128 [R10+0x9080], [R34.64], !P1 ;  /* 0x09080000220a7fae */ /* 0x0003e8000c901d56 */
[----:B------:R3:W-:Y:S04]  /*1760*/  @!P2 LDGSTS.E.BYPASS.LTC128B.128 [R23+0xc280], [R30.64] ;  /* 0x0c2800001e17afae */ /* 0x0007e8000b901d56 */
[----:B------:R-:W0:Y:S04]  /*1770*/  LDGDEPBAR ;  /* 0x00000000000079af */ /* 0x000e280000000000 */
[----:B------:R-:W0:Y:S01]  /*1780*/  LDGDEPBAR ;  /* 0x00000000000079af */ /* 0x000e220000000000 */
[----:B--2---:R-:W-:-:S05]  /*1790*/  IMAD.SHL.U32 R21, R4, 0x40, RZ ;  /* 0x0000004004157824 */ /* 0x004fca00078e00ff */
[----:B------:R-:W-:-:S04]  /*17a0*/  LOP3.LUT R21, R21, 0x1c0, RZ, 0xc0, !PT ;  /* 0x000001c015157812 */ /* 0x000fc800078ec0ff */
[----:B------:R-:W-:-:S04]  /*17b0*/  SHF.R.U32.HI R20, RZ, 0x3, R21 ;  /* 0x00000003ff147819 */ /* 0x000fc80000011615 */
[C-C-:B------:R-:W-:Y:S02]  /*17c0*/  LOP3.LUT R196, R20.reuse, R196, R21.reuse, 0x1e, !PT ;  /* 0x000000c414c47212 */ /* 0x140fe400078e1e15 */
[----:B------:R-:W-:Y:S02]  /*17d0*/  LOP3.LUT R16, R20, R16, R21, 0x1e, !PT ;  /* 0x0000001014107212 */ /* 0x000fe400078e1e15 */
[----:B---3--:R-:W-:Y:S02]  /*17e0*/  LOP3.LUT R23, R21, 0x8, R6, 0xf8, !PT ;  /* 0x0000000815177812 */ /* 0x008fe400078ef806 */
[----:B------:R-:W-:Y:S02]  /*17f0*/  LOP3.LUT R196, R196, R193, RZ, 0xfc, !PT ;  /* 0x000000c1c4c47212 */ /* 0x000fe400078efcff */
[----:B------:R-:W-:-:S04]  /*1800*/  LOP3.LUT R6, R23, R20, RZ, 0x3c, !PT ;  /* 0x0000001417067212 */ /* 0x000fc800078e3cff */
[-C--:B------:R-:W-:Y:S02]  /*1810*/  IADD3 R197, R6, R193.reuse, R197 ;  /* 0x000000c106c57210 */ /* 0x080fe40007ffe0c5 */
[----:B------:R-:W-:Y:S01]  /*1820*/  LOP3.LUT R193, R16, R193, RZ, 0xfc, !PT ;  /* 0x000000c110c17212 */ /* 0x000fe200078efcff */
[----:B------:R-:W-:Y:S05]  /*1830*/  @P0 BRA `(.L_x_324) ;  /* 0x0000018000000947 */ /* 0x000fea0003800000 */
[----:B-1--45:R-:W-:Y:S01]  /*1840*/  SHF.R.S32.HI R21, RZ, 0x1f, R19 ;  /* 0x0000001fff157819 */ /* 0x032fe20000011413 */
        /* <DEDUP_REMOVED lines=22> */
.L_x_325:
[----:B------:R-:W-:Y:S05]  /*19b0*/  BSYNC B0 ;  /* 0x0000000000007941 */ /* 0x000fea0003800000 */
.L_x_324:
[----:B-1--45:R-:W-:Y:S01]  /*19c0*/  SHF.R.S32.HI R7, RZ, 0x1f, R12 ;  /* 0x0000001fff077819 */ /* 0x032fe2000001140c */
[----:B------:R-:W0:Y:S01]  /*19d0*/  LDGDEPBAR ;  /* 0x00000000000079af */ /* 0x000e220000000000 */
[----:B------:R-:W-:Y:S01]  /*19e0*/  LOP3.LUT R18, R18, 0x7ffffffc, RZ, 0xc0, !PT ;  /* 0x7ffffffc12127812 */ /* 0x000fe200078ec0ff */
[----:B--2---:R-:W-:Y:S01]  /*19f0*/  IMAD R6, R9, c[0x0][0x238], RZ ;  /* 0x00008e0009067a24 */ /* 0x004fe200078e02ff */
[----:B------:R-:W-:Y:S01]  /*1a00*/  LEA.HI R7, R7, R12, RZ, 0x2 ;  /* 0x0000000c07077211 */ /* 0x000fe200078f10ff */
[----:B------:R-:W-:Y:S01]  /*1a10*/  UMOV UR33, 0x1 ;  /* 0x0000000100217882 */ /* 0x000fe20000000000 */
[----:B------:R-:W-:Y:S01]  /*1a20*/  SHF.R.S32.HI R205, RZ, 0x1f, R204 ;  /* 0x0000001fffcd7819 */ /* 0x000fe200000114cc */
[----:B------:R-:W-:Y:S01]  /*1a30*/  IMAD.IADD R18, R13, 0x1, -R18 ;  /* 0x000000010d127824 */ /* 0x000fe200078e0a12 */
[----:B------:R-:W-:Y:S01]  /*1a40*/  LOP3.LUT R7, R7, 0x1ffffffc, RZ, 0xc0, !PT ;  /* 0x1ffffffc07077812 */ /* 0x000fe200078ec0ff */
[----:B------:R-:W-:Y:S01]  /*1a50*/  ULDC UR32, c[0x0][0x198] ;  /* 0x0000660000207ab9 */ /* 0x000fe20000000800 */
[----:B------:R-:W-:Y:S01]  /*1a60*/  LOP3.LUT P5, RZ, R11, 0x4, RZ, 0xc0, !PT ;  /* 0x000000040bff7812 */ /* 0x000fe200078ac0ff */
[----:B------:R-:W-:Y:S01]  /*1a70*/  UIADD3 UR32, -UR13, UR32, UR33 ;  /* 0x000000200d207290 */ /* 0x000fe2000fffe121 */
[C---:B------:R-:W-:Y:S01]  /*1a80*/  IMAD R6, R5.reuse, c[0x0][0x23c], R6 ;  /* 0x00008f0005067a24 */ /* 0x040fe200078e0206 */
[----:B------:R-:W-:Y:S01]  /*1a90*/  ULDC.64 UR4, c[0x0][0x240] ;  /* 0x0000900000047ab9 */ /* 0x000fe20000000a00 */
[----:B------:R-:W-:Y:S01]  /*1aa0*/  IMAD.IADD R7, R12, 0x1, -R7 ;  /* 0x000000010c077824 */ /* 0x000fe200078e0a07 */
[----:B------:R-:W-:Y:S01]  /*1ab0*/  UIMAD UR4, UR15, UR4, URZ ;  /* 0x000000040f0472a4 */ /* 0x000fe2000f8e023f */
[----:B------:R-:W-:Y:S01]  /*1ac0*/  IMAD.WIDE.U32 R8, R5, c[0x0][0x238], R204 ;  /* 0x00008e0005087a25 */ /* 0x000fe200078e00cc */
[----:B------:R-:W-:Y:S01]  /*1ad0*/  LEA R218, R17, 0xc480, 0x1 ;  /* 0x0000c48011da7811 */ /* 0x000fe200078e08ff */
[----:B------:R-:W-:Y:S01]  /*1ae0*/  ULDC UR15, c[0x0][0x2a0] ;  /* 0x0000a800000f7ab9 */ /* 0x000fe20000000800 */
[C---:B------:R-:W-:Y:S01]  /*1af0*/  LOP3.LUT P1, RZ, R4.reuse, 0x2, RZ, 0xc0, !PT ;  /* 0x0000000204ff7812 */ /* 0x040fe2000782c0ff */
[----:B------:R-:W-:Y:S01]  /*1b00*/  IMAD R224, R7, 0x4, R18 ;  /* 0x0000000407e07824 */ /* 0x000fe200078e0212 */
[----:B------:R-:W-:Y:S01]  /*1b10*/  UIMAD UR34, UR12, UR5, UR4 ;  /* 0x000000050c2272a4 */ /* 0x000fe2000f8e0204 */
[----:B------:R-:W-:Y:S01]  /*1b20*/  IMAD.IADD R9, R9, 0x1, R6 ;  /* 0x0000000109097824 */ /* 0x000fe200078e0206 */
[----:B------:R-:W-:Y:S01]  /*1b30*/  ULOP3.LUT UR15, URZ, UR15, URZ, 0x33, !UPT ;  /* 0x0000000f3f0f7292 */ /* 0x000fe2000f8e333f */
[----:B------:R-:W-:Y:S01]  /*1b40*/  IMAD.U32 R5, RZ, RZ, UR32 ;  /* 0x00000020ff057e24 */ /* 0x000fe2000f8e00ff */
[----:B------:R-:W-:Y:S01]  /*1b50*/  LOP3.LUT P0, RZ, R4, 0x4, RZ, 0xc0, !PT ;  /* 0x0000000404ff7812 */ /* 0x000fe2000780c0ff */
[----:B------:R-:W-:Y:S01]  /*1b60*/  IMAD.SHL.U32 R224, R224, 0x2, RZ ;  /* 0x00000002e0e07824 */ /* 0x000fe200078e00ff */
[----:B------:R-:W-:Y:S01]  /*1b70*/  IADD3 R225, R218, 0x40, RZ ;  /* 0x00000040dae17810 */ /* 0x000fe20007ffe0ff */
[----:B------:R-:W-:Y:S01]  /*1b80*/  IMAD.WIDE.U32 R226, R226, c[0x0][0x240], R8 ;  /* 0x00009000e2e27a25 */ /* 0x000fe200078e0008 */
[----:B------:R-:W-:Y:S01]  /*1b90*/  ULDC UR5, c[0x0][0x2a8] ;  /* 0x0000aa0000057ab9 */ /* 0x000fe20000000800 */
[----:B------:R-:W-:Y:S01]  /*1ba0*/  LEA R193, R193, 0x80, 0x1 ;  /* 0x00000080c1c17811 */ /* 0x000fe200078e08ff */
[----:B------:R-:W-:Y:S01]  /*1bb0*/  CS2R R126, SRZ ;  /* 0x00000000007e7805 */ /* 0x000fe2000001ff00 */
[----:B------:R-:W-:Y:S01]  /*1bc0*/  IADD3 R222, R5, -c[0x0][0x168], -R224 ;  /* 0x80005a0005de7a10 */ /* 0x000fe20007ffe8e0 */
[----:B------:R-:W-:Y:S01]  /*1bd0*/  IMAD.SHL.U32 R194, R194, 0x2, RZ ;  /* 0x00000002c2c27824 */ /* 0x000fe200078e00ff */
        /* <DEDUP_REMOVED lines=36> */
[----:B------:R-:W-:Y:S01]  /*1e20*/  UMOV UR7, 0x1 ;  /* 0x0000000100077882 */ /* 0x000fe20000000000 */
[----:B------:R-:W-:Y:S01]  /*1e30*/  IADD3 R223, -R224, UR20, RZ ;  /* 0x00000014e0df7c10 */ /* 0x000fe2000fffe1ff */
[----:B------:R-:W-:Y:S01]  /*1e40*/  UMOV UR6, URZ ;  /* 0x0000003f00067c82 */ /* 0x000fe20008000000 */
[----:B------:R-:W-:Y:S01]  /*1e50*/  IADD3 R219, R227, UR34, RZ ;  /* 0x00000022e3db7c10 */ /* 0x000fe2000fffe0ff */
[----:B------:R-:W-:Y:S01]  /*1e60*/  UISETP.GT.AND UP4, UPT, UR11, -0x1, UPT ;  /* 0xffffffff0b00788c */ /* 0x000fe2000bf84270 */
[C---:B------:R-:W-:Y:S01]  /*1e70*/  IADD3 R221, R222.reuse, c[0x0][0x2a4], RZ ;  /* 0x0000a900dedd7a10 */ /* 0x040fe20007ffe0ff */
[----:B------:R-:W-:Y:S01]  /*1e80*/  ULOP3.LUT UR32, URZ, UR4, URZ, 0x33, !UPT ;  /* 0x000000043f207292 */ /* 0x000fe2000f8e333f */
[----:B------:R-:W-:Y:S01]  /*1e90*/  IADD3 R220, R222, UR15, RZ ;  /* 0x0000000fdedc7c10 */ /* 0x000fe2000fffe0ff */
[----:B------:R-:W-:-:S02]  /*1ea0*/  UMOV UR5, URZ ;  /* 0x0000003f00057c82 */ /* 0x000fc40008000000 */
.L_x_344:
[----:B------:R-:W-:Y:S04]  /*1eb0*/  DEPBAR.LE SB0, 0x1 ;  /* 0x000080400000791a */ /* 0x000fe80000000000 */
[----:B------:R-:W-:Y:S01]  /*1ec0*/  BAR.SYNC.DEFER_BLOCKING 0x0 ;  /* 0x0000000000007b1d */ /* 0x000fe20000010000 */
[----:B------:R-:W-:Y:S01]  /*1ed0*/  USHF.L.U32 UR4, UR5, 0xc, URZ ;  /* 0x0000000c05047899 */ /* 0x000fe2000800063f */
[----:B------:R-:W-:Y:S01]  /*1ee0*/  MOV R156, UR5 ;  /* 0x00000005009c7c02 */ /* 0x000fe20008000f00 */
[--C-:B------:R-:W-:Y:S01]  /*1ef0*/  IMAD R157, R229, 0x40, R203.reuse ;  /* 0x00000040e59d7824 */ /* 0x100fe200078e02cb */
[----:B------:R-:W-:Y:S03]  /*1f00*/  PLOP3.LUT P1, PT, PT, PT, UP3, 0x80, 0x0 ;  /* 0x000000000000781c */ /* 0x000fe60003f2f038 */
[----:B------:R-:W-:Y:S01]  /*1f10*/  IADD3 R180, R197, UR4, RZ ;  /* 0x00000004c5b47c10 */ /* 0x000fe2000fffe0ff */
[----:B------:R-:W-:Y:S02]  /*1f20*/  IMAD R156, R156, 0x40, R203 ;  /* 0x000000409c9c7824 */ /* 0x000fe400078e02cb */
[C---:B------:R-:W-:Y:S02]  /*1f30*/  IMAD.IADD R230, R157.reuse, 0x1, R220 ;  /* 0x000000019de67824 */ /* 0x040fe400078e02dc */
[----:B------:R-:W-:Y:S01]  /*1f40*/  IMAD.SHL.U32 R181, R180, 0x2, RZ ;  /* 0x00000002b4b57824 */ /* 0x000fe200078e00ff */
[----:B------:R-:W-:Y:S02]  /*1f50*/  SHF.L.U32 R184, R156, 0x2, RZ ;  /* 0x000000029cb87819 */ /* 0x000fe400000006ff */
[----:B------:R-:W-:Y:S01]  /*1f60*/  IADD3 R156, R157, R221, RZ ;  /* 0x000000dd9d9c7210 */ /* 0x000fe20007ffe0ff */
[----:B------:R-:W-:Y:S03]  /*1f70*/  IMAD.IADD R182, R181, 0x1, R192 ;  /* 0x00000001b5b67824 */ /* 0x000fe600078e02c0 */
[----:B------:R-:W-:Y:S01]  /*1f80*/  IMNMX R231, R223, R156, PT ;  /* 0x0000009cdfe77217 */ /* 0x000fe20003800200 */
[----:B------:R-:W-:Y:S05]  /*1f90*/  LDSM.16.M88.4 R40, [R195+0x80] ;  /* 0x00008000c328783b */ /* 0x000fea0000000200 */
[----:B------:R-:W1:Y:S05]  /*1fa0*/  LDSM.16.M88.4 R36, [R181+0x4080] ;  /* 0x00408000b524783b */ /* 0x000e6a0000000200 */
[----:B------:R-:W2:Y:S05]  /*1fb0*/  LDSM.16.M88.4 R44, [R181+0x5080] ;  /* 0x00508000b52c783b */ /* 0x000eaa0000000200 */
[----:B------:R-:W3:Y:S05]  /*1fc0*/  LDSM.16.M88.4 R48, [R195+0x2080] ;  /* 0x00208000c330783b */ /* 0x000eea0000000200 */
[----:B------:R-:W-:Y:S05]  /*1fd0*/  LDSM.16.M88.4 R56, [R3+0x80] ;  /* 0x000080000338783b */ /* 0x000fea0000000200 */
[----:B------:R-:W4:Y:S05]  /*1fe0*/  LDSM.16.M88.4 R52, [R182+0x4080] ;  /* 0x00408000b634783b */ /* 0x000f2a0000000200 */
[----:B------:R-:W5:Y:S05]  /*1ff0*/  LDSM.16.M88.4 R60, [R182+0x5080] ;  /* 0x00508000b63c783b */ /* 0x000f6a0000000200 */
[----:B------:R-:W3:Y:S05]  /*2000*/  LDSM.16.M88.4 R64, [R3+0x2080] ;  /* 0x002080000340783b */ /* 0x000eea0000000200 */
[----:B------:R-:W-:Y:S01]  /*2010*/  LDSM.16.M88.4 R136, [R2+0x80] ;  /* 0x000080000288783b */ /* 0x000fe20000000200 */
[-C--:B-1----:R-:W-:Y:S04]  /*2020*/  HMMA.16816.F32.BF16 R4, R36, R40.reuse, RZ ;  /* 0x000000282404723c */ /* 0x082fe800000418ff */
[----:B------:R-:W-:Y:S05]  /*2030*/  LDS R232, [R184+0xc080] ;  /* 0x00c08000b8e87984 */ /* 0x000fea0000000800 */
[----:B------:R-:W-:Y:S01]  /*2040*/  LDS R186, [R184+0xc0a0] ;  /* 0x00c0a000b8ba7984 */ /* 0x000fe20000000800 */
[C---:B--2---:R-:W-:Y:S04]  /*2050*/  HMMA.16816.F32.BF16 R8, R44.reuse, R40, RZ ;  /* 0x000000282c08723c */ /* 0x044fe800000418ff */
[----:B------:R-:W-:Y:S03]  /*2060*/  LDS R185, [R184+0xc100] ;  /* 0x00c10000b8b97984 */ /* 0x000fe60000000800 */
[----:B------:R-:W-:Y:S01]  /*2070*/  IADD3 R40, R181, R199, RZ ;  /* 0x000000c7b5287210 */ /* 0x000fe20007ffe0ff */
[-C--:B------:R-:W-:Y:S01]  /*2080*/  HMMA.16816.F32.BF16 R12, R44, R42.reuse, RZ ;  /* 0x0000002a2c0c723c */ /* 0x080fe200000418ff */
[----:B------:R-:W-:Y:S03]  /*2090*/  LDS R183, [R184+0xc120] ;  /* 0x00c12000b8b77984 */ /* 0x000fe60000000800 */
[----:B------:R-:W-:Y:S02]  /*20a0*/  IMAD.IADD R199, R199, 0x1, R182 ;  /* 0x00000001c7c77824 */ /* 0x000fe400078e02b6 */
[----:B------:R-:W1:Y:S02]  /*20b0*/  LDSM.16.M88.4 R132, [R40+0x4080] ;  /* 0x004080002884783b */ /* 0x000e640000000200 */
[C---:B------:R-:W-:Y:S03]  /*20c0*/  HMMA.16816.F32.BF16 R16, R36.reuse, R42, RZ ;  /* 0x0000002a2410723c */ /* 0x040fe600000418ff */
[----:B------:R-:W2:Y:S05]  /*20d0*/  LDSM.16.M88.4 R140, [R40+0x5080] ;  /* 0x00508000288c783b */ /* 0x000eaa0000000200 */
[-C--:B---3--:R-:W-:Y:S01]  /*20e0*/  HMMA.16816.F32.BF16 R20, R36, R48.reuse, RZ ;  /* 0x000000302414723c */ /* 0x088fe200000418ff */
[----:B------:R-:W-:Y:S07]  /*20f0*/  LDSM.16.M88.4 R40, [R199+0x4080] ;  /* 0x00408000c728783b */ /* 0x000fee0000000200 */
[C---:B------:R-:W-:Y:S08]  /*2100*/  HMMA.16816.F32.BF16 R24, R44.reuse, R48, RZ ;  /* 0x000000302c18723c */ /* 0x040ff000000418ff */
[-C--:B------:R-:W-:Y:S01]  /*2110*/  HMMA.16816.F32.BF16 R28, R44, R50.reuse, RZ ;  /* 0x000000322c1c723c */ /* 0x080fe200000418ff */
[----:B------:R-:W-:Y:S07]  /*2120*/  LDSM.16.M88.4 R44, [R0+0x80] ;  /* 0x00008000002c783b */ /* 0x000fee0000000200 */
[----:B------:R-:W-:Y:S01]  /*2130*/  HMMA.16816.F32.BF16 R32, R36, R50, RZ ;  /* 0x000000322420723c */ /* 0x000fe200000418ff */
[----:B------:R-:W3:Y:S05]  /*2140*/  LDSM.16.M88.4 R36, [R2+0x2080] ;  /* 0x002080000224783b */ /* 0x000eea0000000200 */
[----:B------:R-:W1:Y:S02]  /*2150*/  LDSM.16.M88.4 R48, [R199+0x5080] ;  /* 0x00508000c730783b */ /* 0x000e640000000200 */
        /* <DEDUP_REMOVED lines=17> */
[-C--:B------:R-:W-:Y:S08]  /*2270*/  HMMA.16816.F32.BF16 R4, R40, R44.reuse, R4 ;  /* 0x0000002c2804723c */ /* 0x080ff00000041804 */
[C---:B------:R-:W-:Y:S08]  /*2280*/  HMMA.16816.F32.BF16 R8, R48.reuse, R44, R8 ;  /* 0x0000002c3008723c */ /* 0x040ff00000041808 */
[-C--:B------:R-:W-:Y:S08]  /*2290*/  HMMA.16816.F32.BF16 R12, R48, R46.reuse, R12 ;  /* 0x0000002e300c723c */ /* 0x080ff0000004180c */
[C---:B------:R-:W-:Y:S08]  /*22a0*/  HMMA.16816.F32.BF16 R16, R40.reuse, R46, R16 ;  /* 0x0000002e2810723c */ /* 0x040ff00000041810 */
[-C--:B----4-:R-:W-:Y:S08]  /*22b0*/  HMMA.16816.F32.BF16 R20, R40, R52.reuse, R20 ;  /* 0x000000342814723c */ /* 0x090ff00000041814 */
        /* <DEDUP_REMOVED lines=18> */
.L_x_328:
[----:B------:R-:W-:Y:S04]  /*23e0*/  MOV R36, 0x1 ;  /* 0x0000000100247802 */ /* 0x000fe80000000f00 */
[----:B------:R-:W-:Y:S11]  /*23f0*/  ISETP.NE.AND P5, PT, R36, c[0x0][0x2a8], PT ;  /* 0x0000aa0024007a0c */ /* 0x000ff60003fa5270 */
[----:B------:R-:W-:Y:S02]  /*2400*/  @!UPT UIADD3 URZ, URZ, URZ, URZ ;  /* 0x0000003f3f3ff290 */ /* 0x000fe4000fffe03f */
[----:B------:R-:W-:Y:S05]  /*2410*/  @P5 IMAD.HI.U32 R36, R37, c[0x0][0x2ac], RZ ;  /* 0x0000ab0025245a27 */ /* 0x000fea00078e00ff */
[----:B------:R-:W-:Y:S02]  /*2420*/  @P5 SHF.R.U32.HI R37, RZ, c[0x0][0x2b0], R36 ;  /* 0x0000ac00ff255a19 */ /* 0x000fe40000011624 */
.L_x_329:
[----:B------:R-:W-:Y:S05]  /*2430*/  BSYNC B0 ;  /* 0x0000000000007941 */ /* 0x000fea0003800000 */
.L_x_327:
[----:B------:R-:W-:Y:S04]  /*2440*/  IMAD.MOV.U32 R36, RZ, RZ, c[0x0][0x2a8] ;  /* 0x0000aa00ff247624 */ /* 0x000fe800078e00ff */
[----:B------:R-:W-:Y:S01]  /*2450*/  IMAD R37, R37, R36, -UR13 ;  /* 0x8000000d25257e24 */ /* 0x000fe2000f8e0224 */
[----:B------:R-:W-:Y:S03]  /*2460*/  IADD3 R36, R157, c[0x0][0x2a4], R222 ;  /* 0x0000a9009d247a10 */ /* 0x000fe60007ffe0de */
[----:B------:R-:W-:Y:S01]  /*2470*/  IMAD.IADD R230, R37, 0x1, -R224 ;  /* 0x0000000125e67824 */ /* 0x000fe200078e0ae0 */
[----:B------:R-:W-:Y:S02]  /*2480*/  IADD3 R37, R157, UR32, R222 ;  /* 0x000000209d257c10 */ /* 0x000fe4000fffe0de */
[----:B------:R-:W-:Y:S02]  /*2490*/  IMNMX R36, R223, R36, PT ;  /* 0x00000024df247217 */ /* 0x000fe40003800200 */
[----:B------:R-:W-:Y:S02]  /*24a0*/  IADD3 R231, R230, c[0x0][0x2a8], RZ ;  /* 0x0000aa00e6e77a10 */ /* 0x000fe40007ffe0ff */
[----:B------:R-:W-:Y:S02]  /*24b0*/  IMNMX R230, R37, R230, !PT ;  /* 0x000000e625e67217 */ /* 0x000fe40007800200 */
[----:B------:R-:W-:Y:S02]  /*24c0*/  IMNMX R231, R36, R231, PT ;  /* 0x000000e724e77217 */ /* 0x000fe40003800200 */
.L_x_326:
[----:B------:R-:W-:Y:S04]  /*24d0*/  IADD3 R37, R157, 0x8, RZ ;  /* 0x000000089d257810 */ /* 0x000fe80007ffe0ff */
[----:B------:R-:W-:Y:S01]  /*24e0*/  IADD3 R36, R37, c[0x0][0x2a4], R222 ;  /* 0x0000a90025247a10 */ /* 0x000fe20007ffe0de */
[----:B------:R-:W-:Y:S03]  /*24f0*/  IMAD.IADD R234, R220, 0x1, R37 ;  /* 0x00000001dcea7824 */ /* 0x000fe600078e0225 */
        /* <DEDUP_REMOVED lines=16> */
.L_x_332:
[----:B------:R-:W-:Y:S04]  /*2600*/  MOV R36, 0x1 ;  /* 0x0000000100247802 */ /* 0x000fe80000000f00 */
[----:B------:R-:W-:Y:S11]  /*2610*/  ISETP.NE.AND P5, PT, R36, c[0x0][0x2a8], PT ;  /* 0x0000aa0024007a0c */ /* 0x000ff60003fa5270 */
[----:B------:R-:W-:Y:S02]  /*2620*/  @!UPT UIADD3 URZ, URZ, URZ, URZ ;  /* 0x0000003f3f3ff290 */ /* 0x000fe4000fffe03f */
[----:B------:R-:W-:Y:S05]  /*2630*/  @P5 IMAD.HI.U32 R36, R37, c[0x0][0x2ac], RZ ;  /* 0x0000ab0025245a27 */ /* 0x000fea00078e00ff */
[----:B------:R-:W-:Y:S02]  /*2640*/  @P5 SHF.R.U32.HI R37, RZ, c[0x0][0x2b0], R36 ;  /* 0x0000ac00ff255a19 */ /* 0x000fe40000011624 */
.L_x_333:
[----:B------:R-:W-:Y:S05]  /*2650*/  BSYNC B0 ;  /* 0x0000000000007941 */ /* 0x000fea0003800000 */
.L_x_331:
[----:B------:R-:W-:Y:S04]  /*2660*/  IMAD.MOV.U32 R36, RZ, RZ, c[0x0][0x2a8] ;  /* 0x0000aa00ff247624 */ /* 0x000fe800078e00ff */
[----:B------:R-:W-:Y:S04]  /*2670*/  IMAD R37, R37, R36, -UR13 ;  /* 0x8000000d25257e24 */ /* 0x000fe8000f8e0224 */
[----:B------:R-:W-:Y:S05]  /*2680*/  IMAD.IADD R37, R37, 0x1, -R224 ;  /* 0x0000000125257824 */ /* 0x000fea00078e0ae0 */
[----:B------:R-:W-:Y:S02]  /*2690*/  IADD3 R36, R37, c[0x0][0x2a8], RZ ;  /* 0x0000aa0025247a10 */ /* 0x000fe40007ffe0ff */
[----:B------:R-:W-:Y:S02]  /*26a0*/  IMNMX R234, R234, R37, !PT ;  /* 0x00000025eaea7217 */ /* 0x000fe40007800200 */
[----:B------:R-:W-:Y:S02]  /*26b0*/  IMNMX R233, R233, R36, PT ;  /* 0x00000024e9e97217 */ /* 0x000fe40003800200 */
.L_x_330:
[----:B------:R-:W-:Y:S04]  /*26c0*/  IADD3 R37, R157, 0x20, RZ ;  /* 0x000000209d257810 */ /* 0x000fe80007ffe0ff */
[----:B------:R-:W-:Y:S01]  /*26d0*/  IADD3 R198, R37, c[0x0][0x2a4], R222 ;  /* 0x0000a90025c67a10 */ /* 0x000fe20007ffe0de */
[----:B------:R-:W-:Y:S03]  /*26e0*/  IMAD.IADD R200, R220, 0x1, R37 ;  /* 0x00000001dcc87824 */ /* 0x000fe600078e0225 */
        /* <DEDUP_REMOVED lines=16> */
.L_x_336:
[----:B------:R-:W-:Y:S04]  /*27f0*/  MOV R36, 0x1 ;  /* 0x0000000100247802 */ /* 0x000fe80000000f00 */
[----:B------:R-:W-:Y:S11]  /*2800*/  ISETP.NE.AND P5, PT, R36, c[0x0][0x2a8], PT ;  /* 0x0000aa0024007a0c */ /* 0x000ff60003fa5270 */
[----:B------:R-:W-:Y:S02]  /*2810*/  @!UPT UIADD3 URZ, URZ, URZ, URZ ;  /* 0x0000003f3f3ff290 */ /* 0x000fe4000fffe03f */
[----:B------:R-:W-:Y:S05]  /*2820*/  @P5 IMAD.HI.U32 R36, R37, c[0x0][0x2ac], RZ ;  /* 0x0000ab0025245a27 */ /* 0x000fea00078e00ff */
[----:B------:R-:W-:Y:S02]  /*2830*/  @P5 SHF.R.U32.HI R37, RZ, c[0x0][0x2b0], R36 ;  /* 0x0000ac00ff255a19 */ /* 0x000fe40000011624 */
.L_x_337:
[----:B------:R-:W-:Y:S05]  /*2840*/  BSYNC B0 ;  /* 0x0000000000007941 */ /* 0x000fea0003800000 */
.L_x_335:
[----:B------:R-:W-:Y:S04]  /*2850*/  IMAD.MOV.U32 R36, RZ, RZ, c[0x0][0x2a8] ;  /* 0x0000aa00ff247624 */ /* 0x000fe800078e00ff */
[----:B------:R-:W-:Y:S04]  /*2860*/  IMAD R39, R37, R36, -UR13 ;  /* 0x8000000d25277e24 */ /* 0x000fe8000f8e0224 */
[----:B------:R-:W-:Y:S05]  /*2870*/  IMAD.IADD R39, R39, 0x1, -R224 ;  /* 0x0000000127277824 */ /* 0x000fea00078e0ae0 */
[----:B------:R-:W-:Y:S02]  /*2880*/  IADD3 R37, R39, c[0x0][0x2a8], RZ ;  /* 0x0000aa0027257a10 */ /* 0x000fe40007ffe0ff */
[----:B------:R-:W-:Y:S02]  /*2890*/  IMNMX R200, R200, R39, !PT ;  /* 0x00000027c8c87217 */ /* 0x000fe40007800200 */
[----:B------:R-:W-:Y:S02]  /*28a0*/  IMNMX R198, R198, R37, PT ;  /* 0x00000025c6c67217 */ /* 0x000fe40003800200 */
.L_x_334:
        /* <DEDUP_REMOVED lines=19> */
.L_x_340:
[----:B------:R-:W-:Y:S04]  /*29e0*/  MOV R36, 0x1 ;  /* 0x0000000100247802 */ /* 0x000fe80000000f00 */
[----:B------:R-:W-:Y:S11]  /*29f0*/  ISETP.NE.AND P1, PT, R36, c[0x0][0x2a8], PT ;  /* 0x0000aa0024007a0c */ /* 0x000ff60003f25270 */
[----:B------:R-:W-:Y:S02]  /*2a00*/  @!UPT UIADD3 URZ, URZ, URZ, URZ ;  /* 0x0000003f3f3ff290 */ /* 0x000fe4000fffe03f */
[----:B------:R-:W-:Y:S05]  /*2a10*/  @P1 IMAD.HI.U32 R36, R37, c[0x0][0x2ac], RZ ;  /* 0x0000ab0025241a27 */ /* 0x000fea00078e00ff */
[----:B------:R-:W-:Y:S02]  /*2a20*/  @P1 SHF.R.U32.HI R37, RZ, c[0x0][0x2b0], R36 ;  /* 0x0000ac00ff251a19 */ /* 0x000fe40000011624 */
.L_x_341:
[----:B------:R-:W-:Y:S05]  /*2a30*/  BSYNC B0 ;  /* 0x0000000000007941 */ /* 0x000fea0003800000 */
.L_x_339:
[----:B------:R-:W-:Y:S04]  /*2a40*/  IMAD.MOV.U32 R36, RZ, RZ, c[0x0][0x2a8] ;  /* 0x0000aa00ff247624 */ /* 0x000fe800078e00ff */
[----:B------:R-:W-:Y:S04]  /*2a50*/  IMAD R37, R37, R36, -UR13 ;  /* 0x8000000d25257e24 */ /* 0x000fe8000f8e0224 */
[----:B------:R-:W-:Y:S05]  /*2a60*/  IMAD.IADD R37, R37, 0x1, -R224 ;  /* 0x0000000125257824 */ /* 0x000fea00078e0ae0 */
[----:B------:R-:W-:Y:S02]  /*2a70*/  IADD3 R36, R37, c[0x0][0x2a8], RZ ;  /* 0x0000aa0025247a10 */ /* 0x000fe40007ffe0ff */
[----:B------:R-:W-:Y:S02]  /*2a80*/  IMNMX R190, R190, R37, !PT ;  /* 0x00000025bebe7217 */ /* 0x000fe40007800200 */
[----:B------:R-:W-:Y:S02]  /*2a90*/  IMNMX R187, R187, R36, PT ;  /* 0x00000024bbbb7217 */ /* 0x000fe40003800200 */
.L_x_338:
        /* <DEDUP_REMOVED lines=9> */
[----:B------:R-:W1:Y:S01]  /*2b30*/  S2R R41, SR_CTAID.Y ;  /* 0x0000000000297919 */ /* 0x000e620000002600 */
[----:B------:R-:W-:Y:S02]  /*2b40*/  SHF.R.S32.HI R37, RZ, 0x1f, R228 ;  /* 0x0000001fff257819 */ /* 0x000fe400000114e4 */
[----:B------:R-:W-:Y:S03]  /*2b50*/  @!P2 LEA R38, R229, 0x40, 0x6 ;  /* 0x00000040e526a811 */ /* 0x000fe600078e30ff */
[----:B------:R-:W-:Y:S04]  /*2b60*/  IMAD R37, R37, c[0x0][0x178], RZ ;  /* 0x00005e0025257a24 */ /* 0x000fe800078e02ff */
[----:B------:R-:W-:Y:S02]  /*2b70*/  IMAD R37, R228, c[0x0][0x17c], R37 ;  /* 0x00005f00e4257a24 */ /* 0x000fe400078e0225 */
[C---:B-1----:R-:W-:Y:S01]  /*2b80*/  @!P2 IMAD.WIDE.U32 R42, R41.reuse, c[0x0][0x270], R208 ;  /* 0x00009c00292aaa25 */ /* 0x042fe200078e00d0 */
[----:B------:R-:W-:Y:S03]  /*2b90*/  SHF.R.S32.HI R36, RZ, 0x1f, R41 ;  /* 0x0000001fff247819 */ /* 0x000fe60000011429 */
[C---:B------:R-:W-:Y:S01]  /*2ba0*/  IMAD.WIDE.U32 R44, R41.reuse, c[0x0][0x180], R212 ;  /* 0x00006000292c7a25 */ /* 0x040fe200078e00d4 */
[----:B------:R-:W-:Y:S02]  /*2bb0*/  @!P2 IADD3 R40, P5, P1, R38, UR16, R42 ;  /* 0x000000102628ac10 */ /* 0x000fe4000f9be02a */
[----:B------:R-:W-:Y:S01]  /*2bc0*/  @!P2 SHF.R.S32.HI R38, RZ, 0x1f, R38 ;  /* 0x0000001fff26a819 */ /* 0x000fe20000011426 */
[C---:B------:R-:W-:Y:S02]  /*2bd0*/  @!P2 IMAD R39, R36.reuse, c[0x0][0x270], RZ ;  /* 0x00009c002427aa24 */ /* 0x040fe400078e02ff */
[----:B------:R-:W-:Y:S02]  /*2be0*/  IMAD R36, R36, c[0x0][0x180], RZ ;  /* 0x0000600024247a24 */ /* 0x000fe400078e02ff */
[C---:B------:R-:W-:Y:S02]  /*2bf0*/  @!P2 IMAD R39, R41.reuse, c[0x0][0x274], R39 ;  /* 0x00009d002927aa24 */ /* 0x040fe400078e0227 */
[----:B------:R-:W-:Y:S02]  /*2c00*/  IMAD R36, R41, c[0x0][0x184], R36 ;  /* 0x0000610029247a24 */ /* 0x000fe400078e0224 */
[----:B------:R-:W-:Y:S02]  /*2c10*/  IMAD.MOV.U32 R41, RZ, RZ, c[0x0][0x168] ;  /* 0x00005a00ff297624 */ /* 0x000fe400078e00ff */
[----:B------:R-:W-:Y:S02]  /*2c20*/  @!P2 IMAD.IADD R39, R43, 0x1, R39 ;  /* 0x000000012b27a824 */ /* 0x000fe400078e0227 */
[C---:B------:R-:W-:Y:S02]  /*2c30*/  IMAD R41, R228.reuse, -0x40, R41 ;  /* 0xffffffc0e4297824 */ /* 0x040fe400078e0229 */
[----:B------:R-:W-:Y:S01]  /*2c40*/  IMAD.WIDE.U32 R42, R228, c[0x0][0x178], RZ ;  /* 0x00005e00e42a7a25 */ /* 0x000fe200078e00ff */
[----:B------:R-:W-:Y:S02]  /*2c50*/  @!P2 IADD3.X R39, R38, UR24, R39, P5, P1 ;  /* 0x000000182627ac10 */ /* 0x000fe4000afe2427 */
[----:B------:R-:W-:Y:S01]  /*2c60*/  IADD3 R38, P5, P1, R214, UR18, R44 ;  /* 0x00000012d6267c10 */ /* 0x000fe2000f9be02c */
[----:B------:R-:W-:Y:S02]  /*2c70*/  IMAD.IADD R36, R45, 0x1, R36 ;  /* 0x000000012d247824 */ /* 0x000fe400078e0224 */
[----:B------:R-:W-:Y:S01]  /*2c80*/  IMAD.IADD R41, R41, 0x1, -R206 ;  /* 0x0000000129297824 */ /* 0x000fe200078e0ace */
[----:B------:R-:W-:Y:S01]  /*2c90*/  LEA R38, P6, R42, R38, 0x6 ;  /* 0x000000262a267211 */ /* 0x000fe200078c30ff */
[----:B------:R-:W-:Y:S01]  /*2ca0*/  IMAD.IADD R37, R43, 0x1, R37 ;  /* 0x000000012b257824 */ /* 0x000fe200078e0225 */
[----:B------:R-:W-:Y:S02]  /*2cb0*/  IADD3.X R36, R201, UR8, R36, P5, P1 ;  /* 0x00000008c9247c10 */ /* 0x000fe4000afe2424 */
[----:B------:R-:W-:Y:S02]  /*2cc0*/  @!P2 LEA R44, P1, R40, c[0x0][0x258], 0x2 ;  /* 0x00009600282caa11 */ /* 0x000fe400078210ff */
[C---:B------:R-:W-:Y:S02]  /*2cd0*/  ISETP.LT.OR P5, PT, R41.reuse, 0x1, P4 ;  /* 0x000000012900780c */ /* 0x040fe400027a1670 */
[----:B------:R-:W-:Y:S01]  /*2ce0*/  LEA.HI.X R37, R42, R36, R37, 0x6, P6 ;  /* 0x000000242a257211 */ /* 0x000fe200030f3425 */
[----:B------:R-:W-:Y:S01]  /*2cf0*/  IMAD.U32 R36, RZ, RZ, UR7 ;  /* 0x00000007ff247e24 */ /* 0x000fe2000f8e00ff */
[----:B------:R-:W-:Y:S02]  /*2d00*/  @!P2 LEA.HI.X R45, R40, c[0x0][0x25c], R39, 0x2, P1 ;  /* 0x00009700282daa11 */ /* 0x000fe400008f1427 */
[C---:B------:R-:W-:Y:S02]  /*2d10*/  LEA R42, P1, R38.reuse, c[0x0][0x160], 0x1 ;  /* 0x00005800262a7a11 */ /* 0x040fe400078208ff */
[----:B------:R-:W-:Y:S02]  /*2d20*/  ISETP.LT.OR P6, PT, R41, 0x21, P4 ;  /* 0x000000212900780c */ /* 0x000fe400027c1670 */
[----:B------:R-:W-:Y:S02]  /*2d30*/  LEA.HI.X R43, R38, c[0x0][0x164], R37, 0x1, P1 ;  /* 0x00005900262b7a11 */ /* 0x000fe400008f0c25 */
[----:B------:R-:W-:Y:S02]  /*2d40*/  LEA R37, R36, R217, 0xd ;  /* 0x000000d924257211 */ /* 0x000fe400078e68ff */
[----:B------:R-:W-:Y:S02]  /*2d50*/  IADD3 R46, P1, R42, UR29, RZ ;  /* 0x0000001d2a2e7c10 */ /* 0x000fe4000ff3e0ff */
[----:B------:R-:W-:Y:S01]  /*2d60*/  MOV R39, UR7 ;  /* 0x0000000700277c02 */ /* 0x000fe20008000f00 */
[----:B------:R-:W-:Y:S01]  /*2d70*/  @!PT LDS RZ, [RZ] ;  /* 0x00000000fffff984 */ /* 0x000fe20000000800 */
[----:B------:R-:W-:Y:S01]  /*2d80*/  @!PT LDS RZ, [RZ] ;  /* 0x00000000fffff984 */ /* 0x000fe20000000800 */
[----:B------:R-:W-:Y:S01]  /*2d90*/  @!PT LDS RZ, [RZ] ;  /* 0x00000000fffff984 */ /* 0x000fe20000000800 */
[----:B------:R1:W-:Y:S01]  /*2da0*/  LDGSTS.E.BYPASS.LTC128B.128 [R37], [R42.64], !P5 ;  /* 0x000000002a257fae */ /* 0x0003e2000e901d56 */
[----:B------:R-:W-:Y:S03]  /*2db0*/  IADD3.X R47, R43, UR21, RZ, P1, !PT ;  /* 0x000000152b2f7c10 */ /* 0x000fe60008ffe4ff */
[----:B------:R-:W-:Y:S04]  /*2dc0*/  @!P2 IMAD R39, R39, 0x40, R208 ;  /* 0x000000402727a824 */ /* 0x000fe800078e02d0 */
[----:B------:R1:W-:Y:S01]  /*2dd0*/  LDGSTS.E.BYPASS.LTC128B.128 [R37+0x1000], [R46.64], !P6 ;  /* 0x010000002e257fae */ /* 0x0003e2000f101d56 */
[----:B------:R-:W-:Y:S07]  /*2de0*/  @!P2 IMAD.SHL.U32 R41, R39, 0x4, RZ ;  /* 0x000000042729a824 */ /* 0x000fee00078e00ff */
[----:B------:R1:W-:Y:S02]  /*2df0*/  @!P2 LDGSTS.E.BYPASS.LTC128B.128 [R41+0xc080], [R44.64] ;  /* 0x0c0800002c29afae */ /* 0x0003e4000b901d56 */
.L_x_342:
[-C--:B-12---:R-:W-:Y:S01]  /*2e00*/  HMMA.16816.F32.BF16 R36, R132, R144.reuse, RZ ;  /* 0x000000908424723c */ /* 0x086fe200000418ff */
[----:B------:R-:W0:Y:S01]  /*2e10*/  LDGDEPBAR ;  /* 0x00000000000079af */ /* 0x000e220000000000 */
[----:B------:R-:W-:Y:S02]  /*2e20*/  PLOP3.LUT P1, PT, PT, PT, UP4, 0x80, 0x0 ;  /* 0x000000000000781c */ /* 0x000fe40003f2f048 */
[----:B------:R-:W-:Y:S02]  /*2e30*/  LEA R180, R180, 0x8080, 0x1 ;  /* 0x00008080b4b47811 */ /* 0x000fe400078e08ff */
[C---:B------:R-:W-:Y:S02]  /*2e40*/  ISETP.GT.AND P5, PT, R230.reuse, RZ, P1 ;  /* 0x000000ffe600720c */ /* 0x040fe40000fa4270 */
[C---:B---3--:R-:W-:Y:S02]  /*2e50*/  HMMA.16816.F32.BF16 R40, R136.reuse, R144, RZ ;  /* 0x000000908828723c */ /* 0x048fe400000418ff */
[----:B------:R-:W-:Y:S02]  /*2e60*/  ISETP.GT.AND P6, PT, R230, 0x60, P1 ;  /* 0x00000060e600780c */ /* 0x000fe40000fc4270 */
[C---:B------:R-:W-:Y:S02]  /*2e70*/  ISETP.LT.OR P5, PT, R231.reuse, 0x1, P5 ;  /* 0x00000001e700780c */ /* 0x040fe40002fa1670 */
[----:B------:R-:W-:Y:S02]  /*2e80*/  ISETP.LT.OR P6, PT, R231, 0x61, P6 ;  /* 0x00000061e700780c */ /* 0x000fe400037c1670 */
[-C--:B------:R-:W-:Y:S01]  /*2e90*/  HMMA.16816.F32.BF16 R44, R136, R146.reuse, RZ ;  /* 0x00000092882c723c */ /* 0x080fe200000418ff */
[----:B------:R-:W-:Y:S02]  /*2ea0*/  FSEL R189, R4, -INF , !P5 ;  /* 0xff80000004bd7808 */ /* 0x000fe40006800000 */
[----:B------:R-:W-:Y:S02]  /*2eb0*/  ISETP.GT.AND P5, PT, R230, 0x1, P1 ;  /* 0x00000001e600780c */ /* 0x000fe40000fa4270 */
[----:B------:R-:W-:Y:S01]  /*2ec0*/  FSEL R237, R32, -INF , !P6 ;  /* 0xff80000020ed7808 */ /* 0x000fe20007000000 */
[--C-:B------:R-:W-:Y:S01]  /*2ed0*/  FFMA.FTZ R181, R189, c[0x0][0x29c], -R232.reuse ;  /* 0x0000a700bdb57a23 */ /* 0x100fe200000108e8 */
[----:B------:R-:W-:Y:S01]  /*2ee0*/  ISETP.GT.AND P6, PT, R234, 0x60, P1 ;  /* 0x00000060ea00780c */ /* 0x000fe20000fc4270 */
[C---:B------:R-:W-:Y:S02]  /*2ef0*/  HMMA.16816.F32.BF16 R48, R132.reuse, R146, RZ ;  /* 0x000000928430723c */ /* 0x040fe400000418ff */
[----:B------:R-:W-:Y:S02]  /*2f00*/  ISETP.LT.OR P5, PT, R231, 0x2, P5 ;  /* 0x00000002e700780c */ /* 0x000fe40002fa1670 */
[----:B------:R-:W-:Y:S01]  /*2f10*/  MUFU.EX2 R181, R181 ;  /* 0x000000b500b57308 */ /* 0x000fe20000000800 */
[----:B------:R-:W-:Y:S02]  /*2f20*/  ISETP.LT.OR P6, PT, R233, 0x61, P6 ;  /* 0x00000061e900780c */ /* 0x000fe400037c1670 */
[----:B------:R-:W-:Y:S01]  /*2f30*/  FSEL R189, R5, -INF , !P5 ;  /* 0xff80000005bd7808 */ /* 0x000fe20006800000 */
[-C--:B------:R-:W-:Y:S01]  /*2f40*/  HMMA.16816.F32.BF16 R52, R132, R148.reuse, RZ ;  /* 0x000000948434723c */ /* 0x080fe200000418ff */
[----:B------:R-:W-:Y:S03]  /*2f50*/  ISETP.GT.AND P5, PT, R230, 0x20, P1 ;  /* 0x00000020e600780c */ /* 0x000fe60000fa4270 */
[--C-:B------:R-:W-:Y:S01]  /*2f60*/  FFMA.FTZ R182, R189, c[0x0][0x29c], -R232.reuse ;  /* 0x0000a700bdb67a23 */ /* 0x100fe200000108e8 */
[----:B------:R-:W-:Y:S03]  /*2f70*/  ISETP.LT.OR P5, PT, R231, 0x21, P5 ;  /* 0x00000021e700780c */ /* 0x000fe60002fa1670 */
[C---:B------:R-:W-:Y:S02]  /*2f80*/  HMMA.16816.F32.BF16 R56, R136.reuse, R148, RZ ;  /* 0x000000948838723c */ /* 0x040fe400000418ff */
[----:B------:R-:W-:Y:S02]  /*2f90*/  MUFU.EX2 R182, R182 ;  /* 0x000000b600b67308 */ /* 0x000fe40000000800 */
[----:B------:R-:W-:Y:S02]  /*2fa0*/  FSEL R189, R16, -INF , !P5 ;  /* 0xff80000010bd7808 */ /* 0x000fe40006800000 */
[C---:B------:R-:W-:Y:S02]  /*2fb0*/  ISETP.GT.AND P5, PT, R230.reuse, 0x21, P1 ;  /* 0x00000021e600780c */ /* 0x040fe40000fa4270 */
[-C--:B------:R-:W-:Y:S01]  /*2fc0*/  HMMA.16816.F32.BF16 R60, R136, R150.reuse, RZ ;  /* 0x00000096883c723c */ /* 0x080fe200000418ff */
[--C-:B------:R-:W-:Y:S01]  /*2fd0*/  FFMA.FTZ R188, R189, c[0x0][0x29c], -R232.reuse ;  /* 0x0000a700bdbc7a23 */ /* 0x100fe200000108e8 */
[----:B------:R-:W-:Y:S04]  /*2fe0*/  ISETP.LT.OR P5, PT, R231, 0x22, P5 ;  /* 0x00000022e700780c */ /* 0x000fe80002fa1670 */
[----:B------:R-:W-:Y:S01]  /*2ff0*/  FSEL R191, R17, -INF , !P5 ;  /* 0xff80000011bf7808 */ /* 0x000fe20006800000 */
[----:B------:R-:W1:Y:S01]  /*3000*/  MUFU.EX2 R188, R188 ;  /* 0x000000bc00bc7308 */ /* 0x000e620000000800 */
[----:B------:R-:W-:Y:S02]  /*3010*/  HMMA.16816.F32.BF16 R64, R132, R150, RZ ;  /* 0x000000968440723c */ /* 0x000fe400000418ff */
[----:B------:R-:W-:Y:S02]  /*3020*/  ISETP.GT.AND P5, PT, R230, 0x40, P1 ;  /* 0x00000040e600780c */ /* 0x000fe40000fa4270 */
[--C-:B------:R-:W-:Y:S02]  /*3030*/  FFMA.FTZ R189, R191, c[0x0][0x29c], -R232.reuse ;  /* 0x0000a700bfbd7a23 */ /* 0x100fe400000108e8 */
[C---:B------:R-:W-:Y:S02]  /*3040*/  ISETP.LT.OR P5, PT, R231.reuse, 0x41, P5 ;  /* 0x00000041e700780c */ /* 0x040fe40002fa1670 */
[-C--:B----4-:R-:W-:Y:S02]  /*3050*/  HMMA.16816.F32.BF16 R36, R140, R152.reuse, R36 ;  /* 0x000000988c24723c */ /* 0x090fe40000041824 */
[----:B------:R-:W2:Y:S03]  /*3060*/  MUFU.EX2 R189, R189 ;  /* 0x000000bd00bd7308 */ /* 0x000ea60000000800 */
[----:B------:R-:W-:Y:S02]  /*3070*/  FSEL R191, R20, -INF , !P5 ;  /* 0xff80000014bf7808 */ /* 0x000fe40006800000 */
[C---:B------:R-:W-:Y:S01]  /*3080*/  ISETP.GT.AND P5, PT, R230.reuse, 0x41, P1 ;  /* 0x00000041e600780c */ /* 0x040fe20000fa4270 */
[C---:B-----5:R-:W-:Y:S04]  /*3090*/  HMMA.16816.F32.BF16 R40, R156.reuse, R152, R40 ;  /* 0x000000989c28723c */ /* 0x060fe80000041828 */
[----:B------:R-:W-:Y:S01]  /*30a0*/  ISETP.LT.OR P5, PT, R231, 0x42, P5 ;  /* 0x00000042e700780c */ /* 0x000fe20002fa1670 */
[--C-:B------:R-:W-:Y:S03]  /*30b0*/  FFMA.FTZ R236, R191, c[0x0][0x29c], -R232.reuse ;  /* 0x0000a700bfec7a23 */ /* 0x100fe600000108e8 */
[-C--:B------:R-:W-:Y:S01]  /*30c0*/  HMMA.16816.F32.BF16 R44, R156, R154.reuse, R44 ;  /* 0x0000009a9c2c723c */ /* 0x080fe2000004182c */
[----:B------:R-:W-:Y:S03]  /*30d0*/  MUFU.EX2 R191, R236 ;  /* 0x000000ec00bf7308 */ /* 0x000fe60000000800 */
[----:B------:R-:W-:Y:S02]  /*30e0*/  FSEL R199, R21, -INF , !P5 ;  /* 0xff80000015c77808 */ /* 0x000fe40006800000 */
[----:B------:R-:W-:Y:S02]  /*30f0*/  ISETP.GT.AND P5, PT, R230, 0x61, P1 ;  /* 0x00000061e600780c */ /* 0x000fe40000fa4270 */
[C---:B------:R-:W-:Y:S04]  /*3100*/  HMMA.16816.F32.BF16 R48, R140.reuse, R154, R48 ;  /* 0x0000009a8c30723c */ /* 0x040fe80000041830 */
[--C-:B------:R-:W-:Y:S01]  /*3110*/  FFMA.FTZ R235, R199, c[0x0][0x29c], -R232.reuse ;  /* 0x0000a700c7eb7a23 */ /* 0x100fe200000108e8 */
[----:B------:R-:W-:Y:S01]  /*3120*/  ISETP.LT.OR P5, PT, R231, 0x62, P5 ;  /* 0x00000062e700780c */ /* 0x000fe20002fa1670 */
[----:B------:R-:W-:Y:S02]  /*3130*/  IMAD.MOV.U32 R199, RZ, RZ, 0x40 ;  /* 0x00000040ffc77424 */ /* 0x000fe400078e00ff */
[-C--:B------:R-:W-:Y:S01]  /*3140*/  HMMA.16816.F32.BF16 R52, R140, R160.reuse, R52 ;  /* 0x000000a08c34723c */ /* 0x080fe20000041834 */
[----:B------:R3:W-:Y:S03]  /*3150*/  MUFU.EX2 R230, R235 ;  /* 0x000000eb00e67308 */ /* 0x0007e60000000800 */
[----:B------:R-:W-:Y:S01]  /*3160*/  SEL R199, R199, 0xffffffc0, !P0 ;  /* 0xffffffc0c7c77807 */ /* 0x000fe20004000000 */
[----:B------:R-:W-:Y:S01]  /*3170*/  FFMA.FTZ R231, R237, c[0x0][0x29c], -R232 ;  /* 0x0000a700ede77a23 */ /* 0x000fe200000108e8 */
[----:B------:R-:W-:Y:S02]  /*3180*/  FSEL R237, R33, -INF , !P5 ;  /* 0xff80000021ed7808 */ /* 0x000fe40006800000 */
[C---:B------:R-:W-:Y:S03]  /*3190*/  HMMA.16816.F32.BF16 R56, R156.reuse, R160, R56 ;  /* 0x000000a09c38723c */ /* 0x040fe60000041838 */
[----:B------:R-:W-:Y:S01]  /*31a0*/  MUFU.EX2 R231, R231 ;  /* 0x000000e700e77308 */ /* 0x000fe20000000800 */
[----:B------:R-:W-:Y:S01]  /*31b0*/  IMAD.IADD R33, R199, 0x1, R180 ;  /* 0x00000001c7217824 */ /* 0x000fe200078e02b4 */
[----:B------:R-:W-:Y:S01]  /*31c0*/  ISETP.GT.AND P5, PT, R234, RZ, P1 ;  /* 0x000000ffea00720c */ /* 0x000fe20000fa4270 */
[----:B------:R-:W-:Y:S01]  /*31d0*/  FFMA.FTZ R232, R237, c[0x0][0x29c], -R232 ;  /* 0x0000a700ede87a23 */ /* 0x000fe200000108e8 */
[----:B------:R-:W-:Y:S01]  /*31e0*/  IADD3 R180, R199, R180, R192 ;  /* 0x000000b4c7b47210 */ /* 0x000fe20007ffe0c0 */
[-C--:B------:R-:W-:Y:S01]  /*31f0*/  HMMA.16816.F32.BF16 R60, R156, R162.reuse, R60 ;  /* 0x000000a29c3c723c */ /* 0x080fe2000004183c */
[----:B------:R-:W4:Y:S02]  /*3200*/  LDSM.16.M88.4 R132, [R33] ;  /* 0x000000002184783b */ /* 0x000f240000000200 */
[----:B------:R-:W-:Y:S02]  /*3210*/  ISETP.LT.OR P5, PT, R233, 0x1, P5 ;  /* 0x00000001e900780c */ /* 0x000fe40002fa1670 */
[----:B------:R-:W-:Y:S03]  /*3220*/  MUFU.EX2 R232, R232 ;  /* 0x000000e800e87308 */ /* 0x000fe60000000800 */
[----:B------:R-:W-:Y:S01]  /*3230*/  HMMA.16816.F32.BF16 R64, R140, R162, R64 ;  /* 0x000000a28c40723c */ /* 0x000fe20000041840 */
[----:B------:R5:W1:Y:S03]  /*3240*/  LDSM.16.M88.4 R136, [R33+0x1000] ;  /* 0x001000002188783b */ /* 0x000a660000000200 */
[----:B---3--:R-:W-:Y:S02]  /*3250*/  FSEL R235, R6, -INF , !P5 ;  /* 0xff80000006eb7808 */ /* 0x008fe40006800000 */
[C---:B------:R-:W-:Y:S03]  /*3260*/  ISETP.GT.AND P5, PT, R234.reuse, 0x1, P1 ;  /* 0x00000001ea00780c */ /* 0x040fe60000fa4270 */
[--C-:B------:R-:W-:Y:S01]  /*3270*/  FFMA.FTZ R6, R235, c[0x0][0x29c], -R186.reuse ;  /* 0x0000a700eb067a23 */ /* 0x100fe200000108ba */
[----:B------:R-:W-:Y:S01]  /*3280*/  ISETP.LT.OR P5, PT, R233, 0x2, P5 ;  /* 0x00000002e900780c */ /* 0x000fe20002fa1670 */
[----:B------:R-:W3:Y:S03]  /*3290*/  LDSM.16.M88.4 R140, [R180] ;  /* 0x00000000b48c783b */ /* 0x000ee60000000200 */
[----:B------:R-:W-:Y:S01]  /*32a0*/  FSEL R235, R7, -INF , !P5 ;  /* 0xff80000007eb7808 */ /* 0x000fe20006800000 */
[----:B------:R-:W-:Y:S01]  /*32b0*/  MUFU.EX2 R6, R6 ;  /* 0x0000000600067308 */ /* 0x000fe20000000800 */
[----:B------:R-:W-:Y:S03]  /*32c0*/  ISETP.GT.AND P5, PT, R234, 0x20, P1 ;  /* 0x00000020ea00780c */ /* 0x000fe60000fa4270 */
[----:B------:R-:W2:Y:S01]  /*32d0*/  LDSM.16.M88.4 R156, [R180+0x1000] ;  /* 0x00100000b49c783b */ /* 0x000ea20000000200 */
[----:B------:R-:W-:Y:S01]  /*32e0*/  ISETP.LT.OR P5, PT, R233, 0x21, P5 ;  /* 0x00000021e900780c */ /* 0x000fe20002fa1670 */
[--C-:B------:R-:W-:Y:S03]  /*32f0*/  FFMA.FTZ R7, R235, c[0x0][0x29c], -R186.reuse ;  /* 0x0000a700eb077a23 */ /* 0x100fe600000108ba */
[----:B-----5:R-:W-:Y:S02]  /*3300*/  FSEL R33, R18, -INF , !P5 ;  /* 0xff80000012217808 */ /* 0x020fe40006800000 */
[C---:B------:R-:W-:Y:S01]  /*3310*/  ISETP.GT.AND P5, PT, R234.reuse, 0x21, P1 ;  /* 0x00000021ea00780c */ /* 0x040fe20000fa4270 */
[----:B------:R-:W5:Y:S02]  /*3320*/  MUFU.EX2 R7, R7 ;  /* 0x0000000700077308 */ /* 0x000f640000000800 */
[--C-:B------:R-:W-:Y:S01]  /*3330*/  FFMA.FTZ R18, R33, c[0x0][0x29c], -R186.reuse ;  /* 0x0000a70021127a23 */ /* 0x100fe200000108ba */
[----:B------:R-:W-:Y:S01]  /*3340*/  ISETP.LT.OR P5, PT, R233, 0x22, P5 ;  /* 0x00000022e900780c */ /* 0x000fe20002fa1670 */
[-C--:B----4-:R-:W-:Y:S06]  /*3350*/  HMMA.16816.F32.BF16 R36, R132, R164.reuse, R36 ;  /* 0x000000a48424723c */ /* 0x090fec0000041824 */
[----:B------:R-:W4:Y:S01]  /*3360*/  MUFU.EX2 R18, R18 ;  /* 0x0000001200127308 */ /* 0x000f220000000800 */
[----:B------:R-:W-:Y:S02]  /*3370*/  FSEL R19, R19, -INF , !P5 ;  /* 0xff80000013137808 */ /* 0x000fe40006800000 */
[----:B------:R-:W-:Y:S01]  /*3380*/  ISETP.GT.AND P5, PT, R234, 0x40, P1 ;  /* 0x00000040ea00780c */ /* 0x000fe20000fa4270 */
[C---:B-1----:R-:W-:Y:S04]  /*3390*/  HMMA.16816.F32.BF16 R40, R136.reuse, R164, R40 ;  /* 0x000000a48828723c */ /* 0x042fe80000041828 */
[----:B------:R-:W-:Y:S01]  /*33a0*/  ISETP.LT.OR P5, PT, R233, 0x41, P5 ;  /* 0x00000041e900780c */ /* 0x000fe20002fa1670 */
[--C-:B------:R-:W-:Y:S03]  /*33b0*/  FFMA.FTZ R235, R19, c[0x0][0x29c], -R186.reuse ;  /* 0x0000a70013eb7a23 */ /* 0x100fe600000108ba */
[-C--:B------:R-:W-:Y:S01]  /*33c0*/  HMMA.16816.F32.BF16 R44, R136, R166.reuse, R44 ;  /* 0x000000a6882c723c */ /* 0x080fe2000004182c */
[----:B------:R1:W1:Y:S03]  /*33d0*/  MUFU.EX2 R19, R235 ;  /* 0x000000eb00137308 */ /* 0x0002660000000800 */
[----:B------:R-:W-:Y:S02]  /*33e0*/  FSEL R33, R22, -INF , !P5 ;  /* 0xff80000016217808 */ /* 0x000fe40006800000 */
[C---:B------:R-:W-:Y:S02]  /*33f0*/  ISETP.GT.AND P5, PT, R234.reuse, 0x41, P1 ;  /* 0x00000041ea00780c */ /* 0x040fe40000fa4270 */
[C---:B------:R-:W-:Y:S04]  /*3400*/  HMMA.16816.F32.BF16 R48, R132.reuse, R166, R48 ;  /* 0x000000a68430723c */ /* 0x040fe80000041830 */
[----:B------:R-:W-:Y:S01]  /*3410*/  ISETP.LT.OR P5, PT, R233, 0x42, P5 ;  /* 0x00000042e900780c */ /* 0x000fe20002fa1670 */
[--C-:B------:R-:W-:Y:S03]  /*3420*/  FFMA.FTZ R22, R33, c[0x0][0x29c], -R186.reuse ;  /* 0x0000a70021167a23 */ /* 0x100fe600000108ba */
[-C--:B------:R-:W-:Y:S03]  /*3430*/  HMMA.16816.F32.BF16 R52, R132, R168.reuse, R52 ;  /* 0x000000a88434723c */ /* 0x080fe60000041834 */
[----:B------:R-:W-:Y:S01]  /*3440*/  MUFU.EX2 R22, R22 ;  /* 0x0000001600167308 */ /* 0x000fe20000000800 */
[----:B------:R-:W-:Y:S02]  /*3450*/  FSEL R23, R23, -INF , !P5 ;  /* 0xff80000017177808 */ /* 0x000fe40006800000 */
[----:B------:R-:W-:Y:S02]  /*3460*/  ISETP.GT.AND P5, PT, R234, 0x61, P1 ;  /* 0x00000061ea00780c */ /* 0x000fe40000fa4270 */
[C---:B------:R-:W-:Y:S04]  /*3470*/  HMMA.16816.F32.BF16 R56, R136.reuse, R168, R56 ;  /* 0x000000a88838723c */ /* 0x040fe80000041838 */
[----:B------:R-:W-:Y:S01]  /*3480*/  ISETP.LT.OR P5, PT, R233, 0x62, P5 ;  /* 0x00000062e900780c */ /* 0x000fe20002fa1670 */
[--C-:B------:R-:W-:Y:S01]  /*3490*/  FFMA.FTZ R236, R23, c[0x0][0x29c], -R186.reuse ;  /* 0x0000a70017ec7a23 */ /* 0x100fe200000108ba */
[----:B-1----:R-:W-:Y:S02]  /*34a0*/  FSEL R235, R34, -INF , !P6 ;  /* 0xff80000022eb7808 */ /* 0x002fe40007000000 */
[-C--:B------:R-:W-:Y:S01]  /*34b0*/  HMMA.16816.F32.BF16 R60, R136, R170.reuse, R60 ;  /* 0x000000aa883c723c */ /* 0x080fe2000004183c */
[----:B------:R1:W1:Y:S02]  /*34c0*/  MUFU.EX2 R23, R236 ;  /* 0x000000ec00177308 */ /* 0x0002640000000800 */
[C---:B------:R-:W-:Y:S01]  /*34d0*/  ISETP.GT.AND P6, PT, R200.reuse, 0x1, P1 ;  /* 0x00000001c800780c */ /* 0x040fe20000fc4270 */
        /* <DEDUP_REMOVED lines=10> */
[----:B------:R-:W3:Y:S01]  /*3580*/  MUFU.EX2 R186, R186 ;  /* 0x000000ba00ba7308 */ /* 0x000ee20000000800 */
[----:B------:R-:W-:Y:S01]  /*3590*/  ISETP.GT.AND P5, PT, R200, 0x20, P1 ;  /* 0x00000020c800780c */ /* 0x000fe20000fa4270 */
[--C-:B------:R-:W-:Y:S01]  /*35a0*/  FFMA.FTZ R35, R8, c[0x0][0x29c], -R185.reuse ;  /* 0x0000a70008237a23 */ /* 0x100fe200000108b9 */
[----:B------:R-:W-:Y:S01]  /*35b0*/  FSEL R34, R9, -INF , !P6 ;  /* 0xff80000009227808 */ /* 0x000fe20007000000 */
[C---:B--2---:R-:W-:Y:S04]  /*35c0*/  HMMA.16816.F32.BF16 R40, R156.reuse, R172, R40 ;  /* 0x000000ac9c28723c */ /* 0x044fe80000041828 */
[----:B------:R-:W-:Y:S01]  /*35d0*/  ISETP.LT.OR P5, PT, R198, 0x21, P5 ;  /* 0x00000021c600780c */ /* 0x000fe20002fa1670 */
[--C-:B------:R-:W-:Y:S01]  /*35e0*/  FFMA.FTZ R9, R34, c[0x0][0x29c], -R185.reuse ;  /* 0x0000a70022097a23 */ /* 0x100fe200000108b9 */
[----:B------:R-:W-:Y:S01]  /*35f0*/  ISETP.GT.AND P6, PT, R200, 0x21, P1 ;  /* 0x00000021c800780c */ /* 0x000fe20000fc4270 */
[----:B------:R2:W-:Y:S01]  /*3600*/  MUFU.EX2 R8, R35 ;  /* 0x0000002300087308 */ /* 0x0005e20000000800 */
[----:B------:R-:W-:Y:S01]  /*3610*/  FSEL R12, R12, -INF , !P5 ;  /* 0xff8000000c0c7808 */ /* 0x000fe20006800000 */
[-C--:B------:R-:W-:Y:S03]  /*3620*/  HMMA.16816.F32.BF16 R44, R156, R174.reuse, R44 ;  /* 0x000000ae9c2c723c */ /* 0x080fe6000004182c */
[----:B------:R-:W-:Y:S01]  /*3630*/  ISETP.GT.AND P5, PT, R190, RZ, P1 ;  /* 0x000000ffbe00720c */ /* 0x000fe20000fa4270 */
[----:B------:R-:W-:Y:S01]  /*3640*/  FFMA.FTZ R12, R12, c[0x0][0x29c], -R185 ;  /* 0x0000a7000c0c7a23 */ /* 0x000fe200000108b9 */
[----:B------:R-:W-:Y:S02]  /*3650*/  ISETP.LT.OR P6, PT, R198, 0x22, P6 ;  /* 0x00000022c600780c */ /* 0x000fe400037c1670 */
[----:B------:R-:W-:Y:S01]  /*3660*/  ISETP.LT.OR P5, PT, R187, 0x1, P5 ;  /* 0x00000001bb00780c */ /* 0x000fe20002fa1670 */
[C---:B------:R-:W-:Y:S01]  /*3670*/  HMMA.16816.F32.BF16 R48, R140.reuse, R174, R48 ;  /* 0x000000ae8c30723c */ /* 0x040fe20000041830 */
[----:B------:R-:W1:Y:S03]  /*3680*/  MUFU.EX2 R9, R9 ;  /* 0x0000000900097308 */ /* 0x000e660000000800 */
[----:B------:R-:W-:Y:S02]  /*3690*/  FSEL R10, R10, -INF , !P5 ;  /* 0xff8000000a0a7808 */ /* 0x000fe40006800000 */
[----:B------:R-:W-:Y:S02]  /*36a0*/  ISETP.GT.AND P5, PT, R200, 0x40, P1 ;  /* 0x00000040c800780c */ /* 0x000fe40000fa4270 */
[----:B------:R-:W-:Y:S01]  /*36b0*/  FSEL R234, R13, -INF , !P6 ;  /* 0xff8000000dea7808 */ /* 0x000fe20007000000 */
        /* <DEDUP_REMOVED lines=8> */
[----:B------:R-:W-:Y:S01]  /*3740*/  ISETP.GT.AND P5, PT, R190, 0x20, P1 ;  /* 0x00000020be00780c */ /* 0x000fe20000fa4270 */
[----:B------:R-:W2:Y:S01]  /*3750*/  LDS R24, [R184+0xc280] ;  /* 0x00c28000b8187984 */ /* 0x000ea20000000800 */
[C---:B------:R-:W-:Y:S01]  /*3760*/  ISETP.LT.OR P6, PT, R187.reuse, 0x2, P6 ;  /* 0x00000002bb00780c */ /* 0x040fe200037c1670 */
[-C--:B------:R-:W-:Y:S01]  /*3770*/  HMMA.16816.F32.BF16 R60, R156, R178.reuse, R60 ;  /* 0x000000b29c3c723c */ /* 0x080fe2000004183c */
[----:B------:R-:W-:Y:S02]  /*3780*/  MUFU.EX2 R10, R10 ;  /* 0x0000000a000a7308 */ /* 0x000fe40000000800 */
[----:B------:R-:W-:Y:S02]  /*3790*/  ISETP.LT.OR P5, PT, R187, 0x21, P5 ;  /* 0x00000021bb00780c */ /* 0x000fe40002fa1670 */
[----:B------:R-:W-:Y:S01]  /*37a0*/  FSEL R34, R11, -INF , !P6 ;  /* 0xff8000000b227808 */ /* 0x000fe20007000000 */
[----:B------:R-:W-:Y:S01]  /*37b0*/  FFMA.FTZ R11, R234, c[0x0][0x29c], -R185 ;  /* 0x0000a700ea0b7a23 */ /* 0x000fe200000108b9 */
[----:B------:R-:W-:Y:S01]  /*37c0*/  ISETP.GT.AND P6, PT, R200, 0x41, P1 ;  /* 0x00000041c800780c */ /* 0x000fe20000fc4270 */
[----:B------:R-:W-:Y:S03]  /*37d0*/  HMMA.16816.F32.BF16 R64, R140, R178, R64 ;  /* 0x000000b28c40723c */ /* 0x000fe60000041840 */
[----:B------:R-:W2:Y:S01]  /*37e0*/  MUFU.EX2 R13, R13 ;  /* 0x0000000d000d7308 */ /* 0x000ea20000000800 */
[----:B------:R-:W-:Y:S01]  /*37f0*/  ISETP.LT.OR P6, PT, R198, 0x42, P6 ;  /* 0x00000042c600780c */ /* 0x000fe200037c1670 */
[--C-:B------:R-:W-:Y:S01]  /*3800*/  FFMA.FTZ R34, R34, c[0x0][0x29c], -R183.reuse ;  /* 0x0000a70022227a23 */ /* 0x100fe200000108b7 */
[----:B------:R-:W-:Y:S02]  /*3810*/  FSEL R14, R14, -INF , !P5 ;  /* 0xff8000000e0e7808 */ /* 0x000fe40006800000 */
[----:B-1----:R-:W-:Y:S02]  /*3820*/  FSEL R236, R25, -INF , !P6 ;  /* 0xff80000019ec7808 */ /* 0x002fe40007000000 */
[----:B------:R-:W1:Y:S01]  /*3830*/  LDS R25, [R184+0xc2a0] ;  /* 0x00c2a000b8197984 */ /* 0x000e620000000800 */
[----:B------:R-:W-:Y:S01]  /*3840*/  ISETP.GT.AND P6, PT, R190, 0x21, P1 ;  /* 0x00000021be00780c */ /* 0x000fe20000fc4270 */
[----:B------:R-:W-:Y:S01]  /*3850*/  FFMA.FTZ R14, R14, c[0x0][0x29c], -R183 ;  /* 0x0000a7000e0e7a23 */ /* 0x000fe200000108b7 */
[----:B------:R-:W-:Y:S01]  /*3860*/  ISETP.GT.AND P5, PT, R200, 0x60, P1 ;  /* 0x00000060c800780c */ /* 0x000fe20000fa4270 */
[----:B------:R-:W-:Y:S01]  /*3870*/  FFMA.FTZ R236, R236, c[0x0][0x29c], -R185 ;  /* 0x0000a700ecec7a23 */ /* 0x000fe200000108b9 */
[----:B------:R-:W-:Y:S01]  /*3880*/  ISETP.LT.OR P6, PT, R187, 0x22, P6 ;  /* 0x00000022bb00780c */ /* 0x000fe200037c1670 */
[----:B------:R-:W-:Y:S01]  /*3890*/  MUFU.EX2 R11, R11 ;  /* 0x0000000b000b7308 */ /* 0x000fe20000000800 */
[----:B------:R-:W-:Y:S02]  /*38a0*/  ISETP.LT.OR P5, PT, R198, 0x61, P5 ;  /* 0x00000061c600780c */ /* 0x000fe40002fa1670 */
[----:B------:R-:W-:Y:S02]  /*38b0*/  FSEL R234, R15, -INF , !P6 ;  /* 0xff8000000fea7808 */ /* 0x000fe40007000000 */
[----:B------:R-:W-:Y:S02]  /*38c0*/  ISETP.GT.AND P6, PT, R200, 0x61, P1 ;  /* 0x00000061c800780c */ /* 0x000fe40000fc4270 */
[----:B------:R-:W-:Y:S01]  /*38d0*/  FSEL R200, R28, -INF , !P5 ;  /* 0xff8000001cc87808 */ /* 0x000fe20006800000 */
[----:B------:R-:W-:Y:S01]  /*38e0*/  FFMA.FTZ R234, R234, c[0x0][0x29c], -R183 ;  /* 0x0000a700eaea7a23 */ /* 0x000fe200000108b7 */
[----:B------:R-:W-:Y:S01]  /*38f0*/  ISETP.LT.OR P6, PT, R198, 0x62, P6 ;  /* 0x00000062c600780c */ /* 0x000fe200037c1670 */
[----:B------:R1:W1:Y:S01]  /*3900*/  MUFU.EX2 R28, R236 ;  /* 0x000000ec001c7308 */ /* 0x0002620000000800 */
[----:B------:R-:W-:Y:S01]  /*3910*/  ISETP.GT.AND P5, PT, R190, 0x40, P1 ;  /* 0x00000040be00780c */ /* 0x000fe20000fa4270 */
[--C-:B------:R-:W-:Y:S01]  /*3920*/  FFMA.FTZ R15, R200, c[0x0][0x29c], -R185.reuse ;  /* 0x0000a700c80f7a23 */ /* 0x100fe200000108b9 */
[----:B------:R-:W-:Y:S01]  /*3930*/  FSEL R198, R29, -INF , !P6 ;  /* 0xff8000001dc67808 */ /* 0x000fe20007000000 */
[--C-:B--2---:R-:W-:Y:S01]  /*3940*/  FADD.FTZ R35, R48, -R24.reuse ;  /* 0x8000001830237221 */ /* 0x104fe20000010000 */
[----:B------:R-:W-:Y:S02]  /*3950*/  ISETP.GT.AND P6, PT, R190, 0x41, P1 ;  /* 0x00000041be00780c */ /* 0x000fe40000fc4270 */
[C---:B------:R-:W-:Y:S01]  /*3960*/  ISETP.LT.OR P5, PT, R187.reuse, 0x41, P5 ;  /* 0x00000041bb00780c */ /* 0x040fe20002fa1670 */
[----:B------:R-:W-:Y:S01]  /*3970*/  FFMA.FTZ R185, R198, c[0x0][0x29c], -R185 ;  /* 0x0000a700c6b97a23 */ /* 0x000fe200000108b9 */
[----:B------:R-:W-:Y:S01]  /*3980*/  ISETP.LT.OR P6, PT, R187, 0x42, P6 ;  /* 0x00000042bb00780c */ /* 0x000fe200037c1670 */
[----:B------:R-:W-:Y:S01]  /*3990*/  FMUL.FTZ R35, R188, R35 ;  /* 0x00000023bc237220 */ /* 0x000fe20000410000 */
[----:B------:R-:W-:Y:S01]  /*39a0*/  FSEL R26, R26, -INF , !P5 ;  /* 0xff8000001a1a7808 */ /* 0x000fe20006800000 */
[----:B------:R-:W-:Y:S01]  /*39b0*/  MUFU.EX2 R14, R14 ;  /* 0x0000000e000e7308 */ /* 0x000fe20000000800 */
[C---:B------:R-:W-:Y:S02]  /*39c0*/  ISETP.GT.AND P5, PT, R190.reuse, 0x60, P1 ;  /* 0x00000060be00780c */ /* 0x040fe40000fa4270 */
[----:B------:R-:W-:Y:S01]  /*39d0*/  ISETP.GT.AND P1, PT, R190, 0x61, P1 ;  /* 0x00000061be00780c */ /* 0x000fe20000f24270 */
[--C-:B------:R-:W-:Y:S01]  /*39e0*/  FFMA.FTZ R26, R26, c[0x0][0x29c], -R183.reuse ;  /* 0x0000a7001a1a7a23 */ /* 0x100fe200000108b7 */
[----:B------:R-:W-:Y:S01]  /*39f0*/  FSEL R198, R27, -INF , !P6 ;  /* 0xff8000001bc67808 */ /* 0x000fe20007000000 */
[--C-:B------:R-:W-:Y:S01]  /*3a00*/  FADD.FTZ R27, R37, -R24.reuse ;  /* 0x80000018251b7221 */ /* 0x100fe20000010000 */
[C---:B------:R-:W-:Y:S02]  /*3a10*/  ISETP.LT.OR P1, PT, R187.reuse, 0x62, P1 ;  /* 0x00000062bb00780c */ /* 0x040fe40000f21670 */
[----:B------:R-:W-:Y:S01]  /*3a20*/  ISETP.LT.OR P5, PT, R187, 0x61, P5 ;  /* 0x00000061bb00780c */ /* 0x000fe20002fa1670 */
[----:B------:R2:W-:Y:S01]  /*3a30*/  MUFU.EX2 R190, R185 ;  /* 0x000000b900be7308 */ /* 0x0005e20000000800 */
[----:B------:R-:W-:Y:S01]  /*3a40*/  FMUL.FTZ R29, R182, R27 ;  /* 0x0000001bb61d7220 */ /* 0x000fe20000410000 */
[----:B------:R-:W-:Y:S01]  /*3a50*/  F2FP.BF16.PACK_AB R188, R189, R188 ;  /* 0x000000bcbdbc723e */ /* 0x000fe200000010ff */
[----:B------:R-:W3:Y:S01]  /*3a60*/  LDS R27, [R184+0xc300] ;  /* 0x00c30000b81b7984 */ /* 0x000ee20000000800 */
[----:B------:R-:W-:Y:S01]  /*3a70*/  FSEL R200, R31, -INF , !P1 ;  /* 0xff8000001fc87808 */ /* 0x000fe20004800000 */
[--C-:B-1----:R-:W-:Y:S01]  /*3a80*/  FADD.FTZ R236, R36, -R24.reuse ;  /* 0x8000001824ec7221 */ /* 0x102fe20000010000 */
[----:B------:R-:W-:Y:S01]  /*3a90*/  FSEL R30, R30, -INF , !P5 ;  /* 0xff8000001e1e7808 */ /* 0x000fe20006800000 */
[----:B------:R-:W1:Y:S01]  /*3aa0*/  LDS R184, [R184+0xc320] ;  /* 0x00c32000b8b87984 */ /* 0x000e620000000800 */
[--C-:B------:R-:W-:Y:S02]  /*3ab0*/  FFMA.FTZ R198, R198, c[0x0][0x29c], -R183.reuse ;  /* 0x0000a700c6c67a23 */ /* 0x100fe400000108b7 */
[----:B------:R4:W-:Y:S01]  /*3ac0*/  MUFU.EX2 R31, R34 ;  /* 0x00000022001f7308 */ /* 0x0009e20000000800 */
[--C-:B------:R-:W-:Y:S02]  /*3ad0*/  FFMA.FTZ R30, R30, c[0x0][0x29c], -R183.reuse ;  /* 0x0000a7001e1e7a23 */ /* 0x100fe400000108b7 */
[----:B------:R-:W-:Y:S02]  /*3ae0*/  FFMA.FTZ R183, R200, c[0x0][0x29c], -R183 ;  /* 0x0000a700c8b77a23 */ /* 0x000fe400000108b7 */
[----:B------:R-:W-:Y:S01]  /*3af0*/  FMUL.FTZ R236, R181, R236 ;  /* 0x000000ecb5ec7220 */ /* 0x000fe20000410000 */
[----:B------:R-:W-:Y:S01]  /*3b00*/  F2FP.BF16.PACK_AB R181, R182, R181 ;  /* 0x000000b5b6b5723e */ /* 0x000fe200000010ff */
[--C-:B------:R-:W-:Y:S02]  /*3b10*/  FADD.FTZ R182, R49, -R24.reuse ;  /* 0x8000001831b67221 */ /* 0x100fe40000010000 */
[--C-:B------:R-:W-:Y:S01]  /*3b20*/  FADD.FTZ R200, R52, -R24.reuse ;  /* 0x8000001834c87221 */ /* 0x100fe20000010000 */
[----:B------:R-:W-:Y:S01]  /*3b30*/  MUFU.EX2 R26, R26 ;  /* 0x0000001a001a7308 */ /* 0x000fe20000000800 */
[----:B------:R-:W-:Y:S01]  /*3b40*/  STS [R218], R181 ;  /* 0x000000b5da007388 */ /* 0x000fe20000000800 */
[----:B------:R-:W-:Y:S01]  /*3b50*/  FMUL.FTZ R182, R189, R182 ;  /* 0x000000b6bdb67220 */ /* 0x000fe20000410000 */
[----:B-----5:R-:W-:Y:S01]  /*3b60*/  F2FP.BF16.PACK_AB R189, R7, R6 ;  /* 0x0000000607bd723e */ /* 0x020fe200000010ff */
[--C-:B--2---:R-:W-:Y:S01]  /*3b70*/  FADD.FTZ R185, R53, -R24.reuse ;  /* 0x8000001835b97221 */ /* 0x104fe20000010000 */
[----:B------:R-:W-:Y:S01]  /*3b80*/  F2FP.BF16.PACK_AB R29, R29, R236 ;  /* 0x000000ec1d1d723e */ /* 0x000fe200000010ff */
[----:B------:R-:W-:Y:S01]  /*3b90*/  FMUL.FTZ R200, R191, R200 ;  /* 0x000000c8bfc87220 */ /* 0x000fe20000410000 */
[----:B------:R-:W-:Y:S01]  /*3ba0*/  F2FP.BF16.PACK_AB R182, R182, R35 ;  /* 0x00000023b6b6723e */ /* 0x000fe200000010ff */
[----:B------:R-:W-:Y:S01]  /*3bb0*/  STS [R218+0x400], R189 ;  /* 0x000400bdda007388 */ /* 0x000fe20000000800 */
[C---:B------:R-:W-:Y:S01]  /*3bc0*/  FMUL.FTZ R185, R230.reuse, R185 ;  /* 0x000000b9e6b97220 */ /* 0x040fe20000410000 */
[----:B------:R-:W-:Y:S01]  /*3bd0*/  F2FP.BF16.PACK_AB R191, R230, R191 ;  /* 0x000000bfe6bf723e */ /* 0x000fe200000010ff */
[--C-:B------:R-:W-:Y:S01]  /*3be0*/  FADD.FTZ R35, R65, -R24.reuse ;  /* 0x8000001841237221 */ /* 0x100fe20000010000 */
[----:B------:R-:W-:Y:S01]  /*3bf0*/  STS [R225], R188 ;  /* 0x000000bce1007388 */ /* 0x000fe20000000800 */
[--C-:B------:R-:W-:Y:S01]  /*3c00*/  FADD.FTZ R187, R38, -R25.reuse ;  /* 0x8000001926bb7221 */ /* 0x100fe20000010000 */
[----:B------:R-:W-:Y:S01]  /*3c10*/  F2FP.BF16.PACK_AB R185, R185, R200 ;  /* 0x000000c8b9b9723e */ /* 0x000fe200000010ff */
[----:B----4-:R-:W-:Y:S01]  /*3c20*/  FADD.FTZ R34, R64, -R24 ;  /* 0x8000001840227221 */ /* 0x010fe20000010000 */
[----:B------:R-:W-:Y:S01]  /*3c30*/  F2FP.BF16.PACK_AB R200, R232, R231 ;  /* 0x000000e7e8c8723e */ /* 0x000fe200000010ff */
[--C-:B------:R-:W-:Y:S01]  /*3c40*/  FADD.FTZ R24, R39, -R25.reuse ;  /* 0x8000001927187221 */ /* 0x100fe20000010000 */
[----:B------:R-:W2:Y:S01]  /*3c50*/  MUFU.EX2 R15, R15 ;  /* 0x0000000f000f7308 */ /* 0x000ea20000000800 */
[----:B------:R-:W-:Y:S02]  /*3c60*/  FMUL.FTZ R34, R231, R34 ;  /* 0x00000022e7227220 */ /* 0x000fe40000410000 */
[----:B------:R-:W-:Y:S02]  /*3c70*/  FMUL.FTZ R187, R6, R187 ;  /* 0x000000bb06bb7220 */ /* 0x000fe40000410000 */
[----:B------:R-:W-:Y:S02]  /*3c80*/  FMUL.FTZ R24, R7, R24 ;  /* 0x0000001807187220 */ /* 0x000fe40000410000 */
[--C-:B------:R-:W-:Y:S02]  /*3c90*/  FADD.FTZ R7, R50, -R25.reuse ;  /* 0x8000001932077221 */ /* 0x100fe40000010000 */
[--C-:B------:R-:W-:Y:S01]  /*3ca0*/  FADD.FTZ R6, R51, -R25.reuse ;  /* 0x8000001933067221 */ /* 0x100fe20000010000 */
[----:B------:R-:W4:Y:S01]  /*3cb0*/  MUFU.EX2 R231, R234 ;  /* 0x000000ea00e77308 */ /* 0x000f220000000800 */
[--C-:B------:R-:W-:Y:S01]  /*3cc0*/  FADD.FTZ R230, R55, -R25.reuse ;  /* 0x8000001937e67221 */ /* 0x100fe20000010000 */
[----:B------:R-:W-:Y:S01]  /*3cd0*/  F2FP.BF16.PACK_AB R187, R24, R187 ;  /* 0x000000bb18bb723e */ /* 0x000fe200000010ff */
[--C-:B------:R-:W-:Y:S02]  /*3ce0*/  FADD.FTZ R233, R54, -R25.reuse ;  /* 0x8000001936e97221 */ /* 0x100fe40000010000 */
[----:B------:R-:W-:Y:S01]  /*3cf0*/  FMUL.FTZ R7, R18, R7 ;  /* 0x0000000712077220 */ /* 0x000fe20000410000 */
[C---:B------:R-:W-:Y:S01]  /*3d00*/  F2FP.BF16.PACK_AB R18, R19.reuse, R18 ;  /* 0x000000121312723e */ /* 0x040fe200000010ff */
[----:B------:R-:W-:Y:S01]  /*3d10*/  FMUL.FTZ R6, R19, R6 ;  /* 0x0000000613067220 */ /* 0x000fe20000410000 */
[C---:B------:R-:W-:Y:S01]  /*3d20*/  F2FP.BF16.PACK_AB R19, R23.reuse, R22 ;  /* 0x000000161713723e */ /* 0x040fe200000010ff */
[----:B------:R-:W-:Y:S01]  /*3d30*/  FMUL.FTZ R230, R23, R230 ;  /* 0x000000e617e67220 */ /* 0x000fe20000410000 */
[----:B------:R-:W-:Y:S01]  /*3d40*/  MUFU.EX2 R30, R30 ;  /* 0x0000001e001e7308 */ /* 0x000fe20000000800 */
[----:B------:R1:W-:Y:S01]  /*3d50*/  STS [R225+0x400], R18 ;  /* 0x00040012e1007388 */ /* 0x0003e20000000800 */
[----:B------:R-:W-:Y:S01]  /*3d60*/  FMUL.FTZ R233, R22, R233 ;  /* 0x000000e916e97220 */ /* 0x000fe20000410000 */
[----:B------:R-:W-:Y:S01]  /*3d70*/  F2FP.BF16.PACK_AB R6, R6, R7 ;  /* 0x000000070606723e */ /* 0x000fe200000010ff */
[--C-:B------:R-:W-:Y:S02]  /*3d80*/  FADD.FTZ R22, R66, -R25.reuse ;  /* 0x8000001942167221 */ /* 0x100fe40000010000 */
[----:B------:R-:W-:Y:S01]  /*3d90*/  FADD.FTZ R25, R67, -R25 ;  /* 0x8000001943197221 */ /* 0x000fe20000010000 */
[----:B------:R-:W-:Y:S01]  /*3da0*/  F2FP.BF16.PACK_AB R233, R230, R233 ;  /* 0x000000e9e6e9723e */ /* 0x000fe200000010ff */
[--C-:B---3--:R-:W-:Y:S02]  /*3db0*/  FADD.FTZ R24, R41, -R27.reuse ;  /* 0x8000001b29187221 */ /* 0x108fe40000010000 */
[----:B------:R3:W5:Y:S01]  /*3dc0*/  MUFU.EX2 R23, R198 ;  /* 0x000000c600177308 */ /* 0x0007620000000800 */
[----:B------:R-:W-:Y:S01]  /*3dd0*/  FMUL.FTZ R35, R232, R35 ;  /* 0x00000023e8237220 */ /* 0x000fe20000410000 */
[C---:B------:R-:W-:Y:S01]  /*3de0*/  F2FP.BF16.PACK_AB R232, R186.reuse, R33 ;  /* 0x00000021bae8723e */ /* 0x040fe200000010ff */
[----:B------:R-:W-:Y:S01]  /*3df0*/  FMUL.FTZ R22, R33, R22 ;  /* 0x0000001621167220 */ /* 0x000fe20000410000 */
[----:B------:R-:W-:Y:S01]  /*3e00*/  F2FP.BF16.PACK_AB R33, R9, R8 ;  /* 0x000000080921723e */ /* 0x000fe200000010ff */
[----:B------:R-:W-:Y:S01]  /*3e10*/  FMUL.FTZ R25, R186, R25 ;  /* 0x00000019ba197220 */ /* 0x000fe20000410000 */
[----:B------:R-:W-:Y:S01]  /*3e20*/  F2FP.BF16.PACK_AB R34, R35, R34 ;  /* 0x000000222322723e */ /* 0x000fe200000010ff */
[----:B------:R-:W-:Y:S02]  /*3e30*/  FMUL.FTZ R24, R9, R24 ;  /* 0x0000001809187220 */ /* 0x000fe40000410000 */
[----:B------:R-:W-:Y:S01]  /*3e40*/  STS [R218+0x1000], R33 ;  /* 0x00100021da007388 */ /* 0x000fe20000000800 */
[--C-:B------:R-:W-:Y:S01]  /*3e50*/  FADD.FTZ R186, R56, -R27.reuse ;  /* 0x8000001b38ba7221 */ /* 0x100fe20000010000 */
[----:B------:R-:W3:Y:S01]  /*3e60*/  MUFU.EX2 R183, R183 ;  /* 0x000000b700b77308 */ /* 0x000ee20000000800 */
[--C-:B------:R-:W-:Y:S01]  /*3e70*/  FADD.FTZ R9, R57, -R27.reuse ;  /* 0x8000001b39097221 */ /* 0x100fe20000010000 */
[----:B------:R-:W-:Y:S01]  /*3e80*/  F2FP.BF16.PACK_AB R22, R25, R22 ;  /* 0x000000161916723e */ /* 0x000fe200000010ff */
[----:B------:R-:W-:Y:S01]  /*3e90*/  FMUL.FTZ R186, R13, R186 ;  /* 0x000000ba0dba7220 */ /* 0x000fe20000410000 */
[C---:B------:R-:W-:Y:S01]  /*3ea0*/  F2FP.BF16.PACK_AB R13, R28.reuse, R13 ;  /* 0x0000000d1c0d723e */ /* 0x040fe200000010ff */
[----:B------:R-:W-:Y:S01]  /*3eb0*/  FMUL.FTZ R9, R28, R9 ;  /* 0x000000091c097220 */ /* 0x000fe20000410000 */
[----:B--2---:R-:W-:Y:S01]  /*3ec0*/  F2FP.BF16.PACK_AB R28, R190, R15 ;  /* 0x0000000fbe1c723e */ /* 0x004fe200000010ff */
[--C-:B------:R-:W-:Y:S02]  /*3ed0*/  FADD.FTZ R7, R40, -R27.reuse ;  /* 0x8000001b28077221 */ /* 0x100fe40000010000 */
[--C-:B------:R-:W-:Y:S01]  /*3ee0*/  FADD.FTZ R25, R44, -R27.reuse ;  /* 0x8000001b2c197221 */ /* 0x100fe20000010000 */
[----:B------:R-:W-:Y:S01]  /*3ef0*/  F2FP.BF16.PACK_AB R35, R9, R186 ;  /* 0x000000ba0923723e */ /* 0x000fe200000010ff */
[----:B------:R-:W-:Y:S01]  /*3f00*/  FMUL.FTZ R7, R8, R7 ;  /* 0x0000000708077220 */ /* 0x000fe20000410000 */
[----:B------:R-:W-:Y:S01]  /*3f10*/  F2FP.BF16.PACK_AB R9, R31, R10 ;  /* 0x0000000a1f09723e */ /* 0x000fe200000010ff */
[----:B------:R-:W-:Y:S01]  /*3f20*/  FMUL.FTZ R25, R12, R25 ;  /* 0x000000190c197220 */ /* 0x000fe20000410000 */
[----:B------:R-:W-:Y:S01]  /*3f30*/  F2FP.BF16.PACK_AB R12, R11, R12 ;  /* 0x0000000c0b0c723e */ /* 0x000fe200000010ff */
[--C-:B-1----:R-:W-:Y:S01]  /*3f40*/  FADD.FTZ R18, R43, -R184.reuse ;  /* 0x800000b82b127221 */ /* 0x102fe20000010000 */
[----:B------:R-:W-:Y:S01]  /*3f50*/  F2FP.BF16.PACK_AB R7, R24, R7 ;  /* 0x000000071807723e */ /* 0x000fe200000010ff */
[----:B------:R1:W-:Y:S01]  /*3f60*/  STS [R218+0x1400], R9 ;  /* 0x00140009da007388 */ /* 0x0003e20000000800 */
[----:B----4-:R-:W-:Y:S01]  /*3f70*/  F2FP.BF16.PACK_AB R24, R231, R14 ;  /* 0x0000000ee718723e */ /* 0x010fe200000010ff */
[----:B------:R-:W-:Y:S02]  /*3f80*/  FMUL.FTZ R18, R31, R18 ;  /* 0x000000121f127220 */ /* 0x000fe40000410000 */
[----:B------:R2:W-:Y:S01]  /*3f90*/  STS [R225+0x1000], R12 ;  /* 0x0010000ce1007388 */ /* 0x0005e20000000800 */
[--C-:B------:R-:W-:Y:S02]  /*3fa0*/  FADD.FTZ R8, R45, -R27.reuse ;  /* 0x8000001b2d087221 */ /* 0x100fe40000010000 */
[--C-:B---3--:R-:W-:Y:S01]  /*3fb0*/  FADD.FTZ R198, R60, -R27.reuse ;  /* 0x8000001b3cc67221 */ /* 0x108fe20000010000 */
[----:B------:R-:W-:Y:S01]  /*3fc0*/  STS [R225+0x1400], R24 ;  /* 0x00140018e1007388 */ /* 0x000fe20000000800 */
[----:B------:R-:W-:Y:S01]  /*3fd0*/  FMUL.FTZ R8, R11, R8 ;  /* 0x000000080b087220 */ /* 0x000fe20000410000 */
[----:B-----5:R-:W-:Y:S01]  /*3fe0*/  F2FP.BF16.PACK_AB R11, R23, R26 ;  /* 0x0000001a170b723e */ /* 0x020fe200000010ff */
[----:B------:R-:W-:Y:S01]  /*3ff0*/  FMUL.FTZ R198, R15, R198 ;  /* 0x000000c60fc67220 */ /* 0x000fe20000410000 */
[----:B------:R-:W-:Y:S01]  /*4000*/  STS [R218+0x2000], R191 ;  /* 0x002000bfda007388 */ /* 0x000fe20000000800 */
[----:B------:R-:W-:Y:S01]  /*4010*/  FADD.FTZ R27, R61, -R27 ;  /* 0x8000001b3d1b7221 */ /* 0x000fe20000010000 */
[----:B------:R-:W-:Y:S01]  /*4020*/  F2FP.BF16.PACK_AB R8, R8, R25 ;  /* 0x000000190808723e */ /* 0x000fe200000010ff */
[--C-:B------:R-:W-:Y:S01]  /*4030*/  FADD.FTZ R15, R42, -R184.reuse ;  /* 0x800000b82a0f7221 */ /* 0x100fe20000010000 */
[----:B------:R-:W-:Y:S01]  /*4040*/  STS [R218+0x2400], R19 ;  /* 0x00240013da007388 */ /* 0x000fe20000000800 */
[----:B------:R-:W-:Y:S02]  /*4050*/  FMUL.FTZ R27, R190, R27 ;  /* 0x0000001bbe1b7220 */ /* 0x000fe40000410000 */
[----:B------:R-:W-:Y:S01]  /*4060*/  FMUL.FTZ R15, R10, R15 ;  /* 0x0000000f0a0f7220 */ /* 0x000fe20000410000 */
[----:B------:R3:W-:Y:S01]  /*4070*/  STS [R225+0x2000], R200 ;  /* 0x002000c8e1007388 */ /* 0x0007e20000000800 */
[----:B------:R-:W-:Y:S02]  /*4080*/  F2FP.BF16.PACK_AB R10, R183, R30 ;  /* 0x0000001eb70a723e */ /* 0x000fe400000010ff */
[----:B------:R-:W-:Y:S01]  /*4090*/  F2FP.BF16.PACK_AB R198, R27, R198 ;  /* 0x000000c61bc6723e */ /* 0x000fe200000010ff */
[----:B------:R-:W-:Y:S01]  /*40a0*/  STS [R225+0x2400], R232 ;  /* 0x002400e8e1007388 */ /* 0x000fe20000000800 */
[----:B------:R-:W-:Y:S01]  /*40b0*/  F2FP.BF16.PACK_AB R15, R18, R15 ;  /* 0x0000000f120f723e */ /* 0x000fe200000010ff */
[--C-:B-1----:R-:W-:Y:S01]  /*40c0*/  FADD.FTZ R9, R46, -R184.reuse ;  /* 0x800000b82e097221 */ /* 0x102fe20000010000 */
[----:B------:R-:W-:Y:S01]  /*40d0*/  IADD3 R18, R196, UR4, RZ ;  /* 0x00000004c4127c10 */ /* 0x000fe2000fffe0ff */
[----:B------:R-:W-:Y:S01]  /*40e0*/  STS [R218+0x3000], R13 ;  /* 0x0030000dda007388 */ /* 0x000fe20000000800 */
[--C-:B--2---:R-:W-:Y:S02]  /*40f0*/  FADD.FTZ R12, R47, -R184.reuse ;  /* 0x800000b82f0c7221 */ /* 0x104fe40000010000 */
[----:B------:R-:W-:Y:S01]  /*4100*/  LEA R18, R18, 0x8080, 0x1 ;  /* 0x0000808012127811 */ /* 0x000fe200078e08ff */
[----:B------:R1:W-:Y:S01]  /*4110*/  STS [R218+0x3400], R11 ;  /* 0x0034000bda007388 */ /* 0x0003e20000000800 */
[----:B------:R-:W-:Y:S02]  /*4120*/  FMUL.FTZ R9, R14, R9 ;  /* 0x000000090e097220 */ /* 0x000fe40000410000 */
[----:B------:R-:W-:Y:S01]  /*4130*/  FMUL.FTZ R12, R231, R12 ;  /* 0x0000000ce70c7220 */ /* 0x000fe20000410000 */
[----:B------:R-:W-:Y:S01]  /*4140*/  STS [R225+0x3000], R28 ;  /* 0x0030001ce1007388 */ /* 0x000fe20000000800 */
[--C-:B------:R-:W-:Y:S03]  /*4150*/  FADD.FTZ R14, R59, -R184.reuse ;  /* 0x800000b83b0e7221 */ /* 0x100fe60000010000 */
[----:B------:R-:W-:Y:S01]  /*4160*/  STS [R225+0x3400], R10 ;  /* 0x0034000ae1007388 */ /* 0x000fe20000000800 */
[----:B------:R-:W-:Y:S01]  /*4170*/  F2FP.BF16.PACK_AB R12, R12, R9 ;  /* 0x000000090c0c723e */ /* 0x000fe200000010ff */
[--C-:B------:R-:W-:Y:S02]  /*4180*/  FADD.FTZ R9, R58, -R184.reuse ;  /* 0x800000b83a097221 */ /* 0x100fe40000010000 */
[----:B------:R-:W-:Y:S01]  /*4190*/  BAR.SYNC.DEFER_BLOCKING 0x0 ;  /* 0x0000000000007b1d */ /* 0x000fe20000010000 */
[----:B------:R-:W-:Y:S02]  /*41a0*/  FMUL.FTZ R14, R23, R14 ;  /* 0x0000000e170e7220 */ /* 0x000fe40000410000 */
[----:B------:R-:W-:Y:S02]  /*41b0*/  FMUL.FTZ R9, R26, R9 ;  /* 0x000000091a097220 */ /* 0x000fe40000410000 */
[----:B---3--:R-:W-:Y:S03]  /*41c0*/  IMAD.SHL.U32 R200, R197, 0x2, RZ ;  /* 0x00000002c5c87824 */ /* 0x008fe600078e00ff */
[----:B------:R-:W-:Y:S01]  /*41d0*/  F2FP.BF16.PACK_AB R19, R14, R9 ;  /* 0x000000090e13723e */ /* 0x000fe200000010ff */
[--C-:B-1----:R-:W-:Y:S02]  /*41e0*/  FADD.FTZ R11, R62, -R184.reuse ;  /* 0x800000b83e0b7221 */ /* 0x102fe40000010000 */
[----:B------:R-:W-:Y:S02]  /*41f0*/  FADD.FTZ R184, R63, -R184 ;  /* 0x800000b83fb87221 */ /* 0x000fe40000010000 */
[----:B------:R-:W-:Y:S02]  /*4200*/  FMUL.FTZ R11, R30, R11 ;  /* 0x0000000b1e0b7220 */ /* 0x000fe40000410000 */
[----:B------:R-:W-:Y:S01]  /*4210*/  FMUL.FTZ R184, R183, R184 ;  /* 0x000000b8b7b87220 */ /* 0x000fe20000410000 */
[----:B------:R-:W-:Y:S04]  /*4220*/  STS [R218+0x4000], R29 ;  /* 0x0040001dda007388 */ /* 0x000fe80000000800 */
[----:B------:R-:W-:Y:S01]  /*4230*/  F2FP.BF16.PACK_AB R184, R184, R11 ;  /* 0x0000000bb8b8723e */ /* 0x000fe200000010ff */
[----:B------:R-:W-:Y:S04]  /*4240*/  STS [R218+0x4400], R187 ;  /* 0x004400bbda007388 */ /* 0x000fe80000000800 */
        /* <DEDUP_REMOVED lines=8> */
[----:B-1----:R-:W-:Y:S03]  /*42d0*/  IMAD.IADD R6, R199, 0x1, R18 ;  /* 0x00000001c7067824 */ /* 0x002fe600078e0212 */
[----:B------:R-:W-:Y:S04]  /*42e0*/  STS [R225+0x6000], R34 ;  /* 0x00600022e1007388 */ /* 0x000fe80000000800 */
[----:B------:R-:W-:Y:S04]  /*42f0*/  STS [R225+0x6400], R22 ;  /* 0x00640016e1007388 */ /* 0x000fe80000000800 */
[----:B------:R-:W-:Y:S04]  /*4300*/  STS [R218+0x7000], R35 ;  /* 0x00700023da007388 */ /* 0x000fe80000000800 */
[----:B------:R-:W-:Y:S04]  /*4310*/  STS [R218+0x7400], R19 ;  /* 0x00740013da007388 */ /* 0x000fe80000000800 */
[----:B------:R1:W-:Y:S04]  /*4320*/  STS [R225+0x7000], R198 ;  /* 0x007000c6e1007388 */ /* 0x0003e80000000800 */
[----:B------:R-:W-:Y:S04]  /*4330*/  STS [R225+0x7400], R184 ;  /* 0x007400b8e1007388 */ /* 0x000fe80000000800 */
[----:B------:R-:W-:Y:S08]  /*4340*/  LDSM.16.MT88.4 R8, [R194+0xc480] ;  /* 0x00c48000c208783b */ /* 0x000ff00000004200 */
[----:B------:R-:W2:Y:S08]  /*4350*/  LDSM.16.MT88.4 R12, [R18] ;  /* 0x00000000120c783b */ /* 0x000eb00000004200 */
[----:B------:R-:W3:Y:S01]  /*4360*/  LDSM.16.MT88.4 R24, [R194+0xe480] ;  /* 0x00e48000c218783b */ /* 0x000ee20000004200 */
[----:B-1----:R-:W-:Y:S07]  /*4370*/  IMAD.IADD R198, R192, 0x1, R200 ;  /* 0x00000001c0c67824 */ /* 0x002fee00078e02c8 */
[----:B------:R-:W1:Y:S08]  /*4380*/  LDSM.16.MT88.4 R28, [R6] ;  /* 0x00000000061c783b */ /* 0x000e700000004200 */
        /* <DEDUP_REMOVED lines=36> */
[----:B------:R-:W-:Y:S05]  /*45d0*/  ISETP.GE.AND P1, PT, R6, UR14, PT ;  /* 0x0000000e06007c0c */ /* 0x000fea000bf26270 */
[C---:B------:R-:W-:Y:S01]  /*45e0*/  HMMA.16816.F32.BF16 R88, R24.reuse, R28, R88 ;  /* 0x0000001c1858723c */ /* 0x040fe20000041858 */
[----:B------:R1:W5:Y:S07]  /*45f0*/  LDSM.16.M88.4 R180, [R198+0x10480] ;  /* 0x01048000c6b4783b */ /* 0x00036e0000000200 */
[-C--:B------:R-:W-:Y:S01]  /*4600*/  HMMA.16816.F32.BF16 R92, R24, R30.reuse, R92 ;  /* 0x0000001e185c723c */ /* 0x080fe2000004185c */
[----:B------:R1:W1:Y:S07]  /*4610*/  LDSM.16.M88.4 R24, [R200+0x10480] ;  /* 0x01048000c818783b */ /* 0x00026e0000000200 */
[----:B------:R-:W-:Y:S01]  /*4620*/  HMMA.16816.F32.BF16 R96, R8, R30, R96 ;  /* 0x0000001e0860723c */ /* 0x000fe20000041860 */
[----:B------:R1:W1:Y:S07]  /*4630*/  LDSM.16.MT88.4 R28, [R193] ;  /* 0x00000000c11c783b */ /* 0x00026e0000004200 */
        /* <DEDUP_REMOVED lines=21> */
[----:B------:R-:W-:Y:S04]  /*4790*/  IMAD.WIDE.U32 R10, R7, c[0x0][0x288], R208 ;  /* 0x0000a200070a7a25 */ /* 0x000fe800078e00d0 */
[----:B------:R-:W-:Y:S01]  /*47a0*/  IMAD R4, R5, c[0x0][0x288], RZ ;  /* 0x0000a20005047a24 */ /* 0x000fe200078e02ff */
[----:B------:R-:W-:Y:S01]  /*47b0*/  IADD3 R8, P5, P1, R17, UR26, R10 ;  /* 0x0000001a11087c10 */ /* 0x000fe2000f9be00a */
[----:B------:R-:W-:Y:S02]  /*47c0*/  IMAD R5, R5, c[0x0][0x210], RZ ;  /* 0x0000840005057a24 */ /* 0x000fe400078e02ff */
[C---:B------:R-:W-:Y:S02]  /*47d0*/  IMAD R4, R7.reuse, c[0x0][0x28c], R4 ;  /* 0x0000a30007047a24 */ /* 0x040fe400078e0204 */
[----:B------:R-:W-:Y:S04]  /*47e0*/  IMAD.WIDE.U32 R20, R7, c[0x0][0x210], R212 ;  /* 0x0000840007147a25 */ /* 0x000fe800078e00d4 */
[----:B------:R-:W-:Y:S01]  /*47f0*/  IMAD.IADD R4, R11, 0x1, R4 ;  /* 0x000000010b047824 */ /* 0x000fe200078e0204 */
[----:B------:R-:W-:Y:S01]  /*4800*/  SHF.R.S32.HI R11, RZ, 0x1f, R17 ;  /* 0x0000001fff0b7819 */ /* 0x000fe20000011411 */
[----:B------:R-:W-:Y:S01]  /*4810*/  IMAD R5, R7, c[0x0][0x214], R5 ;  /* 0x0000850007057a24 */ /* 0x000fe200078e0205 */
[----:B------:R-:W-:Y:S01]  /*4820*/  IADD3 R17, -R206, c[0x0][0x168], -R17 ;  /* 0x00005a00ce117a10 */ /* 0x000fe20007ffe911 */
[----:B------:R-:W-:Y:S01]  /*4830*/  IMAD.U32 R7, RZ, RZ, UR6 ;  /* 0x00000006ff077e24 */ /* 0x000fe2000f8e00ff */
[----:B------:R-:W-:Y:S01]  /*4840*/  IADD3.X R11, R11, UR25, R4, P5, P1 ;  /* 0x000000190b0b7c10 */ /* 0x000fe2000afe2404 */
[----:B------:R-:W-:Y:S01]  /*4850*/  IMAD.IADD R5, R21, 0x1, R5 ;  /* 0x0000000115057824 */ /* 0x000fe200078e0205 */
[----:B------:R-:W-:Y:S04]  /*4860*/  IADD3 R4, P5, P1, R210, UR30, R20 ;  /* 0x0000001ed2047c10 */ /* 0x000fe8000f9be014 */
[----:B------:R-:W-:Y:S02]  /*4870*/  LEA R4, P6, R18, R4, 0x6 ;  /* 0x0000000412047211 */ /* 0x000fe400078c30ff */
[----:B------:R-:W-:Y:S01]  /*4880*/  IADD3.X R6, R202, UR28, R5, P5, P1 ;  /* 0x0000001cca067c10 */ /* 0x000fe2000afe2405 */
[----:B------:R-:W-:Y:S01]  /*4890*/  IMAD.U32 R5, RZ, RZ, UR6 ;  /* 0x00000006ff057e24 */ /* 0x000fe2000f8e00ff */
[C---:B------:R-:W-:Y:S02]  /*48a0*/  LEA R10, P1, R8.reuse, c[0x0][0x280], 0x2 ;  /* 0x0000a000080a7a11 */ /* 0x040fe400078210ff */
[----:B------:R-:W-:Y:S01]  /*48b0*/  ISETP.LT.OR P5, PT, R17, 0x1, P3 ;  /* 0x000000011100780c */ /* 0x000fe20001fa1670 */
[----:B------:R-:W-:Y:S01]  /*48c0*/  @!P2 IMAD R5, R5, 0x40, R208 ;  /* 0x000000400505a824 */ /* 0x000fe200078e02d0 */
[----:B------:R-:W-:Y:S02]  /*48d0*/  LEA.HI.X R11, R8, c[0x0][0x284], R11, 0x2, P1 ;  /* 0x0000a100080b7a11 */ /* 0x000fe400008f140b */
[----:B------:R-:W-:Y:S02]  /*48e0*/  LEA R16, P1, R4, c[0x0][0x1f0], 0x1 ;  /* 0x00007c0004107a11 */ /* 0x000fe400078208ff */
[----:B------:R-:W-:Y:S02]  /*48f0*/  LEA.HI.X R9, R18, R6, R9, 0x6, P6 ;  /* 0x0000000612097211 */ /* 0x000fe400030f3409 */
[----:B------:R-:W-:Y:S02]  /*4900*/  ISETP.LT.OR P6, PT, R17, 0x21, P3 ;  /* 0x000000211100780c */ /* 0x000fe40001fc1670 */
[----:B------:R-:W-:Y:S01]  /*4910*/  LEA.HI.X R17, R4, c[0x0][0x1f4], R9, 0x1, P1 ;  /* 0x00007d0004117a11 */ /* 0x000fe200008f0c09 */
[----:B------:R-:W-:Y:S01]  /*4920*/  IMAD R4, R7, 0x2000, R216 ;  /* 0x0000200007047824 */ /* 0x000fe200078e02d8 */
[----:B------:R-:W-:Y:S01]  /*4930*/  IADD3 R18, P1, R16, UR10, RZ ;  /* 0x0000000a10127c10 */ /* 0x000fe2000ff3e0ff */
[----:B------:R-:W-:Y:S03]  /*4940*/  @!P2 IMAD.SHL.U32 R9, R5, 0x4, RZ ;  /* 0x000000040509a824 */ /* 0x000fe600078e00ff */
[----:B------:R-:W-:Y:S01]  /*4950*/  @!PT LDS RZ, [RZ] ;  /* 0x00000000fffff984 */ /* 0x000fe20000000800 */
[----:B------:R-:W-:Y:S01]  /*4960*/  @!PT LDS RZ, [RZ] ;  /* 0x00000000fffff984 */ /* 0x000fe20000000800 */
[----:B------:R-:W-:Y:S01]  /*4970*/  @!PT LDS RZ, [RZ] ;  /* 0x00000000fffff984 */ /* 0x000fe20000000800 */
[----:B------:R1:W-:Y:S01]  /*4980*/  LDGSTS.E.BYPASS.LTC128B.128 [R4], [R16.64], !P5 ;  /* 0x0000000010047fae */ /* 0x0003e2000e901d56 */
[----:B------:R-:W-:Y:S07]  /*4990*/  IADD3.X R19, R17, UR9, RZ, P1, !PT ;  /* 0x0000000911137c10 */ /* 0x000fee0008ffe4ff */
[----:B------:R1:W-:Y:S08]  /*49a0*/  LDGSTS.E.BYPASS.LTC128B.128 [R4+0x1000], [R18.64], !P6 ;  /* 0x0100000012047fae */ /* 0x0003f0000f101d56 */
[----:B------:R1:W-:Y:S02]  /*49b0*/  @!P2 LDGSTS.E.BYPASS.LTC128B.128 [R9+0xc280], [R10.64] ;  /* 0x0c2800000a09afae */ /* 0x0003e4000b901d56 */
.L_x_343:
        /* <DEDUP_REMOVED lines=10> */
[----:B------:R-:W-:Y:S01]  /*4a60*/  IMAD.SHL.U32 R229, R229, 0x1000, RZ ;  /* 0x00001000e5e57824 */ /* 0x000fe200078e00ff */
[----:B------:R-:W-:Y:S01]  /*4a70*/  LDSM.16.M88.4 R32, [R44+0x10480] ;  /* 0x010480002c20783b */ /* 0x000fe20000000200 */
[----:B------:R-:W-:Y:S02]  /*4a80*/  UISETP.GE.AND UP1, UPT, UR7, 0x1, UPT ;  /* 0x000000010700788c */ /* 0x000fe4000bf26270 */
[-C--:B------:R-:W-:Y:S01]  /*4a90*/  HMMA.16816.F32.BF16 R12, R12, R30.reuse, RZ ;  /* 0x0000001e0c0c723c */ /* 0x080fe200000418ff */
[----:B------:R-:W-:Y:S01]  /*4aa0*/  LDSM.16.M88.4 R40, [R44+0x11480] ;  /* 0x011480002c28783b */ /* 0x000fe20000000200 */
[----:B------:R-:W-:Y:S02]  /*4ab0*/  UIADD3 UR15, UR6, 0x1, URZ ;  /* 0x00000001060f7890 */ /* 0x000fe4000fffe03f */
[----:B------:R-:W-:Y:S02]  /*4ac0*/  UISETP.GE.AND UP0, UPT, UR6, 0x1, UPT ;  /* 0x000000010600788c */ /* 0x000fe4000bf06270 */
[----:B------:R-:W-:Y:S02]  /*4ad0*/  USEL UR5, UR33, URZ, !UP2 ;  /* 0x0000003f21057287 */ /* 0x000fe4000d000000 */
[----:B------:R-:W-:Y:S01]  /*4ae0*/  HMMA.16816.F32.BF16 R16, R24, R30, RZ ;  /* 0x0000001e1810723c */ /* 0x000fe200000418ff */
[----:B------:R-:W1:Y:S01]  /*4af0*/  LDSM.16.MT88.4 R24, [R193+0x1000] ;  /* 0x00100000c118783b */ /* 0x000e620000004200 */
[----:B------:R-:W-:Y:S02]  /*4b00*/  USEL UR7, UR20, URZ, !UP1 ;  /* 0x0000003f14077287 */ /* 0x000fe4000c800000 */
[----:B------:R-:W-:Y:S01]  /*4b10*/  USEL UR6, UR15, URZ, !UP0 ;  /* 0x0000003f0f067287 */ /* 0x000fe2000c000000 */
        /* <DEDUP_REMOVED lines=152> */
.L_x_323:
[----:B------:R-:W-:Y:S05]  /*54a0*/  @P1 EXIT ;  /* 0x000000000000194d */ /* 0x000fea0003800000 */
[----:B------:R-:W1:Y:S01]  /*54b0*/  S2R R2, SR_CTAID.Y ;  /* 0x0000000000027919 */ /* 0x000e620000002600 */
[----:B------:R-:W-:Y:S01]  /*54c0*/  MOV R0, c[0x0][0x338] ;  /* 0x0000ce0000007a02 */ /* 0x000fe20000000f00 */
[----:B------:R-:W-:-:S02]  /*54d0*/  USHF.L.U32 UR5, UR11, 0xd, URZ ;  /* 0x0000000d0b057899 */ /* 0x000fc4000800063f */
[----:B------:R-:W-:Y:S01]  /*54e0*/  BAR.SYNC.DEFER_BLOCKING 0x1, 0x100 ;  /* 0x0044000000007b1d */ /* 0x000fe20000010000 */
[----:B------:R-:W-:Y:S01]  /*54f0*/  ISETP.NE.AND P1, PT, R0, 0x1, PT ;  /* 0x000000010000780c */ /* 0x000fe20003f25270 */
[----:B------:R-:W-:Y:S02]  /*5500*/  USHF.R.S32.HI UR4, URZ, 0x1f, UR5 ;  /* 0x0000001f3f047899 */ /* 0x000fe40008011405 */
[C---:B------:R-:W-:Y:S02]  /*5510*/  IADD3 R6, P0, R204.reuse, UR5, RZ ;  /* 0x00000005cc067c10 */ /* 0x040fe4000ff1e0ff */
[----:B------:R-:W2:Y:S02]  /*5520*/  S2R R0, SR_CTAID.Z ;  /* 0x0000000000007919 */ /* 0x000ea40000002700 */
[----:B------:R-:W-:-:S06]  /*5530*/  LEA.HI.X.SX32 R7, R204, UR4, 0x1, P0 ;  /* 0x00000004cc077c11 */ /* 0x000fcc00080f0eff */
[----:B-1----:R-:W-:-:S05]  /*5540*/  @P1 IMAD.HI.U32 R3, R2, c[0x0][0x33c], RZ ;  /* 0x0000cf0002031a27 */ /* 0x002fca00078e00ff */
[----:B------:R-:W-:-:S04]  /*5550*/  @P1 SHF.R.U32.HI R2, RZ, c[0x0][0x340], R3 ;  /* 0x0000d000ff021a19 */ /* 0x000fc80000011603 */
[----:B------:R-:W-:Y:S01]  /*5560*/  SHF.R.S32.HI R5, RZ, 0x1f, R2 ;  /* 0x0000001fff057819 */ /* 0x000fe20000011402 */
[----:B------:R-:W-:-:S04]  /*5570*/  IMAD.WIDE.U32 R8, R2, c[0x0][0x328], R6 ;  /* 0x0000ca0002087a25 */ /* 0x000fc800078e0006 */
[C---:B------:R-:W-:Y:S02]  /*5580*/  IMAD R3, R5.reuse, c[0x0][0x328], RZ ;  /* 0x0000ca0005037a24 */ /* 0x040fe400078e02ff */
[----:B------:R-:W-:Y:S02]  /*5590*/  IMAD R5, R5, c[0x0][0x300], RZ ;  /* 0x0000c00005057a24 */ /* 0x000fe400078e02ff */
[----:B------:R-:W-:-:S04]  /*55a0*/  IMAD.WIDE.U32 R6, R2, c[0x0][0x300], R6 ;  /* 0x0000c00002067a25 */ /* 0x000fc800078e0006 */
[C---:B------:R-:W-:Y:S02]  /*55b0*/  IMAD R3, R2.reuse, c[0x0][0x32c], R3 ;  /* 0x0000cb0002037a24 */ /* 0x040fe400078e0203 */
[----:B------:R-:W-:Y:S01]  /*55c0*/  IMAD R4, R2, c[0x0][0x304], R5 ;  /* 0x0000c10002047a24 */ /* 0x000fe200078e0205 */
[----:B--2---:R-:W-:Y:S02]  /*55d0*/  SHF.R.S32.HI R2, RZ, 0x1f, R0 ;  /* 0x0000001fff027819 */ /* 0x004fe40000011400 */
[----:B------:R-:W-:Y:S02]  /*55e0*/  IADD3 R9, R9, R3, RZ ;  /* 0x0000000309097210 */ /* 0x000fe40007ffe0ff */
[----:B------:R-:W-:Y:S01]  /*55f0*/  IADD3 R7, R7, R4, RZ ;  /* 0x0000000407077210 */ /* 0x000fe20007ffe0ff */
[----:B------:R-:W-:Y:S02]  /*5600*/  IMAD R3, R2, c[0x0][0x330], RZ ;  /* 0x0000cc0002037a24 */ /* 0x000fe400078e02ff */
[----:B------:R-:W-:-:S04]  /*5610*/  IMAD.WIDE.U32 R8, R0, c[0x0][0x330], R8 ;  /* 0x0000cc0000087a25 */ /* 0x000fc800078e0008 */
[----:B------:R-:W-:Y:S01]  /*5620*/  IMAD R3, R0, c[0x0][0x334], R3 ;  /* 0x0000cd0000037a24 */ /* 0x000fe200078e0203 */
[----:B------:R-:W-:Y:S01]  /*5630*/  LEA R10, P1, R8, c[0x0][0x310], 0x2 ;  /* 0x0000c400080a7a11 */ /* 0x000fe200078210ff */
[----:B------:R-:W-:Y:S02]  /*5640*/  IMAD R5, R2, c[0x0][0x308], RZ ;  /* 0x0000c20002057a24 */ /* 0x000fe400078e02ff */
[----:B------:R-:W-:Y:S01]  /*5650*/  IMAD.WIDE.U32 R6, R0, c[0x0][0x308], R6 ;  /* 0x0000c20000067a25 */ /* 0x000fe200078e0006 */
[----:B------:R-:W-:-:S03]  /*5660*/  IADD3 R3, R9, R3, RZ ;  /* 0x0000000309037210 */ /* 0x000fc60007ffe0ff */
[----:B------:R-:W-:Y:S01]  /*5670*/  IMAD R5, R0, c[0x0][0x30c], R5 ;  /* 0x0000c30000057a24 */ /* 0x000fe200078e0205 */
[----:B------:R-:W-:Y:S02]  /*5680*/  LEA.HI.X R11, R8, c[0x0][0x314], R3, 0x2, P1 ;  /* 0x0000c500080b7a11 */ /* 0x000fe400008f1403 */
[C---:B------:R-:W-:Y:S02]  /*5690*/  LEA R2, P0, R6.reuse, c[0x0][0x2e8], 0x2 ;  /* 0x0000ba0006027a11 */ /* 0x040fe400078010ff */
[----:B------:R-:W-:Y:S01]  /*56a0*/  IADD3 R5, R7, R5, RZ ;  /* 0x0000000507057210 */ /* 0x000fe20007ffe0ff */
[----:B------:R-:W-:Y:S03]  /*56b0*/  RED.E.ADD.F32.FTZ.RN.STRONG.GPU [R10.64], R68 ;  /* 0x000000440a00798e */ /* 0x000fe6000c10e796 */
[----:B------:R-:W-:Y:S01]  /*56c0*/  LEA.HI.X R3, R6, c[0x0][0x2ec], R5, 0x2, P0 ;  /* 0x0000bb0006037a11 */ /* 0x000fe200000f1405 */
        /* <DEDUP_REMOVED lines=64> */
.L_x_345:
        /* <DEDUP_REMOVED lines=11> */
.L_x_1804:


//--------------------- .text._ZN7cutlass13device_kernelIN5flash19enable_sm80_to_sm89INS1_16FlashAttnBwdSm80INS1_25CollectiveMainloopBwdSm80ILi2ELi2EN4cute5tupleIJNS5_1CILi64EEENS7_ILi128EEES8_EEENS_10bfloat16_tEfNS_4arch4Sm80ELb0ELb1ELb0ELb0ELb1ELb0ELb0ELb0ELi2ELi2ELi4ELi2ELb1EEENS1_24CollectiveEpilogueBwdGQAISA_fSD_Li256ELb0ELb1EEENS1_19SingleTileSchedulerILb0ELb0ELb0ELi128EEEEEEEEEvNT_6ParamsE --------------------------
	.section	.text._ZN7cutlass13device_kernelIN5flash19enable_sm80_to_sm89INS1_16FlashAttnBwdSm80INS1_25CollectiveMainloopBwdSm80ILi2ELi2EN4cute5tupleIJNS5_1CILi64EEENS7_ILi128EEES8_EEENS_10bfloat16_tEfNS_4arch4Sm80ELb0ELb1ELb0ELb0ELb1ELb0ELb0ELb0ELi2ELi2ELi4ELi2ELb1EEENS1_24CollectiveEpilogueBwdGQAISA_fSD_Li256ELb0ELb1EEENS1_19SingleTileSchedulerILb0ELb0ELb0ELi128EEEEEEEEEvNT_6ParamsE,"ax",@progbits
	.sectioninfo	@"SHI_REGISTERS=245"
	.align	128
.text._ZN7cutlass13device_kernelIN5flash19enable_sm80_to_sm89INS1_16FlashAttnBwdSm80INS1_25CollectiveMainloopBwdSm80ILi2ELi2EN4cute5tupleIJNS5_1CILi64EEENS7_ILi128EEES8_EEENS_10bfloat16_tEfNS_4arch4Sm80ELb0ELb1ELb0ELb0ELb1ELb0ELb0ELb0ELi2ELi2ELi4ELi2ELb1EEENS1_24CollectiveEpilogueBwdGQAISA_fSD_Li256ELb0ELb1EEENS1_19SingleTileSchedulerILb0ELb0ELb0ELi128EEEEEEEEEvNT_6ParamsE:
        .type           _ZN7cutlass13device_kernelIN5flash19enable_sm80_to_sm89INS1_16FlashAttnBwdSm80INS1_25CollectiveMainloopBwdSm80ILi2ELi2EN4cute5tupleIJNS5_1CILi64EEENS7_ILi128EEES8_EEENS_10bfloat16_tEfNS_4arch4Sm80ELb0ELb1ELb0ELb0ELb1ELb0ELb0ELb0ELi2ELi2ELi4ELi2ELb1EEENS1_24CollectiveEpilogueBwdGQAISA_fSD_Li256ELb0ELb1EEENS1_19SingleTileSchedulerILb0ELb0ELb0ELi128EEEEEEEEEvNT_6ParamsE,@function
        .size           _ZN7cutlass13device_kernelIN5flash19enable_sm80_to_sm89INS1_16FlashAttnBwdSm80INS1_25CollectiveMainloopBwdSm80ILi2ELi2EN4cute5tupleIJNS5_1CILi64EEENS7_ILi128EEES8_EEENS_10bfloat16_tEfNS_4arch4Sm80ELb0ELb1ELb0ELb0ELb1ELb0ELb0ELb0ELi2ELi2ELi4ELi2ELb1EEENS1_24CollectiveEpilogueBwdGQAISA_fSD_Li256ELb0ELb1EEENS1_19SingleTileSchedulerILb0ELb0ELb0ELi128EEEEEEEEEvNT_6ParamsE,(.L_x_1805 - _ZN7cutlass13device_kernelIN5flash19enable_sm80_to_sm89INS1_16FlashAttnBwdSm80INS1_25CollectiveMainloopBwdSm80ILi2ELi2EN4cute5tupleIJNS5_1CILi64EEENS7_ILi128EEES8_EEENS_10bfloat16_tEfNS_4arch4Sm80ELb0ELb1ELb0ELb0ELb1ELb0ELb0ELb0ELi2ELi2ELi4ELi2ELb1EEENS1_24CollectiveEpilogueBwdGQAISA_fSD_Li256ELb0ELb1EEENS1_19SingleTileSchedulerILb0ELb0ELb0ELi128EEEEEEEEEvNT_6ParamsE)
        .other          _ZN7cutlass13device_kernelIN5flash19enable_sm80_to_sm89INS1_16FlashAttnBwdSm80INS1_25CollectiveMainloopBwdSm80ILi2ELi2EN4cute5tupleIJNS5_1CILi64EEENS7_ILi128EEES8_EEENS_10bfloat16_tEfNS_4arch4Sm80ELb0ELb1ELb0ELb0ELb1ELb0ELb0ELb0ELi2ELi2ELi4ELi2ELb1EEENS1_24CollectiveEpilogueBwdGQAISA_fSD_Li256ELb0ELb1EEENS1_19SingleTileSchedulerILb0ELb0ELb0ELi128EEEEEEEEEvNT_6ParamsE,@"STO_CUDA_ENTRY STV_DEFAULT"
_ZN7cutlass13device_kernelIN5flash19enable_sm80_to_sm89INS1_16FlashAttnBwdSm80INS1_25CollectiveMainloopBwdSm80ILi2ELi2EN4cute5tupleIJNS5_1CILi64EEENS7_ILi128EEES8_EEENS_10bfloat16_tEfNS_4arch4Sm80ELb0ELb1ELb0ELb0ELb1ELb0ELb0ELb0ELi2ELi2ELi4ELi2ELb1EEENS1_24CollectiveEpilogueBwdGQAISA_fSD_Li256ELb0ELb1EEENS1_19SingleTileSchedulerILb0ELb0ELb0ELi128EEEEEEEEEvNT_6ParamsE:
        /* <DEDUP_REMOVED lines=25> */
.L_x_346:
        /* <DEDUP_REMOVED lines=303> */
[----:B------:R3:W1:Y:S01]  /*1480*/  LDSM.16.M88.4 R160, [R3+0x6080] ;  /* 0x0060800003a0783b */ /* 0x0006620000000200 */
        /* <DEDUP_REMOVED lines=28> */
[----:B-----5:R-:W-:Y:S01]  /*1650*/  IADD3 R32, P0, R26, UR6, RZ ;  /* 0x000000061a207c10 */ /* 0x020fe2000ff1e0ff */
        /* <DEDUP_REMOVED lines=22> */
[----:B-----5:R-:W-:-:S04]  /*17c0*/  LOP3.LUT R23, R21, 0x8, R4, 0xf8, !PT ;  /* 0x0000000815177812 */ /* 0x020fc800078ef804 */
[----:B------:R-:W-:-:S04]  /*17d0*/  LOP3.LUT R4, R23, R20, RZ, 0x3c, !PT ;  /* 0x0000001417047212 */ /* 0x000fc800078e3cff */
[-C--:B------:R-:W-:Y:S02]  /*17e0*/  IADD3 R197, R4, R193.reuse, R197 ;  /* 0x000000c104c57210 */ /* 0x080fe40007ffe0c5 */
[----:B------:R-:W-:Y:S02]  /*17f0*/  LOP3.LUT R193, R16, R193, RZ, 0xfc, !PT ;  /* 0x000000c110c17212 */ /* 0x000fe400078efcff */
[----:B-1----:R-:W-:-:S04]  /*1800*/  IADD3 R19, R230, 0x1, RZ ;  /* 0x00000001e6137810 */ /* 0x002fc80007ffe0ff */
[----:B------:R-:W-:-:S13]  /*1810*/  ISETP.GE.AND P0, PT, R19, UR14, PT ;  /* 0x0000000e13007c0c */ /* 0x000fda000bf06270 */
[----:B------:R-:W-:Y:S05]  /*1820*/  @P0 BRA `(.L_x_348) ;  /* 0x0000018000000947 */ /* 0x000fea0003800000 */
[----:B--234-:R-:W-:Y:S01]  /*1830*/  SHF.R.S32.HI R21, RZ, 0x1f, R19 ;  /* 0x0000001fff157819 */ /* 0x01cfe20000011413 */
        /* <DEDUP_REMOVED lines=22> */
.L_x_349:
[----:B------:R-:W-:Y:S05]  /*19a0*/  BSYNC B0 ;  /* 0x0000000000007941 */ /* 0x000fea0003800000 */
.L_x_348:
[----:B--234-:R-:W-:Y:S01]  /*19b0*/  IMAD R4, R9, c[0x0][0x238], RZ ;  /* 0x00008e0009047a24 */ /* 0x01cfe200078e02ff */
        /* <DEDUP_REMOVED lines=12> */
[----:B------:R-:W-:Y:S01]  /*1a80*/  UIADD3 UR33, -UR13, UR33, UR34 ;  /* 0x000000210d217290 */ /* 0x000fe2000fffe122 */
[----:B------:R-:W-:Y:S01]  /*1a90*/  IMAD.IADD R7, R12, 0x1, -R7 ;  /* 0x000000010c077824 */ /* 0x000fe200078e0a07 */
[----:B------:R-:W-:Y:S01]  /*1aa0*/  ULDC.64 UR4, c[0x0][0x240] ;  /* 0x0000900000047ab9 */ /* 0x000fe20000000a00 */
[----:B------:R-:W-:Y:S01]  /*1ab0*/  IMAD.IADD R15, R15, 0x1, R4 ;  /* 0x000000010f0f7824 */ /* 0x000fe200078e0204 */
[----:B------:R-:W-:Y:S01]  /*1ac0*/  UIMAD UR4, UR15, UR4, URZ ;  /* 0x000000040f0472a4 */ /* 0x000fe2000f8e023f */
[----:B------:R-:W-:Y:S01]  /*1ad0*/  IMAD R225, R7, 0x4, R8 ;  /* 0x0000000407e17824 */ /* 0x000fe200078e0208 */
[----:B------:R-:W-:Y:S01]  /*1ae0*/  ULDC UR32, c[0x0][0x2a0] ;  /* 0x0000a80000207ab9 */ /* 0x000fe20000000800 */
[----:B------:R-:W-:Y:S01]  /*1af0*/  IMAD.U32 R4, RZ, RZ, UR33 ;  /* 0x00000021ff047e24 */ /* 0x000fe2000f8e00ff */
[----:B------:R-:W-:Y:S01]  /*1b00*/  UIMAD UR35, UR12, UR5, UR4 ;  /* 0x000000050c2372a4 */ /* 0x000fe2000f8e0204 */
[----:B------:R-:W-:Y:S01]  /*1b10*/  IMAD.SHL.U32 R225, R225, 0x2, RZ ;  /* 0x00000002e1e17824 */ /* 0x000fe200078e00ff */
[----:B------:R-:W-:Y:S01]  /*1b20*/  ULOP3.LUT UR32, URZ, UR32, URZ, 0x33, !UPT ;  /* 0x000000203f207292 */ /* 0x000fe2000f8e333f */
[----:B------:R-:W-:Y:S01]  /*1b30*/  IMAD.WIDE.U32 R228, R228, c[0x0][0x240], R14 ;  /* 0x00009000e4e47a25 */ /* 0x000fe200078e000e */
[----:B------:R-:W-:Y:S01]  /*1b40*/  LEA R215, R17, 0xc480, 0x1 ;  /* 0x0000c48011d77811 */ /* 0x000fe200078e08ff */
[----:B------:R-:W-:Y:S01]  /*1b50*/  ULDC UR15, c[0x0][0x2a8] ;  /* 0x0000aa00000f7ab9 */ /* 0x000fe20000000800 */
[----:B------:R-:W-:Y:S01]  /*1b60*/  R2P PR, R198, 0x6 ;  /* 0x00000006c6007804 */ /* 0x000fe20000000000 */
[----:B------:R-:W-:Y:S01]  /*1b70*/  IMAD.SHL.U32 R194, R194, 0x2, RZ ;  /* 0x00000002c2c27824 */ /* 0x000fe200078e00ff */
[----:B------:R-:W-:Y:S01]  /*1b80*/  IADD3 R223, R4, -c[0x0][0x168], -R225 ;  /* 0x80005a0004df7a10 */ /* 0x000fe20007ffe8e1 */
[----:B------:R-:W-:Y:S01]  /*1b90*/  ULDC UR5, c[0x0][0x2a0] ;  /* 0x0000a80000057ab9 */ /* 0x000fe20000000800 */
        /* <DEDUP_REMOVED lines=49> */
.L_x_368:
        /* <DEDUP_REMOVED lines=82> */
.L_x_352:
[----:B------:R-:W-:Y:S04]  /*23d0*/  MOV R36, 0x1 ;  /* 0x0000000100247802 */ /* 0x000fe80000000f00 */
[----:B------:R-:W-:Y:S11]  /*23e0*/  ISETP.NE.AND P1, PT, R36, c[0x0][0x2a8], PT ;  /* 0x0000aa0024007a0c */ /* 0x000ff60003f25270 */
[----:B------:R-:W-:Y:S02]  /*23f0*/  @!UPT UIADD3 URZ, URZ, URZ, URZ ;  /* 0x0000003f3f3ff290 */ /* 0x000fe4000fffe03f */
[----:B------:R-:W-:Y:S05]  /*2400*/  @P1 IMAD.HI.U32 R36, R37, c[0x0][0x2ac], RZ ;  /* 0x0000ab0025241a27 */ /* 0x000fea00078e00ff */
[----:B------:R-:W-:Y:S02]  /*2410*/  @P1 SHF.R.U32.HI R37, RZ, c[0x0][0x2b0], R36 ;  /* 0x0000ac00ff251a19 */ /* 0x000fe40000011624 */
.L_x_353:
[----:B------:R-:W-:Y:S05]  /*2420*/  BSYNC B0 ;  /* 0x0000000000007941 */ /* 0x000fea0003800000 */
.L_x_351:
        /* <DEDUP_REMOVED lines=9> */
.L_x_350:
        /* <DEDUP_REMOVED lines=19> */
.L_x_356:
[----:B------:R-:W-:Y:S04]  /*25f0*/  MOV R36, 0x1 ;  /* 0x0000000100247802 */ /* 0x000fe80000000f00 */
[----:B------:R-:W-:Y:S11]  /*2600*/  ISETP.NE.AND P1, PT, R36, c[0x0][0x2a8], PT ;  /* 0x0000aa0024007a0c */ /* 0x000ff60003f25270 */
[----:B------:R-:W-:Y:S02]  /*2610*/  @!UPT UIADD3 URZ, URZ, URZ, URZ ;  /* 0x0000003f3f3ff290 */ /* 0x000fe4000fffe03f */
[----:B------:R-:W-:Y:S05]  /*2620*/  @P1 IMAD.HI.U32 R36, R37, c[0x0][0x2ac], RZ ;  /* 0x0000ab0025241a27 */ /* 0x000fea00078e00ff */
[----:B------:R-:W-:Y:S02]  /*2630*/  @P1 SHF.R.U32.HI R37, RZ, c[0x0][0x2b0], R36 ;  /* 0x0000ac00ff251a19 */ /* 0x000fe40000011624 */
.L_x_357:
[----:B------:R-:W-:Y:S05]  /*2640*/  BSYNC B0 ;  /* 0x0000000000007941 */ /* 0x000fea0003800000 */
.L_x_355:
[----:B------:R-:W-:Y:S04]  /*2650*/  IMAD.MOV.U32 R36, RZ, RZ, c[0x0][0x2a8] ;  /* 0x0000aa00ff247624 */ /* 0x000fe800078e00ff */
[----:B------:R-:W-:Y:S04]  /*2660*/  IMAD R36, R37, R36, -UR13 ;  /* 0x8000000d25247e24 */ /* 0x000fe8000f8e0224 */
[----:B------:R-:W-:Y:S05]  /*2670*/  IMAD.IADD R38, R36, 0x1, -R225 ;  /* 0x0000000124267824 */ /* 0x000fea00078e0ae1 */
[----:B------:R-:W-:Y:S02]  /*2680*/  IADD3 R36, R38, c[0x0][0x2a8], RZ ;  /* 0x0000aa0026247a10 */ /* 0x000fe40007ffe0ff */
[----:B------:R-:W-:Y:S02]  /*2690*/  IMNMX R235, R235, R38, !PT ;  /* 0x00000026ebeb7217 */ /* 0x000fe40007800200 */
[----:B------:R-:W-:Y:S02]  /*26a0*/  IMNMX R233, R233, R36, PT ;  /* 0x00000024e9e97217 */ /* 0x000fe40003800200 */
.L_x_354:
        /* <DEDUP_REMOVED lines=19> */
.L_x_360:
[----:B------:R-:W-:Y:S04]  /*27e0*/  MOV R36, 0x1 ;  /* 0x0000000100247802 */ /* 0x000fe80000000f00 */
[----:B------:R-:W-:Y:S11]  /*27f0*/  ISETP.NE.AND P1, PT, R36, c[0x0][0x2a8], PT ;  /* 0x0000aa0024007a0c */ /* 0x000ff60003f25270 */
[----:B------:R-:W-:Y:S02]  /*2800*/  @!UPT UIADD3 URZ, URZ, URZ, URZ ;  /* 0x0000003f3f3ff290 */ /* 0x000fe4000fffe03f */
[----:B------:R-:W-:Y:S05]  /*2810*/  @P1 IMAD.HI.U32 R36, R37, c[0x0][0x2ac], RZ ;  /* 0x0000ab0025241a27 */ /* 0x000fea00078e00ff */
[----:B------:R-:W-:Y:S02]  /*2820*/  @P1 SHF.R.U32.HI R37, RZ, c[0x0][0x2b0], R36 ;  /* 0x0000ac00ff251a19 */ /* 0x000fe40000011624 */
.L_x_361:
[----:B------:R-:W-:Y:S05]  /*2830*/  BSYNC B0 ;  /* 0x0000000000007941 */ /* 0x000fea0003800000 */
.L_x_359:
[----:B------:R-:W-:Y:S04]  /*2840*/  IMAD.MOV.U32 R36, RZ, RZ, c[0x0][0x2a8] ;  /* 0x0000aa00ff247624 */ /* 0x000fe800078e00ff */
[----:B------:R-:W-:Y:S04]  /*2850*/  IMAD R36, R37, R36, -UR13 ;  /* 0x8000000d25247e24 */ /* 0x000fe8000f8e0224 */
[----:B------:R-:W-:Y:S05]  /*2860*/  IMAD.IADD R36, R36, 0x1, -R225 ;  /* 0x0000000124247824 */ /* 0x000fea00078e0ae1 */
[----:B------:R-:W-:Y:S02]  /*2870*/  IADD3 R37, R36, c[0x0][0x2a8], RZ ;  /* 0x0000aa0024257a10 */ /* 0x000fe40007ffe0ff */
[----:B------:R-:W-:Y:S02]  /*2880*/  IMNMX R201, R201, R36, !PT ;  /* 0x00000024c9c97217 */ /* 0x000fe40007800200 */
[----:B------:R-:W-:Y:S02]  /*2890*/  IMNMX R200, R200, R37, PT ;  /* 0x00000025c8c87217 */ /* 0x000fe40003800200 */
.L_x_358:
        /* <DEDUP_REMOVED lines=19> */
.L_x_364:
[----:B------:R-:W-:Y:S04]  /*29d0*/  MOV R36, 0x1 ;  /* 0x0000000100247802 */ /* 0x000fe80000000f00 */
[----:B------:R-:W-:Y:S11]  /*29e0*/  ISETP.NE.AND P0, PT, R36, c[0x0][0x2a8], PT ;  /* 0x0000aa0024007a0c */ /* 0x000ff60003f05270 */
[----:B------:R-:W-:Y:S02]  /*29f0*/  @!UPT UIADD3 URZ, URZ, URZ, URZ ;  /* 0x0000003f3f3ff290 */ /* 0x000fe4000fffe03f */
[----:B------:R-:W-:Y:S05]  /*2a00*/  @P0 IMAD.HI.U32 R36, R37, c[0x0][0x2ac], RZ ;  /* 0x0000ab0025240a27 */ /* 0x000fea00078e00ff */
[----:B------:R-:W-:Y:S02]  /*2a10*/  @P0 SHF.R.U32.HI R37, RZ, c[0x0][0x2b0], R36 ;  /* 0x0000ac00ff250a19 */ /* 0x000fe40000011624 */
.L_x_365:
[----:B------:R-:W-:Y:S05]  /*2a20*/  BSYNC B0 ;  /* 0x0000000000007941 */ /* 0x000fea0003800000 */
.L_x_363:
[----:B------:R-:W-:Y:S04]  /*2a30*/  IMAD.MOV.U32 R36, RZ, RZ, c[0x0][0x2a8] ;  /* 0x0000aa00ff247624 */ /* 0x000fe800078e00ff */
[----:B------:R-:W-:Y:S04]  /*2a40*/  IMAD R36, R37, R36, -UR13 ;  /* 0x8000000d25247e24 */ /* 0x000fe8000f8e0224 */
[----:B------:R-:W-:Y:S05]  /*2a50*/  IMAD.IADD R37, R36, 0x1, -R225 ;  /* 0x0000000124257824 */ /* 0x000fea00078e0ae1 */
[----:B------:R-:W-:Y:S02]  /*2a60*/  IADD3 R36, R37, c[0x0][0x2a8], RZ ;  /* 0x0000aa0025247a10 */ /* 0x000fe40007ffe0ff */
[----:B------:R-:W-:Y:S02]  /*2a70*/  IMNMX R190, R190, R37, !PT ;  /* 0x00000025bebe7217 */ /* 0x000fe40007800200 */
[----:B------:R-:W-:Y:S02]  /*2a80*/  IMNMX R187, R187, R36, PT ;  /* 0x00000024bbbb7217 */ /* 0x000fe40003800200 */
.L_x_362:
[----:B------:R-:W-:Y:S04]  /*2a90*/  DEPBAR.LE SB0, 0x1 ;  /* 0x000080400000791a */ /* 0x000fe80000000000 */
[----:B------:R-:W-:Y:S01]  /*2aa0*/  BAR.SYNC.DEFER_BLOCKING 0x0 ;  /* 0x0000000000007b1d */ /* 0x000fe20000010000 */
[----:B------:R-:W-:Y:S04]  /*2ab0*/  IADD3 R227, R230, 0x1, RZ ;  /* 0x00000001e6e37810 */ /* 0x000fe80007ffe0ff */
[----:B------:R-:W-:Y:S01]  /*2ac0*/  ISETP.GE.AND P0, PT, R227, UR14, PT ;  /* 0x0000000ee3007c0c */ /* 0x000fe2000bf06270 */
[----:B------:R1:W2:Y:S04]  /*2ad0*/  LDSM.16.M88.4 R132, [R181+0x8080] ;  /* 0x00808000b584783b */ /* 0x0002a80000000200 */
[----:B------:R1:W3:Y:S04]  /*2ae0*/  LDSM.16.M88.4 R140, [R181+0x9080] ;  /* 0x00908000b58c783b */ /* 0x0002e80000000200 */
[----:B------:R1:W4:Y:S04]  /*2af0*/  LDSM.16.M88.4 R148, [R182+0x8080] ;  /* 0x00808000b694783b */ /* 0x0003280000000200 */
[----:B------:R1:W1:Y:S01]  /*2b00*/  LDSM.16.M88.4 R156, [R182+0x9080] ;  /* 0x00908000b69c783b */ /* 0x0002620000000200 */
[----:B------:R-:W-:-:S05]  /*2b10*/  @P0 BRA `(.L_x_366) ;  /* 0x000002d000000947 */ /* 0x000fca0003800000 */
[----:B------:R-:W-:Y:S01]  /*2b20*/  IMAD.MOV.U32 R43, RZ, RZ, c[0x0][0x168] ;  /* 0x00005a00ff2b7624 */ /* 0x000fe200078e00ff */
[----:B------:R-:W-:Y:S01]  /*2b30*/  SHF.R.S32.HI R38, RZ, 0x1f, R227 ;  /* 0x0000001fff267819 */ /* 0x000fe200000114e3 */
[C---:B------:R-:W-:Y:S01]  /*2b40*/  IMAD.WIDE.U32 R44, R227.reuse, c[0x0][0x178], RZ ;  /* 0x00005e00e32c7a25 */ /* 0x040fe200078e00ff */
[----:B------:R-:W-:Y:S01]  /*2b50*/  @!P3 LEA R41, R230, 0x40, 0x6 ;  /* 0x00000040e629b811 */ /* 0x000fe200078e30ff */
[----:B------:R-:W5:Y:S02]  /*2b60*/  S2R R39, SR_CTAID.Y ;  /* 0x0000000000277919 */ /* 0x000f640000002600 */
[----:B------:R-:W-:Y:S02]  /*2b70*/  IMAD R43, R227, -0x40, R43 ;  /* 0xffffffc0e32b7824 */ /* 0x000fe400078e022b */
[----:B------:R-:W-:Y:S02]  /*2b80*/  IMAD R38, R38, c[0x0][0x178], RZ ;  /* 0x00005e0026267a24 */ /* 0x000fe400078e02ff */
[----:B------:R-:W-:Y:S02]  /*2b90*/  IMAD.IADD R43, R43, 0x1, -R206 ;  /* 0x000000012b2b7824 */ /* 0x000fe400078e0ace */
[----:B------:R-:W-:Y:S04]  /*2ba0*/  IMAD R38, R227, c[0x0][0x17c], R38 ;  /* 0x00005f00e3267a24 */ /* 0x000fe800078e0226 */
[----:B------:R-:W-:Y:S01]  /*2bb0*/  IMAD.IADD R38, R45, 0x1, R38 ;  /* 0x000000012d267824 */ /* 0x000fe200078e0226 */
[----:B-----5:R-:W-:Y:S01]  /*2bc0*/  SHF.R.S32.HI R36, RZ, 0x1f, R39 ;  /* 0x0000001fff247819 */ /* 0x020fe20000011427 */
        /* <DEDUP_REMOVED lines=34> */
.L_x_366:
[-C--:B--2-4-:R-:W-:Y:S01]  /*2df0*/  HMMA.16816.F32.BF16 R36, R132, R136.reuse, RZ ;  /* 0x000000888424723c */ /* 0x094fe200000418ff */
        /* <DEDUP_REMOVED lines=15> */
[--C-:B-1----:R-:W-:Y:S01]  /*2ef0*/  FFMA.FTZ R181, R189, c[0x0][0x29c], -R234.reuse ;  /* 0x0000a700bdb57a23 */ /* 0x102fe200000108ea */
        /* <DEDUP_REMOVED lines=24> */
[-C--:B------:R-:W-:Y:S05]  /*3080*/  HMMA.16816.F32.BF16 R36, R148, R152.reuse, R36 ;  /* 0x000000989424723c */ /* 0x080fea0000041824 */
[----:B------:R-:W-:Y:S01]  /*3090*/  FSEL R191, R20, -INF , !P0 ;  /* 0xff80000014bf7808 */ /* 0x000fe20004000000 */
[----:B------:R-:W-:Y:S01]  /*30a0*/  MUFU.EX2 R189, R189 ;  /* 0x000000bd00bd7308 */ /* 0x000fe20000000800 */
[----:B------:R-:W-:Y:S01]  /*30b0*/  ISETP.GT.AND P0, PT, R232, 0x60, P1 ;  /* 0x00000060e800780c */ /* 0x000fe20000f04270 */
[C---:B------:R-:W-:Y:S04]  /*30c0*/  HMMA.16816.F32.BF16 R40, R156.reuse, R152, R40 ;  /* 0x000000989c28723c */ /* 0x040fe80000041828 */
        /* <DEDUP_REMOVED lines=338> */
[----:B------:R3:W2:Y:S07]  /*45f0*/  LDSM.16.M88.4 R180, [R200+0x10480] ;  /* 0x01048000c8b4783b */ /* 0x0006ae0000000200 */
        /* <DEDUP_REMOVED lines=17> */
[C---:B-1-34-:R-:W-:Y:S01]  /*4710*/  IMAD.SHL.U32 R11, R7.reuse, 0x40, RZ ;  /* 0x00000040070b7824 */ /* 0x05afe200078e00ff */
        /* <DEDUP_REMOVED lines=42> */
.L_x_367:
[-C--:B-1-34-:R-:W-:Y:S01]  /*49c0*/  HMMA.16816.F32.BF16 R4, R24, R28.reuse, RZ ;  /* 0x0000001c1804723c */ /* 0x09afe200000418ff */
        /* <DEDUP_REMOVED lines=173> */
.L_x_347:
[----:B------:R-:W-:Y:S05]  /*54a0*/  @P1 EXIT ;  /* 0x000000000000194d */ /* 0x000fea0003800000 */
[----:B------:R-:W1:Y:S01]  /*54b0*/  S2R R0, SR_CTAID.Y ;  /* 0x0000000000007919 */ /* 0x000e620000002600 */
[----:B------:R-:W-:Y:S01]  /*54c0*/  IMAD.MOV.U32 R3, RZ, RZ, c[0x0][0x338] ;  /* 0x0000ce00ff037624 */ /* 0x000fe200078e00ff */
[----:B------:R-:W-:Y:S01]  /*54d0*/  ULDC UR5, c[0x0][0x358] ;  /* 0x0000d60000057ab9 */ /* 0x000fe20000000800 */
[----:B------:R-:W-:Y:S01]  /*54e0*/  BSSY B0, `(.L_x_369) ;  /* 0x000001e000007945 */ /* 0x000fe20003800000 */
[----:B------:R-:W2:Y:S01]  /*54f0*/  S2R R2, SR_CTAID.Z ;  /* 0x0000000000027919 */ /* 0x000ea20000002700 */
[----:B------:R-:W-:-:S03]  /*5500*/  UIMAD UR5, UR11, UR5, URZ ;  /* 0x000000050b0572a4 */ /* 0x000fc6000f8e023f */
[----:B------:R-:W-:Y:S01]  /*5510*/  BAR.SYNC.DEFER_BLOCKING 0x1, 0x100 ;  /* 0x0044000000007b1d */ /* 0x000fe20000010000 */
[----:B------:R-:W-:-:S05]  /*5520*/  ISETP.NE.AND P0, PT, R3, 0x1, PT ;  /* 0x000000010300780c */ /* 0x000fca0003f05270 */
[----:B------:R-:W-:Y:S02]  /*5530*/  ULDC UR4, c[0x0][0x2f4] ;  /* 0x0000bd0000047ab9 */ /* 0x000fe40000000800 */
[----:B------:R-:W-:-:S04]  /*5540*/  UIMAD UR5, UR5, UR4, URZ ;  /* 0x00000004050572a4 */ /* 0x000fc8000f8e023f */
[----:B------:R-:W-:Y:S02]  /*5550*/  USHF.R.S32.HI UR4, URZ, 0x1f, UR5 ;  /* 0x0000001f3f047899 */ /* 0x000fe40008011405 */
[----:B-1----:R-:W-:-:S04]  /*5560*/  @P0 IMAD.HI.U32 R3, R0, c[0x0][0x33c], RZ ;  /* 0x0000cf0000030a27 */ /* 0x002fc800078e00ff */
[----:B--2---:R-:W-:Y:S02]  /*5570*/  IMAD R7, R2, c[0x0][0x2f4], RZ ;  /* 0x0000bd0002077a24 */ /* 0x004fe400078e02ff */
[----:B------:R-:W-:Y:S01]  /*5580*/  IMAD.MOV.U32 R10, RZ, RZ, R0 ;  /* 0x000000ffff0a7224 */ /* 0x000fe200078e0000 */
[----:B------:R-:W-:Y:S02]  /*5590*/  @P0 SHF.R.U32.HI R10, RZ, c[0x0][0x340], R3 ;  /* 0x0000d000ff0a0a19 */ /* 0x000fe40000011603 */
[----:B------:R-:W-:Y:S02]  /*55a0*/  SHF.R.S32.HI R4, RZ, 0x1f, R7 ;  /* 0x0000001fff047819 */ /* 0x000fe40000011407 */
[--C-:B------:R-:W-:Y:S02]  /*55b0*/  IADD3 R7, P1, P0, R7, UR5, R10.reuse ;  /* 0x0000000507077c10 */ /* 0x100fe4000f83e00a */
[----:B------:R-:W-:-:S03]  /*55c0*/  SHF.R.S32.HI R5, RZ, 0x1f, R10 ;  /* 0x0000001fff057819 */ /* 0x000fc6000001140a */
[C---:B------:R-:W-:Y:S01]  /*55d0*/  IMAD.SHL.U32 R3, R7.reuse, 0x4, RZ ;  /* 0x0000000407037824 */ /* 0x040fe200078e00ff */
[----:B------:R-:W-:Y:S02]  /*55e0*/  IADD3.X R4, R4, UR4, R5, P1, P0 ;  /* 0x0000000404047c10 */ /* 0x000fe40008fe0405 */
[----:B------:R-:W-:Y:S02]  /*55f0*/  ISETP.NE.AND P1, PT, R204, RZ, PT ;  /* 0x000000ffcc00720c */ /* 0x000fe40003f25270 */
[----:B------:R-:W-:Y:S01]  /*5600*/  SHF.L.U64.HI R4, R7, 0x2, R4 ;  /* 0x0000000207047819 */ /* 0x000fe20000010204 */
[----:B------:R-:W-:Y:S01]  /*5610*/  IMAD.MOV R7, RZ, RZ, -R10 ;  /* 0x000000ffff077224 */ /* 0x000fe200078e0a0a */
[----:B------:R-:W-:-:S03]  /*5620*/  IADD3 R14, P0, R3, c[0x0][0x350], RZ ;  /* 0x0000d400030e7a10 */ /* 0x000fc60007f1e0ff */
[----:B------:R-:W-:Y:S01]  /*5630*/  IMAD R6, R7, c[0x0][0x338], R0 ;  /* 0x0000ce0007067a24 */ /* 0x000fe200078e0200 */
[----:B------:R-:W-:Y:S02]  /*5640*/  IADD3.X R15, R4, c[0x0][0x354], RZ, P0, !PT ;  /* 0x0000d500040f7a10 */ /* 0x000fe400007fe4ff */
[----:B------:R-:W-:-:S03]  /*5650*/  SHF.R.S32.HI R0, RZ, 0x1f, R2 ;  /* 0x0000001fff007819 */ /* 0x000fc60000011402 */
[----:B------:R-:W-:Y:S05]  /*5660*/  @P1 BRA `(.L_x_370) ;  /* 0x0000005000001947 */ /* 0x000fea0003800000 */
.L_x_371:
[----:B------:R-:W2:Y:S01]  /*5670*/  LDG.E.STRONG.GPU R7, [R14.64] ;  /* 0x000000160e077981 */ /* 0x000ea2000c1ef900 */
[----:B------:R-:W-:Y:S01]  /*5680*/  YIELD ;  /* 0x0000000000007946 */ /* 0x000fe20003800000 */
[----:B--2---:R-:W-:Y:S01]  /*5690*/  ISETP.NE.AND P0, PT, R7, R6, PT ;  /* 0x000000060700720c */ /* 0x004fe20003f05270 */
[----:B------:R-:W-:-:S12]  /*56a0*/  CCTL.IVALL ;  /* 0x00000000ff00798f */ /* 0x000fd80002000000 */
[----:B------:R-:W-:Y:S05]  /*56b0*/  @P0 BRA `(.L_x_371) ;  /* 0xffffffb000000947 */ /* 0x000fea000383ffff */
.L_x_370:
[----:B------:R-:W-:Y:S05]  /*56c0*/  BSYNC B0 ;  /* 0x0000000000007941 */ /* 0x000fea0003800000 */
.L_x_369:
[----:B------:R-:W-:Y:S01]  /*56d0*/  MOV R8, 0xffffffff ;  /* 0xffffffff00087802 */ /* 0x000fe20000000f00 */
[----:B------:R-:W-:Y:S05]  /*56e0*/  BRA.CONV ~URZ, `(.L_x_372) ;  /* 0x000000237f007947 */ /* 0x000fea000b800000 */
[----:B------:R-:W-:Y:S02]  /*56f0*/  MOV R12, 0x5710 ;  /* 0x00005710000c7802 */ /* 0x000fe40000000f00 */
[----:B------:R-:W-:Y:S05]  /*5700*/  CALL.REL.NOINC `($__internal_2_$__cuda_sm70_warpsync) ;  /* 0x0000088000007944 */ /* 0x000fea0003c00000 */
.L_x_372:
[----:B------:R-:W-:Y:S01]  /*5710*/  USHF.L.U32 UR5, UR11, 0xd, URZ ;  /* 0x0000000d0b057899 */ /* 0x000fe2000800063f */
[----:B------:R-:W-:Y:S01]  /*5720*/  IMAD R7, R5, c[0x0][0x328], RZ ;  /* 0x0000ca0005077a24 */ /* 0x000fe200078e02ff */
[----:B------:R-:W-:-:S06]  /*5730*/  NOP ;  /* 0x0000000000007918 */ /* 0x000fcc0000000000 */
[----:B------:R-:W-:Y:S01]  /*5740*/  USHF.R.S32.HI UR4, URZ, 0x1f, UR5 ;  /* 0x0000001f3f047899 */ /* 0x000fe20008011405 */
[----:B------:R-:W-:Y:S01]  /*5750*/  IADD3 R16, P0, R204, UR5, RZ ;  /* 0x00000005cc107c10 */ /* 0x000fe2000ff1e0ff */
[----:B------:R-:W-:Y:S02]  /*5760*/  IMAD R9, R10, c[0x0][0x32c], R7 ;  /* 0x0000cb000a097a24 */ /* 0x000fe400078e0207 */
[----:B------:R-:W-:Y:S02]  /*5770*/  IMAD R7, R0, c[0x0][0x330], RZ ;  /* 0x0000cc0000077a24 */ /* 0x000fe400078e02ff */
[----:B------:R-:W-:Y:S02]  /*5780*/  LEA.HI.X.SX32 R17, R204, UR4, 0x1, P0 ;  /* 0x00000004cc117c11 */ /* 0x000fe400080f0eff */
[----:B------:R-:W-:-:S03]  /*5790*/  IMAD R7, R2, c[0x0][0x334], R7 ;  /* 0x0000cd0002077a24 */ /* 0x000fc600078e0207 */
[----:B------:R-:W-:-:S05]  /*57a0*/  IMAD.WIDE.U32 R12, R10, c[0x0][0x328], R16 ;  /* 0x0000ca000a0c7a25 */ /* 0x000fca00078e0010 */
        /* <DEDUP_REMOVED lines=39> */
[----:B-1----:R-:W-:Y:S05]  /*5a20*/  CALL.REL.NOINC `($__internal_2_$__cuda_sm70_warpsync) ;  /* 0x0000056000007944 */ /* 0x002fea0003c00000 */
.L_x_373:
        /* <DEDUP_REMOVED lines=12> */
.L_x_375:
[----:B------:R-:W-:Y:S05]  /*5af0*/  BSYNC B0 ;  /* 0x0000000000007941 */ /* 0x000fea0003800000 */
.L_x_374:
[----:B--2---:R-:W-:Y:S01]  /*5b00*/  IADD3 R14, P0, R3, c[0x0][0x348], RZ ;  /* 0x0000d200030e7a10 */ /* 0x004fe20007f1e0ff */
[----:B------:R-:W-:Y:S03]  /*5b10*/  BSSY B0, `(.L_x_376) ;  /* 0x0000008000007945 */ /* 0x000fe60003800000 */
[----:B------:R-:W-:Y:S01]  /*5b20*/  IADD3.X R15, R4, c[0x0][0x34c], RZ, P0, !PT ;  /* 0x0000d300040f7a10 */ /* 0x000fe200007fe4ff */
[----:B------:R-:W-:Y:S05]  /*5b30*/  @P1 BRA `(.L_x_377) ;  /* 0x0000005000001947 */ /* 0x000fea0003800000 */
.L_x_378:
[----:B------:R-:W2:Y:S01]  /*5b40*/  LDG.E.STRONG.GPU R3, [R14.64] ;  /* 0x000000160e037981 */ /* 0x000ea2000c1ef900 */
[----:B------:R-:W-:Y:S01]  /*5b50*/  YIELD ;  /* 0x0000000000007946 */ /* 0x000fe20003800000 */
[----:B--2---:R-:W-:Y:S01]  /*5b60*/  ISETP.NE.AND P0, PT, R3, R6, PT ;  /* 0x000000060300720c */ /* 0x004fe20003f05270 */
[----:B------:R-:W-:-:S12]  /*5b70*/  CCTL.IVALL ;  /* 0x00000000ff00798f */ /* 0x000fd80002000000 */
[----:B------:R-:W-:Y:S05]  /*5b80*/  @P0 BRA `(.L_x_378) ;  /* 0xffffffb000000947 */ /* 0x000fea000383ffff */
.L_x_377:
[----:B------:R-:W-:Y:S05]  /*5b90*/  BSYNC B0 ;  /* 0x0000000000007941 */ /* 0x000fea0003800000 */
.L_x_376:
[----:B------:R-:W-:Y:S05]  /*5ba0*/  BRA.CONV ~URZ, `(.L_x_379) ;  /* 0x000000237f007947 */ /* 0x000fea000b800000 */
[----:B------:R-:W-:Y:S02]  /*5bb0*/  MOV R12, 0x5bd0 ;  /* 0x00005bd0000c7802 */ /* 0x000fe40000000f00 */
[----:B-1----:R-:W-:Y:S05]  /*5bc0*/  CALL.REL.NOINC `($__internal_2_$__cuda_sm70_warpsync) ;  /* 0x000003c000007944 */ /* 0x002fea0003c00000 */
.L_x_379:
[----:B------:R-:W-:Y:S01]  /*5bd0*/  MOV R6, R16 ;  /* 0x0000001000067202 */ /* 0x000fe20000000f00 */
[----:B------:R-:W-:Y:S01]  /*5be0*/  IMAD R5, R5, c[0x0][0x300], RZ ;  /* 0x0000c00005057a24 */ /* 0x000fe200078e02ff */
[----:B------:R-:W-:Y:S01]  /*5bf0*/  MOV R7, R17 ;  /* 0x0000001100077202 */ /* 0x000fe20000000f00 */
        /* <DEDUP_REMOVED lines=44> */
[----:B-12---:R-:W-:Y:S05]  /*5ec0*/  CALL.REL.NOINC `($__internal_2_$__cuda_sm70_warpsync) ;  /* 0x000000c000007944 */ /* 0x006fea0003c00000 */
.L_x_380:
[----:B------:R-:W-:-:S06]  /*5ed0*/  NOP ;  /* 0x0000000000007918 */ /* 0x000fcc0000000000 */
[----:B------:R-:W-:Y:S05]  /*5ee0*/  @P1 EXIT ;  /* 0x000000000000194d */ /* 0x000fea0003800000 */
[----:B------:R-:W-:Y:S01]  /*5ef0*/  @!PT LDS RZ, [RZ] ;  /* 0x00000000fffff984 */ /* 0x000fe20000000800 */
[----:B------:R-:W-:Y:S01]  /*5f00*/  @!PT LDS RZ, [RZ] ;  /* 0x00000000fffff984 */ /* 0x000fe20000000800 */
[----:B------:R-:W-:Y:S01]  /*5f10*/  @!PT LDS RZ, [RZ] ;  /* 0x00000000fffff984 */ /* 0x000fe20000000800 */
[----:B------:R-:W-:Y:S01]  /*5f20*/  @!PT LDS RZ, [RZ] ;  /* 0x00000000fffff984 */ /* 0x000fe20000000800 */
[----:B------:R-:W-:Y:S06]  /*5f30*/  MEMBAR.ALL.GPU ;  /* 0x0000000000007992 */ /* 0x000fec000000a000 */
[----:B--2---:R-:W-:Y:S01]  /*5f40*/  MOV R3, 0x1 ;  /* 0x0000000100037802 */ /* 0x004fe20000000f00 */
[----:B------:R-:W-:-:S00]  /*5f50*/  ERRBAR ;  /* 0x00000000000079ab */ /* 0x000fc00000000000 */
[----:B012345:R-:W-:-:S05]  /*5f60*/  CCTL.IVALL ;  /* 0x00000000ff00798f */ /* 0x03ffca0002000000 */
[----:B------:R-:W-:Y:S01]  /*5f70*/  RED.E.ADD.S32.STRONG.GPU [R14.64], R3 ;  /* 0x000000030e00798e */ /* 0x000fe2000c10e396 */
[----:B------:R-:W-:Y:S05]  /*5f80*/  EXIT ;  /* 0x000000000000794d */ /* 0x000fea0003800000 */
        .weak           $__internal_2_$__cuda_sm70_warpsync
        .type           $__internal_2_$__cuda_sm70_warpsync,@function
        .size           $__internal_2_$__cuda_sm70_warpsync,(.L_x_1805 - $__internal_2_$__cuda_sm70_warpsync)
$__internal_2_$__cuda_sm70_warpsync:
[----:B------:R-:W-:Y:S01]  /*5f90*/  MOV R13, 0x0 ;  /* 0x00000000000d7802 */ /* 0x000fe20000000f00 */
[----:B------:R-:W-:Y:S04]  /*5fa0*/  WARPSYNC R8 ;  /* 0x0000000800007348 */ /* 0x000fe80003800000 */
[----:B------:R-:W-:Y:S05]  /*5fb0*/  RET.REL.NODEC R12 `(_ZN7cutlass13device_kernelIN5flash19enable_sm80_to_sm89INS1_16FlashAttnBwdSm80INS1_25CollectiveMainloopBwdSm80ILi2ELi2EN4cute5tupleIJNS5_1CILi64EEENS7_ILi128EEES8_EEENS_10bfloat16_tEfNS_4arch4Sm80ELb0ELb1ELb0ELb0ELb1ELb0ELb0ELb0ELi2ELi2ELi4ELi2ELb1EEENS1_24CollectiveEpilogueBwdGQAISA_fSD_Li256ELb0ELb1EEENS1_19SingleTileSchedulerILb0ELb0ELb0ELi128EEEEEEEEEvNT_6ParamsE) ;  /* 0xffffa0400c007950 */ /* 0x000fea0003c3ffff */
.L_x_381:
        /* <DEDUP_REMOVED lines=12> */
.L_x_1805:


//--------------------- .text._ZN7cutlass13device_kernelIN5flash19enable_sm80_to_sm89INS1_16FlashAttnBwdSm80INS1_25CollectiveMainloopBwdSm80ILi2ELi2EN4cute5tupleIJNS5_1CILi64EEENS7_ILi128EEES8_EEENS_10bfloat16_tEfNS_4arch4Sm80ELb0ELb1ELb0ELb1ELb0ELb0ELb0ELb0ELi2ELi2ELi4ELi2ELb1EEENS1_21CollectiveEpilogueBwdISA_SB_SD_Li256ELb1ELb0ELi2EEENS1_19SingleTileSchedulerILb1ELb0ELb0ELi128EEEEEEEEEvNT_6ParamsE --------------------------
	.section	.text._ZN7cutlass13device_kernelIN5flash19enable_sm80_to_sm89INS1_16FlashAttnBwdSm80INS1_25CollectiveMainloopBwdSm80ILi2ELi2EN4cute5tupleIJNS5_1CILi64EEENS7_ILi128EEES8_EEENS_10bfloat16_tEfNS_4arch4Sm80ELb0ELb1ELb0ELb1ELb0ELb0ELb0ELb0ELi2ELi2ELi4ELi2ELb1EEENS1_21CollectiveEpilogueBwdISA_SB_SD_Li256ELb1ELb0ELi2EEENS1_19SingleTileSchedulerILb1ELb0ELb0ELi128EEEEEEEEEvNT_6ParamsE,"ax",@progbits
	.sectioninfo	@"SHI_REGISTERS=255"
	.align	128
.text._ZN7cutlass13device_kernelIN5flash19enable_sm80_to_sm89INS1_16FlashAttnBwdSm80INS1_25CollectiveMainloopBwdSm80ILi2ELi2EN4cute5tupleIJNS5_1CILi64EEENS7_ILi128EEES8_EEENS_10bfloat16_tEfNS_4arch4Sm80ELb0ELb1ELb0ELb1ELb0ELb0ELb0ELb0ELi2ELi2ELi4ELi2ELb1EEENS1_21CollectiveEpilogueBwdISA_SB_SD_Li256ELb1ELb0ELi2EEENS1_19SingleTileSchedulerILb1ELb0ELb0ELi128EEEEEEEEEvNT_6ParamsE:
        .type           _ZN7cutlass13device_kernelIN5flash19enable_sm80_to_sm89INS1_16FlashAttnBwdSm80INS1_25CollectiveMainloopBwdSm80ILi2ELi2EN4cute5tupleIJNS5_1CILi64EEENS7_ILi128EEES8_EEENS_10bfloat16_tEfNS_4arch4Sm80ELb0ELb1ELb0ELb1ELb0ELb0ELb0ELb0ELi2ELi2ELi4ELi2ELb1EEENS1_21CollectiveEpilogueBwdISA_SB_SD_Li256ELb1ELb0ELi2EEENS1_19SingleTileSchedulerILb1ELb0ELb0ELi128EEEEEEEEEvNT_6ParamsE,@function
        .size           _ZN7cutlass13device_kernelIN5flash19enable_sm80_to_sm89INS1_16FlashAttnBwdSm80INS1_25CollectiveMainloopBwdSm80ILi2ELi2EN4cute5tupleIJNS5_1CILi64EEENS7_ILi128EEES8_EEENS_10bfloat16_tEfNS_4arch4Sm80ELb0ELb1ELb0ELb1ELb0ELb0ELb0ELb0ELi2ELi2ELi4ELi2ELb1EEENS1_21CollectiveEpilogueBwdISA_SB_SD_Li256ELb1ELb0ELi2EEENS1_19SingleTileSchedulerILb1ELb0ELb0ELi128EEEEEEEEEvNT_6ParamsE,(.L_x_1807 - _ZN7cutlass13device_kernelIN5flash19enable_sm80_to_sm89INS1_16FlashAttnBwdSm80INS1_25CollectiveMainloopBwdSm80ILi2ELi2EN4cute5tupleIJNS5_1CILi64EEENS7_ILi128EEES8_EEENS_10bfloat16_tEfNS_4arch4Sm80ELb0ELb1ELb0ELb1ELb0ELb0ELb0ELb0ELi2ELi2ELi4ELi2ELb1EEENS1_21CollectiveEpilogueBwdISA_SB_SD_Li256ELb1ELb0ELi2EEENS1_19SingleTileSchedulerILb1ELb0ELb0ELi128EEEEEEEEEvNT_6ParamsE)
        .other          _ZN7cutlass13device_kernelIN5flash19enable_sm80_to_sm89INS1_16FlashAttnBwdSm80INS1_25CollectiveMainloopBwdSm80ILi2ELi2EN4cute5tupleIJNS5_1CILi64EEENS7_ILi128EEES8_EEENS_10bfloat16_tEfNS_4arch4Sm80ELb0ELb1ELb0ELb1ELb0ELb0ELb0ELb0ELi2ELi2ELi4ELi2ELb1EEENS1_21CollectiveEpilogueBwdISA_SB_SD_Li256ELb1ELb0ELi2EEENS1_19SingleTileSchedulerILb1ELb0ELb0ELi128EEEEEEEEEvNT_6ParamsE,@"STO_CUDA_ENTRY STV_DEFAULT"
_ZN7cutlass13device_kernelIN5flash19enable_sm80_to_sm89INS1_16FlashAttnBwdSm80INS1_25CollectiveMainloopBwdSm80ILi2ELi2EN4cute5tupleIJNS5_1CILi64EEENS7_ILi128EEES8_EEENS_10bfloat16_tEfNS_4arch4Sm80ELb0ELb1ELb0ELb1ELb0ELb0ELb0ELb0ELi2ELi2ELi4ELi2ELb1EEENS1_21CollectiveEpilogueBwdISA_SB_SD_Li256ELb1ELb0ELi2EEENS1_19SingleTileSchedulerILb1ELb0ELb0ELi128EEEEEEEEEvNT_6ParamsE:
        /* <DEDUP_REMOVED lines=17> */
.L_x_383:
        /* <DEDUP_REMOVED lines=8> */
.L_x_385:
[----:B------:R-:W-:Y:S02]  /*0190*/  MOV R0, c[0x0][0x3a4] ;  /* 0x0000e90000007a02 */ /* 0x000fe40000000f00 */
.L_x_384:
[----:B------:R-:W-:-:S05]  /*01a0*/  IMAD.SHL.U32 R217, R211, 0x80, RZ ;  /* 0x00000080d3d97824 */ /* 0x000fca00078e00ff */
[----:B-----5:R-:W-:-:S04]  /*01b0*/  ISETP.GE.AND P0, PT, R217, R0, PT ;  /* 0x00000000d900720c */ /* 0x020fc80003f06270 */
[----:B------:R-:W-:Y:S01]  /*01c0*/  SEL R216, R216, 0xffffffff, !P0 ;  /* 0xffffffffd8d87807 */ /* 0x000fe20004000000 */
[----:B------:R-:W-:Y:S05]  /*01d0*/  BRA `(.L_x_386) ;  /* 0x0000011000007947 */ /* 0x000fea0003800000 */
.L_x_382:
[----:B---34-:R-:W-:-:S04]  /*01e0*/  ISETP.NE.U32.AND P0, PT, RZ, c[0x0][0x3c0], PT ;  /* 0x0000f000ff007a0c */ /* 0x018fc80003f05070 */
[----:B------:R-:W-:-:S13]  /*01f0*/  ISETP.NE.AND.EX P0, PT, RZ, c[0x0][0x3c4], PT, P0 ;  /* 0x0000f100ff007a0c */ /* 0x000fda0003f05300 */
[----:B------:R-:W-:Y:S05]  /*0200*/  @!P0 BRA `(.L_x_387) ;  /* 0x0000002000008947 */ /* 0x000fea0003800000 */
[----:B------:R1:W5:Y:S01]  /*0210*/  LDG.E R0, [R4.64] ;  /* 0x0000000a04007981 */ /* 0x000362000c1e1900 */
[----:B------:R-:W-:Y:S05]  /*0220*/  BRA `(.L_x_388) ;  /* 0x0000009000007947 */ /* 0x000fea0003800000 */
.L_x_387:
        /* <DEDUP_REMOVED lines=8> */
.L_x_389:
[----:B------:R-:W-:Y:S02]  /*02b0*/  MOV R0, c[0x0][0x3a4] ;  /* 0x0000e90000007a02 */ /* 0x000fe40000000f00 */
.L_x_388:
[----:B------:R-:W-:-:S05]  /*02c0*/  IMAD.SHL.U32 R217, R211, 0x80, RZ ;  /* 0x00000080d3d97824 */ /* 0x000fca00078e00ff */
[----:B-----5:R-:W-:-:S04]  /*02d0*/  ISETP.GE.AND P0, PT, R217, R0, PT ;  /* 0x00000000d900720c */ /* 0x020fc80003f06270 */
[----:B------:R-:W-:-:S04]  /*02e0*/  SEL R216, R216, 0xffffffff, !P0 ;  /* 0xffffffffd8d87807 */ /* 0x000fc80004000000 */
.L_x_386:
        /* <DEDUP_REMOVED lines=18> */
[----:B------:R-:W-:Y:S02]  /*0410*/  IMAD.MOV.U32 R208, RZ, RZ, RZ ;  /* 0x000000ffffd07224 */ /* 0x000fe400078e00ff */
[----:B------:R-:W-:Y:S02]  /*0420*/  IMAD.MOV.U32 R214, RZ, RZ, c[0x0][0x198] ;  /* 0x00006600ffd67624 */ /* 0x000fe400078e00ff */
[----:B--2---:R-:W-:-:S05]  /*0430*/  @P3 IMAD R17, R216, 0x40, R17 ;  /* 0x00000040d8113824 */ /* 0x004fca00078e0211 */
[----:B------:R-:W-:-:S04]  /*0440*/  @P3 SHF.R.S32.HI R0, RZ, 0x1f, R17 ;  /* 0x0000001fff003819 */ /* 0x000fc80000011411 */
[----:B------:R-:W-:-:S04]  /*0450*/  @P3 LEA.HI R0, R0, R17, RZ, 0x6 ;  /* 0x0000001100003211 */ /* 0x000fc800078f30ff */
[----:B------:R-:W-:Y:S01]  /*0460*/  @P3 LOP3.LUT R208, R0, 0xffffffc0, RZ, 0xc0, !PT ;  /* 0xffffffc000d03812 */ /* 0x000fe200078ec0ff */
[----:B------:R-:W-:Y:S05]  /*0470*/  @P0 BRA `(.L_x_390) ;  /* 0x0000004000000947 */ /* 0x000fea0003800000 */
[----:B-1----:R-:W-:Y:S05]  /*0480*/  @!P3 BRA `(.L_x_390) ;  /* 0x000000300000b947 */ /* 0x002fea0003800000 */
[----:B-----5:R-:W2:Y:S04]  /*0490*/  LDG.E R215, [R14.64] ;  /* 0x0000000a0ed77981 */ /* 0x020ea8000c1e1900 */
[----:B------:R-:W2:Y:S02]  /*04a0*/  LDG.E R0, [R14.64+0x4] ;  /* 0x0000040a0e007981 */ /* 0x000ea4000c1e1900 */
[----:B--2---:R-:W-:Y:S02]  /*04b0*/  IADD3 R215, -R215, R0, RZ ;  /* 0x00000000d7d77210 */ /* 0x004fe40007ffe1ff */
.L_x_390:
[----:B-1----:R-:W-:-:S04]  /*04c0*/  ISETP.NE.U32.AND P0, PT, RZ, c[0x0][0x2e0], PT ;  /* 0x0000b800ff007a0c */ /* 0x002fc80003f05070 */
[----:B------:R-:W-:-:S13]  /*04d0*/  ISETP.NE.AND.EX P0, PT, RZ, c[0x0][0x2e4], PT, P0 ;  /* 0x0000b900ff007a0c */ /* 0x000fda0003f05300 */
[----:B------:R-:W-:Y:S05]  /*04e0*/  @!P0 BRA `(.L_x_391) ;  /* 0x0000003000008947 */ /* 0x000fea0003800000 */
[----:B------:R-:W-:-:S05]  /*04f0*/  IMAD.WIDE R10, R216, R11, c[0x0][0x2e0] ;  /* 0x0000b800d80a7625 */ /* 0x000fca00078e020b */
[----:B------:R1:W5:Y:S01]  /*0500*/  LDG.E R214, [R10.64] ;  /* 0x0000000a0ad67981 */ /* 0x000362000c1e1900 */
[----:B------:R-:W-:Y:S05]  /*0510*/  BRA `(.L_x_392) ;  /* 0x0000004000007947 */ /* 0x000fea0003800000 */
.L_x_391:
[----:B------:R-:W-:Y:S05]  /*0520*/  @!P5 BRA `(.L_x_392) ;  /* 0x000000300000d947 */ /* 0x000fea0003800000 */
[----:B------:R-:W2:Y:S04]  /*0530*/  LDG.E R214, [R12.64] ;  /* 0x0000000a0cd67981 */ /* 0x000ea8000c1e1900 */
[----:B------:R-:W2:Y:S02]  /*0540*/  LDG.E R11, [R12.64+0x4] ;  /* 0x0000040a0c0b7981 */ /* 0x000ea4000c1e1900 */
[----:B--2---:R-:W-:Y:S02]  /*0550*/  IADD3 R214, -R214, R11, RZ ;  /* 0x0000000bd6d67210 */ /* 0x004fe40007ffe1ff */
.L_x_392:
[----:B------:R-:W-:Y:S02]  /*0560*/  ISETP.GE.AND P0, PT, R211, RZ, PT ;  /* 0x000000ffd300720c */ /* 0x000fe40003f06270 */
[----:B-1---5:R-:W-:-:S04]  /*0570*/  IADD3 R11, R215, 0x3f, RZ ;  /* 0x0000003fd70b7810 */ /* 0x022fc80007ffe0ff */
[----:B------:R-:W-:-:S04]  /*0580*/  SHF.R.S32.HI R0, RZ, 0x1f, R11 ;  /* 0x0000001fff007819 */ /* 0x000fc8000001140b */
[----:B------:R-:W-:-:S04]  /*0590*/  LEA.HI R0, R0, R11, RZ, 0x6 ;  /* 0x0000000b00007211 */ /* 0x000fc800078f30ff */
[----:B------:R-:W-:Y:S01]  /*05a0*/  SHF.R.S32.HI R213, RZ, 0x6, R0 ;  /* 0x00000006ffd57819 */ /* 0x000fe20000011400 */
[----:B------:R-:W-:Y:S05]  /*05b0*/  @!P0 BRA `(.L_x_393) ;  /* 0x0000007000008947 */ /* 0x000fea0003800000 */
[----:B------:R-:W-:-:S05]  /*05c0*/  IADD3 R0, -R214, 0xbf, RZ ;  /* 0x000000bfd6007810 */ /* 0x000fca0007ffe1ff */
[----:B------:R-:W-:-:S05]  /*05d0*/  IMAD R0, R211, 0x80, R0 ;  /* 0x00000080d3007824 */ /* 0x000fca00078e0200 */
[----:B------:R-:W-:-:S04]  /*05e0*/  IADD3 R11, R0, c[0x0][0x2a0], R215 ;  /* 0x0000a800000b7a10 */ /* 0x000fc80007ffe0d7 */
[----:B------:R-:W-:-:S04]  /*05f0*/  SHF.R.S32.HI R0, RZ, 0x1f, R11 ;  /* 0x0000001fff007819 */ /* 0x000fc8000001140b */
[----:B------:R-:W-:-:S04]  /*0600*/  LEA.HI R0, R0, R11, RZ, 0x6 ;  /* 0x0000000b00007211 */ /* 0x000fc800078f30ff */
[----:B------:R-:W-:-:S04]  /*0610*/  SHF.R.S32.HI R0, RZ, 0x6, R0 ;  /* 0x00000006ff007819 */ /* 0x000fc80000011400 */
[----:B------:R-:W-:Y:S02]  /*0620*/  IMNMX R213, R213, R0, PT ;  /* 0x00000000d5d57217 */ /* 0x000fe40003800200 */
.L_x_393:
[----:B------:R-:W-:Y:S01]  /*0630*/  IADD3 R0, R217, -c[0x0][0x2a4], -R214 ;  /* 0x8000a900d9007a10 */ /* 0x000fe20007ffe8d6 */
[----:B------:R-:W-:Y:S01]  /*0640*/  CS2R R126, SRZ ;  /* 0x00000000007e7805 */ /* 0x000fe2000001ff00 */
[----:B------:R-:W-:Y:S01]  /*0650*/  PLOP3.LUT P1, PT, PT, PT, PT, 0x80, 0x0 ;  /* 0x000000000000781c */ /* 0x000fe20003f2f070 */
[----:B------:R-:W-:Y:S01]  /*0660*/  CS2R R124, SRZ ;  /* 0x00000000007c7805 */ /* 0x000fe2000001ff00 */
[----:B------:R-:W-:Y:S01]  /*0670*/  CS2R R130, SRZ ;  /* 0x0000000000827805 */ /* 0x000fe2000001ff00 */
[----:B------:R-:W-:Y:S01]  /*0680*/  IMAD.IADD R0, R0, 0x1, R215 ;  /* 0x0000000100007824 */ /* 0x000fe200078e02d7 */
[----:B------:R-:W-:Y:S01]  /*0690*/  CS2R R128, SRZ ;  /* 0x0000000000807805 */ /* 0x000fe2000001ff00 */
[----:B------:R-:W-:Y:S01]  /*06a0*/  CS2R R122, SRZ ;  /* 0x00000000007a7805 */ /* 0x000fe2000001ff00 */
[----:B------:R-:W-:Y:S01]  /*06b0*/  CS2R R120, SRZ ;  /* 0x0000000000787805 */ /* 0x000fe2000001ff00 */
[----:B------:R-:W-:Y:S01]  /*06c0*/  CS2R R118, SRZ ;  /* 0x0000000000767805 */ /* 0x000fe2000001ff00 */
[----:B------:R-:W-:Y:S01]  /*06d0*/  SHF.R.S32.HI R239, RZ, 0x1f, R0 ;  /* 0x0000001fffef7819 */ /* 0x000fe20000011400 */
[----:B------:R-:W-:Y:S01]  /*06e0*/  CS2R R116, SRZ ;  /* 0x0000000000747805 */ /* 0x000fe2000001ff00 */
[----:B------:R-:W-:Y:S01]  /*06f0*/  CS2R R110, SRZ ;  /* 0x00000000006e7805 */ /* 0x000fe2000001ff00 */
[----:B------:R-:W-:Y:S01]  /*0700*/  CS2R R108, SRZ ;  /* 0x00000000006c7805 */ /* 0x000fe2000001ff00 */
[----:B------:R-:W-:Y:S01]  /*0710*/  LEA.HI R239, R239, R0, RZ, 0x6 ;  /* 0x00000000efef7211 */ /* 0x000fe200078f30ff */
[----:B------:R-:W-:Y:S01]  /*0720*/  CS2R R114, SRZ ;  /* 0x0000000000727805 */ /* 0x000fe2000001ff00 */
[----:B------:R-:W-:Y:S01]  /*0730*/  CS2R R112, SRZ ;  /* 0x0000000000707805 */ /* 0x000fe2000001ff00 */
[----:B------:R-:W-:Y:S01]  /*0740*/  CS2R R106, SRZ ;  /* 0x00000000006a7805 */ /* 0x000fe2000001ff00 */
[----:B------:R-:W-:Y:S01]  /*0750*/  SHF.R.S32.HI R239, RZ, 0x6, R239 ;  /* 0x00000006ffef7819 */ /* 0x000fe200000114ef */
[----:B------:R-:W-:Y:S01]  /*0760*/  CS2R R104, SRZ ;  /* 0x0000000000687805 */ /* 0x000fe2000001ff00 */
[----:B------:R-:W-:Y:S01]  /*0770*/  CS2R R102, SRZ ;  /* 0x0000000000667805 */ /* 0x000fe2000001ff00 */
[----:B------:R-:W-:Y:S01]  /*0780*/  CS2R R100, SRZ ;  /* 0x0000000000647805 */ /* 0x000fe2000001ff00 */
[----:B------:R-:W-:Y:S01]  /*0790*/  IMNMX R239, RZ, R239, !PT ;  /* 0x000000efffef7217 */ /* 0x000fe20007800200 */
[----:B------:R-:W-:Y:S01]  /*07a0*/  CS2R R94, SRZ ;  /* 0x00000000005e7805 */ /* 0x000fe2000001ff00 */
[----:B------:R-:W-:Y:S01]  /*07b0*/  CS2R R92, SRZ ;  /* 0x00000000005c7805 */ /* 0x000fe2000001ff00 */
[----:B------:R-:W-:Y:S01]  /*07c0*/  CS2R R98, SRZ ;  /* 0x0000000000627805 */ /* 0x000fe2000001ff00 */
[----:B------:R-:W-:Y:S01]  /*07d0*/  ISETP.GT.AND P0, PT, R213, R239, PT ;  /* 0x000000efd500720c */ /* 0x000fe20003f04270 */
        /* <DEDUP_REMOVED lines=18> */
[----:B------:R-:W-:Y:S01]  /*0900*/  IMAD.IADD R235, R214, 0x1, -R217 ;  /* 0x00000001d6eb7824 */ /* 0x000fe200078e0ad9 */
[----:B------:R-:W-:Y:S01]  /*0910*/  ISETP.NE.AND P2, PT, R0, 0x1, PT ;  /* 0x000000010000780c */ /* 0x000fe20003f45270 */
[----:B------:R-:W-:Y:S01]  /*0920*/  IMAD.SHL.U32 R222, R6, 0x4, RZ ;  /* 0x0000000406de7824 */ /* 0x000fe200078e00ff */
[----:B------:R-:W-:Y:S01]  /*0930*/  LEA.HI R19, R17, R6, RZ, 0x3 ;  /* 0x0000000611137211 */ /* 0x000fe200078f18ff */
[----:B------:R-:W-:Y:S01]  /*0940*/  IMAD R0, R11, c[0x0][0x238], RZ ;  /* 0x00008e000b007a24 */ /* 0x000fe200078e02ff */
[----:B------:R-:W-:Y:S01]  /*0950*/  SHF.R.S32.HI R7, RZ, 0x1f, R6 ;  /* 0x0000001fff077819 */ /* 0x000fe20000011406 */
[----:B------:R-:W-:Y:S01]  /*0960*/  IMAD.SHL.U32 R205, R208, 0x40, RZ ;  /* 0x00000040d0cd7824 */ /* 0x000fe200078e00ff */
[----:B------:R-:W-:Y:S01]  /*0970*/  SHF.R.S32.HI R212, RZ, 0x3, R19 ;  /* 0x00000003ffd47819 */ /* 0x000fe20000011413 */
[----:B------:R-:W-:Y:S01]  /*0980*/  IMAD R13, R3, c[0x0][0x23c], R0 ;  /* 0x00008f00030d7a24 */ /* 0x000fe200078e0200 */
[----:B------:R-:W-:Y:S01]  /*0990*/  LOP3.LUT R15, R19, 0xfffffff8, RZ, 0xc0, !PT ;  /* 0xfffffff8130f7812 */ /* 0x000fe200078ec0ff */
[C---:B------:R-:W-:Y:S01]  /*09a0*/  IMAD.WIDE.U32 R24, R3.reuse, c[0x0][0x238], R6 ;  /* 0x00008e0003187a25 */ /* 0x040fe200078e0006 */
[----:B------:R-:W-:Y:S01]  /*09b0*/  SHF.R.S32.HI R0, RZ, 0x1f, R212 ;  /* 0x0000001fff007819 */ /* 0x000fe200000114d4 */
[----:B------:R-:W-:Y:S01]  /*09c0*/  ULDC.64 UR4, c[0x0][0x1d8] ;  /* 0x0000760000047ab9 */ /* 0x000fe20000000a00 */
[C---:B------:R-:W-:Y:S01]  /*09d0*/  IADD3 R26, P0, R212.reuse, R9, RZ ;  /* 0x00000009d41a7210 */ /* 0x040fe20007f1e0ff */
[----:B------:R-:W-:Y:S01]  /*09e0*/  @P2 IMAD.HI.U32 R2, R3, c[0x0][0x24c], RZ ;  /* 0x0000930003022a27 */ /* 0x000fe200078e00ff */
[----:B------:R-:W-:Y:S01]  /*09f0*/  IADD3 R220, P1, R212, R5, RZ ;  /* 0x00000005d4dc7210 */ /* 0x000fe20007f3e0ff */
[----:B------:R-:W-:Y:S01]  /*0a00*/  USHF.L.U32 UR6, UR4, 0x6, URZ ;  /* 0x0000000604067899 */ /* 0x000fe2000800063f */
[-C--:B------:R-:W-:Y:S01]  /*0a10*/  LEA.HI.X.SX32 R27, R9, R0.reuse, 0x1, P0 ;  /* 0x00000000091b7211 */ /* 0x080fe200000f0eff */
[----:B------:R-:W-:Y:S01]  /*0a20*/  IMAD.IADD R12, R6, 0x1, -R15 ;  /* 0x00000001060c7824 */ /* 0x000fe200078e0a0f */
[----:B------:R-:W-:Y:S01]  /*0a30*/  SHF.R.S32.HI R9, RZ, 0x1f, R216 ;  /* 0x0000001fff097819 */ /* 0x000fe200000114d8 */
[----:B------:R-:W-:Y:S01]  /*0a40*/  IMAD.IADD R25, R25, 0x1, R13 ;  /* 0x0000000119197824 */ /* 0x000fe200078e020d */
[----:B------:R-:W-:Y:S01]  /*0a50*/  @P2 SHF.R.U32.HI R16, RZ, c[0x0][0x250], R2 ;  /* 0x00009400ff102a19 */ /* 0x000fe20000011602 */
[----:B------:R-:W-:Y:S01]  /*0a60*/  IMAD.SHL.U32 R22, R12, 0x8, RZ ;  /* 0x000000080c167824 */ /* 0x000fe200078e00ff */
[----:B------:R-:W-:Y:S01]  /*0a70*/  SEL R2, R9, RZ, !P3 ;  /* 0x000000ff09027207 */ /* 0x000fe20005800000 */
[----:B------:R-:W-:Y:S01]  /*0a80*/  IMAD.IADD R4, R235, 0x1, -R212 ;  /* 0x00000001eb047824 */ /* 0x000fe200078e0ad4 */
[----:B------:R-:W-:Y:S01]  /*0a90*/  LEA.HI.X.SX32 R5, R5, R0, 0x1, P1 ;  /* 0x0000000005057211 */ /* 0x000fe200008f0eff */
[C---:B------:R-:W-:Y:S01]  /*0aa0*/  IMAD R30, R11.reuse, c[0x0][0x270], RZ ;  /* 0x00009c000b1e7a24 */ /* 0x040fe200078e02ff */
[----:B------:R-:W-:Y:S01]  /*0ab0*/  SEL R0, R216, RZ, !P3 ;  /* 0x000000ffd8007207 */ /* 0x000fe20005800000 */
[----:B------:R-:W-:Y:S01]  /*0ac0*/  IMAD R15, R2, c[0x0][0x240], RZ ;  /* 0x00009000020f7a24 */ /* 0x000fe200078e02ff */
[----:B------:R-:W-:Y:S01]  /*0ad0*/  SHF.R.S32.HI R20, RZ, 0x1f, R16 ;  /* 0x0000001fff147819 */ /* 0x000fe20000011410 */
[----:B------:R-:W-:Y:S01]  /*0ae0*/  IMAD R28, R11, c[0x0][0x288], RZ ;  /* 0x0000a2000b1c7a24 */ /* 0x000fe200078e02ff */
[----:B------:R-:W-:Y:S01]  /*0af0*/  SHF.R.S32.HI R23, RZ, 0x1f, R22 ;  /* 0x0000001fff177819 */ /* 0x000fe20000011416 */
[C---:B------:R-:W-:Y:S01]  /*0b00*/  IMAD R204, R0.reuse, c[0x0][0x244], R15 ;  /* 0x0000910000cc7a24 */ /* 0x040fe200078e020f */
[----:B------:R-:W-:Y:S01]  /*0b10*/  SHF.R.S32.HI R223, RZ, 0x1f, R222 ;  /* 0x0000001fffdf7819 */ /* 0x000fe200000114de */
[----:B------:R-:W-:Y:S01]  /*0b20*/  IMAD.WIDE.U32 R36, R0, c[0x0][0x240], R24 ;  /* 0x0000900000247a25 */ /* 0x000fe200078e0018 */
[----:B------:R-:W-:Y:S01]  /*0b30*/  SHF.R.S32.HI R13, RZ, 0x1f, R205 ;  /* 0x0000001fff0d7819 */ /* 0x000fe200000114cd */
[----:B------:R-:W-:Y:S01]  /*0b40*/  UMOV UR8, 0x6 ;  /* 0x0000000600087882 */ /* 0x000fe20000000000 */
[----:B------:R-:W-:Y:S01]  /*0b50*/  ISETP.GE.AND P2, PT, R4, 0x1, PT ;  /* 0x000000010400780c */ /* 0x000fe20003f46270 */
[----:B------:R-:W-:Y:S01]  /*0b60*/  IMAD R15, R20, c[0x0][0x1e0], RZ ;  /* 0x00007800140f7a24 */ /* 0x000fe200078e02ff */
[C---:B------:R-:W-:Y:S01]  /*0b70*/  ISETP.GE.AND P0, PT, R4.reuse, 0x21, PT ;  /* 0x000000210400780c */ /* 0x040fe20003f06270 */
[----:B------:R-:W-:Y:S01]  /*0b80*/  IMAD R30, R3, c[0x0][0x274], R30 ;  /* 0x00009d00031e7a24 */ /* 0x000fe200078e021e */
[----:B------:R-:W-:Y:S01]  /*0b90*/  ISETP.GE.AND P4, PT, R4, 0x41, PT ;  /* 0x000000410400780c */ /* 0x000fe20003f86270 */
[C---:B------:R-:W-:Y:S01]  /*0ba0*/  IMAD R24, R16.reuse, c[0x0][0x1e4], R15 ;  /* 0x0000790010187a24 */ /* 0x040fe200078e020f */
[----:B------:R-:W-:Y:S01]  /*0bb0*/  IADD3 R205, P1, R205, R36, RZ ;  /* 0x00000024cdcd7210 */ /* 0x000fe20007f3e0ff */
[----:B------:R-:W-:Y:S01]  /*0bc0*/  IMAD.WIDE.U32 R14, R16, c[0x0][0x1e0], R22 ;  /* 0x00007800100e7a25 */ /* 0x000fe200078e0016 */
[----:B------:R-:W-:Y:S01]  /*0bd0*/  ISETP.GE.AND P3, PT, R4, 0x61, PT ;  /* 0x000000610400780c */ /* 0x000fe20003f66270 */
[----:B------:R-:W-:Y:S01]  /*0be0*/  USHF.L.U64.HI UR5, UR4, UR8, UR5 ;  /* 0x0000000804057299 */ /* 0x000fe20008010205 */
[----:B------:R-:W-:Y:S01]  /*0bf0*/  SEL R9, R9, RZ, !P5 ;  /* 0x000000ff09097207 */ /* 0x000fe20006800000 */
[----:B------:R-:W-:Y:S01]  /*0c00*/  IMAD.WIDE.U32 R34, R3, c[0x0][0x270], R222 ;  /* 0x00009c0003227a25 */ /* 0x000fe200078e00de */
[----:B------:R-:W-:-:S02]  /*0c10*/  LEA.HI R4, R17, R6, RZ, 0x4 ;  /* 0x0000000611047211 */ /* 0x000fc400078f20ff */
[----:B------:R-:W-:Y:S01]  /*0c20*/  IADD3.X R204, R13, R37, R204, P1, !PT ;  /* 0x000000250dcc7210 */ /* 0x000fe20000ffe4cc */
[C---:B------:R-:W-:Y:S01]  /*0c30*/  IMAD R28, R3.reuse, c[0x0][0x28c], R28 ;  /* 0x0000a300031c7a24 */ /* 0x040fe200078e021c */
[----:B------:R-:W-:Y:S01]  /*0c40*/  SEL R18, R216, RZ, !P5 ;  /* 0x000000ffd8127207 */ /* 0x000fe20006800000 */
[----:B------:R-:W-:Y:S01]  /*0c50*/  IMAD.WIDE.U32 R32, R3, c[0x0][0x288], R222 ;  /* 0x0000a20003207a25 */ /* 0x000fe200078e00de */
[----:B------:R-:W-:Y:S02]  /*0c60*/  SHF.R.S32.HI R13, RZ, 0x4, R4 ;  /* 0x00000004ff0d7819 */ /* 0x000fe40000011404 */
[----:B------:R-:W-:Y:S01]  /*0c70*/  SHF.R.S32.HI R8, RZ, 0x1f, R208 ;  /* 0x0000001fff087819 */ /* 0x000fe200000114d0 */
[----:B------:R-:W-:Y:S01]  /*0c80*/  IMAD.IADD R25, R15, 0x1, R24 ;  /* 0x000000010f197824 */ /* 0x000fe200078e0218 */
[----:B------:R-:W-:Y:S01]  /*0c90*/  ISETP.GE.OR P6, PT, R22, c[0x0][0x1cc], !P0 ;  /* 0x0000730016007a0c */ /* 0x000fe200047c6670 */
[----:B------:R-:W-:Y:S01]  /*0ca0*/  IMAD.MOV.U32 R24, RZ, RZ, R14 ;  /* 0x000000ffff187224 */ /* 0x000fe200078e000e */
[----:B------:R-:W-:Y:S01]  /*0cb0*/  LEA.HI R14, R4, R13, RZ, 0x1 ;  /* 0x0000000d040e7211 */ /* 0x000fe200078f08ff */
[----:B------:R-:W-:Y:S01]  /*0cc0*/  IMAD R15, R9, c[0x0][0x1e8], RZ ;  /* 0x00007a00090f7a24 */ /* 0x000fe200078e02ff */
[----:B------:R-:W-:Y:S01]  /*0cd0*/  ISETP.GE.OR P0, PT, R22, c[0x0][0x19c], !P0 ;  /* 0x0000670016007a0c */ /* 0x000fe20004706670 */
[----:B------:R-:W-:Y:S01]  /*0ce0*/  IMAD.IADD R31, R35, 0x1, R30 ;  /* 0x00000001231f7824 */ /* 0x000fe200078e021e */
[----:B------:R-:W-:Y:S01]  /*0cf0*/  LOP3.LUT R14, R14, 0xfffffffe, RZ, 0xc0, !PT ;  /* 0xfffffffe0e0e7812 */ /* 0x000fe200078ec0ff */
[----:B------:R-:W-:Y:S01]  /*0d00*/  IMAD.IADD R29, R33, 0x1, R28 ;  /* 0x00000001211d7824 */ /* 0x000fe200078e021c */
[----:B------:R-:W-:Y:S01]  /*0d10*/  LEA.HI R197, R17, R6, RZ, 0x7 ;  /* 0x0000000611c57211 */ /* 0x000fe200078f38ff */
[----:B------:R-:W-:-:S02]  /*0d20*/  IMAD.MOV.U32 R30, RZ, RZ, R34 ;  /* 0x000000ffff1e7224 */ /* 0x000fc400078e0022 */
[----:B------:R-:W-:Y:S01]  /*0d30*/  IMAD.MOV.U32 R28, RZ, RZ, R32 ;  /* 0x000000ffff1c7224 */ /* 0x000fe200078e0020 */
[----:B------:R-:W-:Y:S01]  /*0d40*/  SHF.R.U32.HI R197, RZ, 0x4, R197 ;  /* 0x00000004ffc57819 */ /* 0x000fe200000116c5 */
[C---:B------:R-:W-:Y:S02]  /*0d50*/  IMAD R10, R18.reuse, c[0x0][0x1ec], R15 ;  /* 0x00007b00120a7a24 */ /* 0x040fe400078e020f */
[----:B------:R-:W-:-:S04]  /*0d60*/  IMAD.WIDE.U32 R24, R18, c[0x0][0x1e8], R24 ;  /* 0x00007a0012187a25 */ /* 0x000fc800078e0018 */
[----:B------:R-:W-:-:S04]  /*0d70*/  IMAD.WIDE.U32 R30, R0, c[0x0][0x278], R30 ;  /* 0x00009e00001e7a25 */ /* 0x000fc800078e001e */
[----:B------:R-:W-:Y:S01]  /*0d80*/  IMAD R209, R2, c[0x0][0x278], RZ ;  /* 0x00009e0002d17a24 */ /* 0x000fe200078e02ff */
[----:B------:R-:W-:Y:S01]  /*0d90*/  IADD3 R210, P5, R208, R30, RZ ;  /* 0x0000001ed0d27210 */ /* 0x000fe20007fbe0ff */
[----:B------:R-:W-:Y:S02]  /*0da0*/  IMAD R207, R2, c[0x0][0x290], RZ ;  /* 0x0000a40002cf7a24 */ /* 0x000fe400078e02ff */
[----:B------:R-:W-:-:S04]  /*0db0*/  IMAD.WIDE.U32 R28, R0, c[0x0][0x290], R28 ;  /* 0x0000a400001c7a25 */ /* 0x000fc800078e001c */
[----:B------:R-:W-:Y:S01]  /*0dc0*/  IMAD.IADD R25, R25, 0x1, R10 ;  /* 0x0000000119197824 */ /* 0x000fe200078e020a */
[----:B------:R-:W-:Y:S01]  /*0dd0*/  LEA.HI R10, R17, R6, RZ, 0x6 ;  /* 0x00000006110a7211 */ /* 0x000fe200078f30ff */
[----:B------:R-:W-:Y:S01]  /*0de0*/  IMAD.WIDE R26, R211, 0x80, R26 ;  /* 0x00000080d31a7825 */ /* 0x000fe200078e021a */
[----:B------:R-:W-:Y:S02]  /*0df0*/  IADD3 R208, P1, R208, R28, RZ ;  /* 0x0000001cd0d07210 */ /* 0x000fe40007f3e0ff */
[----:B------:R-:W-:Y:S01]  /*0e00*/  SHF.R.S32.HI R10, RZ, 0x6, R10 ;  /* 0x00000006ff0a7819 */ /* 0x000fe2000001140a */
[----:B------:R-:W-:Y:S02]  /*0e10*/  IMAD.SHL.U32 R15, R212, 0x40, RZ ;  /* 0x00000040d40f7824 */ /* 0x000fe400078e00ff */
[C---:B------:R-:W-:Y:S02]  /*0e20*/  IMAD R209, R0.reuse, c[0x0][0x27c], R209 ;  /* 0x00009f0000d17a24 */ /* 0x040fe400078e02d1 */
[----:B------:R-:W-:Y:S01]  /*0e30*/  IMAD R207, R0, c[0x0][0x294], R207 ;  /* 0x0000a50000cf7a24 */ /* 0x000fe200078e02cf */
[----:B------:R-:W-:Y:S01]  /*0e40*/  LOP3.LUT R15, R15, 0x1c0, RZ, 0xc0, !PT ;  /* 0x000001c00f0f7812 */ /* 0x000fe200078ec0ff */
[----:B------:R-:W-:Y:S01]  /*0e50*/  IMAD.IADD R14, R13, 0x1, -R14 ;  /* 0x000000010d0e7824 */ /* 0x000fe200078e0a0e */
[C---:B------:R-:W-:Y:S01]  /*0e60*/  IADD3.X R209, R8.reuse, R31, R209, P5, !PT ;  /* 0x0000001f08d17210 */ /* 0x040fe20002ffe4d1 */
[----:B------:R-:W-:Y:S01]  /*0e70*/  IMAD R13, R27, c[0x0][0x1d8], RZ ;  /* 0x000076001b0d7a24 */ /* 0x000fe200078e02ff */
[----:B------:R-:W-:Y:S01]  /*0e80*/  IADD3.X R207, R8, R29, R207, P1, !PT ;  /* 0x0000001d08cf7210 */ /* 0x000fe20000ffe4cf */
[----:B------:R-:W-:Y:S01]  /*0e90*/  IMAD.WIDE.U32 R30, R26, c[0x0][0x1d8], R24 ;  /* 0x000076001a1e7a25 */ /* 0x000fe200078e0018 */
[----:B------:R-:W-:-:S02]  /*0ea0*/  LOP3.LUT R21, R15, 0x38, R22, 0xf8, !PT ;  /* 0x000000380f157812 */ /* 0x000fc400078ef816 */
[----:B------:R-:W-:Y:S01]  /*0eb0*/  SHF.R.U32.HI R24, RZ, 0x3, R15 ;  /* 0x00000003ff187819 */ /* 0x000fe2000001160f */
[----:B------:R-:W-:Y:S01]  /*0ec0*/  IMAD R8, R26, c[0x0][0x1dc], R13 ;  /* 0x000077001a087a24 */ /* 0x000fe200078e020d */
[----:B------:R-:W-:Y:S01]  /*0ed0*/  ISETP.GE.OR P5, PT, R22, c[0x0][0x1cc], !P2 ;  /* 0x0000730016007a0c */ /* 0x000fe200057a6670 */
[----:B------:R-:W-:Y:S01]  /*0ee0*/  IMAD.SHL.U32 R13, R10, 0x200, RZ ;  /* 0x000002000a0d7824 */ /* 0x000fe200078e00ff */
[----:B------:R-:W-:Y:S01]  /*0ef0*/  LEA R28, P1, R30, c[0x0][0x1c0], 0x1 ;  /* 0x000070001e1c7a11 */ /* 0x000fe200078208ff */
[----:B------:R-:W-:Y:S01]  /*0f00*/  IMAD.IADD R8, R31, 0x1, R8 ;  /* 0x000000011f087824 */ /* 0x000fe200078e0208 */
[----:B------:R-:W-:Y:S01]  /*0f10*/  LEA.HI R15, R17, R6, RZ, 0x2 ;  /* 0x00000006110f7211 */ /* 0x000fe200078f10ff */
[----:B------:R-:W-:Y:S01]  /*0f20*/  IMAD R25, R20, c[0x0][0x1b0], RZ ;  /* 0x00006c0014197a24 */ /* 0x000fe200078e02ff */
[----:B------:R-:W-:Y:S01]  /*0f30*/  LOP3.LUT R21, R13, R21, R24, 0xf6, !PT ;  /* 0x000000150d157212 */ /* 0x000fe200078ef618 */
[----:B------:R-:W-:Y:S01]  /*0f40*/  IMAD R196, R14, 0x800, R13 ;  /* 0x000008000ec47824 */ /* 0x000fe200078e020d */
[----:B------:R-:W-:Y:S01]  /*0f50*/  LEA.HI.X R29, R30, c[0x0][0x1c4], R8, 0x1, P1 ;  /* 0x000071001e1d7a11 */ /* 0x000fe200008f0c08 */
[C---:B------:R-:W-:Y:S01]  /*0f60*/  IMAD R25, R16.reuse, c[0x0][0x1b4], R25 ;  /* 0x00006d0010197a24 */ /* 0x040fe200078e0219 */
[--C-:B------:R-:W-:Y:S01]  /*0f70*/  SHF.R.S32.HI R24, RZ, 0x2, R15.reuse ;  /* 0x00000002ff187819 */ /* 0x100fe2000001140f */
[----:B------:R-:W-:Y:S01]  /*0f80*/  IMAD.SHL.U32 R8, R21, 0x2, RZ ;  /* 0x0000000215087824 */ /* 0x000fe200078e00ff */
[----:B------:R-:W-:Y:S01]  /*0f90*/  SHF.R.S32.HI R21, RZ, 0x1f, R15 ;  /* 0x0000001fff157819 */ /* 0x000fe2000001140f */
[----:B------:R-:W-:Y:S01]  /*0fa0*/  IMAD.WIDE.U32 R30, R16, c[0x0][0x1b0], R22 ;  /* 0x00006c00101e7a25 */ /* 0x000fe200078e0016 */
[----:B------:R-:W-:-:S02]  /*0fb0*/  IADD3 R32, P1, R28, UR6, RZ ;  /* 0x000000061c207c10 */ /* 0x000fc4000ff3e0ff */
[----:B------:R-:W-:Y:S01]  /*0fc0*/  LEA.HI R21, R21, R24, RZ, 0x3 ;  /* 0x0000001815157211 */ /* 0x000fe200078f18ff */
[----:B------:R-:W-:Y:S01]  /*0fd0*/  @!PT LDS RZ, [RZ] ;  /* 0x00000000fffff984 */ /* 0x000fe20000000800 */
[----:B------:R-:W-:Y:S01]  /*0fe0*/  @!PT LDS RZ, [RZ] ;  /* 0x00000000fffff984 */ /* 0x000fe20000000800 */
[----:B------:R-:W-:Y:S01]  /*0ff0*/  @!PT LDS RZ, [RZ] ;  /* 0x00000000fffff984 */ /* 0x000fe20000000800 */
[----:B------:R1:W-:Y:S01]  /*1000*/  LDGSTS.E.BYPASS.LTC128B.128 [R8+0x4080], [R28.64], !P5 ;  /* 0x040800001c087fae */ /* 0x0003e2000e901d4a */
[----:B------:R-:W-:Y:S01]  /*1010*/  ISETP.GE.OR P5, PT, R22, c[0x0][0x1cc], !P4 ;  /* 0x0000730016007a0c */ /* 0x000fe200067a6670 */
[----:B------:R-:W-:Y:S01]  /*1020*/  IMAD.IADD R31, R31, 0x1, R25 ;  /* 0x000000011f1f7824 */ /* 0x000fe200078e0219 */
[----:B------:R-:W-:Y:S01]  /*1030*/  LOP3.LUT R21, R21, 0xfffffff8, RZ, 0xc0, !PT ;  /* 0xfffffff815157812 */ /* 0x000fe200078ec0ff */
[----:B------:R-:W-:Y:S01]  /*1040*/  IMAD R25, R9, c[0x0][0x1b8], RZ ;  /* 0x00006e0009197a24 */ /* 0x000fe200078e02ff */
[----:B------:R-:W-:Y:S01]  /*1050*/  IADD3.X R33, R29, UR5, RZ, P1, !PT ;  /* 0x000000051d217c10 */ /* 0x000fe20008ffe4ff */
[----:B------:R-:W-:Y:S01]  /*1060*/  IMAD.MOV.U32 R201, RZ, RZ, 0x40 ;  /* 0x00000040ffc97424 */ /* 0x000fe200078e00ff */
[----:B------:R-:W-:Y:S01]  /*1070*/  IADD3 R20, P1, R32, UR6, RZ ;  /* 0x0000000620147c10 */ /* 0x000fe2000ff3e0ff */
[----:B------:R-:W-:Y:S01]  /*1080*/  IMAD.IADD R9, R24, 0x1, -R21 ;  /* 0x0000000118097824 */ /* 0x000fe200078e0a15 */
[----:B------:R-:W-:Y:S01]  /*1090*/  ISETP.GE.OR P2, PT, R22, c[0x0][0x19c], !P2 ;  /* 0x0000670016007a0c */ /* 0x000fe20005746670 */
[----:B------:R-:W-:Y:S01]  /*10a0*/  IMAD R25, R18, c[0x0][0x1bc], R25 ;  /* 0x00006f0012197a24 */ /* 0x000fe200078e0219 */
[----:B------:R-:W-:Y:S01]  /*10b0*/  IADD3.X R21, R33, UR5, RZ, P1, !PT ;  /* 0x0000000521157c10 */ /* 0x000fe20008ffe4ff */
[----:B------:R2:W-:Y:S01]  /*10c0*/  LDGSTS.E.BYPASS.LTC128B.128 [R8+0x5080], [R32.64], !P6 ;  /* 0x0508000020087fae */ /* 0x0005e2000f101d4a */
[C---:B------:R-:W-:Y:S01]  /*10d0*/  ISETP.GE.OR P1, PT, R22.reuse, c[0x0][0x1cc], !P3 ;  /* 0x0000730016007a0c */ /* 0x040fe20005f26670 */
[----:B------:R-:W-:Y:S01]  /*10e0*/  IMAD.MOV.U32 R192, RZ, RZ, 0x20 ;  /* 0x00000020ffc07424 */ /* 0x000fe200078e00ff */
[----:B------:R-:W-:Y:S01]  /*10f0*/  ISETP.GE.OR P4, PT, R22, c[0x0][0x19c], !P4 ;  /* 0x0000670016007a0c */ /* 0x000fe20006786670 */
[----:B------:R3:W-:Y:S01]  /*1100*/  LDGSTS.E.BYPASS.LTC128B.128 [R8+0x6080], [R20.64], !P5 ;  /* 0x0608000014087fae */ /* 0x0007e2000e901d4a */
[----:B------:R-:W-:Y:S01]  /*1110*/  IADD3 R34, P5, R20, UR6, RZ ;  /* 0x0000000614227c10 */ /* 0x000fe2000ffbe0ff */
[----:B------:R-:W-:Y:S01]  /*1120*/  ULDC.64 UR6, c[0x0][0x208] ;  /* 0x0000820000067ab9 */ /* 0x000fe20000000a00 */
[C---:B------:R-:W-:Y:S01]  /*1130*/  ISETP.GE.OR P3, PT, R22.reuse, c[0x0][0x19c], !P3 ;  /* 0x0000670016007a0c */ /* 0x040fe20005f66670 */
[----:B------:R-:W-:Y:S01]  /*1140*/  USHF.L.U64.HI UR9, UR6, UR8, UR7 ;  /* 0x0000000806097299 */ /* 0x000fe20008010207 */
[----:B------:R-:W-:Y:S01]  /*1150*/  IADD3.X R35, R21, UR5, RZ, P5, !PT ;  /* 0x0000000515237c10 */ /* 0x000fe2000affe4ff */
[----:B------:R-:W-:Y:S01]  /*1160*/  ULDC.64 UR4, c[0x0][0x1a8] ;  /* 0x00006a0000047ab9 */ /* 0x000fe20000000a00 */
[C---:B------:R-:W-:Y:S01]  /*1170*/  ISETP.GE.AND P6, PT, R22.reuse, c[0x0][0x16c], PT ;  /* 0x00005b0016007a0c */ /* 0x040fe20003fc6270 */
[----:B------:R-:W-:Y:S01]  /*1180*/  USHF.L.U32 UR13, UR4, 0x6, URZ ;  /* 0x00000006040d7899 */ /* 0x000fe2000800063f */
[----:B------:R-:W-:Y:S01]  /*1190*/  ISETP.GE.AND P5, PT, R22, c[0x0][0x1fc], PT ;  /* 0x00007f0016007a0c */ /* 0x000fe20003fa6270 */
[----:B------:R2:W-:Y:S01]  /*11a0*/  LDGSTS.E.BYPASS.LTC128B.128 [R8+0x7080], [R34.64], !P1 ;  /* 0x0708000022087fae */ /* 0x0005e2000c901d4a */
[----:B-1----:R-:W-:Y:S01]  /*11b0*/  IMAD.WIDE.U32 R28, R18, c[0x0][0x1b8], R30 ;  /* 0x00006e00121c7a25 */ /* 0x002fe200078e001e */
[----:B------:R-:W-:Y:S01]  /*11c0*/  USHF.L.U64.HI UR5, UR4, UR8, UR5 ;  /* 0x0000000804057299 */ /* 0x000fe20008010205 */
[----:B------:R-:W-:Y:S01]  /*11d0*/  LOP3.LUT R15, R15, 0x7ffffffc, RZ, 0xc0, !PT ;  /* 0x7ffffffc0f0f7812 */ /* 0x000fe200078ec0ff */
[----:B------:R-:W0:Y:S01]  /*11e0*/  LDGDEPBAR ;  /* 0x00000000000079af */ /* 0x000e220000000000 */
[----:B------:R-:W-:Y:S01]  /*11f0*/  IMAD.IADD R29, R29, 0x1, R25 ;  /* 0x000000011d1d7824 */ /* 0x000fe200078e0219 */
[----:B------:R-:W-:Y:S01]  /*1200*/  USHF.L.U32 UR12, UR6, 0x6, URZ ;  /* 0x00000006060c7899 */ /* 0x000fe2000800063f */
[----:B------:R-:W-:Y:S01]  /*1210*/  IMAD R25, R27, c[0x0][0x1a8], RZ ;  /* 0x00006a001b197a24 */ /* 0x000fe200078e02ff */
[C---:B------:R-:W-:Y:S01]  /*1220*/  IADD3 R229, R8.reuse, 0x4080, RZ ;  /* 0x0000408008e57810 */ /* 0x040fe20007ffe0ff */
[----:B------:R-:W-:Y:S01]  /*1230*/  IMAD R18, R11, c[0x0][0x180], RZ ;  /* 0x000060000b127a24 */ /* 0x000fe200078e02ff */
[----:B------:R-:W-:Y:S01]  /*1240*/  IADD3 R228, R8, 0x8080, RZ ;  /* 0x0000808008e47810 */ /* 0x000fe20007ffe0ff */
[----:B------:R-:W-:-:S02]  /*1250*/  IMAD R16, R26, c[0x0][0x1ac], R25 ;  /* 0x00006b001a107a24 */ /* 0x000fc400078e0219 */
[C---:B------:R-:W-:Y:S02]  /*1260*/  IMAD R18, R3.reuse, c[0x0][0x184], R18 ;  /* 0x0000610003127a24 */ /* 0x040fe400078e0212 */
[----:B------:R-:W-:-:S04]  /*1270*/  IMAD.WIDE.U32 R24, R3, c[0x0][0x180], R22 ;  /* 0x0000600003187a25 */ /* 0x000fc800078e0016 */
[----:B---3--:R-:W-:-:S04]  /*1280*/  IMAD.WIDE.U32 R20, R26, c[0x0][0x1a8], R28 ;  /* 0x00006a001a147a25 */ /* 0x008fc800078e001c */
[----:B------:R-:W-:Y:S01]  /*1290*/  IMAD R28, R11, c[0x0][0x210], RZ ;  /* 0x000084000b1c7a24 */ /* 0x000fe200078e02ff */
[----:B------:R-:W-:Y:S01]  /*12a0*/  LEA.HI R11, R17, R6, RZ, 0x5 ;  /* 0x00000006110b7211 */ /* 0x000fe200078f28ff */
[----:B------:R-:W-:Y:S01]  /*12b0*/  IMAD.IADD R25, R25, 0x1, R18 ;  /* 0x0000000119197824 */ /* 0x000fe200078e0212 */
[C---:B------:R-:W-:Y:S01]  /*12c0*/  LEA R30, P1, R20.reuse, c[0x0][0x190], 0x1 ;  /* 0x00006400141e7a11 */ /* 0x040fe200078208ff */
[----:B------:R-:W-:Y:S01]  /*12d0*/  IMAD.IADD R16, R21, 0x1, R16 ;  /* 0x0000000115107824 */ /* 0x000fe200078e0210 */
[----:B------:R-:W-:Y:S01]  /*12e0*/  SHF.R.S32.HI R18, RZ, 0x5, R11 ;  /* 0x00000005ff127819 */ /* 0x000fe2000001140b */
[C---:B------:R-:W-:Y:S02]  /*12f0*/  IMAD R28, R3.reuse, c[0x0][0x214], R28 ;  /* 0x00008500031c7a24 */ /* 0x040fe400078e021c */
[----:B------:R-:W-:Y:S01]  /*1300*/  IMAD.WIDE.U32 R26, R3, c[0x0][0x210], R22 ;  /* 0x00008400031a7a25 */ /* 0x000fe200078e0016 */
[----:B------:R-:W-:Y:S02]  /*1310*/  LEA.HI R21, R11, R18, RZ, 0x1 ;  /* 0x000000120b157211 */ /* 0x000fe400078f08ff */
[----:B------:R-:W-:Y:S01]  /*1320*/  LEA.HI.X R31, R20, c[0x0][0x194], R16, 0x1, P1 ;  /* 0x00006500141f7a11 */ /* 0x000fe200008f0c10 */
[----:B------:R-:W-:Y:S01]  /*1330*/  IMAD.SHL.U32 R16, R12, 0x40, RZ ;  /* 0x000000400c107824 */ /* 0x000fe200078e00ff */
[----:B------:R-:W-:Y:S01]  /*1340*/  LOP3.LUT R21, R21, 0xfffffffe, RZ, 0xc0, !PT ;  /* 0xfffffffe15157812 */ /* 0x000fe200078ec0ff */
[----:B------:R-:W-:Y:S01]  /*1350*/  IMAD.IADD R29, R27, 0x1, R28 ;  /* 0x000000011b1d7824 */ /* 0x000fe200078e021c */
[----:B------:R-:W-:Y:S01]  /*1360*/  IADD3 R22, P1, R30, UR13, RZ ;  /* 0x0000000d1e167c10 */ /* 0x000fe2000ff3e0ff */
[----:B------:R-:W-:Y:S01]  /*1370*/  IMAD.MOV.U32 R28, RZ, RZ, R26 ;  /* 0x000000ffff1c7224 */ /* 0x000fe200078e001a */
[----:B------:R-:W-:Y:S01]  /*1380*/  LOP3.LUT R16, R16, 0x1c0, RZ, 0xc0, !PT ;  /* 0x000001c010107812 */ /* 0x000fe200078ec0ff */
[----:B------:R2:W-:Y:S01]  /*1390*/  LDGSTS.E.BYPASS.LTC128B.128 [R8+0x80], [R30.64], !P2 ;  /* 0x000800001e087fae */ /* 0x0005e2000d101d4a */
[----:B------:R-:W-:Y:S01]  /*13a0*/  IADD3.X R23, R31, UR5, RZ, P1, !PT ;  /* 0x000000051f177c10 */ /* 0x000fe20008ffe4ff */
[----:B------:R-:W-:Y:S01]  /*13b0*/  IMAD.IADD R198, R18, 0x1, -R21 ;  /* 0x0000000112c67824 */ /* 0x000fe200078e0a15 */
[----:B------:R-:W-:Y:S01]  /*13c0*/  LOP3.LUT P2, RZ, R12, 0x4, RZ, 0xc0, !PT ;  /* 0x000000040cff7812 */ /* 0x000fe2000784c0ff */
[----:B------:R-:W-:Y:S01]  /*13d0*/  IMAD R21, R2, c[0x0][0x188], RZ ;  /* 0x0000620002157a24 */ /* 0x000fe200078e02ff */
[----:B------:R-:W-:Y:S01]  /*13e0*/  LOP3.LUT P1, RZ, R12, 0x2, RZ, 0xc0, !PT ;  /* 0x000000020cff7812 */ /* 0x000fe2000782c0ff */
[----:B------:R-:W-:Y:S01]  /*13f0*/  IMAD R3, R2, c[0x0][0x218], RZ ;  /* 0x0000860002037a24 */ /* 0x000fe200078e02ff */
[----:B------:R-:W-:Y:S01]  /*1400*/  LOP3.LUT R12, R16, 0x8, R19, 0xf8, !PT ;  /* 0x00000008100c7812 */ /* 0x000fe200078ef813 */
[C---:B------:R-:W-:Y:S01]  /*1410*/  IMAD.WIDE.U32 R28, R0.reuse, c[0x0][0x218], R28 ;  /* 0x00008600001c7a25 */ /* 0x040fe200078e001c */
[----:B------:R-:W-:Y:S01]  /*1420*/  SHF.R.U32.HI R195, RZ, 0x3, R16 ;  /* 0x00000003ffc37819 */ /* 0x000fe20000011610 */
[----:B------:R1:W-:Y:S01]  /*1430*/  LDGSTS.E.BYPASS.LTC128B.128 [R8+0x1080], [R22.64], !P0 ;  /* 0x0108000016087fae */ /* 0x0003e2000c101d4a */
[----:B------:R-:W-:Y:S01]  /*1440*/  LOP3.LUT R11, R11, 0xffffffe0, RZ, 0xc0, !PT ;  /* 0xffffffe00b0b7812 */ /* 0x000fe200078ec0ff */
[----:B------:R-:W-:Y:S01]  /*1450*/  IMAD R2, R0, c[0x0][0x18c], R21 ;  /* 0x0000630000027a24 */ /* 0x000fe200078e0215 */
[----:B------:R-:W-:Y:S01]  /*1460*/  LOP3.LUT R21, R12, R195, RZ, 0x3c, !PT ;  /* 0x000000c30c157212 */ /* 0x000fe200078e3cff */
[----:B------:R-:W-:-:S02]  /*1470*/  IMAD R3, R0, c[0x0][0x21c], R3 ;  /* 0x0000870000037a24 */ /* 0x000fc400078e0203 */
[----:B------:R-:W-:Y:S01]  /*1480*/  IMAD.MOV.U32 R12, RZ, RZ, R28 ;  /* 0x000000ffff0c7224 */ /* 0x000fe200078e001c */
[----:B------:R-:W-:Y:S01]  /*1490*/  IADD3 R28, P0, R22, UR13, RZ ;  /* 0x0000000d161c7c10 */ /* 0x000fe2000ff1e0ff */
[----:B------:R-:W-:Y:S02]  /*14a0*/  IMAD.SHL.U32 R27, R18, 0x10, RZ ;  /* 0x00000010121b7824 */ /* 0x000fe400078e00ff */
[----:B------:R-:W-:Y:S01]  /*14b0*/  IMAD.IADD R13, R29, 0x1, R3 ;  /* 0x000000011d0d7824 */ /* 0x000fe200078e0203 */
[----:B------:R-:W-:Y:S01]  /*14c0*/  IADD3.X R29, R23, UR5, RZ, P0, !PT ;  /* 0x00000005171d7c10 */ /* 0x000fe200087fe4ff */
[----:B------:R-:W-:Y:S01]  /*14d0*/  IMAD.WIDE.U32 R218, R0, c[0x0][0x188], R24 ;  /* 0x0000620000da7a25 */ /* 0x000fe200078e0018 */
[----:B------:R-:W-:Y:S02]  /*14e0*/  IADD3 R26, P0, R28, UR13, RZ ;  /* 0x0000000d1c1a7c10 */ /* 0x000fe4000ff1e0ff */
[----:B------:R-:W-:Y:S01]  /*14f0*/  LOP3.LUT R20, R16, 0x30, R27, 0xf8, !PT ;  /* 0x0000003010147812 */ /* 0x000fe200078ef81b */
[----:B------:R3:W-:Y:S01]  /*1500*/  LDGSTS.E.BYPASS.LTC128B.128 [R8+0x2080], [R28.64], !P4 ;  /* 0x020800001c087fae */ /* 0x0007e2000e101d4a */
[----:B------:R-:W-:Y:S01]  /*1510*/  IADD3.X R27, R29, UR5, RZ, P0, !PT ;  /* 0x000000051d1b7c10 */ /* 0x000fe200087fe4ff */
[----:B------:R-:W-:Y:S01]  /*1520*/  IMAD R3, R239, UR9, RZ ;  /* 0x00000009ef037c24 */ /* 0x000fe2000f8e02ff */
[----:B------:R-:W-:Y:S01]  /*1530*/  SHF.R.S32.HI R0, RZ, 0x1f, R239 ;  /* 0x0000001fff007819 */ /* 0x000fe200000114ef */
[----:B------:R-:W-:Y:S01]  /*1540*/  IMAD.IADD R196, R196, 0x1, R21 ;  /* 0x00000001c4c47824 */ /* 0x000fe200078e0215 */
[----:B------:R-:W-:Y:S01]  /*1550*/  ULDC.64 UR4, c[0x0][0x178] ;  /* 0x00005e0000047ab9 */ /* 0x000fe20000000a00 */
[----:B------:R4:W-:Y:S01]  /*1560*/  LDGSTS.E.BYPASS.LTC128B.128 [R8+0x3080], [R26.64], !P3 ;  /* 0x030800001a087fae */ /* 0x0009e2000d901d4a */
[----:B------:R-:W-:Y:S01]  /*1570*/  IMAD.IADD R219, R219, 0x1, R2 ;  /* 0x00000001dbdb7824 */ /* 0x000fe200078e0202 */
[----:B------:R-:W-:Y:S01]  /*1580*/  USHF.L.U32 UR13, UR4, 0x6, URZ ;  /* 0x00000006040d7899 */ /* 0x000fe2000800063f */
[C---:B------:R-:W-:Y:S01]  /*1590*/  IMAD R16, R0.reuse, UR12, R3 ;  /* 0x0000000c00107c24 */ /* 0x040fe2000f8e0203 */
[----:B------:R-:W0:Y:S01]  /*15a0*/  LDGDEPBAR ;  /* 0x00000000000079af */ /* 0x000e220000000000 */
[----:B------:R-:W-:Y:S01]  /*15b0*/  IMAD R0, R0, c[0x0][0x178], RZ ;  /* 0x00005e0000007a24 */ /* 0x000fe200078e02ff */
[----:B------:R-:W-:Y:S01]  /*15c0*/  ISETP.GT.AND P3, PT, R6, 0xf, PT ;  /* 0x0000000f0600780c */ /* 0x000fe20003f64270 */
[----:B------:R-:W-:Y:S01]  /*15d0*/  IMAD R21, R5, c[0x0][0x178], RZ ;  /* 0x00005e0005157a24 */ /* 0x000fe200078e02ff */
[----:B------:R-:W-:Y:S01]  /*15e0*/  USHF.L.U64.HI UR8, UR4, UR8, UR5 ;  /* 0x0000000804087299 */ /* 0x000fe20008010205 */
[----:B------:R-:W-:Y:S01]  /*15f0*/  IMAD.WIDE.U32 R24, R239, c[0x0][0x178], RZ ;  /* 0x00005e00ef187a25 */ /* 0x000fe200078e00ff */
[----:B------:R-:W-:Y:S01]  /*1600*/  LOP3.LUT R20, R20, 0x8, R19, 0xf8, !PT ;  /* 0x0000000814147812 */ /* 0x000fe200078ef813 */
[----:B------:R-:W-:-:S02]  /*1610*/  USHF.L.U32 UR5, UR6, 0x5, URZ ;  /* 0x0000000506057899 */ /* 0x000fc4000800063f */
[----:B------:R-:W-:Y:S01]  /*1620*/  IMAD R3, R239, c[0x0][0x17c], R0 ;  /* 0x00005f00ef037a24 */ /* 0x000fe200078e0200 */
[----:B------:R-:W-:Y:S01]  /*1630*/  LOP3.LUT R195, R20, R195, RZ, 0x3c, !PT ;  /* 0x000000c314c37212 */ /* 0x000fe200078e3cff */
[C---:B------:R-:W-:Y:S01]  /*1640*/  IMAD R21, R220.reuse, c[0x0][0x17c], R21 ;  /* 0x00005f00dc157a24 */ /* 0x040fe200078e0215 */
[----:B------:R-:W-:Y:S01]  /*1650*/  UMOV UR4, 0x5 ;  /* 0x0000000500047882 */ /* 0x000fe20000000000 */
[----:B------:R-:W-:Y:S01]  /*1660*/  IMAD.WIDE.U32 R218, R220, c[0x0][0x178], R218 ;  /* 0x00005e00dcda7a25 */ /* 0x000fe200078e00da */
[----:B------:R-:W-:Y:S02]  /*1670*/  USHF.L.U64.HI UR4, UR6, UR4, UR7 ;  /* 0x0000000406047299 */ /* 0x000fe40008010207 */
[----:B------:R-:W-:Y:S01]  /*1680*/  USHF.L.U32 UR6, UR5, 0x1, URZ ;  /* 0x0000000105067899 */ /* 0x000fe2000800063f */
[----:B------:R-:W-:Y:S01]  /*1690*/  IMAD.IADD R3, R25, 0x1, R3 ;  /* 0x0000000119037824 */ /* 0x000fe200078e0203 */
[----:B------:R-:W-:Y:S01]  /*16a0*/  LEA R0, P0, R24, R218, 0x6 ;  /* 0x000000da18007211 */ /* 0x000fe200078030ff */
[----:B------:R-:W-:Y:S01]  /*16b0*/  IMAD.IADD R206, R219, 0x1, R21 ;  /* 0x00000001dbce7824 */ /* 0x000fe200078e0215 */
[----:B------:R-:W-:Y:S01]  /*16c0*/  USHF.L.U64.HI UR4, UR5, 0x1, UR4 ;  /* 0x0000000105047899 */ /* 0x000fe20008010204 */
[----:B------:R-:W-:-:S02]  /*16d0*/  IMAD.SHL.U32 R196, R196, 0x2, RZ ;  /* 0x00000002c4c47824 */ /* 0x000fc400078e00ff */
[----:B------:R-:W-:Y:S01]  /*16e0*/  IMAD R227, R5, c[0x0][0x208], RZ ;  /* 0x0000820005e37a24 */ /* 0x000fe200078e02ff */
[----:B------:R-:W-:-:S04]  /*16f0*/  DEPBAR.LE SB0, 0x1 ;  /* 0x000080400000791a */ /* 0x000fc80000000000 */
[----:B------:R-:W-:Y:S01]  /*1700*/  BAR.SYNC.DEFER_BLOCKING 0x0 ;  /* 0x0000000000007b1d */ /* 0x000fe20000010000 */
[----:B------:R-:W-:Y:S01]  /*1710*/  LEA.HI.X R3, R24, R206, R3, 0x6, P0 ;  /* 0x000000ce18037211 */ /* 0x000fe200000f3403 */
[----:B------:R-:W-:Y:S01]  /*1720*/  IMAD R227, R220, c[0x0][0x20c], R227 ;  /* 0x00008300dce37a24 */ /* 0x000fe200078e02e3 */
[----:B-1----:R-:W-:Y:S01]  /*1730*/  LEA R22, P0, R0, c[0x0][0x160], 0x1 ;  /* 0x0000580000167a11 */ /* 0x002fe200078008ff */
[----:B------:R-:W-:Y:S01]  /*1740*/  IMAD.WIDE.U32 R220, R220, c[0x0][0x208], R12 ;  /* 0x00008200dcdc7a25 */ /* 0x000fe200078e000c */
[----:B------:R-:W-:Y:S02]  /*1750*/  SEL R5, R192, 0xffffffe0, !P1 ;  /* 0xffffffe0c0057807 */ /* 0x000fe40004800000 */
[----:B------:R-:W-:Y:S01]  /*1760*/  LEA.HI.X R23, R0, c[0x0][0x164], R3, 0x1, P0 ;  /* 0x0000590000177a11 */ /* 0x000fe200000f0c03 */
[----:B------:R-:W-:Y:S01]  /*1770*/  IMAD.SHL.U32 R13, R239, 0x40, RZ ;  /* 0x00000040ef0d7824 */ /* 0x000fe200078e00ff */
[----:B------:R-:W-:Y:S01]  /*1780*/  SEL R3, R201, 0xffffffc0, !P2 ;  /* 0xffffffc0c9037807 */ /* 0x000fe20005000000 */
[----:B------:R-:W-:-:S02]  /*1790*/  IMAD.IADD R227, R221, 0x1, R227 ;  /* 0x00000001dde37824 */ /* 0x000fc400078e02e3 */
[----:B------:R-:W-:Y:S01]  /*17a0*/  IMAD.MOV.U32 R226, RZ, RZ, R220 ;  /* 0x000000ffffe27224 */ /* 0x000fe200078e00dc */
[----:B------:R-:W-:Y:S01]  /*17b0*/  IADD3 R12, -R212, R215, -R13 ;  /* 0x000000d7d40c7210 */ /* 0x000fe20007ffe90d */
[C---:B------:R-:W-:Y:S02]  /*17c0*/  IMAD.IADD R2, R196.reuse, 0x1, R3 ;  /* 0x00000001c4027824 */ /* 0x040fe400078e0203 */
[----:B------:R-:W-:Y:S01]  /*17d0*/  IMAD.IADD R3, R196, 0x1, R5 ;  /* 0x00000001c4037824 */ /* 0x000fe200078e0205 */
[----:B------:R-:W-:Y:S01]  /*17e0*/  ISETP.LT.OR P0, PT, R12, 0x1, P6 ;  /* 0x000000010c00780c */ /* 0x000fe20003701670 */
[----:B------:R-:W-:Y:S01]  /*17f0*/  IMAD.IADD R0, R5, 0x1, R2 ;  /* 0x0000000105007824 */ /* 0x000fe200078e0202 */
[----:B------:R-:W-:Y:S01]  /*1800*/  LOP3.LUT R5, R4, 0xfffffff0, RZ, 0xc0, !PT ;  /* 0xfffffff004057812 */ /* 0x000fe200078ec0ff */
[----:B------:R-:W-:Y:S01]  /*1810*/  IMAD.WIDE.U32 R24, R239, UR12, R226 ;  /* 0x0000000cef187c25 */ /* 0x000fe2000f8e00e2 */
[C---:B------:R-:W-:Y:S02]  /*1820*/  ISETP.LT.OR P4, PT, R12.reuse, 0x21, P6 ;  /* 0x000000210c00780c */ /* 0x040fe40003781670 */
[----:B------:R-:W-:Y:S01]  /*1830*/  ISETP.LT.OR P2, PT, R12, 0x1, P5 ;  /* 0x000000010c00780c */ /* 0x000fe20002f41670 */
[----:B------:R2:W1:Y:S01]  /*1840*/  LDSM.16.M88.4 R136, [R196+0x4080] ;  /* 0x00408000c488783b */ /* 0x0004620000000200 */
[----:B------:R-:W-:Y:S01]  /*1850*/  IMAD.IADD R4, R6, 0x1, -R5 ;  /* 0x0000000106047824 */ /* 0x000fe200078e0a05 */
[----:B------:R-:W-:Y:S01]  /*1860*/  ISETP.LT.OR P1, PT, R12, 0x21, P5 ;  /* 0x000000210c00780c */ /* 0x000fe20002f21670 */
[----:B------:R-:W-:Y:S01]  /*1870*/  IMAD.IADD R16, R25, 0x1, R16 ;  /* 0x0000000119107824 */ /* 0x000fe200078e0210 */
[----:B------:R2:W1:Y:S01]  /*1880*/  LDSM.16.M88.4 R144, [R196+0x6080] ;  /* 0x00608000c490783b */ /* 0x0004620000000200 */
[----:B------:R-:W-:Y:S01]  /*1890*/  SHF.R.S32.HI R12, RZ, 0x1f, R13 ;  /* 0x0000001fff0c7819 */ /* 0x000fe2000001140d */
[----:B------:R-:W-:Y:S01]  /*18a0*/  IMAD.SHL.U32 R18, R14, 0x10, RZ ;  /* 0x000000100e127824 */ /* 0x000fe200078e00ff */
[----:B------:R-:W-:Y:S01]  /*18b0*/  SHF.R.S32.HI R5, RZ, 0x1f, R4 ;  /* 0x0000001fff057819 */ /* 0x000fe20000011404 */
[----:B------:R2:W1:Y:S01]  /*18c0*/  LDSM.16.M88.4 R152, [R3+0x4080] ;  /* 0x004080000398783b */ /* 0x0004620000000200 */
[----:B------:R-:W-:-:S02]  /*18d0*/  IMAD.IADD R11, R6, 0x1, -R11 ;  /* 0x00000001060b7824 */ /* 0x000fc400078e0a0b */
[----:B------:R-:W-:Y:S01]  /*18e0*/  LEA.HI R5, R5, R4, RZ, 0x3 ;  /* 0x0000000405057211 */ /* 0x000fe200078f18ff */
[----:B------:R2:W1:Y:S01]  /*18f0*/  LDSM.16.M88.4 R160, [R3+0x6080] ;  /* 0x0060800003a0783b */ /* 0x0004620000000200 */
[----:B------:R-:W-:Y:S01]  /*1900*/  LOP3.LUT R18, R18, 0x10, RZ, 0xc0, !PT ;  /* 0x0000001012127812 */ /* 0x000fe200078ec0ff */
[----:B------:R-:W-:Y:S01]  /*1910*/  IMAD.SHL.U32 R19, R14, 0x20, RZ ;  /* 0x000000200e137824 */ /* 0x000fe200078e00ff */
[----:B------:R-:W-:Y:S01]  /*1920*/  LOP3.LUT R199, R5, 0xfffffff8, RZ, 0xc0, !PT ;  /* 0xfffffff805c77812 */ /* 0x000fe200078ec0ff */
[----:B------:R2:W1:Y:S01]  /*1930*/  LDSM.16.M88.4 R164, [R2+0x4080] ;  /* 0x0040800002a4783b */ /* 0x0004620000000200 */
[----:B------:R-:W-:Y:S01]  /*1940*/  LOP3.LUT R197, R18, 0x8, R197, 0xf8, !PT ;  /* 0x0000000812c57812 */ /* 0x000fe200078ef8c5 */
[----:B------:R-:W-:Y:S02]  /*1950*/  IMAD.SHL.U32 R18, R10, 0x8, RZ ;  /* 0x000000080a127824 */ /* 0x000fe400078e00ff */
[----:B------:R2:W1:Y:S01]  /*1960*/  LDSM.16.M88.4 R168, [R2+0x6080] ;  /* 0x0060800002a8783b */ /* 0x0004620000000200 */
[----:B------:R-:W-:-:S02]  /*1970*/  IMAD.IADD R199, R4, 0x1, -R199 ;  /* 0x0000000104c77824 */ /* 0x000fc400078e0ac7 */
[----:B------:R-:W-:Y:S01]  /*1980*/  LOP3.LUT R18, R18, 0x18, RZ, 0xc0, !PT ;  /* 0x0000001812127812 */ /* 0x000fe200078ec0ff */
[----:B------:R2:W1:Y:S01]  /*1990*/  LDSM.16.M88.4 R172, [R0+0x4080] ;  /* 0x0040800000ac783b */ /* 0x0004620000000200 */
[----:B------:R-:W-:Y:S02]  /*19a0*/  IMAD.SHL.U32 R194, R5, 0x40, RZ ;  /* 0x0000004005c27824 */ /* 0x000fe400078e00ff */
[C---:B------:R-:W-:Y:S01]  /*19b0*/  IMAD R195, R14.reuse, 0x200, R195 ;  /* 0x000002000ec37824 */ /* 0x040fe200078e02c3 */
[----:B------:R2:W1:Y:S01]  /*19c0*/  LDSM.16.M88.4 R176, [R0+0x6080] ;  /* 0x0060800000b0783b */ /* 0x0004620000000200 */
[----:B------:R-:W-:Y:S01]  /*19d0*/  IMAD.SHL.U32 R5, R14, 0x8, RZ ;  /* 0x000000080e057824 */ /* 0x000fe200078e00ff */
[----:B------:R-:W-:Y:S01]  /*19e0*/  IADD3 R14, R239, 0x1, RZ ;  /* 0x00000001ef0e7810 */ /* 0x000fe20007ffe0ff */
[----:B------:R-:W-:Y:S01]  /*19f0*/  IMAD.IADD R15, R6, 0x1, -R15 ;  /* 0x00000001060f7824 */ /* 0x000fe200078e0a0f */
[----:B------:R-:W-:Y:S01]  /*1a00*/  BAR.SYNC.DEFER_BLOCKING 0x0 ;  /* 0x0000000000007b1d */ /* 0x000fe20000010000 */
[----:B------:R-:W-:-:S05]  /*1a10*/  LOP3.LUT R194, R194, 0xfffffe00, RZ, 0xc0, !PT ;  /* 0xfffffe00c2c27812 */ /* 0x000fca00078ec0ff */
[----:B------:R-:W-:Y:S01]  /*1a20*/  @!PT LDS RZ, [RZ] ;  /* 0x00000000fffff984 */ /* 0x000fe20000000800 */
[----:B------:R-:W-:Y:S01]  /*1a30*/  @!PT LDS RZ, [RZ] ;  /* 0x00000000fffff984 */ /* 0x000fe20000000800 */
[----:B------:R-:W-:Y:S01]  /*1a40*/  @!PT LDS RZ, [RZ] ;  /* 0x00000000fffff984 */ /* 0x000fe20000000800 */
[----:B------:R5:W-:Y:S01]  /*1a50*/  LDGSTS.E.BYPASS.LTC128B.128 [R8+0x4080], [R22.64], !P0 ;  /* 0x0408000016087fae */ /* 0x000be2000c101d4a */
[----:B----4-:R-:W-:-:S04]  /*1a60*/  IADD3 R26, P0, R22, UR13, RZ ;  /* 0x0000000d161a7c10 */ /* 0x010fc8000ff1e0ff */
[----:B------:R-:W-:-:S05]  /*1a70*/  IADD3.X R27, R23, UR8, RZ, P0, !PT ;  /* 0x00000008171b7c10 */ /* 0x000fca00087fe4ff */
[----:B------:R2:W-:Y:S01]  /*1a80*/  LDGSTS.E.BYPASS.LTC128B.128 [R8+0x5080], [R26.64], !P4 ;  /* 0x050800001a087fae */ /* 0x0005e2000e101d4a */
[----:B-----5:R-:W-:-:S04]  /*1a90*/  LEA R22, P0, R24, c[0x0][0x1f0], 0x1 ;  /* 0x00007c0018167a11 */ /* 0x020fc800078008ff */
[----:B------:R-:W-:Y:S02]  /*1aa0*/  LEA.HI.X R23, R24, c[0x0][0x1f4], R16, 0x1, P0 ;  /* 0x00007d0018177a11 */ /* 0x000fe400000f0c10 */
[----:B------:R-:W-:-:S05]  /*1ab0*/  @!P3 IADD3 R17, P0, R13, R210, RZ ;  /* 0x000000d20d11b210 */ /* 0x000fca0007f1e0ff */
[----:B------:R-:W-:Y:S01]  /*1ac0*/  @!P3 IMAD.X R16, R12, 0x1, R209, P0 ;  /* 0x000000010c10b824 */ /* 0x000fe200000e06d1 */
[----:B------:R-:W-:-:S04]  /*1ad0*/  @!P3 LEA R24, P0, R17, c[0x0][0x258], 0x2 ;  /* 0x000096001118ba11 */ /* 0x000fc800078010ff */
[----:B------:R-:W-:Y:S01]  /*1ae0*/  @!P3 LEA.HI.X R25, R17, c[0x0][0x25c], R16, 0x2, P0 ;  /* 0x000097001119ba11 */ /* 0x000fe200000f1410 */
[----:B------:R-:W-:Y:S01]  /*1af0*/  IMAD.SHL.U32 R16, R9, 0x40, RZ ;  /* 0x0000004009107824 */ /* 0x000fe200078e00ff */
[----:B------:R-:W-:-:S04]  /*1b00*/  IADD3 R4, P0, R13, R208, RZ ;  /* 0x000000d00d047210 */ /* 0x000fc80007f1e0ff */
[----:B------:R-:W-:Y:S01]  /*1b10*/  LOP3.LUT R16, R16, 0x1c0, RZ, 0xc0, !PT ;  /* 0x000001c010107812 */ /* 0x000fe200078ec0ff */
[----:B------:R-:W-:Y:S01]  /*1b20*/  IMAD.X R17, R12, 0x1, R207, P0 ;  /* 0x000000010c117824 */ /* 0x000fe200000e06cf */
[C---:B------:R-:W-:Y:S02]  /*1b30*/  LEA R20, P0, R4.reuse, c[0x0][0x280], 0x2 ;  /* 0x0000a00004147a11 */ /* 0x040fe400078010ff */
[----:B------:R-:W-:Y:S02]  /*1b40*/  SHF.R.U32.HI R13, RZ, 0x3, R16 ;  /* 0x00000003ff0d7819 */ /* 0x000fe40000011610 */
[----:B------:R-:W-:Y:S01]  /*1b50*/  LEA.HI.X R21, R4, c[0x0][0x284], R17, 0x2, P0 ;  /* 0x0000a10004157a11 */ /* 0x000fe200000f1411 */
[----:B------:R-:W-:Y:S01]  /*1b60*/  @!P3 IMAD.SHL.U32 R17, R6, 0x10, RZ ;  /* 0x000000100611b824 */ /* 0x000fe200078e00ff */
[----:B------:R-:W-:Y:S02]  /*1b70*/  SHF.R.S32.HI R4, RZ, 0x1f, R11 ;  /* 0x0000001fff047819 */ /* 0x000fe4000001140b */
[----:B---3--:R-:W-:-:S02]  /*1b80*/  IADD3 R28, P0, R22, UR6, RZ ;  /* 0x00000006161c7c10 */ /* 0x008fc4000ff1e0ff */
[----:B------:R-:W-:Y:S01]  /*1b90*/  LOP3.LUT R13, R13, R16, R18, 0x1e, !PT ;  /* 0x000000100d0d7212 */ /* 0x000fe200078e1e12 */
[----:B------:R-:W-:Y:S01]  /*1ba0*/  IMAD.SHL.U32 R16, R199, 0x40, RZ ;  /* 0x00000040c7107824 */ /* 0x000fe200078e00ff */
[----:B------:R-:W-:Y:S01]  /*1bb0*/  LEA.HI R4, R4, R11, RZ, 0x2 ;  /* 0x0000000b04047211 */ /* 0x000fe200078f10ff */
[----:B------:R3:W-:Y:S01]  /*1bc0*/  @!P3 LDGSTS.E.BYPASS.LTC128B.128 [R17+0xc080], [R24.64] ;  /* 0x0c0800001811bfae */ /* 0x0007e2000b901d4a */
[----:B------:R-:W-:Y:S01]  /*1bd0*/  LOP3.LUT R12, R18, 0x20, R19, 0xf8, !PT ;  /* 0x00000020120c7812 */ /* 0x000fe200078ef813 */
[----:B------:R-:W-:Y:S01]  /*1be0*/  @!P3 IMAD.SHL.U32 R19, R6, 0x10, RZ ;  /* 0x000000100613b824 */ /* 0x000fe200078e00ff */
[----:B------:R-:W-:Y:S01]  /*1bf0*/  IADD3.X R29, R23, UR4, RZ, P0, !PT ;  /* 0x00000004171d7c10 */ /* 0x000fe200087fe4ff */
[----:B------:R-:W0:Y:S01]  /*1c00*/  LDGDEPBAR ;  /* 0x00000000000079af */ /* 0x000e220000000000 */
[----:B------:R-:W-:Y:S02]  /*1c10*/  ISETP.GE.AND P0, PT, R14, R213, PT ;  /* 0x000000d50e00720c */ /* 0x000fe40003f06270 */
[----:B------:R-:W-:Y:S01]  /*1c20*/  LOP3.LUT R16, R16, 0x1c0, RZ, 0xc0, !PT ;  /* 0x000001c010107812 */ /* 0x000fe200078ec0ff */
[----:B------:R2:W-:Y:S04]  /*1c30*/  LDGSTS.E.BYPASS.LTC128B.128 [R8+0x8080], [R22.64], !P2 ;  /* 0x0808000016087fae */ /* 0x0005e8000d101d4a */
[----:B------:R2:W-:Y:S04]  /*1c40*/  LDGSTS.E.BYPASS.LTC128B.128 [R8+0x9080], [R28.64], !P1 ;  /* 0x090800001c087fae */ /* 0x0005e8000c901d4a */
[----:B------:R4:W-:Y:S04]  /*1c50*/  @!P3 LDGSTS.E.BYPASS.LTC128B.128 [R19+0xc280], [R20.64] ;  /* 0x0c2800001413bfae */ /* 0x0009e8000b901d4a */
[----:B------:R-:W0:Y:S04]  /*1c60*/  LDGDEPBAR ;  /* 0x00000000000079af */ /* 0x000e280000000000 */
[----:B------:R-:W0:Y:S01]  /*1c70*/  LDGDEPBAR ;  /* 0x00000000000079af */ /* 0x000e220000000000 */
[----:B---3--:R-:W-:-:S05]  /*1c80*/  SHF.R.S32.HI R17, RZ, 0x2, R4 ;  /* 0x00000002ff117819 */ /* 0x008fca0000011404 */
[C---:B------:R-:W-:Y:S01]  /*1c90*/  IMAD R224, R198.reuse, 0x10, R17 ;  /* 0x00000010c6e07824 */ /* 0x040fe200078e0211 */
[----:B------:R-:W-:Y:S01]  /*1ca0*/  SHF.R.U32.HI R17, RZ, 0x3, R16 ;  /* 0x00000003ff117819 */ /* 0x000fe20000011610 */
[----:B------:R-:W-:-:S03]  /*1cb0*/  IMAD.SHL.U32 R198, R198, 0x400, RZ ;  /* 0x00000400c6c67824 */ /* 0x000fc600078e00ff */
[----:B------:R-:W-:Y:S01]  /*1cc0*/  LOP3.LUT R197, R17, R197, R16, 0x1e, !PT ;  /* 0x000000c511c57212 */ /* 0x000fe200078e1e10 */
[----:B------:R-:W-:-:S03]  /*1cd0*/  IMAD R18, R15, 0x2, R198 ;  /* 0x000000020f127824 */ /* 0x000fc600078e02c6 */
[----:B------:R-:W-:Y:S01]  /*1ce0*/  LOP3.LUT R197, R197, R194, RZ, 0xfc, !PT ;  /* 0x000000c2c5c57212 */ /* 0x000fe200078efcff */
[----:B------:R-:W-:Y:S01]  /*1cf0*/  IMAD.IADD R13, R18, 0x1, R13 ;  /* 0x00000001120d7824 */ /* 0x000fe200078e020d */
[----:B----4-:R-:W-:-:S04]  /*1d00*/  LOP3.LUT R20, R16, 0x8, R5, 0xf8, !PT ;  /* 0x0000000810147812 */ /* 0x010fc800078ef805 */
[----:B------:R-:W-:Y:S02]  /*1d10*/  LOP3.LUT R5, R20, R17, RZ, 0x3c, !PT ;  /* 0x0000001114057212 */ /* 0x000fe400078e3cff */
[----:B------:R-:W-:Y:S02]  /*1d20*/  LOP3.LUT R17, R17, R12, R16, 0x1e, !PT ;  /* 0x0000000c11117212 */ /* 0x000fe400078e1e10 */
[-C--:B------:R-:W-:Y:S02]  /*1d30*/  IADD3 R198, R5, R194.reuse, R198 ;  /* 0x000000c205c67210 */ /* 0x080fe40007ffe0c6 */
[----:B------:R-:W-:Y:S01]  /*1d40*/  LOP3.LUT R194, R17, R194, RZ, 0xfc, !PT ;  /* 0x000000c211c27212 */ /* 0x000fe200078efcff */
[----:B------:R-:W-:Y:S05]  /*1d50*/  @P0 BRA `(.L_x_395) ;  /* 0x0000018000000947 */ /* 0x000fea0003800000 */
[----:B-12---:R-:W-:Y:S01]  /*1d60*/  SHF.R.S32.HI R12, RZ, 0x1f, R14 ;  /* 0x0000001fff0c7819 */ /* 0x006fe2000001140e */
[C---:B------:R-:W-:Y:S01]  /*1d70*/  IMAD R5, R14.reuse, UR9, RZ ;  /* 0x000000090e057c24 */ /* 0x040fe2000f8e02ff */
[----:B------:R-:W-:Y:S01]  /*1d80*/  BSSY B0, `(.L_x_395) ;  /* 0x0000015000007945 */ /* 0x000fe20003800000 */
[----:B------:R-:W-:-:S02]  /*1d90*/  IMAD.SHL.U32 R15, R14, 0x40, RZ ;  /* 0x000000400e0f7824 */ /* 0x000fc400078e00ff */
[----:B------:R-:W-:-:S04]  /*1da0*/  IMAD.WIDE.U32 R16, R14, UR12, R226 ;  /* 0x0000000c0e107c25 */ /* 0x000fc8000f8e00e2 */
[----:B------:R-:W-:Y:S01]  /*1db0*/  IMAD R5, R12, UR12, R5 ;  /* 0x0000000c0c057c24 */ /* 0x000fe2000f8e0205 */
[----:B------:R-:W-:Y:S02]  /*1dc0*/  IADD3 R12, -R212, R215, -R15 ;  /* 0x000000d7d40c7210 */ /* 0x000fe40007ffe90f */
[----:B------:R-:W-:Y:S01]  /*1dd0*/  LEA R18, P0, R16, c[0x0][0x1f0], 0x1 ;  /* 0x00007c0010127a11 */ /* 0x000fe200078008ff */
[----:B------:R-:W-:Y:S01]  /*1de0*/  IMAD.IADD R5, R17, 0x1, R5 ;  /* 0x0000000111057824 */ /* 0x000fe200078e0205 */
[C---:B------:R-:W-:Y:S02]  /*1df0*/  ISETP.LT.OR P2, PT, R12.reuse, 0x1, P5 ;  /* 0x000000010c00780c */ /* 0x040fe40002f41670 */
[----:B------:R-:W-:Y:S02]  /*1e00*/  ISETP.LT.OR P1, PT, R12, 0x21, P5 ;  /* 0x000000210c00780c */ /* 0x000fe40002f21670 */
[----:B------:R-:W-:Y:S02]  /*1e10*/  LEA.HI.X R19, R16, c[0x0][0x1f4], R5, 0x1, P0 ;  /* 0x00007d0010137a11 */ /* 0x000fe400000f0c05 */
[----:B------:R-:W-:-:S04]  /*1e20*/  IADD3 R16, P0, R18, UR6, RZ ;  /* 0x0000000612107c10 */ /* 0x000fc8000ff1e0ff */
[----:B------:R-:W-:-:S03]  /*1e30*/  IADD3.X R17, R19, UR4, RZ, P0, !PT ;  /* 0x0000000413117c10 */ /* 0x000fc600087fe4ff */
        /* <DEDUP_REMOVED lines=9> */
.L_x_396:
[----:B------:R-:W-:Y:S05]  /*1ed0*/  BSYNC B0 ;  /* 0x0000000000007941 */ /* 0x000fea0003800000 */
.L_x_395:
[----:B-12---:R-:W-:Y:S01]  /*1ee0*/  SHF.R.S32.HI R5, RZ, 0x1f, R10 ;  /* 0x0000001fff057819 */ /* 0x006fe2000001140a */
[----:B------:R-:W0:Y:S01]  /*1ef0*/  LDGDEPBAR ;  /* 0x00000000000079af */ /* 0x000e220000000000 */
[----:B------:R-:W-:Y:S01]  /*1f00*/  LOP3.LUT R6, R4, 0x7ffffffc, RZ, 0xc0, !PT ;  /* 0x7ffffffc04067812 */ /* 0x000fe200078ec0ff */
[----:B------:R-:W-:Y:S01]  /*1f10*/  IMAD.MOV.U32 R4, RZ, RZ, 0x1 ;  /* 0x00000001ff047424 */ /* 0x000fe200078e00ff */
[----:B------:R-:W-:Y:S01]  /*1f20*/  LEA.HI R5, R5, R10, RZ, 0x2 ;  /* 0x0000000a05057211 */ /* 0x000fe200078f10ff */
[----:B------:R-:W-:Y:S01]  /*1f30*/  ULDC UR6, c[0x0][0x2a0] ;  /* 0x0000a80000067ab9 */ /* 0x000fe20000000800 */
[----:B------:R-:W-:Y:S01]  /*1f40*/  LOP3.LUT P0, RZ, R9, 0x4, RZ, 0xc0, !PT ;  /* 0x0000000409ff7812 */ /* 0x000fe2000780c0ff */
[----:B------:R-:W-:Y:S01]  /*1f50*/  IMAD.IADD R6, R11, 0x1, -R6 ;  /* 0x000000010b067824 */ /* 0x000fe200078e0a06 */
[----:B------:R-:W-:Y:S01]  /*1f60*/  LOP3.LUT R5, R5, 0x1ffffffc, RZ, 0xc0, !PT ;  /* 0x1ffffffc05057812 */ /* 0x000fe200078ec0ff */
[----:B------:R-:W-:Y:S01]  /*1f70*/  ULOP3.LUT UR6, URZ, UR6, URZ, 0x33, !UPT ;  /* 0x000000063f067292 */ /* 0x000fe2000f8e333f */
[----:B------:R-:W-:Y:S01]  /*1f80*/  ISETP.LE.AND P4, PT, R4, c[0x0][0x2a8], PT ;  /* 0x0000aa0004007a0c */ /* 0x000fe20003f83270 */
[----:B------:R-:W-:Y:S01]  /*1f90*/  IMAD.SHL.U32 R195, R195, 0x2, RZ ;  /* 0x00000002c3c37824 */ /* 0x000fe200078e00ff */
[----:B------:R-:W-:Y:S01]  /*1fa0*/  IADD3 R234, R214, 0x1, -R217 ;  /* 0x00000001d6ea7810 */ /* 0x000fe20007ffe8d9 */
[----:B------:R-:W-:Y:S01]  /*1fb0*/  IMAD.IADD R5, R10, 0x1, -R5 ;  /* 0x000000010a057824 */ /* 0x000fe200078e0a05 */
[----:B------:R-:W-:Y:S01]  /*1fc0*/  LEA R225, R13, 0xc480, 0x1 ;  /* 0x0000c4800de17811 */ /* 0x000fe200078e08ff */
[----:B------:R-:W-:Y:S01]  /*1fd0*/  IMAD.MOV.U32 R230, RZ, RZ, 0x1 ;  /* 0x00000001ffe67424 */ /* 0x000fe200078e00ff */
[----:B------:R-:W-:Y:S01]  /*1fe0*/  R2P PR, R199, 0x6 ;  /* 0x00000006c7007804 */ /* 0x000fe20000000000 */
[----:B------:R-:W-:Y:S01]  /*1ff0*/  IMAD R236, R5, 0x4, R6 ;  /* 0x0000000405ec7824 */ /* 0x000fe200078e0206 */
[----:B------:R-:W-:Y:S01]  /*2000*/  IADD3 R237, R225, 0x40, RZ ;  /* 0x00000040e1ed7810 */ /* 0x000fe20007ffe0ff */
[----:B------:R-:W-:Y:S01]  /*2010*/  IMAD.MOV.U32 R231, RZ, RZ, RZ ;  /* 0x000000ffffe77224 */ /* 0x000fe200078e00ff */
[----:B------:R-:W-:Y:S01]  /*2020*/  LEA R194, R194, 0x80, 0x1 ;  /* 0x00000080c2c27811 */ /* 0x000fe200078e08ff */
[----:B------:R-:W-:Y:S01]  /*2030*/  IMAD.SHL.U32 R236, R236, 0x2, RZ ;  /* 0x00000002ecec7824 */ /* 0x000fe200078e00ff */
[----:B------:R-:W-:Y:S01]  /*2040*/  CS2R R126, SRZ ;  /* 0x00000000007e7805 */ /* 0x000fe2000001ff00 */
[----:B------:R-:W-:Y:S01]  /*2050*/  IMAD.MOV.U32 R193, RZ, RZ, RZ ;  /* 0x000000ffffc17224 */ /* 0x000fe200078e00ff */
[----:B------:R-:W-:Y:S01]  /*2060*/  CS2R R124, SRZ ;  /* 0x00000000007c7805 */ /* 0x000fe2000001ff00 */
[----:B------:R-:W-:Y:S01]  /*2070*/  CS2R R130, SRZ ;  /* 0x0000000000827805 */ /* 0x000fe2000001ff00 */
[----:B------:R-:W-:Y:S01]  /*2080*/  IADD3 R234, -R236, R234, -R215 ;  /* 0x000000eaecea7210 */ /* 0x000fe20007ffe9d7 */
        /* <DEDUP_REMOVED lines=30> */
[----:B------:R-:W-:Y:S01]  /*2270*/  IMAD.IADD R235, R235, 0x1, -R236 ;  /* 0x00000001ebeb7824 */ /* 0x000fe200078e0aec */
[----:B------:R-:W-:Y:S01]  /*2280*/  SEL R201, R201, 0xffffffc0, !P2 ;  /* 0xffffffc0c9c97807 */ /* 0x000fe20005000000 */
[----:B------:R-:W-:Y:S01]  /*2290*/  ULDC UR5, c[0x0][0x2a0] ;  /* 0x0000a80000057ab9 */ /* 0x000fe20000000800 */
[----:B------:R-:W-:Y:S01]  /*22a0*/  @P0 IADD3 R237, R225, -0x40, RZ ;  /* 0xffffffc0e1ed0810 */ /* 0x000fe20007ffe0ff */
[----:B------:R-:W-:Y:S01]  /*22b0*/  ULDC UR4, c[0x0][0x2a0] ;  /* 0x0000a80000047ab9 */ /* 0x000fe20000000800 */
[C---:B------:R-:W-:Y:S01]  /*22c0*/  IADD3 R233, R234.reuse, c[0x0][0x2a4], RZ ;  /* 0x0000a900eae97a10 */ /* 0x040fe20007ffe0ff */
[----:B------:R-:W-:Y:S01]  /*22d0*/  ULOP3.LUT UR5, URZ, UR5, URZ, 0x33, !UPT ;  /* 0x000000053f057292 */ /* 0x000fe2000f8e333f */
[----:B------:R-:W-:Y:S01]  /*22e0*/  IADD3 R232, R234, UR6, RZ ;  /* 0x00000006eae87c10 */ /* 0x000fe2000fffe0ff */
[----:B------:R-:W-:-:S02]  /*22f0*/  ULOP3.LUT UR4, URZ, UR4, URZ, 0x33, !UPT ;  /* 0x000000043f047292 */ /* 0x000fc4000f8e333f */
.L_x_415:
[----:B------:R-:W-:Y:S04]  /*2300*/  DEPBAR.LE SB0, 0x1 ;  /* 0x000080400000791a */ /* 0x000fe80000000000 */
[----:B------:R-:W-:Y:S01]  /*2310*/  BAR.SYNC.DEFER_BLOCKING 0x0 ;  /* 0x0000000000007b1d */ /* 0x000fe20000010000 */
[C---:B------:R-:W-:Y:S01]  /*2320*/  IMAD.SHL.U32 R200, R193.reuse, 0x1000, RZ ;  /* 0x00001000c1c87824 */ /* 0x040fe200078e00ff */
[----:B------:R-:W-:Y:S01]  /*2330*/  LEA R184, R193, R224, 0x6 ;  /* 0x000000e0c1b87211 */ /* 0x000fe200078e30ff */
[----:B------:R-:W-:Y:S02]  /*2340*/  IMAD R133, R239, 0x40, R224 ;  /* 0x00000040ef857824 */ /* 0x000fe400078e02e0 */
[----:B------:R-:W-:Y:S03]  /*2350*/  IMAD.IADD R180, R198, 0x1, R200 ;  /* 0x00000001c6b47824 */ /* 0x000fe600078e02c8 */
[C---:B------:R-:W-:Y:S02]  /*2360*/  IADD3 R240, R133.reuse, R233, RZ ;  /* 0x000000e985f07210 */ /* 0x040fe40007ffe0ff */
[----:B------:R-:W-:Y:S02]  /*2370*/  SHF.L.U32 R181, R180, 0x1, RZ ;  /* 0x00000001b4b57819 */ /* 0x000fe400000006ff */
[----:B------:R-:W-:Y:S02]  /*2380*/  IADD3 R241, R133, R232, RZ ;  /* 0x000000e885f17210 */ /* 0x000fe40007ffe0ff */
[C---:B------:R-:W-:Y:S01]  /*2390*/  IADD3 R132, R181.reuse, R201, RZ ;  /* 0x000000c9b5847210 */ /* 0x040fe20007ffe0ff */
[----:B------:R-:W-:Y:S01]  /*23a0*/  IMAD.IADD R182, R181, 0x1, R192 ;  /* 0x00000001b5b67824 */ /* 0x000fe200078e02c0 */
[----:B------:R-:W-:Y:S03]  /*23b0*/  IMNMX R240, R235, R240, PT ;  /* 0x000000f0ebf07217 */ /* 0x000fe60003800200 */
[----:B------:R-:W-:Y:S01]  /*23c0*/  IMAD.IADD R201, R201, 0x1, R182 ;  /* 0x00000001c9c97824 */ /* 0x000fe200078e02b6 */
        /* <DEDUP_REMOVED lines=8> */
[----:B------:R-:W-:Y:S01]  /*2450*/  LDS R242, [R184.X4+0xc080] ;  /* 0x00c08000b8f27984 */ /* 0x000fe20000004800 */
[-C--:B-1----:R-:W-:Y:S04]  /*2460*/  HMMA.16816.F32.BF16 R4, R36, R40.reuse, RZ ;  /* 0x000000282404723c */ /* 0x082fe800000418ff */
[----:B------:R-:W-:Y:S05]  /*2470*/  LDS R186, [R184.X4+0xc0a0] ;  /* 0x00c0a000b8ba7984 */ /* 0x000fea0000004800 */
[----:B------:R-:W-:Y:S01]  /*2480*/  LDS R185, [R184.X4+0xc100] ;  /* 0x00c10000b8b97984 */ /* 0x000fe20000004800 */
[C---:B--2---:R-:W-:Y:S04]  /*2490*/  HMMA.16816.F32.BF16 R8, R44.reuse, R40, RZ ;  /* 0x000000282c08723c */ /* 0x044fe800000418ff */
[----:B------:R-:W-:Y:S04]  /*24a0*/  LDS R183, [R184.X4+0xc120] ;  /* 0x00c12000b8b77984 */ /* 0x000fe80000004800 */
[-C--:B------:R-:W-:Y:S08]  /*24b0*/  HMMA.16816.F32.BF16 R12, R44, R42.reuse, RZ ;  /* 0x0000002a2c0c723c */ /* 0x080ff000000418ff */
[C---:B------:R-:W-:Y:S01]  /*24c0*/  HMMA.16816.F32.BF16 R16, R36.reuse, R42, RZ ;  /* 0x0000002a2410723c */ /* 0x040fe200000418ff */
[----:B------:R-:W-:Y:S07]  /*24d0*/  LDSM.16.M88.4 R40, [R2+0x80] ;  /* 0x000080000228783b */ /* 0x000fee0000000200 */
[-C--:B---3--:R-:W-:Y:S08]  /*24e0*/  HMMA.16816.F32.BF16 R20, R36, R48.reuse, RZ ;  /* 0x000000302414723c */ /* 0x088ff000000418ff */
[C---:B------:R-:W-:Y:S08]  /*24f0*/  HMMA.16816.F32.BF16 R24, R44.reuse, R48, RZ ;  /* 0x000000302c18723c */ /* 0x040ff000000418ff */
[-C--:B------:R-:W-:Y:S01]  /*2500*/  HMMA.16816.F32.BF16 R28, R44, R50.reuse, RZ ;  /* 0x000000322c1c723c */ /* 0x080fe200000418ff */
[----:B------:R-:W-:Y:S07]  /*2510*/  LDSM.16.M88.4 R44, [R132+0x5080] ;  /* 0x00508000842c783b */ /* 0x000fee0000000200 */
[----:B------:R-:W-:Y:S01]  /*2520*/  HMMA.16816.F32.BF16 R32, R36, R50, RZ ;  /* 0x000000322420723c */ /* 0x000fe200000418ff */
[----:B------:R-:W1:Y:S05]  /*2530*/  LDSM.16.M88.4 R36, [R132+0x4080] ;  /* 0x004080008424783b */ /* 0x000e6a0000000200 */
[----:B------:R-:W2:Y:S02]  /*2540*/  LDSM.16.M88.4 R48, [R2+0x2080] ;  /* 0x002080000230783b */ /* 0x000ea40000000200 */
[-C--:B----4-:R-:W-:Y:S08]  /*2550*/  HMMA.16816.F32.BF16 R4, R52, R56.reuse, R4 ;  /* 0x000000383404723c */ /* 0x090ff00000041804 */
[C---:B-----5:R-:W-:Y:S08]  /*2560*/  HMMA.16816.F32.BF16 R8, R60.reuse, R56, R8 ;  /* 0x000000383c08723c */ /* 0x060ff00000041808 */
        /* <DEDUP_REMOVED lines=8> */
[----:B------:R-:W3:Y:S05]  /*25f0*/  LDSM.16.M88.4 R52, [R201+0x4080] ;  /* 0x00408000c934783b */ /* 0x000eea0000000200 */
[----:B------:R-:W4:Y:S02]  /*2600*/  LDSM.16.M88.4 R64, [R0+0x2080] ;  /* 0x002080000040783b */ /* 0x000f240000000200 */
        /* <DEDUP_REMOVED lines=17> */
[----:B------:R-:W-:Y:S01]  /*2720*/  IADD3 R38, R133, R214, -R215 ;  /* 0x000000d685267210 */ /* 0x000fe20007ffe8d7 */
[----:B------:R-:W-:Y:S03]  /*2730*/  BSSY B0, `(.L_x_398) ;  /* 0x0000011000007945 */ /* 0x000fe60003800000 */
        /* <DEDUP_REMOVED lines=11> */
.L_x_399:
[----:B------:R-:W-:Y:S04]  /*27f0*/  MOV R36, 0x1 ;  /* 0x0000000100247802 */ /* 0x000fe80000000f00 */
[----:B------:R-:W-:Y:S11]  /*2800*/  ISETP.NE.AND P0, PT, R36, c[0x0][0x2a8], PT ;  /* 0x0000aa0024007a0c */ /* 0x000ff60003f05270 */
[----:B------:R-:W-:Y:S02]  /*2810*/  @!UPT UIADD3 URZ, URZ, URZ, URZ ;  /* 0x0000003f3f3ff290 */ /* 0x000fe4000fffe03f */
[----:B------:R-:W-:Y:S05]  /*2820*/  @P0 IMAD.HI.U32 R36, R38, c[0x0][0x2ac], RZ ;  /* 0x0000ab0026240a27 */ /* 0x000fea00078e00ff */
[----:B------:R-:W-:Y:S02]  /*2830*/  @P0 SHF.R.U32.HI R38, RZ, c[0x0][0x2b0], R36 ;  /* 0x0000ac00ff260a19 */ /* 0x000fe40000011624 */
.L_x_400:
[----:B------:R-:W-:Y:S05]  /*2840*/  BSYNC B0 ;  /* 0x0000000000007941 */ /* 0x000fea0003800000 */
.L_x_398:
[C-C-:B------:R-:W-:Y:S01]  /*2850*/  IADD3 R36, R133.reuse, UR5, R234.reuse ;  /* 0x0000000585247c10 */ /* 0x140fe2000fffe0ea */
[----:B------:R-:W-:Y:S01]  /*2860*/  IMAD R241, R38, c[0x0][0x2a8], -R217 ;  /* 0x0000aa0026f17a24 */ /* 0x000fe200078e0ad9 */
[----:B------:R-:W-:Y:S03]  /*2870*/  IADD3 R38, R133, c[0x0][0x2a4], R234 ;  /* 0x0000a90085267a10 */ /* 0x000fe60007ffe0ea */
[----:B------:R-:W-:Y:S01]  /*2880*/  IMAD.IADD R241, R241, 0x1, -R236 ;  /* 0x00000001f1f17824 */ /* 0x000fe200078e0aec */
[----:B------:R-:W-:Y:S04]  /*2890*/  IMNMX R37, R235, R38, PT ;  /* 0x00000026eb257217 */ /* 0x000fe80003800200 */
[----:B------:R-:W-:Y:S02]  /*28a0*/  IADD3 R240, R241, c[0x0][0x2a8], RZ ;  /* 0x0000aa00f1f07a10 */ /* 0x000fe40007ffe0ff */
[----:B------:R-:W-:Y:S02]  /*28b0*/  IMNMX R241, R36, R241, !PT ;  /* 0x000000f124f17217 */ /* 0x000fe40007800200 */
[----:B------:R-:W-:Y:S02]  /*28c0*/  IMNMX R240, R37, R240, PT ;  /* 0x000000f025f07217 */ /* 0x000fe40003800200 */
.L_x_397:
[----:B------:R-:W-:Y:S04]  /*28d0*/  IADD3 R37, R133, 0x8, RZ ;  /* 0x0000000885257810 */ /* 0x000fe80007ffe0ff */
[C-C-:B------:R-:W-:Y:S02]  /*28e0*/  IADD3 R248, R37.reuse, c[0x0][0x2a4], R234.reuse ;  /* 0x0000a90025f87a10 */ /* 0x140fe40007ffe0ea */
[----:B------:R-:W-:Y:S02]  /*28f0*/  IADD3 R252, R37, UR4, R234 ;  /* 0x0000000425fc7c10 */ /* 0x000fe4000fffe0ea */
[----:B------:R-:W-:Y:S01]  /*2900*/  IMNMX R248, R235, R248, PT ;  /* 0x000000f8ebf87217 */ /* 0x000fe20003800200 */
[----:B------:R-:W-:-:S06]  /*2910*/  @!P4 BRA `(.L_x_401) ;  /* 0x000001800000c947 */ /* 0x000fcc0003800000 */
[----:B------:R-:W-:Y:S01]  /*2920*/  IADD3 R38, -R215, R214, R37 ;  /* 0x000000d6d7267210 */ /* 0x000fe20007ffe125 */
        /* <DEDUP_REMOVED lines=12> */
.L_x_403:
[----:B------:R-:W-:Y:S04]  /*29f0*/  MOV R36, 0x1 ;  /* 0x0000000100247802 */ /* 0x000fe80000000f00 */
[----:B------:R-:W-:Y:S11]  /*2a00*/  ISETP.NE.AND P0, PT, R36, c[0x0][0x2a8], PT ;  /* 0x0000aa0024007a0c */ /* 0x000ff60003f05270 */
[----:B------:R-:W-:Y:S02]  /*2a10*/  @!UPT UIADD3 URZ, URZ, URZ, URZ ;  /* 0x0000003f3f3ff290 */ /* 0x000fe4000fffe03f */
[----:B------:R-:W-:Y:S05]  /*2a20*/  @P0 IMAD.HI.U32 R36, R38, c[0x0][0x2ac], RZ ;  /* 0x0000ab0026240a27 */ /* 0x000fea00078e00ff */
[----:B------:R-:W-:Y:S02]  /*2a30*/  @P0 SHF.R.U32.HI R38, RZ, c[0x0][0x2b0], R36 ;  /* 0x0000ac00ff260a19 */ /* 0x000fe40000011624 */
.L_x_404:
[----:B------:R-:W-:Y:S05]  /*2a40*/  BSYNC B0 ;  /* 0x0000000000007941 */ /* 0x000fea0003800000 */
.L_x_402:
[----:B------:R-:W-:Y:S04]  /*2a50*/  IMAD R39, R38, c[0x0][0x2a8], -R217 ;  /* 0x0000aa0026277a24 */ /* 0x000fe800078e0ad9 */
[----:B------:R-:W-:Y:S05]  /*2a60*/  IMAD.IADD R39, R39, 0x1, -R236 ;  /* 0x0000000127277824 */ /* 0x000fea00078e0aec */
[----:B------:R-:W-:Y:S02]  /*2a70*/  IADD3 R37, R39, c[0x0][0x2a8], RZ ;  /* 0x0000aa0027257a10 */ /* 0x000fe40007ffe0ff */
[----:B------:R-:W-:Y:S02]  /*2a80*/  IMNMX R252, R252, R39, !PT ;  /* 0x00000027fcfc7217 */ /* 0x000fe40007800200 */
[----:B------:R-:W-:Y:S02]  /*2a90*/  IMNMX R248, R248, R37, PT ;  /* 0x00000025f8f87217 */ /* 0x000fe40003800200 */
.L_x_401:
[----:B------:R-:W-:Y:S04]  /*2aa0*/  IADD3 R37, R133, 0x20, RZ ;  /* 0x0000002085257810 */ /* 0x000fe80007ffe0ff */
[C-C-:B------:R-:W-:Y:S02]  /*2ab0*/  IADD3 R36, R37.reuse, c[0x0][0x2a4], R234.reuse ;  /* 0x0000a90025247a10 */ /* 0x140fe40007ffe0ea */
[----:B------:R-:W-:Y:S02]  /*2ac0*/  IADD3 R203, R37, UR4, R234 ;  /* 0x0000000425cb7c10 */ /* 0x000fe4000fffe0ea */
[----:B------:R-:W-:Y:S01]  /*2ad0*/  IMNMX R191, R235, R36, PT ;  /* 0x00000024ebbf7217 */ /* 0x000fe20003800200 */
[----:B------:R-:W-:-:S05]  /*2ae0*/  @!P4 BRA `(.L_x_405) ;  /* 0x000001800000c947 */ /* 0x000fca0003800000 */
        /* <DEDUP_REMOVED lines=13> */
.L_x_407:
[----:B------:R-:W-:Y:S04]  /*2bc0*/  MOV R36, 0x1 ;  /* 0x0000000100247802 */ /* 0x000fe80000000f00 */
[----:B------:R-:W-:Y:S11]  /*2bd0*/  ISETP.NE.AND P0, PT, R36, c[0x0][0x2a8], PT ;  /* 0x0000aa0024007a0c */ /* 0x000ff60003f05270 */
[----:B------:R-:W-:Y:S02]  /*2be0*/  @!UPT UIADD3 URZ, URZ, URZ, URZ ;  /* 0x0000003f3f3ff290 */ /* 0x000fe4000fffe03f */
[----:B------:R-:W-:Y:S05]  /*2bf0*/  @P0 IMAD.HI.U32 R36, R38, c[0x0][0x2ac], RZ ;  /* 0x0000ab0026240a27 */ /* 0x000fea00078e00ff */
[----:B------:R-:W-:Y:S02]  /*2c00*/  @P0 SHF.R.U32.HI R38, RZ, c[0x0][0x2b0], R36 ;  /* 0x0000ac00ff260a19 */ /* 0x000fe40000011624 */
.L_x_408:
[----:B------:R-:W-:Y:S05]  /*2c10*/  BSYNC B0 ;  /* 0x0000000000007941 */ /* 0x000fea0003800000 */
.L_x_406:
[----:B------:R-:W-:Y:S04]  /*2c20*/  IMAD R37, R38, c[0x0][0x2a8], -R217 ;  /* 0x0000aa0026257a24 */ /* 0x000fe800078e0ad9 */
[----:B------:R-:W-:Y:S05]  /*2c30*/  IMAD.IADD R38, R37, 0x1, -R236 ;  /* 0x0000000125267824 */ /* 0x000fea00078e0aec */
[----:B------:R-:W-:Y:S02]  /*2c40*/  IADD3 R36, R38, c[0x0][0x2a8], RZ ;  /* 0x0000aa0026247a10 */ /* 0x000fe40007ffe0ff */
[----:B------:R-:W-:Y:S02]  /*2c50*/  IMNMX R203, R203, R38, !PT ;  /* 0x00000026cbcb7217 */ /* 0x000fe40007800200 */
[----:B------:R-:W-:Y:S02]  /*2c60*/  IMNMX R191, R191, R36, PT ;  /* 0x00000024bfbf7217 */ /* 0x000fe40003800200 */
.L_x_405:
        /* <DEDUP_REMOVED lines=18> */
.L_x_411:
[----:B------:R-:W-:Y:S04]  /*2d90*/  MOV R36, 0x1 ;  /* 0x0000000100247802 */ /* 0x000fe80000000f00 */
[----:B------:R-:W-:Y:S11]  /*2da0*/  ISETP.NE.AND P0, PT, R36, c[0x0][0x2a8], PT ;  /* 0x0000aa0024007a0c */ /* 0x000ff60003f05270 */
[----:B------:R-:W-:Y:S02]  /*2db0*/  @!UPT UIADD3 URZ, URZ, URZ, URZ ;  /* 0x0000003f3f3ff290 */ /* 0x000fe4000fffe03f */
[----:B------:R-:W-:Y:S05]  /*2dc0*/  @P0 IMAD.HI.U32 R36, R38, c[0x0][0x2ac], RZ ;  /* 0x0000ab0026240a27 */ /* 0x000fea00078e00ff */
[----:B------:R-:W-:Y:S02]  /*2dd0*/  @P0 SHF.R.U32.HI R38, RZ, c[0x0][0x2b0], R36 ;  /* 0x0000ac00ff260a19 */ /* 0x000fe40000011624 */
.L_x_412:
[----:B------:R-:W-:Y:S05]  /*2de0*/  BSYNC B0 ;  /* 0x0000000000007941 */ /* 0x000fea0003800000 */
.L_x_410:
[----:B------:R-:W-:Y:S04]  /*2df0*/  IMAD R37, R38, c[0x0][0x2a8], -R217 ;  /* 0x0000aa0026257a24 */ /* 0x000fe800078e0ad9 */
[----:B------:R-:W-:Y:S05]  /*2e00*/  IMAD.IADD R37, R37, 0x1, -R236 ;  /* 0x0000000125257824 */ /* 0x000fea00078e0aec */
[----:B------:R-:W-:Y:S02]  /*2e10*/  IADD3 R36, R37, c[0x0][0x2a8], RZ ;  /* 0x0000aa0025247a10 */ /* 0x000fe40007ffe0ff */
[----:B------:R-:W-:Y:S02]  /*2e20*/  IMNMX R188, R188, R37, !PT ;  /* 0x00000025bcbc7217 */ /* 0x000fe40007800200 */
[----:B------:R-:W-:Y:S02]  /*2e30*/  IMNMX R187, R187, R36, PT ;  /* 0x00000024bbbb7217 */ /* 0x000fe40003800200 */
.L_x_409:
[----:B------:R-:W-:Y:S04]  /*2e40*/  DEPBAR.LE SB0, 0x1 ;  /* 0x000080400000791a */ /* 0x000fe80000000000 */
[----:B------:R-:W-:Y:S01]  /*2e50*/  BAR.SYNC.DEFER_BLOCKING 0x0 ;  /* 0x0000000000007b1d */ /* 0x000fe20000010000 */
[----:B------:R-:W-:Y:S04]  /*2e60*/  IADD3 R238, R239, 0x1, RZ ;  /* 0x00000001efee7810 */ /* 0x000fe80007ffe0ff */
[----:B------:R-:W-:Y:S01]  /*2e70*/  ISETP.GE.AND P0, PT, R238, R213, PT ;  /* 0x000000d5ee00720c */ /* 0x000fe20003f06270 */
[----:B------:R1:W2:Y:S04]  /*2e80*/  LDSM.16.M88.4 R132, [R181+0x8080] ;  /* 0x00808000b584783b */ /* 0x0002a80000000200 */
[----:B------:R1:W3:Y:S04]  /*2e90*/  LDSM.16.M88.4 R140, [R181+0x9080] ;  /* 0x00908000b58c783b */ /* 0x0002e80000000200 */
[----:B------:R1:W4:Y:S04]  /*2ea0*/  LDSM.16.M88.4 R148, [R182+0x8080] ;  /* 0x00808000b694783b */ /* 0x0003280000000200 */
[----:B------:R1:W1:Y:S01]  /*2eb0*/  LDSM.16.M88.4 R156, [R182+0x9080] ;  /* 0x00908000b69c783b */ /* 0x0002620000000200 */
[----:B------:R-:W-:-:S05]  /*2ec0*/  @P0 BRA `(.L_x_413) ;  /* 0x000001d000000947 */ /* 0x000fca0003800000 */
[----:B------:R-:W-:Y:S01]  /*2ed0*/  SHF.R.S32.HI R36, RZ, 0x1f, R238 ;  /* 0x0000001fff247819 */ /* 0x000fe200000114ee */
[C---:B------:R-:W-:Y:S01]  /*2ee0*/  IMAD R41, R238.reuse, -0x40, R215 ;  /* 0xffffffc0ee297824 */ /* 0x040fe200078e02d7 */
[----:B------:R-:W-:Y:S01]  /*2ef0*/  @!P3 LEA R39, R239, 0x40, 0x6 ;  /* 0x00000040ef27b811 */ /* 0x000fe200078e30ff */
[----:B------:R-:W-:Y:S03]  /*2f00*/  IMAD.WIDE.U32 R42, R238, c[0x0][0x178], RZ ;  /* 0x00005e00ee2a7a25 */ /* 0x000fe600078e00ff */
[----:B------:R-:W-:Y:S01]  /*2f10*/  @!P3 IADD3 R38, P0, R39, R210, RZ ;  /* 0x000000d22726b210 */ /* 0x000fe20007f1e0ff */
[----:B------:R-:W-:Y:S01]  /*2f20*/  IMAD R36, R36, c[0x0][0x178], RZ ;  /* 0x00005e0024247a24 */ /* 0x000fe200078e02ff */
[----:B------:R-:W-:Y:S01]  /*2f30*/  LEA R37, P1, R42, R218, 0x6 ;  /* 0x000000da2a257211 */ /* 0x000fe200078230ff */
[----:B------:R-:W-:Y:S01]  /*2f40*/  IMAD.IADD R41, R41, 0x1, -R212 ;  /* 0x0000000129297824 */ /* 0x000fe200078e0ad4 */
[----:B------:R-:W-:Y:S01]  /*2f50*/  @!P3 LEA.HI.X.SX32 R39, R39, R209, 0x1, P0 ;  /* 0x000000d12727b211 */ /* 0x000fe200000f0eff */
[----:B------:R-:W-:Y:S01]  /*2f60*/  IMAD R36, R238, c[0x0][0x17c], R36 ;  /* 0x00005f00ee247a24 */ /* 0x000fe200078e0224 */
[C---:B------:R-:W-:Y:S02]  /*2f70*/  @!P3 LEA R44, P0, R38.reuse, c[0x0][0x258], 0x2 ;  /* 0x00009600262cba11 */ /* 0x040fe400078010ff */
[----:B------:R-:W-:Y:S01]  /*2f80*/  ISETP.LT.OR P2, PT, R41, 0x1, P6 ;  /* 0x000000012900780c */ /* 0x000fe20003741670 */
[----:B------:R-:W-:Y:S01]  /*2f90*/  IMAD.IADD R43, R43, 0x1, R36 ;  /* 0x000000012b2b7824 */ /* 0x000fe200078e0224 */
[----:B------:R-:W-:Y:S01]  /*2fa0*/  @!P3 LEA.HI.X R45, R38, c[0x0][0x25c], R39, 0x2, P0 ;  /* 0x00009700262dba11 */ /* 0x000fe200000f1427 */
[C---:B------:R-:W-:Y:S01]  /*2fb0*/  IMAD R36, R230.reuse, 0x2000, R229 ;  /* 0x00002000e6247824 */ /* 0x040fe200078e02e5 */
[----:B------:R-:W-:Y:S01]  /*2fc0*/  ISETP.LT.OR P0, PT, R41, 0x21, P6 ;  /* 0x000000212900780c */ /* 0x000fe20003701670 */
[----:B------:R-:W-:Y:S01]  /*2fd0*/  @!P3 IMAD R38, R230, 0x40, R222 ;  /* 0x00000040e626b824 */ /* 0x000fe200078e02de */
[----:B------:R-:W-:Y:S02]  /*2fe0*/  LEA.HI.X R42, R42, R206, R43, 0x6, P1 ;  /* 0x000000ce2a2a7211 */ /* 0x000fe400008f342b */
[C---:B------:R-:W-:Y:S04]  /*2ff0*/  LEA R40, P1, R37.reuse, c[0x0][0x160], 0x1 ;  /* 0x0000580025287a11 */ /* 0x040fe800078208ff */
[----:B------:R-:W-:Y:S01]  /*3000*/  LEA.HI.X R41, R37, c[0x0][0x164], R42, 0x1, P1 ;  /* 0x0000590025297a11 */ /* 0x000fe200008f0c2a */
[----:B------:R-:W-:Y:S01]  /*3010*/  @!P3 IMAD.SHL.U32 R37, R38, 0x4, RZ ;  /* 0x000000042625b824 */ /* 0x000fe200078e00ff */
[----:B------:R-:W-:Y:S03]  /*3020*/  IADD3 R42, P1, R40, UR13, RZ ;  /* 0x0000000d282a7c10 */ /* 0x000fe6000ff3e0ff */
[----:B------:R-:W-:Y:S01]  /*3030*/  @!PT LDS RZ, [RZ] ;  /* 0x00000000fffff984 */ /* 0x000fe20000000800 */
[----:B------:R-:W-:Y:S01]  /*3040*/  @!PT LDS RZ, [RZ] ;  /* 0x00000000fffff984 */ /* 0x000fe20000000800 */
[----:B------:R-:W-:Y:S01]  /*3050*/  @!PT LDS RZ, [RZ] ;  /* 0x00000000fffff984 */ /* 0x000fe20000000800 */
[----:B------:R4:W-:Y:S01]  /*3060*/  LDGSTS.E.BYPASS.LTC128B.128 [R36], [R40.64], !P2 ;  /* 0x0000000028247fae */ /* 0x0009e2000d101d4a */
[----:B------:R-:W-:Y:S05]  /*3070*/  IADD3.X R43, R41, UR8, RZ, P1, !PT ;  /* 0x00000008292b7c10 */ /* 0x000fea0008ffe4ff */
[----:B------:R4:W-:Y:S06]  /*3080*/  LDGSTS.E.BYPASS.LTC128B.128 [R36+0x1000], [R42.64], !P0 ;  /* 0x010000002a247fae */ /* 0x0009ec000c101d4a */
[----:B------:R4:W-:Y:S02]  /*3090*/  @!P3 LDGSTS.E.BYPASS.LTC128B.128 [R37+0xc080], [R44.64] ;  /* 0x0c0800002c25bfae */ /* 0x0009e4000b901d4a */
.L_x_413:
[-C--:B--2-4-:R-:W-:Y:S01]  /*30a0*/  HMMA.16816.F32.BF16 R36, R132, R136.reuse, RZ ;  /* 0x000000888424723c */ /* 0x094fe200000418ff */
[----:B------:R-:W0:Y:S02]  /*30b0*/  LDGDEPBAR ;  /* 0x00000000000079af */ /* 0x000e240000000000 */
[----:B------:R-:W-:Y:S02]  /*30c0*/  ISETP.GT.AND P1, PT, R211, -0x1, PT ;  /* 0xffffffffd300780c */ /* 0x000fe40003f24270 */
[----:B------:R-:W-:Y:S02]  /*30d0*/  LEA R180, R180, 0x8080, 0x1 ;  /* 0x00008080b4b47811 */ /* 0x000fe400078e08ff */
[C---:B------:R-:W-:Y:S01]  /*30e0*/  ISETP.GT.AND P2, PT, R241.reuse, RZ, P1 ;  /* 0x000000fff100720c */ /* 0x040fe20000f44270 */
[C---:B---3--:R-:W-:Y:S02]  /*30f0*/  HMMA.16816.F32.BF16 R40, R140.reuse, R136, RZ ;  /* 0x000000888c28723c */ /* 0x048fe400000418ff */
[----:B------:R-:W-:Y:S02]  /*3100*/  ISETP.GT.AND P0, PT, R241, 0x1, P1 ;  /* 0x00000001f100780c */ /* 0x000fe40000f04270 */
[C---:B------:R-:W-:Y:S02]  /*3110*/  ISETP.LT.OR P2, PT, R240.reuse, 0x1, P2 ;  /* 0x00000001f000780c */ /* 0x040fe40001741670 */
[----:B------:R-:W-:Y:S02]  /*3120*/  ISETP.LT.OR P0, PT, R240, 0x2, P0 ;  /* 0x00000002f000780c */ /* 0x000fe40000701670 */
[-C--:B------:R-:W-:Y:S01]  /*3130*/  HMMA.16816.F32.BF16 R44, R140, R138.reuse, RZ ;  /* 0x0000008a8c2c723c */ /* 0x080fe200000418ff */
[----:B-1----:R-:W-:Y:S02]  /*3140*/  FSEL R181, R4, -INF , !P2 ;  /* 0xff80000004b57808 */ /* 0x002fe40005000000 */
[C---:B------:R-:W-:Y:S02]  /*3150*/  ISETP.GT.AND P2, PT, R252.reuse, RZ, P1 ;  /* 0x000000fffc00720c */ /* 0x040fe40000f44270 */
[----:B------:R-:W-:Y:S01]  /*3160*/  FSEL R201, R5, -INF , !P0 ;  /* 0xff80000005c97808 */ /* 0x000fe20004000000 */
[--C-:B------:R-:W-:Y:S01]  /*3170*/  FFMA.FTZ R181, R181, c[0x0][0x29c], -R242.reuse ;  /* 0x0000a700b5b57a23 */ /* 0x100fe200000108f2 */
[----:B------:R-:W-:Y:S01]  /*3180*/  ISETP.GT.AND P0, PT, R252, 0x1, P1 ;  /* 0x00000001fc00780c */ /* 0x000fe20000f04270 */
[C---:B------:R-:W-:Y:S02]  /*3190*/  HMMA.16816.F32.BF16 R48, R132.reuse, R138, RZ ;  /* 0x0000008a8430723c */ /* 0x040fe400000418ff */
[C---:B------:R-:W-:Y:S02]  /*31a0*/  ISETP.LT.OR P2, PT, R248.reuse, 0x1, P2 ;  /* 0x00000001f800780c */ /* 0x040fe40001741670 */
[----:B------:R-:W-:Y:S01]  /*31b0*/  MUFU.EX2 R181, R181 ;  /* 0x000000b500b57308 */ /* 0x000fe20000000800 */
[----:B------:R-:W-:Y:S01]  /*31c0*/  ISETP.LT.OR P0, PT, R248, 0x2, P0 ;  /* 0x00000002f800780c */ /* 0x000fe20000701670 */
[--C-:B------:R-:W-:Y:S01]  /*31d0*/  FFMA.FTZ R182, R201, c[0x0][0x29c], -R242.reuse ;  /* 0x0000a700c9b67a23 */ /* 0x100fe200000108f2 */
[----:B------:R-:W-:Y:S01]  /*31e0*/  FSEL R251, R6, -INF , !P2 ;  /* 0xff80000006fb7808 */ /* 0x000fe20005000000 */
[-C--:B------:R-:W-:Y:S01]  /*31f0*/  HMMA.16816.F32.BF16 R52, R132, R144.reuse, RZ ;  /* 0x000000908434723c */ /* 0x080fe200000418ff */
[----:B------:R-:W-:Y:S03]  /*3200*/  ISETP.GT.AND P2, PT, R241, 0x20, P1 ;  /* 0x00000020f100780c */ /* 0x000fe60000f44270 */
[----:B------:R-:W-:Y:S02]  /*3210*/  FSEL R244, R7, -INF , !P0 ;  /* 0xff80000007f47808 */ /* 0x000fe40004000000 */
[----:B------:R-:W-:Y:S01]  /*3220*/  ISETP.LT.OR P0, PT, R240, 0x21, P2 ;  /* 0x00000021f000780c */ /* 0x000fe20001701670 */
[----:B------:R-:W1:Y:S01]  /*3230*/  MUFU.EX2 R182, R182 ;  /* 0x000000b600b67308 */ /* 0x000e620000000800 */
[C---:B------:R-:W-:Y:S02]  /*3240*/  HMMA.16816.F32.BF16 R56, R140.reuse, R144, RZ ;  /* 0x000000908c38723c */ /* 0x040fe400000418ff */
[----:B------:R-:W-:Y:S02]  /*3250*/  ISETP.GT.AND P2, PT, R241, 0x21, P1 ;  /* 0x00000021f100780c */ /* 0x000fe40000f44270 */
[----:B------:R-:W-:Y:S02]  /*3260*/  FSEL R189, R16, -INF , !P0 ;  /* 0xff80000010bd7808 */ /* 0x000fe40004000000 */
[----:B------:R-:W-:Y:S02]  /*3270*/  ISETP.GT.AND P0, PT, R252, 0x20, P1 ;  /* 0x00000020fc00780c */ /* 0x000fe40000f04270 */
[-C--:B------:R-:W-:Y:S01]  /*3280*/  HMMA.16816.F32.BF16 R60, R140, R146.reuse, RZ ;  /* 0x000000928c3c723c */ /* 0x080fe200000418ff */
[----:B------:R-:W-:Y:S02]  /*3290*/  ISETP.LT.OR P2, PT, R240, 0x22, P2 ;  /* 0x00000022f000780c */ /* 0x000fe40001741670 */
[----:B------:R-:W-:Y:S01]  /*32a0*/  ISETP.LT.OR P0, PT, R248, 0x21, P0 ;  /* 0x00000021f800780c */ /* 0x000fe20000701670 */
[--C-:B------:R-:W-:Y:S01]  /*32b0*/  FFMA.FTZ R189, R189, c[0x0][0x29c], -R242.reuse ;  /* 0x0000a700bdbd7a23 */ /* 0x100fe200000108f2 */
[----:B------:R-:W-:Y:S02]  /*32c0*/  FSEL R201, R17, -INF , !P2 ;  /* 0xff80000011c97808 */ /* 0x000fe40005000000 */
[----:B------:R-:W-:Y:S01]  /*32d0*/  FSEL R249, R18, -INF , !P0 ;  /* 0xff80000012f97808 */ /* 0x000fe20004000000 */
[----:B------:R-:W-:Y:S02]  /*32e0*/  HMMA.16816.F32.BF16 R64, R132, R146, RZ ;  /* 0x000000928440723c */ /* 0x000fe400000418ff */
[----:B------:R-:W-:Y:S01]  /*32f0*/  ISETP.GT.AND P0, PT, R241, 0x40, P1 ;  /* 0x00000040f100780c */ /* 0x000fe20000f04270 */
[----:B------:R-:W2:Y:S01]  /*3300*/  MUFU.EX2 R189, R189 ;  /* 0x000000bd00bd7308 */ /* 0x000ea20000000800 */
[----:B------:R-:W-:Y:S01]  /*3310*/  ISETP.GT.AND P2, PT, R252, 0x21, P1 ;  /* 0x00000021fc00780c */ /* 0x000fe20000f44270 */
[--C-:B------:R-:W-:Y:S01]  /*3320*/  FFMA.FTZ R190, R201, c[0x0][0x29c], -R242.reuse ;  /* 0x0000a700c9be7a23 */ /* 0x100fe200000108f2 */
[----:B------:R-:W-:Y:S02]  /*3330*/  ISETP.LT.OR P0, PT, R240, 0x41, P0 ;  /* 0x00000041f000780c */ /* 0x000fe40000701670 */
[-C--:B------:R-:W-:Y:S05]  /*3340*/  HMMA.16816.F32.BF16 R36, R148, R152.reuse, R36 ;  /* 0x000000989424723c */ /* 0x080fea0000041824 */
[----:B------:R-:W-:Y:S01]  /*3350*/  ISETP.LT.OR P2, PT, R248, 0x22, P2 ;  /* 0x00000022f800780c */ /* 0x000fe20001741670 */
[----:B------:R-:W3:Y:S01]  /*3360*/  MUFU.EX2 R190, R190 ;  /* 0x000000be00be7308 */ /* 0x000ee20000000800 */
[----:B------:R-:W-:Y:S01]  /*3370*/  FSEL R243, R20, -INF , !P0 ;  /* 0xff80000014f37808 */ /* 0x000fe20004000000 */
[C---:B------:R-:W-:Y:S04]  /*3380*/  HMMA.16816.F32.BF16 R40, R156.reuse, R152, R40 ;  /* 0x000000989c28723c */ /* 0x040fe80000041828 */
[----:B------:R-:W-:Y:S01]  /*3390*/  ISETP.GT.AND P0, PT, R252, 0x40, P1 ;  /* 0x00000040fc00780c */ /* 0x000fe20000f04270 */
[--C-:B------:R-:W-:Y:S01]  /*33a0*/  FFMA.FTZ R202, R243, c[0x0][0x29c], -R242.reuse ;  /* 0x0000a700f3ca7a23 */ /* 0x100fe200000108f2 */
[----:B------:R-:W-:Y:S02]  /*33b0*/  FSEL R245, R19, -INF , !P2 ;  /* 0xff80000013f57808 */ /* 0x000fe40005000000 */
[-C--:B------:R-:W-:Y:S03]  /*33c0*/  HMMA.16816.F32.BF16 R44, R156, R154.reuse, R44 ;  /* 0x0000009a9c2c723c */ /* 0x080fe6000004182c */
[C---:B------:R-:W-:Y:S01]  /*33d0*/  ISETP.GT.AND P2, PT, R241.reuse, 0x41, P1 ;  /* 0x00000041f100780c */ /* 0x040fe20000f44270 */
[----:B------:R-:W-:Y:S01]  /*33e0*/  MUFU.EX2 R202, R202 ;  /* 0x000000ca00ca7308 */ /* 0x000fe20000000800 */
[----:B------:R-:W-:Y:S02]  /*33f0*/  ISETP.LT.OR P0, PT, R248, 0x41, P0 ;  /* 0x00000041f800780c */ /* 0x000fe40000701670 */
[----:B------:R-:W-:Y:S01]  /*3400*/  ISETP.LT.OR P2, PT, R240, 0x42, P2 ;  /* 0x00000042f000780c */ /* 0x000fe20001741670 */
[C---:B------:R-:W-:Y:S04]  /*3410*/  HMMA.16816.F32.BF16 R48, R148.reuse, R154, R48 ;  /* 0x0000009a9430723c */ /* 0x040fe80000041830 */
[----:B------:R-:W-:Y:S02]  /*3420*/  FSEL R246, R22, -INF , !P0 ;  /* 0xff80000016f67808 */ /* 0x000fe40004000000 */
[----:B------:R-:W-:Y:S02]  /*3430*/  ISETP.GT.AND P0, PT, R241, 0x60, P1 ;  /* 0x00000060f100780c */ /* 0x000fe40000f04270 */
[-C--:B------:R-:W-:Y:S03]  /*3440*/  HMMA.16816.F32.BF16 R52, R148, R160.reuse, R52 ;  /* 0x000000a09434723c */ /* 0x080fe60000041834 */
[----:B------:R-:W-:Y:S02]  /*3450*/  ISETP.LT.OR P0, PT, R240, 0x61, P0 ;  /* 0x00000061f000780c */ /* 0x000fe40000701670 */
[----:B------:R-:W-:Y:S02]  /*3460*/  FSEL R201, R21, -INF , !P2 ;  /* 0xff80000015c97808 */ /* 0x000fe40005000000 */
[----:B------:R-:W-:Y:S01]  /*3470*/  ISETP.GT.AND P2, PT, R252, 0x41, P1 ;  /* 0x00000041fc00780c */ /* 0x000fe20000f44270 */
[C---:B------:R-:W-:Y:S04]  /*3480*/  HMMA.16816.F32.BF16 R56, R156.reuse, R160, R56 ;  /* 0x000000a09c38723c */ /* 0x040fe80000041838 */
[----:B------:R-:W-:Y:S01]  /*3490*/  ISETP.LT.OR P2, PT, R248, 0x42, P2 ;  /* 0x00000042f800780c */ /* 0x000fe20001741670 */
[--C-:B------:R-:W-:Y:S01]  /*34a0*/  FFMA.FTZ R250, R201, c[0x0][0x29c], -R242.reuse ;  /* 0x0000a700c9fa7a23 */ /* 0x100fe200000108f2 */
[----:B------:R-:W-:Y:S01]  /*34b0*/  FSEL R243, R32, -INF , !P0 ;  /* 0xff80000020f37808 */ /* 0x000fe20004000000 */
[----:B------:R-:W-:Y:S01]  /*34c0*/  IMAD.MOV.U32 R201, RZ, RZ, 0x40 ;  /* 0x00000040ffc97424 */ /* 0x000fe200078e00ff */
[-C--:B------:R-:W-:Y:S03]  /*34d0*/  HMMA.16816.F32.BF16 R60, R156, R162.reuse, R60 ;  /* 0x000000a29c3c723c */ /* 0x080fe6000004183c */
[----:B------:R-:W-:Y:S02]  /*34e0*/  LOP3.LUT P0, RZ, R199, 0x4, RZ, 0xc0, !PT ;  /* 0x00000004c7ff7812 */ /* 0x000fe4000780c0ff */
[----:B------:R-:W-:Y:S02]  /*34f0*/  FSEL R247, R23, -INF , !P2 ;  /* 0xff80000017f77808 */ /* 0x000fe40005000000 */
[----:B------:R-:W-:Y:S01]  /*3500*/  ISETP.GT.AND P2, PT, R241, 0x61, P1 ;  /* 0x00000061f100780c */ /* 0x000fe20000f44270 */
[----:B------:R-:W-:Y:S01]  /*3510*/  HMMA.16816.F32.BF16 R64, R148, R162, R64 ;  /* 0x000000a29440723c */ /* 0x000fe20000041840 */
[----:B------:R4:W5:Y:S03]  /*3520*/  MUFU.EX2 R241, R250 ;  /* 0x000000fa00f17308 */ /* 0x0009660000000800 */
[----:B------:R-:W-:Y:S02]  /*3530*/  SEL R201, R201, 0xffffffc0, !P0 ;  /* 0xffffffc0c9c97807 */ /* 0x000fe40004000000 */
[----:B------:R-:W-:Y:S01]  /*3540*/  ISETP.LT.OR P2, PT, R240, 0x62, P2 ;  /* 0x00000062f000780c */ /* 0x000fe20001741670 */
[----:B------:R-:W-:Y:S05]  /*3550*/  FFMA.FTZ R240, R243, c[0x0][0x29c], -R242 ;  /* 0x0000a700f3f07a23 */ /* 0x000fea00000108f2 */
[----:B------:R-:W-:Y:S01]  /*3560*/  FSEL R243, R33, -INF , !P2 ;  /* 0xff80000021f37808 */ /* 0x000fe20005000000 */
[C---:B------:R-:W-:Y:S01]  /*3570*/  IMAD.IADD R33, R201.reuse, 0x1, R180 ;  /* 0x00000001c9217824 */ /* 0x040fe200078e02b4 */
[----:B------:R-:W-:Y:S01]  /*3580*/  ISETP.GT.AND P2, PT, R252, 0x60, P1 ;  /* 0x00000060fc00780c */ /* 0x000fe20000f44270 */
[----:B------:R-:W-:Y:S01]  /*3590*/  MUFU.EX2 R240, R240 ;  /* 0x000000f000f07308 */ /* 0x000fe20000000800 */
[----:B------:R-:W-:Y:S01]  /*35a0*/  IADD3 R180, R201, R180, R192 ;  /* 0x000000b4c9b47210 */ /* 0x000fe20007ffe0c0 */
[----:B------:R-:W-:Y:S01]  /*35b0*/  FFMA.FTZ R242, R243, c[0x0][0x29c], -R242 ;  /* 0x0000a700f3f27a23 */ /* 0x000fe200000108f2 */
[----:B------:R-:W1:Y:S01]  /*35c0*/  LDSM.16.M88.4 R132, [R33] ;  /* 0x000000002184783b */ /* 0x000e620000000200 */
[----:B------:R-:W-:Y:S04]  /*35d0*/  ISETP.LT.OR P2, PT, R248, 0x61, P2 ;  /* 0x00000061f800780c */ /* 0x000fe80001741670 */
[----:B----4-:R-:W-:Y:S03]  /*35e0*/  FSEL R250, R34, -INF , !P2 ;  /* 0xff80000022fa7808 */ /* 0x010fe60005000000 */
[----:B------:R4:W2:Y:S01]  /*35f0*/  LDSM.16.M88.4 R140, [R33+0x1000] ;  /* 0x00100000218c783b */ /* 0x0008a20000000200 */
[----:B------:R-:W-:Y:S01]  /*3600*/  ISETP.GT.AND P2, PT, R252, 0x61, P1 ;  /* 0x00000061fc00780c */ /* 0x000fe20000f44270 */
[--C-:B------:R-:W-:Y:S01]  /*3610*/  FFMA.FTZ R34, R251, c[0x0][0x29c], -R186.reuse ;  /* 0x0000a700fb227a23 */ /* 0x100fe200000108ba */
[----:B------:R3:W-:Y:S02]  /*3620*/  MUFU.EX2 R243, R242 ;  /* 0x000000f200f37308 */ /* 0x0007e40000000800 */
[----:B------:R-:W-:Y:S01]  /*3630*/  ISETP.LT.OR P2, PT, R248, 0x62, P2 ;  /* 0x00000062f800780c */ /* 0x000fe20001741670 */
[--C-:B------:R-:W-:Y:S02]  /*3640*/  FFMA.FTZ R248, R247, c[0x0][0x29c], -R186.reuse ;  /* 0x0000a700f7f87a23 */ /* 0x100fe400000108ba */
[----:B------:R-:W-:Y:S01]  /*3650*/  LDSM.16.M88.4 R148, [R180+0x1000] ;  /* 0x00100000b494783b */ /* 0x000fe20000000200 */
[----:B------:R-:W-:Y:S01]  /*3660*/  FSEL R251, R35, -INF , !P2 ;  /* 0xff80000023fb7808 */ /* 0x000fe20005000000 */
[--C-:B------:R-:W-:Y:S01]  /*3670*/  FFMA.FTZ R35, R244, c[0x0][0x29c], -R186.reuse ;  /* 0x0000a700f4237a23 */ /* 0x100fe200000108ba */
[----:B------:R-:W-:Y:S02]  /*3680*/  ISETP.GT.AND P2, PT, R203, RZ, P1 ;  /* 0x000000ffcb00720c */ /* 0x000fe40000f44270 */
[----:B------:R-:W2:Y:S02]  /*3690*/  MUFU.EX2 R34, R34 ;  /* 0x0000002200227308 */ /* 0x000ea40000000800 */
[----:B------:R-:W-:Y:S04]  /*36a0*/  ISETP.LT.OR P2, PT, R191, 0x1, P2 ;  /* 0x00000001bf00780c */ /* 0x000fe80001741670 */
[----:B------:R-:W-:Y:S02]  /*36b0*/  FSEL R252, R8, -INF , !P2 ;  /* 0xff80000008fc7808 */ /* 0x000fe40005000000 */
[----:B------:R-:W-:Y:S01]  /*36c0*/  ISETP.GT.AND P2, PT, R203, 0x1, P1 ;  /* 0x00000001cb00780c */ /* 0x000fe20000f44270 */
[--C-:B----4-:R-:W-:Y:S01]  /*36d0*/  FFMA.FTZ R33, R249, c[0x0][0x29c], -R186.reuse ;  /* 0x0000a700f9217a23 */ /* 0x110fe200000108ba */
[----:B------:R-:W4:Y:S02]  /*36e0*/  MUFU.EX2 R35, R35 ;  /* 0x0000002300237308 */ /* 0x000f240000000800 */
[----:B------:R-:W-:Y:S01]  /*36f0*/  ISETP.LT.OR P2, PT, R191, 0x2, P2 ;  /* 0x00000002bf00780c */ /* 0x000fe20001741670 */
[----:B------:R-:W-:Y:S02]  /*3700*/  FFMA.FTZ R252, R252, c[0x0][0x29c], -R185 ;  /* 0x0000a700fcfc7a23 */ /* 0x000fe400000108b9 */
[--C-:B---3--:R-:W-:Y:S01]  /*3710*/  FFMA.FTZ R242, R245, c[0x0][0x29c], -R186.reuse ;  /* 0x0000a700f5f27a23 */ /* 0x108fe200000108ba */
[----:B------:R-:W-:Y:S01]  /*3720*/  FSEL R249, R9, -INF , !P2 ;  /* 0xff80000009f97808 */ /* 0x000fe20005000000 */
[--C-:B------:R-:W-:Y:S01]  /*3730*/  FFMA.FTZ R245, R246, c[0x0][0x29c], -R186.reuse ;  /* 0x0000a700f6f57a23 */ /* 0x100fe200000108ba */
[----:B------:R-:W-:Y:S01]  /*3740*/  ISETP.GT.AND P2, PT, R188, RZ, P1 ;  /* 0x000000ffbc00720c */ /* 0x000fe20000f44270 */
[-C--:B-1----:R-:W-:Y:S01]  /*3750*/  HMMA.16816.F32.BF16 R36, R132, R164.reuse, R36 ;  /* 0x000000a48424723c */ /* 0x082fe20000041824 */
[----:B------:R-:W1:Y:S04]  /*3760*/  MUFU.EX2 R33, R33 ;  /* 0x0000002100217308 */ /* 0x000e680000000800 */
[C---:B------:R-:W-:Y:S03]  /*3770*/  ISETP.LT.OR P2, PT, R187.reuse, 0x1, P2 ;  /* 0x00000001bb00780c */ /* 0x040fe60001741670 */
[C---:B--2---:R-:W-:Y:S04]  /*3780*/  HMMA.16816.F32.BF16 R40, R140.reuse, R164, R40 ;  /* 0x000000a48c28723c */ /* 0x044fe80000041828 */
[----:B------:R-:W-:Y:S01]  /*3790*/  FSEL R244, R10, -INF , !P2 ;  /* 0xff8000000af47808 */ /* 0x000fe20005000000 */
[----:B------:R-:W2:Y:S01]  /*37a0*/  MUFU.EX2 R242, R242 ;  /* 0x000000f200f27308 */ /* 0x000ea20000000800 */
[----:B------:R-:W-:Y:S02]  /*37b0*/  ISETP.GT.AND P2, PT, R188, 0x1, P1 ;  /* 0x00000001bc00780c */ /* 0x000fe40000f44270 */
[-C--:B------:R-:W-:Y:S03]  /*37c0*/  HMMA.16816.F32.BF16 R44, R140, R166.reuse, R44 ;  /* 0x000000a68c2c723c */ /* 0x080fe6000004182c */
[----:B------:R-:W-:Y:S01]  /*37d0*/  ISETP.LT.OR P2, PT, R187, 0x2, P2 ;  /* 0x00000002bb00780c */ /* 0x000fe20001741670 */
[--C-:B------:R-:W-:Y:S03]  /*37e0*/  FFMA.FTZ R244, R244, c[0x0][0x29c], -R183.reuse ;  /* 0x0000a700f4f47a23 */ /* 0x100fe600000108b7 */
[----:B------:R-:W-:Y:S01]  /*37f0*/  FSEL R246, R11, -INF , !P2 ;  /* 0xff8000000bf67808 */ /* 0x000fe20005000000 */
[C---:B------:R-:W-:Y:S01]  /*3800*/  HMMA.16816.F32.BF16 R48, R132.reuse, R166, R48 ;  /* 0x000000a68430723c */ /* 0x040fe20000041830 */
[----:B------:R3:W1:Y:S01]  /*3810*/  LDSM.16.M88.4 R8, [R180] ;  /* 0x00000000b408783b */ /* 0x0006620000000200 */
[----:B------:R-:W-:Y:S02]  /*3820*/  MUFU.EX2 R244, R244 ;  /* 0x000000f400f47308 */ /* 0x000fe40000000800 */
[----:B------:R-:W-:Y:S01]  /*3830*/  ISETP.GT.AND P2, PT, R203, 0x20, P1 ;  /* 0x00000020cb00780c */ /* 0x000fe20000f44270 */
[--C-:B------:R-:W-:Y:S03]  /*3840*/  FFMA.FTZ R246, R246, c[0x0][0x29c], -R183.reuse ;  /* 0x0000a700f6f67a23 */ /* 0x100fe600000108b7 */
[-C--:B------:R-:W-:Y:S03]  /*3850*/  HMMA.16816.F32.BF16 R52, R132, R168.reuse, R52 ;  /* 0x000000a88434723c */ /* 0x080fe60000041834 */
[----:B------:R-:W-:Y:S01]  /*3860*/  ISETP.LT.OR P2, PT, R191, 0x21, P2 ;  /* 0x00000021bf00780c */ /* 0x000fe20001741670 */
[----:B------:R-:W-:Y:S03]  /*3870*/  MUFU.EX2 R245, R245 ;  /* 0x000000f500f57308 */ /* 0x000fe60000000800 */
[----:B------:R-:W-:Y:S01]  /*3880*/  FSEL R6, R12, -INF , !P2 ;  /* 0xff8000000c067808 */ /* 0x000fe20005000000 */
[C---:B------:R-:W-:Y:S04]  /*3890*/  HMMA.16816.F32.BF16 R56, R140.reuse, R168, R56 ;  /* 0x000000a88c38723c */ /* 0x040fe80000041838 */
[----:B------:R-:W-:Y:S01]  /*38a0*/  ISETP.GT.AND P2, PT, R203, 0x21, P1 ;  /* 0x00000021cb00780c */ /* 0x000fe20000f44270 */
[--C-:B------:R-:W-:Y:S01]  /*38b0*/  FFMA.FTZ R12, R250, c[0x0][0x29c], -R186.reuse ;  /* 0x0000a700fa0c7a23 */ /* 0x100fe200000108ba */
[----:B------:R-:W-:Y:S01]  /*38c0*/  MUFU.EX2 R248, R248 ;  /* 0x000000f800f87308 */ /* 0x000fe20000000800 */
[----:B------:R-:W-:Y:S01]  /*38d0*/  FFMA.FTZ R186, R251, c[0x0][0x29c], -R186 ;  /* 0x0000a700fbba7a23 */ /* 0x000fe200000108ba */
[-C--:B------:R-:W-:Y:S03]  /*38e0*/  HMMA.16816.F32.BF16 R60, R140, R170.reuse, R60 ;  /* 0x000000aa8c3c723c */ /* 0x080fe6000004183c */
[----:B------:R-:W-:Y:S04]  /*38f0*/  ISETP.LT.OR P2, PT, R191, 0x22, P2 ;  /* 0x00000022bf00780c */ /* 0x000fe80001741670 */
[----:B------:R-:W-:Y:S01]  /*3900*/  FSEL R247, R13, -INF , !P2 ;  /* 0xff8000000df77808 */ /* 0x000fe20005000000 */
[----:B---3--:R-:W-:Y:S01]  /*3910*/  MUFU.EX2 R180, R252 ;  /* 0x000000fc00b47308 */ /* 0x008fe20000000800 */
[----:B------:R-:W-:Y:S01]  /*3920*/  ISETP.GT.AND P2, PT, R188, 0x20, P1 ;  /* 0x00000020bc00780c */ /* 0x000fe20000f44270 */
[----:B------:R-:W-:Y:S04]  /*3930*/  HMMA.16816.F32.BF16 R64, R132, R170, R64 ;  /* 0x000000aa8440723c */ /* 0x000fe80000041840 */
[C---:B------:R-:W-:Y:S04]  /*3940*/  ISETP.LT.OR P2, PT, R187.reuse, 0x21, P2 ;  /* 0x00000021bb00780c */ /* 0x040fe80001741670 */
[----:B------:R3:W-:Y:S01]  /*3950*/  MUFU.EX2 R13, R186 ;  /* 0x000000ba000d7308 */ /* 0x0007e20000000800 */
[----:B------:R-:W-:Y:S01]  /*3960*/  FSEL R14, R14, -INF , !P2 ;  /* 0xff8000000e0e7808 */ /* 0x000fe20005000000 */
[-C--:B-1----:R-:W-:Y:S05]  /*3970*/  HMMA.16816.F32.BF16 R36, R8, R172.reuse, R36 ;  /* 0x000000ac0824723c */ /* 0x082fea0000041824 */
[----:B------:R-:W-:Y:S01]  /*3980*/  ISETP.GT.AND P2, PT, R188, 0x21, P1 ;  /* 0x00000021bc00780c */ /* 0x000fe20000f44270 */
[----:B------:R-:W-:Y:S02]  /*3990*/  FFMA.FTZ R14, R14, c[0x0][0x29c], -R183 ;  /* 0x0000a7000e0e7a23 */ /* 0x000fe400000108b7 */
[C---:B------:R-:W-:Y:S01]  /*39a0*/  HMMA.16816.F32.BF16 R40, R148.reuse, R172, R40 ;  /* 0x000000ac9428723c */ /* 0x040fe20000041828 */
[----:B------:R-:W1:Y:S03]  /*39b0*/  MUFU.EX2 R12, R12 ;  /* 0x0000000c000c7308 */ /* 0x000e660000000800 */
[----:B------:R-:W-:Y:S04]  /*39c0*/  ISETP.LT.OR P2, PT, R187, 0x22, P2 ;  /* 0x00000022bb00780c */ /* 0x000fe80001741670 */
[----:B------:R-:W-:Y:S01]  /*39d0*/  FSEL R250, R15, -INF , !P2 ;  /* 0xff8000000ffa7808 */ /* 0x000fe20005000000 */
[-C--:B------:R-:W-:Y:S02]  /*39e0*/  HMMA.16816.F32.BF16 R44, R148, R174.reuse, R44 ;  /* 0x000000ae942c723c */ /* 0x080fe4000004182c */
[----:B------:R-:W-:Y:S01]  /*39f0*/  MUFU.EX2 R14, R14 ;  /* 0x0000000e000e7308 */ /* 0x000fe20000000800 */
[----:B------:R-:W-:Y:S01]  /*3a00*/  ISETP.GT.AND P2, PT, R203, 0x40, P1 ;  /* 0x00000040cb00780c */ /* 0x000fe20000f44270 */
[----:B------:R-:W-:Y:S02]  /*3a10*/  FFMA.FTZ R15, R249, c[0x0][0x29c], -R185 ;  /* 0x0000a700f90f7a23 */ /* 0x000fe400000108b9 */
[----:B------:R-:W-:Y:S01]  /*3a20*/  FFMA.FTZ R250, R250, c[0x0][0x29c], -R183 ;  /* 0x0000a700fafa7a23 */ /* 0x000fe200000108b7 */
[----:B------:R-:W-:Y:S01]  /*3a30*/  ISETP.LT.OR P2, PT, R191, 0x41, P2 ;  /* 0x00000041bf00780c */ /* 0x000fe20001741670 */
[C---:B------:R-:W-:Y:S04]  /*3a40*/  HMMA.16816.F32.BF16 R48, R8.reuse, R174, R48 ;  /* 0x000000ae0830723c */ /* 0x040fe80000041830 */
[----:B---3--:R-:W-:Y:S01]  /*3a50*/  FSEL R186, R24, -INF , !P2 ;  /* 0xff80000018ba7808 */ /* 0x008fe20005000000 */
[--C-:B------:R-:W-:Y:S01]  /*3a60*/  FFMA.FTZ R24, R6, c[0x0][0x29c], -R185.reuse ;  /* 0x0000a70006187a23 */ /* 0x100fe200000108b9 */
[----:B------:R-:W-:Y:S01]  /*3a70*/  ISETP.GT.AND P2, PT, R203, 0x41, P1 ;  /* 0x00000041cb00780c */ /* 0x000fe20000f44270 */
[----:B------:R-:W3:Y:S01]  /*3a80*/  MUFU.EX2 R15, R15 ;  /* 0x0000000f000f7308 */ /* 0x000ee20000000800 */
[-C--:B------:R-:W-:Y:S03]  /*3a90*/  HMMA.16816.F32.BF16 R52, R8, R176.reuse, R52 ;  /* 0x000000b00834723c */ /* 0x080fe60000041834 */
[----:B------:R-:W-:Y:S01]  /*3aa0*/  ISETP.LT.OR P2, PT, R191, 0x42, P2 ;  /* 0x00000042bf00780c */ /* 0x000fe20001741670 */
[--C-:B------:R-:W-:Y:S03]  /*3ab0*/  FFMA.FTZ R186, R186, c[0x0][0x29c], -R185.reuse ;  /* 0x0000a700baba7a23 */ /* 0x100fe600000108b9 */
[----:B------:R-:W-:Y:S01]  /*3ac0*/  FSEL R252, R25, -INF , !P2 ;  /* 0xff80000019fc7808 */ /* 0x000fe20005000000 */
[--C-:B------:R-:W-:Y:S01]  /*3ad0*/  FFMA.FTZ R25, R247, c[0x0][0x29c], -R185.reuse ;  /* 0x0000a700f7197a23 */ /* 0x100fe200000108b9 */
[----:B------:R-:W-:Y:S01]  /*3ae0*/  ISETP.GT.AND P2, PT, R203, 0x60, P1 ;  /* 0x00000060cb00780c */ /* 0x000fe20000f44270 */
[C---:B------:R-:W-:Y:S01]  /*3af0*/  HMMA.16816.F32.BF16 R56, R148.reuse, R176, R56 ;  /* 0x000000b09438723c */ /* 0x040fe20000041838 */
[----:B------:R-:W-:Y:S03]  /*3b00*/  MUFU.EX2 R24, R24 ;  /* 0x0000001800187308 */ /* 0x000fe60000000800 */
[----:B------:R-:W-:Y:S04]  /*3b10*/  ISETP.LT.OR P2, PT, R191, 0x61, P2 ;  /* 0x00000061bf00780c */ /* 0x000fe80001741670 */
[----:B------:R-:W-:Y:S01]  /*3b20*/  FSEL R247, R28, -INF , !P2 ;  /* 0xff8000001cf77808 */ /* 0x000fe20005000000 */
[-C--:B------:R-:W-:Y:S01]  /*3b30*/  HMMA.16816.F32.BF16 R60, R148, R178.reuse, R60 ;  /* 0x000000b2943c723c */ /* 0x080fe2000004183c */
[----:B------:R-:W1:Y:S01]  /*3b40*/  LDS R28, [R184.X4+0xc280] ;  /* 0x00c28000b81c7984 */ /* 0x000e620000004800 */
[----:B------:R-:W1:Y:S01]  /*3b50*/  MUFU.EX2 R25, R25 ;  /* 0x0000001900197308 */ /* 0x000e620000000800 */
[----:B------:R-:W-:Y:S01]  /*3b60*/  ISETP.GT.AND P2, PT, R203, 0x61, P1 ;  /* 0x00000061cb00780c */ /* 0x000fe20000f44270 */
[--C-:B------:R-:W-:Y:S03]  /*3b70*/  FFMA.FTZ R203, R247, c[0x0][0x29c], -R185.reuse ;  /* 0x0000a700f7cb7a23 */ /* 0x100fe600000108b9 */
[----:B------:R-:W-:Y:S01]  /*3b80*/  ISETP.LT.OR P2, PT, R191, 0x62, P2 ;  /* 0x00000062bf00780c */ /* 0x000fe20001741670 */
[----:B------:R-:W-:Y:S04]  /*3b90*/  HMMA.16816.F32.BF16 R64, R8, R178, R64 ;  /* 0x000000b20840723c */ /* 0x000fe80000041840 */
[----:B------:R-:W-:Y:S01]  /*3ba0*/  FSEL R191, R29, -INF , !P2 ;  /* 0xff8000001dbf7808 */ /* 0x000fe20005000000 */
[--C-:B------:R-:W-:Y:S01]  /*3bb0*/  FFMA.FTZ R29, R252, c[0x0][0x29c], -R185.reuse ;  /* 0x0000a700fc1d7a23 */ /* 0x100fe200000108b9 */
[----:B------:R-:W-:Y:S01]  /*3bc0*/  ISETP.GT.AND P2, PT, R188, 0x40, P1 ;  /* 0x00000040bc00780c */ /* 0x000fe20000f44270 */
[----:B------:R-:W-:Y:S01]  /*3bd0*/  MUFU.EX2 R203, R203 ;  /* 0x000000cb00cb7308 */ /* 0x000fe20000000800 */
[----:B------:R-:W-:Y:S01]  /*3be0*/  F2FP.BF16.PACK_AB R10, R182, R181 ;  /* 0x000000b5b60a723e */ /* 0x000fe200000010ff */
[----:B------:R-:W-:Y:S01]  /*3bf0*/  FFMA.FTZ R185, R191, c[0x0][0x29c], -R185 ;  /* 0x0000a700bfb97a23 */ /* 0x000fe200000108b9 */
[C---:B------:R-:W-:Y:S04]  /*3c00*/  ISETP.LT.OR P2, PT, R187.reuse, 0x41, P2 ;  /* 0x00000041bb00780c */ /* 0x040fe80001741670 */
[----:B------:R-:W-:Y:S02]  /*3c10*/  FSEL R26, R26, -INF , !P2 ;  /* 0xff8000001a1a7808 */ /* 0x000fe40005000000 */
[----:B------:R-:W-:Y:S01]  /*3c20*/  ISETP.GT.AND P2, PT, R188, 0x41, P1 ;  /* 0x00000041bc00780c */ /* 0x000fe20000f44270 */
[----:B------:R-:W-:Y:S02]  /*3c30*/  MUFU.EX2 R29, R29 ;  /* 0x0000001d001d7308 */ /* 0x000fe40000000800 */
[--C-:B------:R-:W-:Y:S01]  /*3c40*/  FFMA.FTZ R26, R26, c[0x0][0x29c], -R183.reuse ;  /* 0x0000a7001a1a7a23 */ /* 0x100fe200000108b7 */
[----:B------:R-:W-:Y:S04]  /*3c50*/  ISETP.LT.OR P2, PT, R187, 0x42, P2 ;  /* 0x00000042bb00780c */ /* 0x000fe80001741670 */
[----:B------:R-:W-:Y:S02]  /*3c60*/  FSEL R252, R27, -INF , !P2 ;  /* 0xff8000001bfc7808 */ /* 0x000fe40005000000 */
[----:B------:R-:W2:Y:S01]  /*3c70*/  LDS R27, [R184.X4+0xc2a0] ;  /* 0x00c2a000b81b7984 */ /* 0x000ea20000004800 */
[C---:B------:R-:W-:Y:S01]  /*3c80*/  ISETP.GT.AND P2, PT, R188.reuse, 0x60, P1 ;  /* 0x00000060bc00780c */ /* 0x040fe20000f44270 */
[----:B------:R-:W-:Y:S01]  /*3c90*/  MUFU.EX2 R186, R186 ;  /* 0x000000ba00ba7308 */ /* 0x000fe20000000800 */
[----:B------:R-:W-:Y:S01]  /*3ca0*/  ISETP.GT.AND P1, PT, R188, 0x61, P1 ;  /* 0x00000061bc00780c */ /* 0x000fe20000f24270 */
[--C-:B------:R-:W-:Y:S01]  /*3cb0*/  FFMA.FTZ R252, R252, c[0x0][0x29c], -R183.reuse ;  /* 0x0000a700fcfc7a23 */ /* 0x100fe200000108b7 */
[C---:B------:R-:W-:Y:S02]  /*3cc0*/  ISETP.LT.OR P2, PT, R187.reuse, 0x61, P2 ;  /* 0x00000061bb00780c */ /* 0x040fe40001741670 */
[----:B------:R-:W-:Y:S01]  /*3cd0*/  ISETP.LT.OR P1, PT, R187, 0x62, P1 ;  /* 0x00000062bb00780c */ /* 0x000fe20000f21670 */
[--C-:B-1----:R-:W-:Y:S01]  /*3ce0*/  FADD.FTZ R9, R37, -R28.reuse ;  /* 0x8000001c25097221 */ /* 0x102fe20000010000 */
[----:B------:R-:W-:Y:S01]  /*3cf0*/  FSEL R30, R30, -INF , !P2 ;  /* 0xff8000001e1e7808 */ /* 0x000fe20005000000 */
[--C-:B------:R-:W-:Y:S01]  /*3d00*/  FADD.FTZ R8, R36, -R28.reuse ;  /* 0x8000001c24087221 */ /* 0x100fe20000010000 */
[----:B------:R-:W-:Y:S01]  /*3d10*/  FSEL R31, R31, -INF , !P1 ;  /* 0xff8000001f1f7808 */ /* 0x000fe20004800000 */
[----:B------:R1:W-:Y:S01]  /*3d20*/  MUFU.EX2 R188, R185 ;  /* 0x000000b900bc7308 */ /* 0x0003e20000000800 */
[----:B------:R-:W-:Y:S02]  /*3d30*/  FMUL.FTZ R11, R182, R9 ;  /* 0x00000009b60b7220 */ /* 0x000fe40000410000 */
[----:B------:R-:W3:Y:S01]  /*3d40*/  LDS R9, [R184.X4+0xc300] ;  /* 0x00c30000b8097984 */ /* 0x000ee20000004800 */
[--C-:B------:R-:W-:Y:S02]  /*3d50*/  FFMA.FTZ R30, R30, c[0x0][0x29c], -R183.reuse ;  /* 0x0000a7001e1e7a23 */ /* 0x100fe400000108b7 */
[----:B------:R-:W-:Y:S01]  /*3d60*/  FFMA.FTZ R183, R31, c[0x0][0x29c], -R183 ;  /* 0x0000a7001fb77a23 */ /* 0x000fe200000108b7 */
[----:B------:R-:W3:Y:S01]  /*3d70*/  LDS R184, [R184.X4+0xc320] ;  /* 0x00c32000b8b87984 */ /* 0x000ee20000004800 */
[----:B------:R-:W-:Y:S02]  /*3d80*/  FMUL.FTZ R8, R181, R8 ;  /* 0x00000008b5087220 */ /* 0x000fe40000410000 */
[----:B------:R4:W-:Y:S01]  /*3d90*/  MUFU.EX2 R31, R246 ;  /* 0x000000f6001f7308 */ /* 0x0009e20000000800 */
[----:B------:R3:W-:Y:S01]  /*3da0*/  STS [R225], R10 ;  /* 0x0000000ae1007388 */ /* 0x0007e20000000800 */
[--C-:B------:R-:W-:Y:S01]  /*3db0*/  FADD.FTZ R182, R48, -R28.reuse ;  /* 0x8000001c30b67221 */ /* 0x100fe20000010000 */
[----:B------:R-:W-:Y:S01]  /*3dc0*/  F2FP.BF16.PACK_AB R8, R11, R8 ;  /* 0x000000080b08723e */ /* 0x000fe200000010ff */
[--C-:B------:R-:W-:Y:S02]  /*3dd0*/  FADD.FTZ R181, R49, -R28.reuse ;  /* 0x8000001c31b57221 */ /* 0x100fe40000010000 */
[----:B------:R-:W-:Y:S02]  /*3de0*/  FMUL.FTZ R182, R189, R182 ;  /* 0x000000b6bdb67220 */ /* 0x000fe40000410000 */
[C---:B------:R-:W-:Y:S01]  /*3df0*/  FMUL.FTZ R181, R190.reuse, R181 ;  /* 0x000000b5beb57220 */ /* 0x040fe20000410000 */
[----:B------:R-:W-:Y:S01]  /*3e00*/  F2FP.BF16.PACK_AB R190, R190, R189 ;  /* 0x000000bdbebe723e */ /* 0x000fe200000010ff */
[--C-:B------:R-:W-:Y:S01]  /*3e10*/  FADD.FTZ R187, R53, -R28.reuse ;  /* 0x8000001c35bb7221 */ /* 0x100fe20000010000 */
[----:B------:R3:W-:Y:S01]  /*3e20*/  MUFU.EX2 R189, R250 ;  /* 0x000000fa00bd7308 */ /* 0x0007e20000000800 */
[--C-:B------:R-:W-:Y:S01]  /*3e30*/  FADD.FTZ R11, R64, -R28.reuse ;  /* 0x8000001c400b7221 */ /* 0x100fe20000010000 */
[----:B------:R-:W-:Y:S01]  /*3e40*/  F2FP.BF16.PACK_AB R182, R181, R182 ;  /* 0x000000b6b5b6723e */ /* 0x000fe200000010ff */
[--C-:B-1----:R-:W-:Y:S02]  /*3e50*/  FADD.FTZ R185, R52, -R28.reuse ;  /* 0x8000001c34b97221 */ /* 0x102fe40000010000 */
[C---:B-----5:R-:W-:Y:S02]  /*3e60*/  FMUL.FTZ R187, R241.reuse, R187 ;  /* 0x000000bbf1bb7220 */ /* 0x060fe40000410000 */
[----:B------:R-:W-:Y:S01]  /*3e70*/  FMUL.FTZ R185, R202, R185 ;  /* 0x000000b9cab97220 */ /* 0x000fe20000410000 */
[----:B------:R-:W-:Y:S01]  /*3e80*/  F2FP.BF16.PACK_AB R202, R241, R202 ;  /* 0x000000caf1ca723e */ /* 0x000fe200000010ff */
[--C-:B--2---:R-:W-:Y:S01]  /*3e90*/  FADD.FTZ R181, R38, -R27.reuse ;  /* 0x8000001b26b57221 */ /* 0x104fe20000010000 */
[----:B------:R-:W-:Y:S01]  /*3ea0*/  MUFU.EX2 R26, R26 ;  /* 0x0000001a001a7308 */ /* 0x000fe20000000800 */
[--C-:B------:R-:W-:Y:S01]  /*3eb0*/  FADD.FTZ R191, R54, -R27.reuse ;  /* 0x8000001b36bf7221 */ /* 0x100fe20000010000 */
[----:B----4-:R-:W-:Y:S01]  /*3ec0*/  F2FP.BF16.PACK_AB R246, R187, R185 ;  /* 0x000000b9bbf6723e */ /* 0x010fe200000010ff */
[--C-:B------:R-:W-:Y:S02]  /*3ed0*/  FADD.FTZ R185, R39, -R27.reuse ;  /* 0x8000001b27b97221 */ /* 0x100fe40000010000 */
[----:B------:R-:W-:Y:S01]  /*3ee0*/  FMUL.FTZ R181, R34, R181 ;  /* 0x000000b522b57220 */ /* 0x000fe20000410000 */
[C---:B------:R-:W-:Y:S01]  /*3ef0*/  F2FP.BF16.PACK_AB R34, R35.reuse, R34 ;  /* 0x000000222322723e */ /* 0x040fe200000010ff */
[----:B------:R-:W-:Y:S02]  /*3f00*/  FMUL.FTZ R185, R35, R185 ;  /* 0x000000b923b97220 */ /* 0x000fe40000410000 */
[--C-:B------:R-:W-:Y:S01]  /*3f10*/  FADD.FTZ R187, R51, -R27.reuse ;  /* 0x8000001b33bb7221 */ /* 0x100fe20000010000 */
[----:B------:R-:W-:Y:S01]  /*3f20*/  MUFU.EX2 R30, R30 ;  /* 0x0000001e001e7308 */ /* 0x000fe20000000800 */
[----:B------:R1:W-:Y:S01]  /*3f30*/  STS [R225+0x400], R34 ;  /* 0x00040022e1007388 */ /* 0x0003e20000000800 */
[--C-:B------:R-:W-:Y:S01]  /*3f40*/  FADD.FTZ R35, R50, -R27.reuse ;  /* 0x8000001b32237221 */ /* 0x100fe20000010000 */
[----:B------:R-:W-:Y:S01]  /*3f50*/  F2FP.BF16.PACK_AB R181, R185, R181 ;  /* 0x000000b5b9b5723e */ /* 0x000fe200000010ff */
[--C-:B------:R-:W-:Y:S01]  /*3f60*/  FADD.FTZ R241, R66, -R27.reuse ;  /* 0x8000001b42f17221 */ /* 0x100fe20000010000 */
[----:B------:R-:W-:Y:S01]  /*3f70*/  STS [R237], R190 ;  /* 0x000000beed007388 */ /* 0x000fe20000000800 */
[----:B------:R-:W-:Y:S01]  /*3f80*/  FMUL.FTZ R35, R33, R35 ;  /* 0x0000002321237220 */ /* 0x000fe20000410000 */
[C---:B------:R-:W-:Y:S01]  /*3f90*/  F2FP.BF16.PACK_AB R33, R242.reuse, R33 ;  /* 0x00000021f221723e */ /* 0x040fe200000010ff */
[----:B------:R-:W-:Y:S02]  /*3fa0*/  FMUL.FTZ R242, R242, R187 ;  /* 0x000000bbf2f27220 */ /* 0x000fe40000410000 */
[--C-:B------:R-:W-:Y:S01]  /*3fb0*/  FADD.FTZ R187, R55, -R27.reuse ;  /* 0x8000001b37bb7221 */ /* 0x100fe20000010000 */
[----:B------:R-:W-:Y:S01]  /*3fc0*/  MUFU.EX2 R183, R183 ;  /* 0x000000b700b77308 */ /* 0x000fe20000000800 */
[----:B------:R-:W-:Y:S01]  /*3fd0*/  STS [R237+0x400], R33 ;  /* 0x00040021ed007388 */ /* 0x000fe20000000800 */
[----:B------:R-:W-:Y:S01]  /*3fe0*/  FADD.FTZ R27, R67, -R27 ;  /* 0x8000001b431b7221 */ /* 0x000fe20000010000 */
[----:B------:R-:W-:Y:S01]  /*3ff0*/  F2FP.BF16.PACK_AB R242, R242, R35 ;  /* 0x00000023f2f2723e */ /* 0x000fe200000010ff */
[----:B------:R-:W-:Y:S01]  /*4000*/  FMUL.FTZ R241, R12, R241 ;  /* 0x000000f10cf17220 */ /* 0x000fe20000410000 */
[C---:B------:R-:W-:Y:S01]  /*4010*/  F2FP.BF16.PACK_AB R12, R13.reuse, R12 ;  /* 0x0000000c0d0c723e */ /* 0x040fe200000010ff */
[----:B---3--:R-:W-:Y:S02]  /*4020*/  FMUL.FTZ R250, R13, R27 ;  /* 0x0000001b0dfa7220 */ /* 0x008fe40000410000 */
[----:B------:R-:W-:Y:S02]  /*4030*/  FADD.FTZ R28, R65, -R28 ;  /* 0x8000001c411c7221 */ /* 0x000fe40000010000 */
[----:B------:R2:W3:Y:S01]  /*4040*/  MUFU.EX2 R13, R252 ;  /* 0x000000fc000d7308 */ /* 0x0004e20000000800 */
[----:B------:R-:W-:Y:S01]  /*4050*/  FMUL.FTZ R11, R240, R11 ;  /* 0x0000000bf00b7220 */ /* 0x000fe20000410000 */
[C---:B------:R-:W-:Y:S01]  /*4060*/  F2FP.BF16.PACK_AB R240, R243.reuse, R240 ;  /* 0x000000f0f3f0723e */ /* 0x040fe200000010ff */
[----:B------:R-:W-:Y:S01]  /*4070*/  FMUL.FTZ R28, R243, R28 ;  /* 0x0000001cf31c7220 */ /* 0x000fe20000410000 */
[----:B------:R-:W-:Y:S01]  /*4080*/  F2FP.BF16.PACK_AB R250, R250, R241 ;  /* 0x000000f1fafa723e */ /* 0x000fe200000010ff */
[--C-:B------:R-:W-:Y:S02]  /*4090*/  FADD.FTZ R27, R41, -R9.reuse ;  /* 0x80000009291b7221 */ /* 0x100fe40000010000 */
[--C-:B------:R-:W-:Y:S01]  /*40a0*/  FADD.FTZ R185, R45, -R9.reuse ;  /* 0x800000092db97221 */ /* 0x100fe20000010000 */
[----:B------:R-:W-:Y:S01]  /*40b0*/  F2FP.BF16.PACK_AB R28, R28, R11 ;  /* 0x0000000b1c1c723e */ /* 0x000fe200000010ff */
[--C-:B------:R-:W-:Y:S02]  /*40c0*/  FADD.FTZ R11, R40, -R9.reuse ;  /* 0x80000009280b7221 */ /* 0x100fe40000010000 */
[--C-:B------:R-:W-:Y:S02]  /*40d0*/  FADD.FTZ R35, R44, -R9.reuse ;  /* 0x800000092c237221 */ /* 0x100fe40000010000 */
[----:B------:R-:W-:Y:S02]  /*40e0*/  FMUL.FTZ R27, R15, R27 ;  /* 0x0000001b0f1b7220 */ /* 0x000fe40000410000 */
[----:B------:R-:W-:Y:S02]  /*40f0*/  FMUL.FTZ R185, R25, R185 ;  /* 0x000000b919b97220 */ /* 0x000fe40000410000 */
[----:B------:R-:W-:Y:S01]  /*4100*/  FMUL.FTZ R11, R180, R11 ;  /* 0x0000000bb40b7220 */ /* 0x000fe20000410000 */
[----:B------:R-:W-:Y:S01]  /*4110*/  F2FP.BF16.PACK_AB R180, R15, R180 ;  /* 0x000000b40fb4723e */ /* 0x000fe200000010ff */
[----:B------:R-:W-:Y:S01]  /*4120*/  FMUL.FTZ R35, R24, R35 ;  /* 0x0000002318237220 */ /* 0x000fe20000410000 */
[----:B------:R-:W-:Y:S01]  /*4130*/  F2FP.BF16.PACK_AB R24, R25, R24 ;  /* 0x000000181918723e */ /* 0x000fe200000010ff */
[--C-:B------:R-:W-:Y:S01]  /*4140*/  FADD.FTZ R15, R56, -R9.reuse ;  /* 0x80000009380f7221 */ /* 0x100fe20000010000 */
[----:B------:R-:W-:Y:S01]  /*4150*/  F2FP.BF16.PACK_AB R11, R27, R11 ;  /* 0x0000000b1b0b723e */ /* 0x000fe200000010ff */
[----:B------:R4:W-:Y:S01]  /*4160*/  STS [R225+0x1000], R180 ;  /* 0x001000b4e1007388 */ /* 0x0009e20000000800 */
[--C-:B--2---:R-:W-:Y:S01]  /*4170*/  FADD.FTZ R252, R57, -R9.reuse ;  /* 0x8000000939fc7221 */ /* 0x104fe20000010000 */
[----:B---3--:R-:W-:Y:S01]  /*4180*/  F2FP.BF16.PACK_AB R10, R13, R26 ;  /* 0x0000001a0d0a723e */ /* 0x008fe200000010ff */
[--C-:B------:R-:W-:Y:S01]  /*4190*/  FADD.FTZ R25, R60, -R9.reuse ;  /* 0x800000093c197221 */ /* 0x100fe20000010000 */
[----:B------:R-:W-:Y:S01]  /*41a0*/  F2FP.BF16.PACK_AB R35, R185, R35 ;  /* 0x00000023b923723e */ /* 0x000fe200000010ff */
[----:B------:R-:W-:Y:S02]  /*41b0*/  FADD.FTZ R9, R61, -R9 ;  /* 0x800000093d097221 */ /* 0x000fe40000010000 */
[----:B------:R-:W-:Y:S01]  /*41c0*/  FMUL.FTZ R25, R203, R25 ;  /* 0x00000019cb197220 */ /* 0x000fe20000410000 */
[C---:B------:R-:W-:Y:S01]  /*41d0*/  F2FP.BF16.PACK_AB R203, R188.reuse, R203 ;  /* 0x000000cbbccb723e */ /* 0x040fe200000010ff */
[----:B------:R-:W-:Y:S01]  /*41e0*/  FMUL.FTZ R188, R188, R9 ;  /* 0x00000009bcbc7220 */ /* 0x000fe20000410000 */
[----:B------:R-:W-:Y:S01]  /*41f0*/  F2FP.BF16.PACK_AB R9, R31, R244 ;  /* 0x000000f41f09723e */ /* 0x000fe200000010ff */
[----:B------:R-:W-:Y:S02]  /*4200*/  FMUL.FTZ R252, R29, R252 ;  /* 0x000000fc1dfc7220 */ /* 0x000fe40000410000 */
[----:B------:R-:W-:Y:S01]  /*4210*/  FMUL.FTZ R191, R245, R191 ;  /* 0x000000bff5bf7220 */ /* 0x000fe20000410000 */
[----:B------:R-:W-:Y:S01]  /*4220*/  F2FP.BF16.PACK_AB R188, R188, R25 ;  /* 0x00000019bcbc723e */ /* 0x000fe200000010ff */
[----:B------:R2:W-:Y:S01]  /*4230*/  STS [R225+0x1400], R9 ;  /* 0x00140009e1007388 */ /* 0x0005e20000000800 */
[C---:B------:R-:W-:Y:S01]  /*4240*/  F2FP.BF16.PACK_AB R245, R248.reuse, R245 ;  /* 0x000000f5f8f5723e */ /* 0x040fe200000010ff */
[----:B------:R-:W-:Y:S02]  /*4250*/  FMUL.FTZ R248, R248, R187 ;  /* 0x000000bbf8f87220 */ /* 0x000fe40000410000 */
[----:B------:R3:W-:Y:S01]  /*4260*/  STS [R237+0x1000], R24 ;  /* 0x00100018ed007388 */ /* 0x0007e20000000800 */
[----:B------:R-:W-:Y:S01]  /*4270*/  FMUL.FTZ R15, R186, R15 ;  /* 0x0000000fba0f7220 */ /* 0x000fe20000410000 */
[----:B------:R-:W-:Y:S01]  /*4280*/  F2FP.BF16.PACK_AB R186, R29, R186 ;  /* 0x000000ba1dba723e */ /* 0x000fe200000010ff */
[--C-:B------:R-:W-:Y:S01]  /*4290*/  FADD.FTZ R25, R42, -R184.reuse ;  /* 0x800000b82a197221 */ /* 0x100fe20000010000 */
[----:B------:R-:W-:Y:S01]  /*42a0*/  F2FP.BF16.PACK_AB R248, R248, R191 ;  /* 0x000000bff8f8723e */ /* 0x000fe200000010ff */
[--C-:B-1----:R-:W-:Y:S01]  /*42b0*/  FADD.FTZ R34, R43, -R184.reuse ;  /* 0x800000b82b227221 */ /* 0x102fe20000010000 */
[----:B------:R-:W-:Y:S01]  /*42c0*/  F2FP.BF16.PACK_AB R252, R252, R15 ;  /* 0x0000000ffcfc723e */ /* 0x000fe200000010ff */
[----:B------:R-:W-:Y:S01]  /*42d0*/  FMUL.FTZ R25, R244, R25 ;  /* 0x00000019f4197220 */ /* 0x000fe20000410000 */
[----:B------:R-:W-:Y:S01]  /*42e0*/  F2FP.BF16.PACK_AB R15, R189, R14 ;  /* 0x0000000ebd0f723e */ /* 0x000fe200000010ff */
[----:B------:R-:W-:Y:S02]  /*42f0*/  FMUL.FTZ R34, R31, R34 ;  /* 0x000000221f227220 */ /* 0x000fe40000410000 */
[--C-:B----4-:R-:W-:Y:S02]  /*4300*/  FADD.FTZ R180, R47, -R184.reuse ;  /* 0x800000b82fb47221 */ /* 0x110fe40000010000 */
[----:B------:R1:W-:Y:S02]  /*4310*/  STS [R237+0x1400], R15 ;  /* 0x0014000fed007388 */ /* 0x0003e40000000800 */
[----:B------:R-:W-:Y:S02]  /*4320*/  FMUL.FTZ R180, R189, R180 ;  /* 0x000000b4bdb47220 */ /* 0x000fe40000410000 */
[----:B------:R-:W-:Y:S04]  /*4330*/  STS [R225+0x2000], R202 ;  /* 0x002000cae1007388 */ /* 0x000fe80000000800 */
[----:B------:R-:W-:Y:S01]  /*4340*/  STS [R225+0x2400], R245 ;  /* 0x002400f5e1007388 */ /* 0x000fe20000000800 */
[--C-:B--2---:R-:W-:Y:S03]  /*4350*/  FADD.FTZ R9, R46, -R184.reuse ;  /* 0x800000b82e097221 */ /* 0x104fe60000010000 */
[----:B------:R-:W-:Y:S01]  /*4360*/  STS [R237+0x2000], R240 ;  /* 0x002000f0ed007388 */ /* 0x000fe20000000800 */
[----:B---3--:R-:W-:Y:S01]  /*4370*/  F2FP.BF16.PACK_AB R24, R183, R30 ;  /* 0x0000001eb718723e */ /* 0x008fe200000010ff */
[----:B------:R-:W-:Y:S02]  /*4380*/  FMUL.FTZ R9, R14, R9 ;  /* 0x000000090e097220 */ /* 0x000fe40000410000 */
[----:B------:R2:W-:Y:S03]  /*4390*/  STS [R237+0x2400], R12 ;  /* 0x0024000ced007388 */ /* 0x0005e60000000800 */
[----:B------:R-:W-:Y:S01]  /*43a0*/  F2FP.BF16.PACK_AB R180, R180, R9 ;  /* 0x00000009b4b4723e */ /* 0x000fe200000010ff */
[----:B------:R-:W-:Y:S01]  /*43b0*/  STS [R225+0x3000], R186 ;  /* 0x003000bae1007388 */ /* 0x000fe20000000800 */
[--C-:B------:R-:W-:Y:S03]  /*43c0*/  FADD.FTZ R9, R58, -R184.reuse ;  /* 0x800000b83a097221 */ /* 0x100fe60000010000 */
[----:B------:R3:W-:Y:S01]  /*43d0*/  STS [R225+0x3400], R10 ;  /* 0x0034000ae1007388 */ /* 0x0007e20000000800 */
[----:B------:R-:W-:Y:S02]  /*43e0*/  FMUL.FTZ R9, R26, R9 ;  /* 0x000000091a097220 */ /* 0x000fe40000410000 */
[----:B-1----:R-:W-:Y:S01]  /*43f0*/  FADD.FTZ R15, R62, -R184 ;  /* 0x800000b83e0f7221 */ /* 0x002fe20000010000 */
[----:B------:R1:W-:Y:S03]  /*4400*/  STS [R237+0x3000], R203 ;  /* 0x003000cbed007388 */ /* 0x0003e60000000800 */
[----:B------:R-:W-:Y:S01]  /*4410*/  FMUL.FTZ R15, R30, R15 ;  /* 0x0000000f1e0f7220 */ /* 0x000fe20000410000 */
[----:B------:R-:W-:Y:S04]  /*4420*/  STS [R237+0x3400], R24 ;  /* 0x00340018ed007388 */ /* 0x000fe80000000800 */
[----:B------:R-:W-:Y:S01]  /*4430*/  BAR.SYNC.DEFER_BLOCKING 0x0 ;  /* 0x0000000000007b1d */ /* 0x000fe20000010000 */
[----:B--2---:R-:W-:Y:S01]  /*4440*/  F2FP.BF16.PACK_AB R12, R34, R25 ;  /* 0x00000019220c723e */ /* 0x004fe200000010ff */
[----:B------:R-:W-:Y:S05]  /*4450*/  IMAD.IADD R34, R197, 0x1, R200 ;  /* 0x00000001c5227824 */ /* 0x000fea00078e02c8 */
[----:B------:R-:W-:Y:S01]  /*4460*/  LEA R34, R34, 0x8080, 0x1 ;  /* 0x0000808022227811 */ /* 0x000fe200078e08ff */
[--C-:B---3--:R-:W-:Y:S02]  /*4470*/  FADD.FTZ R10, R59, -R184.reuse ;  /* 0x800000b83b0a7221 */ /* 0x108fe40000010000 */
[----:B------:R-:W-:Y:S02]  /*4480*/  FADD.FTZ R184, R63, -R184 ;  /* 0x800000b83fb87221 */ /* 0x000fe40000010000 */
[----:B------:R-:W-:Y:S02]  /*4490*/  FMUL.FTZ R10, R13, R10 ;  /* 0x0000000a0d0a7220 */ /* 0x000fe40000410000 */
[----:B------:R-:W-:Y:S02]  /*44a0*/  FMUL.FTZ R184, R183, R184 ;  /* 0x000000b8b7b87220 */ /* 0x000fe40000410000 */
[----:B------:R-:W-:Y:S01]  /*44b0*/  IMAD.IADD R33, R201, 0x1, R34 ;  /* 0x00000001c9217824 */ /* 0x000fe200078e0222 */
[----:B------:R-:W-:Y:S01]  /*44c0*/  F2FP.BF16.PACK_AB R186, R10, R9 ;  /* 0x000000090aba723e */ /* 0x000fe200000010ff */
[----:B-1----:R-:W-:Y:S01]  /*44d0*/  IMAD.SHL.U32 R203, R198, 0x2, RZ ;  /* 0x00000002c6cb7824 */ /* 0x002fe200078e00ff */
[----:B------:R-:W-:Y:S01]  /*44e0*/  STS [R225+0x4000], R8 ;  /* 0x00400008e1007388 */ /* 0x000fe20000000800 */
[----:B------:R-:W-:Y:S02]  /*44f0*/  F2FP.BF16.PACK_AB R184, R184, R15 ;  /* 0x0000000fb8b8723e */ /* 0x000fe400000010ff */
[----:B------:R-:W-:Y:S01]  /*4500*/  IMAD.IADD R202, R192, 0x1, R203 ;  /* 0x00000001c0ca7824 */ /* 0x000fe200078e02cb */
        /* <DEDUP_REMOVED lines=59> */
[----:B------:R3:W3:Y:S06]  /*48c0*/  LDSM.16.MT88.4 R28, [R194] ;  /* 0x00000000c21c783b */ /* 0x0006ec0000004200 */
[----:B------:R-:W-:Y:S01]  /*48d0*/  IADD3 R8, R239, 0x2, RZ ;  /* 0x00000002ef087810 */ /* 0x000fe20007ffe0ff */
[-C--:B-1----:R-:W-:Y:S01]  /*48e0*/  HMMA.16816.F32.BF16 R68, R132, R140.reuse, R68 ;  /* 0x0000008c8444723c */ /* 0x082fe20000041844 */
[----:B------:R1:W1:Y:S04]  /*48f0*/  LDSM.16.M88.4 R188, [R202+0x11480] ;  /* 0x01148000cabc783b */ /* 0x0002680000000200 */
[----:B------:R-:W-:Y:S03]  /*4900*/  ISETP.GE.AND P1, PT, R8, R213, PT ;  /* 0x000000d50800720c */ /* 0x000fe60003f26270 */
        /* <DEDUP_REMOVED lines=11> */
[----:B-1-34-:R-:W-:Y:S01]  /*49c0*/  SHF.R.S32.HI R5, RZ, 0x1f, R8 ;  /* 0x0000001fff057819 */ /* 0x01afe20000011408 */
[C---:B------:R-:W-:Y:S02]  /*49d0*/  IMAD.SHL.U32 R6, R8.reuse, 0x40, RZ ;  /* 0x0000004008067824 */ /* 0x040fe400078e00ff */
[----:B------:R-:W-:Y:S03]  /*49e0*/  IMAD.WIDE.U32 R16, R8, c[0x0][0x208], RZ ;  /* 0x0000820008107a25 */ /* 0x000fe600078e00ff */
[----:B------:R-:W-:Y:S01]  /*49f0*/  IADD3 R7, P0, R6, R208, RZ ;  /* 0x000000d006077210 */ /* 0x000fe20007f1e0ff */
[----:B------:R-:W-:Y:S01]  /*4a00*/  IMAD R5, R5, c[0x0][0x208], RZ ;  /* 0x0000820005057a24 */ /* 0x000fe200078e02ff */
[----:B------:R-:W-:Y:S03]  /*4a10*/  LEA R4, P1, R16, R220, 0x6 ;  /* 0x000000dc10047211 */ /* 0x000fe600078230ff */
[----:B------:R-:W-:Y:S01]  /*4a20*/  IMAD R5, R8, c[0x0][0x20c], R5 ;  /* 0x0000830008057a24 */ /* 0x000fe200078e0205 */
[----:B------:R-:W-:Y:S02]  /*4a30*/  IADD3 R8, -R212, R215, -R6 ;  /* 0x000000d7d4087210 */ /* 0x000fe40007ffe906 */
[----:B------:R-:W-:Y:S01]  /*4a40*/  LEA.HI.X.SX32 R6, R6, R207, 0x1, P0 ;  /* 0x000000cf06067211 */ /* 0x000fe200000f0eff */
[----:B------:R-:W-:Y:S01]  /*4a50*/  IMAD.IADD R5, R17, 0x1, R5 ;  /* 0x0000000111057824 */ /* 0x000fe200078e0205 */
[----:B------:R-:W-:Y:S02]  /*4a60*/  ISETP.LT.OR P2, PT, R8, 0x1, P5 ;  /* 0x000000010800780c */ /* 0x000fe40002f41670 */
[C---:B------:R-:W-:Y:S02]  /*4a70*/  LEA R10, P0, R7.reuse, c[0x0][0x280], 0x2 ;  /* 0x0000a000070a7a11 */ /* 0x040fe400078010ff */
[----:B------:R-:W-:Y:S02]  /*4a80*/  LEA.HI.X R5, R16, R227, R5, 0x6, P1 ;  /* 0x000000e310057211 */ /* 0x000fe400008f3405 */
[----:B------:R-:W-:Y:S02]  /*4a90*/  LEA R16, P1, R4, c[0x0][0x1f0], 0x1 ;  /* 0x00007c0004107a11 */ /* 0x000fe400078208ff */
[----:B------:R-:W-:Y:S01]  /*4aa0*/  LEA.HI.X R11, R7, c[0x0][0x284], R6, 0x2, P0 ;  /* 0x0000a100070b7a11 */ /* 0x000fe200000f1406 */
[C---:B------:R-:W-:Y:S01]  /*4ab0*/  @!P3 IMAD R6, R231.reuse, 0x40, R222 ;  /* 0x00000040e706b824 */ /* 0x040fe200078e02de */
        /* <DEDUP_REMOVED lines=9> */
[----:B------:R-:W-:Y:S05]  /*4b50*/  IADD3.X R9, R17, UR9, RZ, P1, !PT ;  /* 0x0000000911097c10 */ /* 0x000fea0008ffe4ff */
[----:B------:R1:W-:Y:S06]  /*4b60*/  LDGSTS.E.BYPASS.LTC128B.128 [R4+0x1000], [R8.64], !P0 ;  /* 0x0100000008047fae */ /* 0x0003ec000c101d4a */
[----:B------:R1:W-:Y:S02]  /*4b70*/  @!P3 LDGSTS.E.BYPASS.LTC128B.128 [R5+0xc280], [R10.64] ;  /* 0x0c2800000a05bfae */ /* 0x0003e4000b901d4a */
.L_x_414:
[-C--:B-1-34-:R-:W-:Y:S01]  /*4b80*/  HMMA.16816.F32.BF16 R4, R24, R28.reuse, RZ ;  /* 0x0000001c1804723c */ /* 0x09afe200000418ff */
[----:B------:R-:W-:Y:S02]  /*4b90*/  LDSM.16.MT88.4 R36, [R194+0x1800] ;  /* 0x00180000c224783b */ /* 0x000fe40000004200 */
[C---:B------:R-:W-:Y:S01]  /*4ba0*/  ISETP.GE.AND P2, PT, R230.reuse, 0x1, PT ;  /* 0x00000001e600780c */ /* 0x040fe20003f46270 */
        /* <DEDUP_REMOVED lines=171> */
.L_x_394:
[----:B------:R-:W-:Y:S05]  /*5660*/  @P1 BRA `(.L_x_416) ;  /* 0x000011e000001947 */ /* 0x000fea0003800000 */
[----:B------:R-:W1:Y:S01]  /*5670*/  S2R R0, SR_TID.X ;  /* 0x0000000000007919 */ /* 0x000e620000002100 */
[----:B------:R-:W-:Y:S01]  /*5680*/  F2FP.BF16.PACK_AB R68, R69, R68 ;  /* 0x000000444544723e */ /* 0x000fe200000010ff */
[----:B------:R-:W-:Y:S01]  /*5690*/  IMAD.MOV.U32 R13, RZ, RZ, 0x4 ;  /* 0x00000004ff0d7424 */ /* 0x000fe200078e00ff */
[----:B------:R-:W-:Y:S01]  /*56a0*/  F2FP.BF16.PACK_AB R70, R71, R70 ;  /* 0x000000464746723e */ /* 0x000fe200000010ff */
[----:B------:R-:W-:Y:S01]  /*56b0*/  BAR.SYNC.DEFER_BLOCKING 0x1, 0x100 ;  /* 0x0044000000007b1d */ /* 0x000fe20000010000 */
[----:B------:R-:W-:-:S02]  /*56c0*/  F2FP.BF16.PACK_AB R80, R81, R80 ;  /* 0x000000505150723e */ /* 0x000fc400000010ff */
[----:B------:R-:W-:Y:S02]  /*56d0*/  F2FP.BF16.PACK_AB R82, R83, R82 ;  /* 0x000000525352723e */ /* 0x000fe400000010ff */
        /* <DEDUP_REMOVED lines=8> */
[----:B-1----:R-:W-:Y:S02]  /*5760*/  SHF.R.S32.HI R3, RZ, 0x1f, R0 ;  /* 0x0000001fff037819 */ /* 0x002fe40000011400 */
[----:B------:R-:W-:Y:S02]  /*5770*/  F2FP.BF16.PACK_AB R88, R89, R88 ;  /* 0x000000585958723e */ /* 0x000fe400000010ff */
[----:B------:R-:W-:-:S02]  /*5780*/  LEA.HI R2, R3, R0, RZ, 0x2 ;  /* 0x0000000003027211 */ /* 0x000fc400078f10ff */
[----:B------:R-:W-:Y:S02]  /*5790*/  F2FP.BF16.PACK_AB R90, R91, R90 ;  /* 0x0000005a5b5a723e */ /* 0x000fe400000010ff */
[--C-:B------:R-:W-:Y:S02]  /*57a0*/  SHF.R.S32.HI R5, RZ, 0x2, R2.reuse ;  /* 0x00000002ff057819 */ /* 0x100fe40000011402 */
[----:B------:R-:W-:Y:S02]  /*57b0*/  SHF.R.S32.HI R4, RZ, 0x1f, R2 ;  /* 0x0000001fff047819 */ /* 0x000fe40000011402 */
[----:B------:R-:W-:Y:S02]  /*57c0*/  LOP3.LUT R9, R2, 0x3ffffffc, RZ, 0xc0, !PT ;  /* 0x3ffffffc02097812 */ /* 0x000fe400078ec0ff */
[----:B------:R-:W-:Y:S02]  /*57d0*/  LEA.HI R6, R4, R5, RZ, 0x3 ;  /* 0x0000000504067211 */ /* 0x000fe400078f18ff */
[----:B------:R-:W-:Y:S01]  /*57e0*/  LEA.HI R4, R3, R0, RZ, 0x5 ;  /* 0x0000000003047211 */ /* 0x000fe200078f28ff */
[----:B------:R-:W-:Y:S01]  /*57f0*/  IMAD.IADD R2, R0, 0x1, -R9 ;  /* 0x0000000100027824 */ /* 0x000fe200078e0a09 */
[----:B------:R-:W-:-:S02]  /*5800*/  LOP3.LUT R8, R6, 0xfffffff8, RZ, 0xc0, !PT ;  /* 0xfffffff806087812 */ /* 0x000fc400078ec0ff */
[--C-:B------:R-:W-:Y:S02]  /*5810*/  SHF.R.S32.HI R6, RZ, 0x5, R4.reuse ;  /* 0x00000005ff067819 */ /* 0x100fe40000011404 */
[----:B------:R-:W-:Y:S01]  /*5820*/  SHF.R.S32.HI R7, RZ, 0x1f, R4 ;  /* 0x0000001fff077819 */ /* 0x000fe20000011404 */
[----:B------:R-:W-:Y:S01]  /*5830*/  IMAD.IADD R8, R5, 0x1, -R8 ;  /* 0x0000000105087824 */ /* 0x000fe200078e0a08 */
[----:B------:R-:W-:Y:S02]  /*5840*/  LEA.HI R5, R3, R0, RZ, 0x7 ;  /* 0x0000000003057211 */ /* 0x000fe400078f38ff */
[----:B------:R-:W-:Y:S01]  /*5850*/  LEA.HI R7, R7, R6, RZ, 0x2 ;  /* 0x0000000607077211 */ /* 0x000fe200078f10ff */
[----:B------:R-:W-:Y:S01]  /*5860*/  IMAD.SHL.U32 R4, R8, 0x40, RZ ;  /* 0x0000004008047824 */ /* 0x000fe200078e00ff */
[----:B------:R-:W-:Y:S02]  /*5870*/  SHF.R.U32.HI R5, RZ, 0x4, R5 ;  /* 0x00000004ff057819 */ /* 0x000fe40000011605 */
[----:B------:R-:W-:-:S02]  /*5880*/  LOP3.LUT R7, R7, 0x1ffffc, RZ, 0xc0, !PT ;  /* 0x001ffffc07077812 */ /* 0x000fc400078ec0ff */
[----:B------:R-:W-:Y:S02]  /*5890*/  LOP3.LUT R4, R4, 0x1c0, RZ, 0xc0, !PT ;  /* 0x000001c004047812 */ /* 0x000fe400078ec0ff */
[----:B------:R-:W-:Y:S01]  /*58a0*/  R2P PR, R8, 0x6 ;  /* 0x0000000608007804 */ /* 0x000fe20000000000 */
[----:B------:R-:W-:Y:S01]  /*58b0*/  IMAD.IADD R7, R6, 0x1, -R7 ;  /* 0x0000000106077824 */ /* 0x000fe200078e0a07 */
[----:B------:R-:W-:Y:S02]  /*58c0*/  LOP3.LUT R5, R4, 0x8, R5, 0xf8, !PT ;  /* 0x0000000804057812 */ /* 0x000fe400078ef805 */
[----:B------:R-:W-:Y:S01]  /*58d0*/  SHF.R.U32.HI R4, RZ, 0x3, R4 ;  /* 0x00000003ff047819 */ /* 0x000fe20000011604 */
[----:B------:R-:W-:Y:S01]  /*58e0*/  IMAD R2, R7, 0x200, R2 ;  /* 0x0000020007027824 */ /* 0x000fe200078e0202 */
[----:B------:R-:W-:Y:S02]  /*58f0*/  F2FP.BF16.PACK_AB R92, R93, R92 ;  /* 0x0000005c5d5c723e */ /* 0x000fe400000010ff */
[----:B------:R-:W-:Y:S01]  /*5900*/  LOP3.LUT R5, R5, R4, RZ, 0x3c, !PT ;  /* 0x0000000405057212 */ /* 0x000fe200078e3cff */
[----:B------:R-:W-:Y:S01]  /*5910*/  IMAD.MOV.U32 R4, RZ, RZ, 0x20 ;  /* 0x00000020ff047424 */ /* 0x000fe200078e00ff */
[----:B------:R-:W-:-:S02]  /*5920*/  F2FP.BF16.PACK_AB R94, R95, R94 ;  /* 0x0000005e5f5e723e */ /* 0x000fc400000010ff */
[----:B------:R-:W-:Y:S01]  /*5930*/  F2FP.BF16.PACK_AB R100, R101, R100 ;  /* 0x000000646564723e */ /* 0x000fe200000010ff */
[----:B------:R-:W-:Y:S01]  /*5940*/  IMAD.U32 R2, R2, 0x2, R5 ;  /* 0x0000000202027824 */ /* 0x000fe200078e0005 */
[----:B------:R-:W-:Y:S02]  /*5950*/  SEL R4, R4, 0xffffffe0, !P1 ;  /* 0xffffffe004047807 */ /* 0x000fe40004800000 */
[----:B------:R-:W-:Y:S01]  /*5960*/  F2FP.BF16.PACK_AB R102, R103, R102 ;  /* 0x000000666766723e */ /* 0x000fe200000010ff */
[----:B------:R-:W-:Y:S01]  /*5970*/  IMAD.SHL.U32 R5, R2, 0x2, RZ ;  /* 0x0000000202057824 */ /* 0x000fe200078e00ff */
[----:B------:R-:W-:Y:S02]  /*5980*/  F2FP.BF16.PACK_AB R112, R113, R112 ;  /* 0x000000707170723e */ /* 0x000fe400000010ff */
[----:B------:R-:W-:Y:S01]  /*5990*/  F2FP.BF16.PACK_AB R114, R115, R114 ;  /* 0x000000727372723e */ /* 0x000fe200000010ff */
[C---:B------:R-:W-:Y:S01]  /*59a0*/  IMAD.IADD R9, R5.reuse, 0x1, R4 ;  /* 0x0000000105097824 */ /* 0x040fe200078e0204 */
[C---:B------:R-:W-:Y:S01]  /*59b0*/  IADD3 R7, R5.reuse, 0x40, RZ ;  /* 0x0000004005077810 */ /* 0x040fe20007ffe0ff */
[----:B------:R-:W-:Y:S01]  /*59c0*/  STS [R5+0x4080], R68 ;  /* 0x0040804405007388 */ /* 0x000fe20000000800 */
[----:B------:R-:W-:-:S02]  /*59d0*/  @P2 IADD3 R7, R5, -0x40, RZ ;  /* 0xffffffc005072810 */ /* 0x000fc40007ffe0ff */
[----:B------:R-:W-:Y:S01]  /*59e0*/  F2FP.BF16.PACK_AB R104, R105, R104 ;  /* 0x000000686968723e */ /* 0x000fe200000010ff */
[----:B------:R-:W-:Y:S01]  /*59f0*/  STS [R5+0x4480], R70 ;  /* 0x0044804605007388 */ /* 0x000fe20000000800 */
[----:B------:R-:W-:Y:S01]  /*5a00*/  F2FP.BF16.PACK_AB R106, R107, R106 ;  /* 0x0000006a6b6a723e */ /* 0x000fe200000010ff */
[----:B------:R-:W-:Y:S01]  /*5a10*/  IMAD.IADD R11, R4, 0x1, R7 ;  /* 0x00000001040b7824 */ /* 0x000fe200078e0207 */
        /* <DEDUP_REMOVED lines=57> */
[----:B--2---:R-:W-:-:S04]  /*5db0*/  IADD3 R34, -R34, R7, RZ ;  /* 0x0000000722227210 */ /* 0x004fc80007ffe1ff */
.L_x_417:
[----:B---3--:R-:W-:Y:S01]  /*5dc0*/  LEA.HI R2, R3, R0, RZ, 0x3 ;  /* 0x0000000003027211 */ /* 0x008fe200078f18ff */
[----:B-----5:R-:W-:Y:S01]  /*5dd0*/  IMAD.IADD R34, R34, 0x1, -R217 ;  /* 0x0000000122227824 */ /* 0x020fe200078e0ad9 */
[----:B------:R-:W-:Y:S01]  /*5de0*/  SHF.R.S32.HI R35, RZ, 0x1f, R216 ;  /* 0x0000001fff237819 */ /* 0x000fe200000114d8 */
[----:B------:R-:W-:Y:S01]  /*5df0*/  BSSY B0, `(.L_x_418) ;  /* 0x0000032000007945 */ /* 0x000fe20003800000 */
[----:B------:R-:W-:-:S02]  /*5e00*/  LOP3.LUT R5, R2, 0x1ffffff8, RZ, 0xc0, !PT ;  /* 0x1ffffff802057812 */ /* 0x000fc400078ec0ff */
[----:B------:R-:W-:Y:S02]  /*5e10*/  SHF.R.S32.HI R2, RZ, 0x3, R2 ;  /* 0x00000003ff027819 */ /* 0x000fe40000011402 */
[----:B------:R-:W-:Y:S01]  /*5e20*/  IMNMX R37, R34, 0x80, PT ;  /* 0x0000008022257817 */ /* 0x000fe20003800200 */
[----:B------:R-:W-:Y:S01]  /*5e30*/  IMAD.IADD R40, R0, 0x1, -R5 ;  /* 0x0000000100287824 */ /* 0x000fe200078e0a05 */
[----:B------:R-:W-:Y:S01]  /*5e40*/  LEA.HI R0, R3, R0, RZ, 0x6 ;  /* 0x0000000003007211 */ /* 0x000fe200078f30ff */
[----:B------:R-:W-:Y:S01]  /*5e50*/  IMAD.SHL.U32 R5, R2, 0x40, RZ ;  /* 0x0000004002057824 */ /* 0x000fe200078e00ff */
[----:B------:R-:W1:Y:S01]  /*5e60*/  S2R R3, SR_CTAID.Y ;  /* 0x0000000000037919 */ /* 0x000e620000002600 */
[----:B------:R-:W-:Y:S01]  /*5e70*/  IMAD.SHL.U32 R40, R40, 0x8, RZ ;  /* 0x0000000828287824 */ /* 0x000fe200078e00ff */
[----:B------:R-:W-:Y:S01]  /*5e80*/  IADD3 R44, P0, R2, R38, RZ ;  /* 0x00000026022c7210 */ /* 0x000fe20007f1e0ff */
[----:B------:R-:W-:Y:S01]  /*5e90*/  IMAD.SHL.U32 R0, R0, 0x8, RZ ;  /* 0x0000000800007824 */ /* 0x000fe200078e00ff */
[----:B------:R-:W-:-:S02]  /*5ea0*/  LOP3.LUT R5, R5, 0x1c0, RZ, 0xc0, !PT ;  /* 0x000001c005057812 */ /* 0x000fc400078ec0ff */
[----:B------:R-:W-:Y:S02]  /*5eb0*/  ISETP.GE.AND P3, PT, R2, R37, PT ;  /* 0x000000250200720c */ /* 0x000fe40003f66270 */
[--C-:B------:R-:W-:Y:S02]  /*5ec0*/  LOP3.LUT R4, R5, 0x38, R40.reuse, 0xf8, !PT ;  /* 0x0000003805047812 */ /* 0x100fe400078ef828 */
[----:B------:R-:W-:Y:S02]  /*5ed0*/  SHF.R.U32.HI R5, RZ, 0x3, R5 ;  /* 0x00000003ff057819 */ /* 0x000fe40000011605 */
[----:B------:R-:W-:Y:S02]  /*5ee0*/  SHF.R.S32.HI R41, RZ, 0x1f, R40 ;  /* 0x0000001fff297819 */ /* 0x000fe40000011428 */
[----:B------:R-:W-:Y:S02]  /*5ef0*/  LOP3.LUT R5, R4, R5, RZ, 0x3c, !PT ;  /* 0x0000000504057212 */ /* 0x000fe400078e3cff */
[----:B------:R-:W-:-:S02]  /*5f00*/  LEA.HI.X.SX32 R45, R2, R39, 0x1, P0 ;  /* 0x00000027022d7211 */ /* 0x000fc400000f0eff */
[----:B------:R-:W-:Y:S02]  /*5f10*/  LOP3.LUT R0, R5, 0x7ffffe00, R0, 0xf8, !PT ;  /* 0x7ffffe0005007812 */ /* 0x000fe400078ef800 */
[----:B------:R-:W-:Y:S01]  /*5f20*/  ISETP.GE.OR P0, PT, R40, c[0x0][0x324], P3 ;  /* 0x0000c90028007a0c */ /* 0x000fe20001f06670 */
[----:B------:R-:W-:Y:S01]  /*5f30*/  IMAD.WIDE R44, R211, 0x80, R44 ;  /* 0x00000080d32c7825 */ /* 0x000fe200078e022c */
[----:B------:R-:W-:-:S03]  /*5f40*/  SEL R216, R216, RZ, !P1 ;  /* 0x000000ffd8d87207 */ /* 0x000fc60004800000 */
[----:B------:R-:W-:Y:S01]  /*5f50*/  IMAD.SHL.U32 R32, R0, 0x2, RZ ;  /* 0x0000000200207824 */ /* 0x000fe200078e00ff */
[----:B-1----:R-:W-:Y:S01]  /*5f60*/  SHF.R.S32.HI R0, RZ, 0x1f, R3 ;  /* 0x0000001fff007819 */ /* 0x002fe20000011403 */
[----:B------:R-:W-:-:S03]  /*5f70*/  IMAD.WIDE.U32 R42, R3, c[0x0][0x338], R40 ;  /* 0x0000ce00032a7a25 */ /* 0x000fc600078e0028 */
[----:B------:R1:W2:Y:S01]  /*5f80*/  LDS.128 R28, [R32+0x5080] ;  /* 0x00508000201c7984 */ /* 0x0002a20000000c00 */
[----:B------:R-:W-:-:S03]  /*5f90*/  IMAD R36, R0, c[0x0][0x338], RZ ;  /* 0x0000ce0000247a24 */ /* 0x000fc600078e02ff */
[----:B------:R1:W3:Y:S01]  /*5fa0*/  LDS.128 R24, [R32+0x6080] ;  /* 0x0060800020187984 */ /* 0x0002e20000000c00 */
[----:B------:R-:W-:Y:S01]  /*5fb0*/  IMAD R33, R3, c[0x0][0x33c], R36 ;  /* 0x0000cf0003217a24 */ /* 0x000fe200078e0224 */
[----:B------:R-:W-:Y:S02]  /*5fc0*/  SEL R36, R35, RZ, !P1 ;  /* 0x000000ff23247207 */ /* 0x000fe40004800000 */
        /* <DEDUP_REMOVED lines=20> */
.L_x_419:
[----:B------:R-:W-:Y:S05]  /*6110*/  BSYNC B0 ;  /* 0x0000000000007941 */ /* 0x000fea0003800000 */
.L_x_418:
        /* <DEDUP_REMOVED lines=16> */
.L_x_421:
[----:B------:R-:W-:Y:S05]  /*6220*/  BSYNC B0 ;  /* 0x0000000000007941 */ /* 0x000fea0003800000 */
.L_x_420:
        /* <DEDUP_REMOVED lines=16> */
.L_x_423:
[----:B------:R-:W-:Y:S05]  /*6330*/  BSYNC B0 ;  /* 0x0000000000007941 */ /* 0x000fea0003800000 */
.L_x_422:
        /* <DEDUP_REMOVED lines=16> */
.L_x_425:
[----:B------:R-:W-:Y:S05]  /*6440*/  BSYNC B0 ;  /* 0x0000000000007941 */ /* 0x000fea0003800000 */
.L_x_424:
        /* <DEDUP_REMOVED lines=19> */
.L_x_427:
[----:B------:R-:W-:Y:S05]  /*6580*/  BSYNC B0 ;  /* 0x0000000000007941 */ /* 0x000fea0003800000 */
.L_x_426:
        /* <DEDUP_REMOVED lines=14> */
.L_x_429:
[----:B------:R-:W-:Y:S05]  /*6670*/  BSYNC B0 ;  /* 0x0000000000007941 */ /* 0x000fea0003800000 */
.L_x_428:
        /* <DEDUP_REMOVED lines=14> */
.L_x_431:
[----:B------:R-:W-:Y:S05]  /*6760*/  BSYNC B0 ;  /* 0x0000000000007941 */ /* 0x000fea0003800000 */
.L_x_430:
        /* <DEDUP_REMOVED lines=14> */
.L_x_416:
        /* <DEDUP_REMOVED lines=10> */
[----:B------:R-:W-:Y:S02]  /*68f0*/  CS2R R12, SRZ ;  /* 0x00000000000c7805 */ /* 0x000fe4000001ff00 */
[--C-:B--2---:R-:W-:Y:S01]  /*6900*/  @P1 SHF.R.S32.HI R13, RZ, 0x1f, R3.reuse ;  /* 0x0000001fff0d1819 */ /* 0x104fe20000011403 */
[----:B------:R-:W-:Y:S01]  /*6910*/  @P1 IMAD.MOV.U32 R12, RZ, RZ, R3 ;  /* 0x000000ffff0c1224 */ /* 0x000fe200078e0003 */
[----:B------:R-:W-:Y:S05]  /*6920*/  @P0 BRA `(.L_x_432) ;  /* 0x0000004000000947 */ /* 0x000fea0003800000 */
[----:B-1----:R-:W-:Y:S05]  /*6930*/  @!P1 BRA `(.L_x_432) ;  /* 0x0000003000009947 */ /* 0x002fea0003800000 */
[----:B-----5:R-:W2:Y:S04]  /*6940*/  LDG.E R8, [R4.64] ;  /* 0x0000000a04087981 */ /* 0x020ea8000c1e1900 */
[----:B------:R-:W2:Y:S02]  /*6950*/  LDG.E R3, [R4.64+0x4] ;  /* 0x0000040a04037981 */ /* 0x000ea4000c1e1900 */
[----:B--2---:R-:W-:-:S04]  /*6960*/  IADD3 R8, -R8, R3, RZ ;  /* 0x0000000308087210 */ /* 0x004fc80007ffe1ff */
.L_x_432:
[----:B-1----:R-:W1:Y:S01]  /*6970*/  S2R R5, SR_TID.X ;  /* 0x0000000000057919 */ /* 0x002e620000002100 */
[----:B-----5:R-:W-:Y:S01]  /*6980*/  IMAD.IADD R8, R8, 0x1, -R217 ;  /* 0x0000000108087824 */ /* 0x020fe200078e0ad9 */
[----:B------:R-:W-:Y:S01]  /*6990*/  SHF.R.S32.HI R4, RZ, 0x1f, R216 ;  /* 0x0000001fff047819 */ /* 0x000fe200000114d8 */
[----:B------:R-:W-:Y:S01]  /*69a0*/  BSSY B0, `(.L_x_433) ;  /* 0x0000022000007945 */ /* 0x000fe20003800000 */
[----:B------:R-:W2:Y:S01]  /*69b0*/  S2R R2, SR_CTAID.Y ;  /* 0x0000000000027919 */ /* 0x000ea20000002600 */
[----:B------:R-:W-:-:S02]  /*69c0*/  SEL R216, R216, RZ, !P1 ;  /* 0x000000ffd8d87207 */ /* 0x000fc40004800000 */
[----:B------:R-:W-:-:S05]  /*69d0*/  SEL R4, R4, RZ, !P1 ;  /* 0x000000ff04047207 */ /* 0x000fca0004800000 */
[----:B------:R-:W-:-:S04]  /*69e0*/  IMAD R17, R4, c[0x0][0x310], RZ ;  /* 0x0000c40004117a24 */ /* 0x000fc800078e02ff */
[----:B------:R-:W-:Y:S01]  /*69f0*/  IMAD R17, R216, c[0x0][0x314], R17 ;  /* 0x0000c500d8117a24 */ /* 0x000fe200078e0211 */
[----:B-1----:R-:W-:-:S04]  /*6a00*/  SHF.R.S32.HI R0, RZ, 0x1f, R5 ;  /* 0x0000001fff007819 */ /* 0x002fc80000011405 */
[----:B------:R-:W-:Y:S02]  /*6a10*/  LEA.HI R3, R0, R5, RZ, 0x3 ;  /* 0x0000000500037211 */ /* 0x000fe400078f18ff */
[----:B--2---:R-:W-:Y:S02]  /*6a20*/  SHF.R.S32.HI R0, RZ, 0x1f, R2 ;  /* 0x0000001fff007819 */ /* 0x004fe40000011402 */
[----:B------:R-:W-:Y:S02]  /*6a30*/  LOP3.LUT R6, R3, 0x1ffffff8, RZ, 0xc0, !PT ;  /* 0x1ffffff803067812 */ /* 0x000fe400078ec0ff */
[----:B------:R-:W-:-:S03]  /*6a40*/  SHF.R.S32.HI R3, RZ, 0x3, R3 ;  /* 0x00000003ff037819 */ /* 0x000fc60000011403 */
[----:B------:R-:W-:Y:S01]  /*6a50*/  IMAD.IADD R6, R5, 0x1, -R6 ;  /* 0x0000000105067824 */ /* 0x000fe200078e0a06 */
[C---:B------:R-:W-:Y:S01]  /*6a60*/  IADD3 R14, P0, R3.reuse, R12, RZ ;  /* 0x0000000c030e7210 */ /* 0x040fe20007f1e0ff */
[----:B------:R-:W-:Y:S01]  /*6a70*/  IMAD R5, R0, c[0x0][0x308], RZ ;  /* 0x0000c20000057a24 */ /* 0x000fe200078e02ff */
[C---:B------:R-:W-:Y:S01]  /*6a80*/  ISETP.GE.AND P3, PT, R3.reuse, R8, PT ;  /* 0x000000080300720c */ /* 0x040fe20003f66270 */
[----:B------:R-:W-:Y:S01]  /*6a90*/  IMAD.SHL.U32 R6, R6, 0x8, RZ ;  /* 0x0000000806067824 */ /* 0x000fe200078e00ff */
[----:B------:R-:W-:Y:S01]  /*6aa0*/  LEA.HI.X.SX32 R15, R3, R13, 0x1, P0 ;  /* 0x0000000d030f7211 */ /* 0x000fe200000f0eff */
[----:B------:R-:W-:-:S03]  /*6ab0*/  IMAD R5, R2, c[0x0][0x30c], R5 ;  /* 0x0000c30002057a24 */ /* 0x000fc600078e0205 */
[----:B------:R-:W-:Y:S01]  /*6ac0*/  SHF.R.S32.HI R7, RZ, 0x1f, R6 ;  /* 0x0000001fff077819 */ /* 0x000fe20000011406 */
[----:B------:R-:W-:Y:S01]  /*6ad0*/  IMAD.WIDE R14, R211, 0x80, R14 ;  /* 0x00000080d30e7825 */ /* 0x000fe200078e020e */
[----:B------:R-:W-:-:S03]  /*6ae0*/  ISETP.GE.OR P0, PT, R6, c[0x0][0x2f4], P3 ;  /* 0x0000bd0006007a0c */ /* 0x000fc60001f06670 */
[----:B------:R-:W-:-:S04]  /*6af0*/  IMAD.WIDE.U32 R10, R2, c[0x0][0x308], R6 ;  /* 0x0000c200020a7a25 */ /* 0x000fc800078e0006 */
[----:B------:R-:W-:-:S04]  /*6b00*/  IMAD.IADD R11, R11, 0x1, R5 ;  /* 0x000000010b0b7824 */ /* 0x000fc800078e0205 */
        /* <DEDUP_REMOVED lines=11> */
.L_x_434:
[----:B------:R-:W-:Y:S05]  /*6bc0*/  BSYNC B0 ;  /* 0x0000000000007941 */ /* 0x000fea0003800000 */
.L_x_433:
        /* <DEDUP_REMOVED lines=16> */
.L_x_436:
[----:B------:R-:W-:Y:S05]  /*6cd0*/  BSYNC B0 ;  /* 0x0000000000007941 */ /* 0x000fea0003800000 */
.L_x_435:
        /* <DEDUP_REMOVED lines=16> */
.L_x_438:
[----:B------:R-:W-:Y:S05]  /*6de0*/  BSYNC B0 ;  /* 0x0000000000007941 */ /* 0x000fea0003800000 */
.L_x_437:
        /* <DEDUP_REMOVED lines=16> */
.L_x_440:
[----:B------:R-:W-:Y:S05]  /*6ef0*/  BSYNC B0 ;  /* 0x0000000000007941 */ /* 0x000fea0003800000 */
.L_x_439:
        /* <DEDUP_REMOVED lines=19> */
.L_x_442:
[----:B------:R-:W-:Y:S05]  /*7030*/  BSYNC B0 ;  /* 0x0000000000007941 */ /* 0x000fea0003800000 */
.L_x_441:
        /* <DEDUP_REMOVED lines=14> */
.L_x_444:
[----:B------:R-:W-:Y:S05]  /*7120*/  BSYNC B0 ;  /* 0x0000000000007941 */ /* 0x000fea0003800000 */
.L_x_443:
        /* <DEDUP_REMOVED lines=14> */
.L_x_446:
[----:B------:R-:W-:Y:S05]  /*7210*/  BSYNC B0 ;  /* 0x0000000000007941 */ /* 0x000fea0003800000 */
.L_x_445:
        /* <DEDUP_REMOVED lines=13> */
.L_x_447:
        /* <DEDUP_REMOVED lines=9> */
.L_x_1807:


//--------------------- .text._ZN7cutlass13device_kernelIN5flash19enable_sm80_to_sm89INS1_16FlashAttnBwdSm80INS1_25CollectiveMainloopBwdSm80ILi2ELi2EN4cute5tupleIJNS5_1CILi64EEENS7_ILi128EEES8_EEENS_10bfloat16_tEfNS_4arch4Sm80ELb0ELb1ELb0ELb1ELb1ELb0ELb0ELb0ELi2ELi2ELi4ELi2ELb1EEENS1_21CollectiveEpilogueBwdISA_SB_SD_Li256ELb1ELb0ELi2EEENS1_19SingleTileSchedulerILb1ELb0ELb0ELi128EEEEEEEEEvNT_6ParamsE --------------------------
	.section	.text._ZN7cutlass13device_kernelIN5flash19enable_sm80_to_sm89INS1_16FlashAttnBwdSm80INS1_25CollectiveMainloopBwdSm80ILi2ELi2EN4cute5tupleIJNS5_1CILi64EEENS7_ILi128EEES8_EEENS_10bfloat16_tEfNS_4arch4Sm80ELb0ELb1ELb0ELb1ELb1ELb0ELb0ELb0ELi2ELi2ELi4ELi2ELb1EEENS1_21CollectiveEpilogueBwdISA_SB_SD_Li256ELb1ELb0ELi2EEENS1_19SingleTileSchedulerILb1ELb0ELb0ELi128EEEEEEEEEvNT_6ParamsE,"ax",@progbits
	.sectioninfo	@"SHI_REGISTERS=255"
	.align	128
.text._ZN7cutlass13device_kernelIN5flash19enable_sm80_to_sm89INS1_16FlashAttnBwdSm80INS1_25CollectiveMainloopBwdSm80ILi2ELi2EN4cute5tupleIJNS5_1CILi64EEENS7_ILi128EEES8_EEENS_10bfloat16_tEfNS_4arch4Sm80ELb0ELb1ELb0ELb1ELb1ELb0ELb0ELb0ELi2ELi2ELi4ELi2ELb1EEENS1_21CollectiveEpilogueBwdISA_SB_SD_Li256ELb1ELb0ELi2EEENS1_19SingleTileSchedulerILb1ELb0ELb0ELi128EEEEEEEEEvNT_6ParamsE:
        .type           _ZN7cutlass13device_kernelIN5flash19enable_sm80_to_sm89INS1_16FlashAttnBwdSm80INS1_25CollectiveMainloopBwdSm80ILi2ELi2EN4cute5tupleIJNS5_1CILi64EEENS7_ILi128EEES8_EEENS_10bfloat16_tEfNS_4arch4Sm80ELb0ELb1ELb0ELb1ELb1ELb0ELb0ELb0ELi2ELi2ELi4ELi2ELb1EEENS1_21CollectiveEpilogueBwdISA_SB_SD_Li256ELb1ELb0ELi2EEENS1_19SingleTileSchedulerILb1ELb0ELb0ELi128EEEEEEEEEvNT_6ParamsE,@function
        .size           _ZN7cutlass13device_kernelIN5flash19enable_sm80_to_sm89INS1_16FlashAttnBwdSm80INS1_25CollectiveMainloopBwdSm80ILi2ELi2EN4cute5tupleIJNS5_1CILi64EEENS7_ILi128EEES8_EEENS_10bfloat16_tEfNS_4arch4Sm80ELb0ELb1ELb0ELb1ELb1ELb0ELb0ELb0ELi2ELi2ELi4ELi2ELb1EEENS1_21CollectiveEpilogueBwdISA_SB_SD_Li256ELb1ELb0ELi2EEENS1_19SingleTileSchedulerILb1ELb0ELb0ELi128EEEEEEEEEvNT_6ParamsE,(.L_x_1808 - _ZN7cutlass13device_kernelIN5flash19enable_sm80_to_sm89INS1_16FlashAttnBwdSm80INS1_25CollectiveMainloopBwdSm80ILi2ELi2EN4cute5tupleIJNS5_1CILi64EEENS7_ILi128EEES8_EEENS_10bfloat16_tEfNS_4arch4Sm80ELb0ELb1ELb0ELb1ELb1ELb0ELb0ELb0ELi2ELi2ELi4ELi2ELb1EEENS1_21CollectiveEpilogueBwdISA_SB_SD_Li256ELb1ELb0ELi2EEENS1_19SingleTileSchedulerILb1ELb0ELb0ELi128EEEEEEEEEvNT_6ParamsE)
        .other          _ZN7cutlass13device_kernelIN5flash19enable_sm80_to_sm89INS1_16FlashAttnBwdSm80INS1_25CollectiveMainloopBwdSm80ILi2ELi2EN4cute5tupleIJNS5_1CILi64EEENS7_ILi128EEES8_EEENS_10bfloat16_tEfNS_4arch4Sm80ELb0ELb1ELb0ELb1ELb1ELb0ELb0ELb0ELi2ELi2ELi4ELi2ELb1EEENS1_21CollectiveEpilogueBwdISA_SB_SD_Li256ELb1ELb0ELi2EEENS1_19SingleTileSchedulerILb1ELb0ELb0ELi128EEEEEEEEEvNT_6ParamsE,@"STO_CUDA_ENTRY STV_DEFAULT"
_ZN7cutlass13device_kernelIN5flash19enable_sm80_to_sm89INS1_16FlashAttnBwdSm80INS1_25CollectiveMainloopBwdSm80ILi2ELi2EN4cute5tupleIJNS5_1CILi64EEENS7_ILi128EEES8_EEENS_10bfloat16_tEfNS_4arch4Sm80ELb0ELb1ELb0ELb1ELb1ELb0ELb0ELb0ELi2ELi2ELi4ELi2ELb1EEENS1_21CollectiveEpilogueBwdISA_SB_SD_Li256ELb1ELb0ELi2EEENS1_19SingleTileSchedulerILb1ELb0ELb0ELi128EEEEEEEEEvNT_6ParamsE:
        /* <DEDUP_REMOVED lines=17> */
.L_x_449:
        /* <DEDUP_REMOVED lines=8> */
.L_x_451:
[----:B------:R-:W-:Y:S02]  /*0190*/  MOV R0, c[0x0][0x3a4] ;  /* 0x0000e90000007a02 */ /* 0x000fe40000000f00 */
.L_x_450:
[----:B------:R-:W-:-:S05]  /*01a0*/  IMAD.SHL.U32 R217, R211, 0x80, RZ ;  /* 0x00000080d3d97824 */ /* 0x000fca00078e00ff */
[----:B-----5:R-:W-:-:S04]  /*01b0*/  ISETP.GE.AND P0, PT, R217, R0, PT ;  /* 0x00000000d900720c */ /* 0x020fc80003f06270 */
[----:B------:R-:W-:Y:S01]  /*01c0*/  SEL R216, R216, 0xffffffff, !P0 ;  /* 0xffffffffd8d87807 */ /* 0x000fe20004000000 */
[----:B------:R-:W-:Y:S05]  /*01d0*/  BRA `(.L_x_452) ;  /* 0x0000011000007947 */ /* 0x000fea0003800000 */
.L_x_448:
[----:B---34-:R-:W-:-:S04]  /*01e0*/  ISETP.NE.U32.AND P0, PT, RZ, c[0x0][0x3c0], PT ;  /* 0x0000f000ff007a0c */ /* 0x018fc80003f05070 */
[----:B------:R-:W-:-:S13]  /*01f0*/  ISETP.NE.AND.EX P0, PT, RZ, c[0x0][0x3c4], PT, P0 ;  /* 0x0000f100ff007a0c */ /* 0x000fda0003f05300 */
[----:B------:R-:W-:Y:S05]  /*0200*/  @!P0 BRA `(.L_x_453) ;  /* 0x0000002000008947 */ /* 0x000fea0003800000 */
[----:B------:R1:W5:Y:S01]  /*0210*/  LDG.E R0, [R4.64] ;  /* 0x0000000a04007981 */ /* 0x000362000c1e1900 */
[----:B------:R-:W-:Y:S05]  /*0220*/  BRA `(.L_x_454) ;  /* 0x0000009000007947 */ /* 0x000fea0003800000 */
.L_x_453:
        /* <DEDUP_REMOVED lines=8> */
.L_x_455:
[----:B------:R-:W-:Y:S02]  /*02b0*/  MOV R0, c[0x0][0x3a4] ;  /* 0x0000e90000007a02 */ /* 0x000fe40000000f00 */
.L_x_454:
[----:B------:R-:W-:-:S05]  /*02c0*/  IMAD.SHL.U32 R217, R211, 0x80, RZ ;  /* 0x00000080d3d97824 */ /* 0x000fca00078e00ff */
[----:B-----5:R-:W-:-:S04]  /*02d0*/  ISETP.GE.AND P0, PT, R217, R0, PT ;  /* 0x00000000d900720c */ /* 0x020fc80003f06270 */
[----:B------:R-:W-:-:S04]  /*02e0*/  SEL R216, R216, 0xffffffff, !P0 ;  /* 0xffffffffd8d87807 */ /* 0x000fc80004000000 */
.L_x_452:
        /* <DEDUP_REMOVED lines=29> */
.L_x_456:
[----:B-1----:R-:W-:-:S04]  /*04c0*/  ISETP.NE.U32.AND P0, PT, RZ, c[0x0][0x2e0], PT ;  /* 0x0000b800ff007a0c */ /* 0x002fc80003f05070 */
[----:B------:R-:W-:-:S13]  /*04d0*/  ISETP.NE.AND.EX P0, PT, RZ, c[0x0][0x2e4], PT, P0 ;  /* 0x0000b900ff007a0c */ /* 0x000fda0003f05300 */
[----:B------:R-:W-:Y:S05]  /*04e0*/  @!P0 BRA `(.L_x_457) ;  /* 0x0000003000008947 */ /* 0x000fea0003800000 */
[----:B------:R-:W-:-:S05]  /*04f0*/  IMAD.WIDE R10, R216, R11, c[0x0][0x2e0] ;  /* 0x0000b800d80a7625 */ /* 0x000fca00078e020b */
[----:B------:R1:W5:Y:S01]  /*0500*/  LDG.E R214, [R10.64] ;  /* 0x0000000a0ad67981 */ /* 0x000362000c1e1900 */
[----:B------:R-:W-:Y:S05]  /*0510*/  BRA `(.L_x_458) ;  /* 0x0000004000007947 */ /* 0x000fea0003800000 */
.L_x_457:
[----:B------:R-:W-:Y:S05]  /*0520*/  @!P5 BRA `(.L_x_458) ;  /* 0x000000300000d947 */ /* 0x000fea0003800000 */
[----:B------:R-:W2:Y:S04]  /*0530*/  LDG.E R214, [R12.64] ;  /* 0x0000000a0cd67981 */ /* 0x000ea8000c1e1900 */
[----:B------:R-:W2:Y:S02]  /*0540*/  LDG.E R11, [R12.64+0x4] ;  /* 0x0000040a0c0b7981 */ /* 0x000ea4000c1e1900 */
[----:B--2---:R-:W-:Y:S02]  /*0550*/  IADD3 R214, -R214, R11, RZ ;  /* 0x0000000bd6d67210 */ /* 0x004fe40007ffe1ff */
.L_x_458:
        /* <DEDUP_REMOVED lines=13> */
.L_x_459:
        /* <DEDUP_REMOVED lines=394> */
.L_x_462:
[----:B------:R-:W-:Y:S05]  /*1ed0*/  BSYNC B0 ;  /* 0x0000000000007941 */ /* 0x000fea0003800000 */
.L_x_461:
        /* <DEDUP_REMOVED lines=66> */
.L_x_481:
        /* <DEDUP_REMOVED lines=79> */
.L_x_465:
[----:B------:R-:W-:Y:S04]  /*27f0*/  MOV R36, 0x1 ;  /* 0x0000000100247802 */ /* 0x000fe80000000f00 */
[----:B------:R-:W-:Y:S11]  /*2800*/  ISETP.NE.AND P0, PT, R36, c[0x0][0x2a8], PT ;  /* 0x0000aa0024007a0c */ /* 0x000ff60003f05270 */
[----:B------:R-:W-:Y:S02]  /*2810*/  @!UPT UIADD3 URZ, URZ, URZ, URZ ;  /* 0x0000003f3f3ff290 */ /* 0x000fe4000fffe03f */
[----:B------:R-:W-:Y:S05]  /*2820*/  @P0 IMAD.HI.U32 R36, R38, c[0x0][0x2ac], RZ ;  /* 0x0000ab0026240a27 */ /* 0x000fea00078e00ff */
[----:B------:R-:W-:Y:S02]  /*2830*/  @P0 SHF.R.U32.HI R38, RZ, c[0x0][0x2b0], R36 ;  /* 0x0000ac00ff260a19 */ /* 0x000fe40000011624 */
.L_x_466:
[----:B------:R-:W-:Y:S05]  /*2840*/  BSYNC B0 ;  /* 0x0000000000007941 */ /* 0x000fea0003800000 */
.L_x_464:
        /* <DEDUP_REMOVED lines=8> */
.L_x_463:
        /* <DEDUP_REMOVED lines=18> */
.L_x_469:
[----:B------:R-:W-:Y:S04]  /*29f0*/  MOV R36, 0x1 ;  /* 0x0000000100247802 */ /* 0x000fe80000000f00 */
[----:B------:R-:W-:Y:S11]  /*2a00*/  ISETP.NE.AND P0, PT, R36, c[0x0][0x2a8], PT ;  /* 0x0000aa0024007a0c */ /* 0x000ff60003f05270 */
[----:B------:R-:W-:Y:S02]  /*2a10*/  @!UPT UIADD3 URZ, URZ, URZ, URZ ;  /* 0x0000003f3f3ff290 */ /* 0x000fe4000fffe03f */
[----:B------:R-:W-:Y:S05]  /*2a20*/  @P0 IMAD.HI.U32 R36, R38, c[0x0][0x2ac], RZ ;  /* 0x0000ab0026240a27 */ /* 0x000fea00078e00ff */
[----:B------:R-:W-:Y:S02]  /*2a30*/  @P0 SHF.R.U32.HI R38, RZ, c[0x0][0x2b0], R36 ;  /* 0x0000ac00ff260a19 */ /* 0x000fe40000011624 */
.L_x_470:
[----:B------:R-:W-:Y:S05]  /*2a40*/  BSYNC B0 ;  /* 0x0000000000007941 */ /* 0x000fea0003800000 */
.L_x_468:
[----:B------:R-:W-:Y:S04]  /*2a50*/  IMAD R39, R38, c[0x0][0x2a8], -R217 ;  /* 0x0000aa0026277a24 */ /* 0x000fe800078e0ad9 */
[----:B------:R-:W-:Y:S05]  /*2a60*/  IMAD.IADD R39, R39, 0x1, -R236 ;  /* 0x0000000127277824 */ /* 0x000fea00078e0aec */
[----:B------:R-:W-:Y:S02]  /*2a70*/  IADD3 R37, R39, c[0x0][0x2a8], RZ ;  /* 0x0000aa0027257a10 */ /* 0x000fe40007ffe0ff */
[----:B------:R-:W-:Y:S02]  /*2a80*/  IMNMX R252, R252, R39, !PT ;  /* 0x00000027fcfc7217 */ /* 0x000fe40007800200 */
[----:B------:R-:W-:Y:S02]  /*2a90*/  IMNMX R248, R248, R37, PT ;  /* 0x00000025f8f87217 */ /* 0x000fe40003800200 */
.L_x_467:
        /* <DEDUP_REMOVED lines=18> */
.L_x_473:
[----:B------:R-:W-:Y:S04]  /*2bc0*/  MOV R36, 0x1 ;  /* 0x0000000100247802 */ /* 0x000fe80000000f00 */
[----:B------:R-:W-:Y:S11]  /*2bd0*/  ISETP.NE.AND P0, PT, R36, c[0x0][0x2a8], PT ;  /* 0x0000aa0024007a0c */ /* 0x000ff60003f05270 */
[----:B------:R-:W-:Y:S02]  /*2be0*/  @!UPT UIADD3 URZ, URZ, URZ, URZ ;  /* 0x0000003f3f3ff290 */ /* 0x000fe4000fffe03f */
[----:B------:R-:W-:Y:S05]  /*2bf0*/  @P0 IMAD.HI.U32 R36, R38, c[0x0][0x2ac], RZ ;  /* 0x0000ab0026240a27 */ /* 0x000fea00078e00ff */
[----:B------:R-:W-:Y:S02]  /*2c00*/  @P0 SHF.R.U32.HI R38, RZ, c[0x0][0x2b0], R36 ;  /* 0x0000ac00ff260a19 */ /* 0x000fe40000011624 */
.L_x_474:
[----:B------:R-:W-:Y:S05]  /*2c10*/  BSYNC B0 ;  /* 0x0000000000007941 */ /* 0x000fea0003800000 */
.L_x_472:
[----:B------:R-:W-:Y:S04]  /*2c20*/  IMAD R37, R38, c[0x0][0x2a8], -R217 ;  /* 0x0000aa0026257a24 */ /* 0x000fe800078e0ad9 */
[----:B------:R-:W-:Y:S05]  /*2c30*/  IMAD.IADD R38, R37, 0x1, -R236 ;  /* 0x0000000125267824 */ /* 0x000fea00078e0aec */
[----:B------:R-:W-:Y:S02]  /*2c40*/  IADD3 R36, R38, c[0x0][0x2a8], RZ ;  /* 0x0000aa0026247a10 */ /* 0x000fe40007ffe0ff */
[----:B------:R-:W-:Y:S02]  /*2c50*/  IMNMX R203, R203, R38, !PT ;  /* 0x00000026cbcb7217 */ /* 0x000fe40007800200 */
[----:B------:R-:W-:Y:S02]  /*2c60*/  IMNMX R191, R191, R36, PT ;  /* 0x00000024bfbf7217 */ /* 0x000fe40003800200 */
.L_x_471:
        /* <DEDUP_REMOVED lines=18> */
.L_x_477:
[----:B------:R-:W-:Y:S04]  /*2d90*/  MOV R36, 0x1 ;  /* 0x0000000100247802 */ /* 0x000fe80000000f00 */
[----:B------:R-:W-:Y:S11]  /*2da0*/  ISETP.NE.AND P0, PT, R36, c[0x0][0x2a8], PT ;  /* 0x0000aa0024007a0c */ /* 0x000ff60003f05270 */
[----:B------:R-:W-:Y:S02]  /*2db0*/  @!UPT UIADD3 URZ, URZ, URZ, URZ ;  /* 0x0000003f3f3ff290 */ /* 0x000fe4000fffe03f */
[----:B------:R-:W-:Y:S05]  /*2dc0*/  @P0 IMAD.HI.U32 R36, R38, c[0x0][0x2ac], RZ ;  /* 0x0000ab0026240a27 */ /* 0x000fea00078e00ff */
[----:B------:R-:W-:Y:S02]  /*2dd0*/  @P0 SHF.R.U32.HI R38, RZ, c[0x0][0x2b0], R36 ;  /* 0x0000ac00ff260a19 */ /* 0x000fe40000011624 */
.L_x_478:
[----:B------:R-:W-:Y:S05]  /*2de0*/  BSYNC B0 ;  /* 0x0000000000007941 */ /* 0x000fea0003800000 */
.L_x_476:
[----:B------:R-:W-:Y:S04]  /*2df0*/  IMAD R37, R38, c[0x0][0x2a8], -R217 ;  /* 0x0000aa0026257a24 */ /* 0x000fe800078e0ad9 */
[----:B------:R-:W-:Y:S05]  /*2e00*/  IMAD.IADD R37, R37, 0x1, -R236 ;  /* 0x0000000125257824 */ /* 0x000fea00078e0aec */
[----:B------:R-:W-:Y:S02]  /*2e10*/  IADD3 R36, R37, c[0x0][0x2a8], RZ ;  /* 0x0000aa0025247a10 */ /* 0x000fe40007ffe0ff */
[----:B------:R-:W-:Y:S02]  /*2e20*/  IMNMX R188, R188, R37, !PT ;  /* 0x00000025bcbc7217 */ /* 0x000fe40007800200 */
[----:B------:R-:W-:Y:S02]  /*2e30*/  IMNMX R187, R187, R36, PT ;  /* 0x00000024bbbb7217 */ /* 0x000fe40003800200 */
.L_x_475:
        /* <DEDUP_REMOVED lines=38> */
.L_x_479:
        /* <DEDUP_REMOVED lines=430> */
.L_x_480:
        /* <DEDUP_REMOVED lines=174> */
.L_x_460:
        /* <DEDUP_REMOVED lines=118> */
.L_x_483:
        /* <DEDUP_REMOVED lines=53> */
.L_x_485:
[----:B------:R-:W-:Y:S05]  /*6110*/  BSYNC B0 ;  /* 0x0000000000007941 */ /* 0x000fea0003800000 */
.L_x_484:
        /* <DEDUP_REMOVED lines=16> */
.L_x_487:
[----:B------:R-:W-:Y:S05]  /*6220*/  BSYNC B0 ;  /* 0x0000000000007941 */ /* 0x000fea0003800000 */
.L_x_486:
        /* <DEDUP_REMOVED lines=16> */
.L_x_489:
[----:B------:R-:W-:Y:S05]  /*6330*/  BSYNC B0 ;  /* 0x0000000000007941 */ /* 0x000fea0003800000 */
.L_x_488:
        /* <DEDUP_REMOVED lines=16> */
.L_x_491:
[----:B------:R-:W-:Y:S05]  /*6440*/  BSYNC B0 ;  /* 0x0000000000007941 */ /* 0x000fea0003800000 */
.L_x_490:
        /* <DEDUP_REMOVED lines=19> */
.L_x_493:
[----:B------:R-:W-:Y:S05]  /*6580*/  BSYNC B0 ;  /* 0x0000000000007941 */ /* 0x000fea0003800000 */
.L_x_492:
        /* <DEDUP_REMOVED lines=14> */
.L_x_495:
[----:B------:R-:W-:Y:S05]  /*6670*/  BSYNC B0 ;  /* 0x0000000000007941 */ /* 0x000fea0003800000 */
.L_x_494:
        /* <DEDUP_REMOVED lines=14> */
.L_x_497:
[----:B------:R-:W-:Y:S05]  /*6760*/  BSYNC B0 ;  /* 0x0000000000007941 */ /* 0x000fea0003800000 */
.L_x_496:
        /* <DEDUP_REMOVED lines=14> */
.L_x_482:
        /* <DEDUP_REMOVED lines=18> */
.L_x_498:
        /* <DEDUP_REMOVED lines=37> */
.L_x_500:
[----:B------:R-:W-:Y:S05]  /*6bc0*/  BSYNC B0 ;  /* 0x0000000000007941 */ /* 0x000fea0003800000 */
.L_x_499:
        /* <DEDUP_REMOVED lines=16> */
.L_x_502:
[----:B------:R-:W-:Y:S05]  /*6cd0*/  BSYNC B0 ;  /* 0x0000000000007941 */ /* 0x000fea0003800000 */
.L_x_501:
        /* <DEDUP_REMOVED lines=16> */
.L_x_504:
[----:B------:R-:W-:Y:S05]  /*6de0*/  BSYNC B0 ;  /* 0x0000000000007941 */ /* 0x000fea0003800000 */
.L_x_503:
        /* <DEDUP_REMOVED lines=16> */
.L_x_506:
[----:B------:R-:W-:Y:S05]  /*6ef0*/  BSYNC B0 ;  /* 0x0000000000007941 */ /* 0x000fea0003800000 */
.L_x_505:
        /* <DEDUP_REMOVED lines=19> */
.L_x_508:
[----:B------:R-:W-:Y:S05]  /*7030*/  BSYNC B0 ;  /* 0x0000000000007941 */ /* 0x000fea0003800000 */
.L_x_507:
        /* <DEDUP_REMOVED lines=14> */
.L_x_510:
[----:B------:R-:W-:Y:S05]  /*7120*/  BSYNC B0 ;  /* 0x0000000000007941 */ /* 0x000fea0003800000 */
.L_x_509:
        /* <DEDUP_REMOVED lines=14> */
.L_x_512:
[----:B------:R-:W-:Y:S05]  /*7210*/  BSYNC B0 ;  /* 0x0000000000007941 */ /* 0x000fea0003800000 */
.L_x_511:
        /* <DEDUP_REMOVED lines=13> */
.L_x_513:
        /* <DEDUP_REMOVED lines=9> */
.L_x_1808:


//--------------------- .text._ZN7cutlass13device_kernelIN5flash19enable_sm80_to_sm89INS1_16FlashAttnBwdSm80INS1_25CollectiveMainloopBwdSm80ILi2ELi2EN4cute5tupleIJNS5_1CILi64EEENS7_ILi128EEES8_EEENS_10bfloat16_tEfNS_4arch4Sm80ELb0ELb1ELb0ELb1ELb0ELb0ELb0ELb0ELi2ELi2ELi4ELi2ELb1EEENS1_24CollectiveEpilogueBwdGQAISA_fSD_Li256ELb1ELb0EEENS1_19SingleTileSchedulerILb1ELb0ELb0ELi128EEEEEEEEEvNT_6ParamsE --------------------------
	.section	.text._ZN7cutlass13device_kernelIN5flash19enable_sm80_to_sm89INS1_16FlashAttnBwdSm80INS1_25CollectiveMainloopBwdSm80ILi2ELi2EN4cute5tupleIJNS5_1CILi64EEENS7_ILi128EEES8_EEENS_10bfloat16_tEfNS_4arch4Sm80ELb0ELb1ELb0ELb1ELb0ELb0ELb0ELb0ELi2ELi2ELi4ELi2ELb1EEENS1_24CollectiveEpilogueBwdGQAISA_fSD_Li256ELb1ELb0EEENS1_19SingleTileSchedulerILb1ELb0ELb0ELi128EEEEEEEEEvNT_6ParamsE,"ax",@progbits
	.sectioninfo	@"SHI_REGISTERS=255"
	.align	128
.text._ZN7cutlass13device_kernelIN5flash19enable_sm80_to_sm89INS1_16FlashAttnBwdSm80INS1_25CollectiveMainloopBwdSm80ILi2ELi2EN4cute5tupleIJNS5_1CILi64EEENS7_ILi128EEES8_EEENS_10bfloat16_tEfNS_4arch4Sm80ELb0ELb1ELb0ELb1ELb0ELb0ELb0ELb0ELi2ELi2ELi4ELi2ELb1EEENS1_24CollectiveEpilogueBwdGQAISA_fSD_Li256ELb1ELb0EEENS1_19SingleTileSchedulerILb1ELb0ELb0ELi128EEEEEEEEEvNT_6ParamsE:
        .type           _ZN7cutlass13device_kernelIN5flash19enable_sm80_to_sm89INS1_16FlashAttnBwdSm80INS1_25CollectiveMainloopBwdSm80ILi2ELi2EN4cute5tupleIJNS5_1CILi64EEENS7_ILi128EEES8_EEENS_10bfloat16_tEfNS_4arch4Sm80ELb0ELb1ELb0ELb1ELb0ELb0ELb0ELb0ELi2ELi2ELi4ELi2ELb1EEENS1_24CollectiveEpilogueBwdGQAISA_fSD_Li256ELb1ELb0EEENS1_19SingleTileSchedulerILb1ELb0ELb0ELi128EEEEEEEEEvNT_6ParamsE,@function
        .size           _ZN7cutlass13device_kernelIN5flash19enable_sm80_to_sm89INS1_16FlashAttnBwdSm80INS1_25CollectiveMainloopBwdSm80ILi2ELi2EN4cute5tupleIJNS5_1CILi64EEENS7_ILi128EEES8_EEENS_10bfloat16_tEfNS_4arch4Sm80ELb0ELb1ELb0ELb1ELb0ELb0ELb0ELb0ELi2ELi2ELi4ELi2ELb1EEENS1_24CollectiveEpilogueBwdGQAISA_fSD_Li256ELb1ELb0EEENS1_19SingleTileSchedulerILb1ELb0ELb0ELi128EEEEEEEEEvNT_6ParamsE,(.L_x_1809 - _ZN7cutlass13device_kernelIN5flash19enable_sm80_to_sm89INS1_16FlashAttnBwdSm80INS1_25CollectiveMainloopBwdSm80ILi2ELi2EN4cute5tupleIJNS5_1CILi64EEENS7_ILi128EEES8_EEENS_10bfloat16_tEfNS_4arch4Sm80ELb0ELb1ELb0ELb1ELb0ELb0ELb0ELb0ELi2ELi2ELi4ELi2ELb1EEENS1_24CollectiveEpilogueBwdGQAISA_fSD_Li256ELb1ELb0EEENS1_19SingleTileSchedulerILb1ELb0ELb0ELi128EEEEEEEEEvNT_6ParamsE)
        .other          _ZN7cutlass13device_kernelIN5flash19enable_sm80_to_sm89INS1_16FlashAttnBwdSm80INS1_25CollectiveMainloopBwdSm80ILi2ELi2EN4cute5tupleIJNS5_1CILi64EEENS7_ILi128EEES8_EEENS_10bfloat16_tEfNS_4arch4Sm80ELb0ELb1ELb0ELb1ELb0ELb0ELb0ELb0ELi2ELi2ELi4ELi2ELb1EEENS1_24CollectiveEpilogueBwdGQAISA_fSD_Li256ELb1ELb0EEENS1_19SingleTileSchedulerILb1ELb0ELb0ELi128EEEEEEEEEvNT_6ParamsE,@"STO_CUDA_ENTRY STV_DEFAULT"
_ZN7cutlass13device_kernelIN5flash19enable_sm80_to_sm89INS1_16FlashAttnBwdSm80INS1_25CollectiveMainloopBwdSm80ILi2ELi2EN4cute5tupleIJNS5_1CILi64EEENS7_ILi128EEES8_EEENS_10bfloat16_tEfNS_4arch4Sm80ELb0ELb1ELb0ELb1ELb0ELb0ELb0ELb0ELi2ELi2ELi4ELi2ELb1EEENS1_24CollectiveEpilogueBwdGQAISA_fSD_Li256ELb1ELb0EEENS1_19SingleTileSchedulerILb1ELb0ELb0ELi128EEEEEEEEEvNT_6ParamsE:
        /* <DEDUP_REMOVED lines=17> */
.L_x_515:
        /* <DEDUP_REMOVED lines=8> */
.L_x_517:
[----:B------:R-:W-:Y:S02]  /*0190*/  MOV R0, c[0x0][0x3ac] ;  /* 0x0000eb0000007a02 */ /* 0x000fe40000000f00 */
.L_x_516:
[----:B------:R-:W-:-:S05]  /*01a0*/  IMAD.SHL.U32 R217, R211, 0x80, RZ ;  /* 0x00000080d3d97824 */ /* 0x000fca00078e00ff */
[----:B-----5:R-:W-:-:S04]  /*01b0*/  ISETP.GE.AND P0, PT, R217, R0, PT ;  /* 0x00000000d900720c */ /* 0x020fc80003f06270 */
[----:B------:R-:W-:Y:S01]  /*01c0*/  SEL R216, R216, 0xffffffff, !P0 ;  /* 0xffffffffd8d87807 */ /* 0x000fe20004000000 */
[----:B------:R-:W-:Y:S05]  /*01d0*/  BRA `(.L_x_518) ;  /* 0x0000011000007947 */ /* 0x000fea0003800000 */
.L_x_514:
[----:B---34-:R-:W-:-:S04]  /*01e0*/  ISETP.NE.U32.AND P0, PT, RZ, c[0x0][0x3c8], PT ;  /* 0x0000f200ff007a0c */ /* 0x018fc80003f05070 */
[----:B------:R-:W-:-:S13]  /*01f0*/  ISETP.NE.AND.EX P0, PT, RZ, c[0x0][0x3cc], PT, P0 ;  /* 0x0000f300ff007a0c */ /* 0x000fda0003f05300 */
[----:B------:R-:W-:Y:S05]  /*0200*/  @!P0 BRA `(.L_x_519) ;  /* 0x0000002000008947 */ /* 0x000fea0003800000 */
[----:B------:R1:W5:Y:S01]  /*0210*/  LDG.E R0, [R4.64] ;  /* 0x0000000a04007981 */ /* 0x000362000c1e1900 */
[----:B------:R-:W-:Y:S05]  /*0220*/  BRA `(.L_x_520) ;  /* 0x0000009000007947 */ /* 0x000fea0003800000 */
.L_x_519:
        /* <DEDUP_REMOVED lines=8> */
.L_x_521:
[----:B------:R-:W-:Y:S02]  /*02b0*/  MOV R0, c[0x0][0x3ac] ;  /* 0x0000eb0000007a02 */ /* 0x000fe40000000f00 */
.L_x_520:
[----:B------:R-:W-:-:S05]  /*02c0*/  IMAD.SHL.U32 R217, R211, 0x80, RZ ;  /* 0x00000080d3d97824 */ /* 0x000fca00078e00ff */
[----:B-----5:R-:W-:-:S04]  /*02d0*/  ISETP.GE.AND P0, PT, R217, R0, PT ;  /* 0x00000000d900720c */ /* 0x020fc80003f06270 */
[----:B------:R-:W-:-:S04]  /*02e0*/  SEL R216, R216, 0xffffffff, !P0 ;  /* 0xffffffffd8d87807 */ /* 0x000fc80004000000 */
.L_x_518:
        /* <DEDUP_REMOVED lines=9> */
[----:B-1----:R-:W2:Y:S01]  /*0380*/  @P3 LDG.E R5, [R18.64] ;  /* 0x0000000a12053981 */ /* 0x002ea2000c1e1900 */
[----:B------:R-:W-:-:S03]  /*0390*/  IMAD.WIDE R16, R216, R11, c[0x0][0x2d0] ;  /* 0x0000b400d8107625 */ /* 0x000fc600078e020b */
[----:B------:R-:W3:Y:S01]  /*03a0*/  @P3 LDG.E R15, [R18.64] ;  /* 0x0000000a120f3981 */ /* 0x000ee2000c1e1900 */
[----:B------:R-:W-:Y:S02]  /*03b0*/  IMAD.MOV.U32 R215, RZ, RZ, c[0x0][0x168] ;  /* 0x00005a00ffd77624 */ /* 0x000fe400078e00ff */
[----:B------:R-:W-:Y:S01]  /*03c0*/  @P0 IMAD.WIDE R20, R216, R11, c[0x0][0x2d8] ;  /* 0x0000b600d8140625 */ /* 0x000fe200078e020b */
[----:B------:R-:W4:Y:S04]  /*03d0*/  @P5 LDG.E R13, [R16.64] ;  /* 0x0000000a100d5981 */ /* 0x000f28000c1e1900 */
[----:B------:R1:W5:Y:S01]  /*03e0*/  @P0 LDG.E R215, [R20.64] ;  /* 0x0000000a14d70981 */ /* 0x000362000c1e1900 */
[----:B------:R-:W-:Y:S01]  /*03f0*/  CS2R R8, SRZ ;  /* 0x0000000000087805 */ /* 0x000fe2000001ff00 */
[----:B------:R-:W-:-:S02]  /*0400*/  IMAD.MOV.U32 R208, RZ, RZ, RZ ;  /* 0x000000ffffd07224 */ /* 0x000fc400078e00ff */
[----:B------:R-:W-:Y:S02]  /*0410*/  IMAD.MOV.U32 R214, RZ, RZ, c[0x0][0x198] ;  /* 0x00006600ffd67624 */ /* 0x000fe400078e00ff */
[----:B--2---:R-:W-:-:S05]  /*0420*/  @P3 IMAD R5, R216, 0x40, R5 ;  /* 0x00000040d8053824 */ /* 0x004fca00078e0205 */
[----:B------:R-:W-:Y:S02]  /*0430*/  @P3 SHF.R.S32.HI R0, RZ, 0x1f, R5 ;  /* 0x0000001fff003819 */ /* 0x000fe40000011405 */
[--C-:B----4-:R-:W-:Y:S01]  /*0440*/  @P5 SHF.R.S32.HI R9, RZ, 0x1f, R13.reuse ;  /* 0x0000001fff095819 */ /* 0x110fe2000001140d */
[----:B------:R-:W-:Y:S01]  /*0450*/  @P5 IMAD.MOV.U32 R8, RZ, RZ, R13 ;  /* 0x000000ffff085224 */ /* 0x000fe200078e000d */
[----:B------:R-:W-:Y:S02]  /*0460*/  @P3 LEA.HI R0, R0, R5, RZ, 0x6 ;  /* 0x0000000500003211 */ /* 0x000fe400078f30ff */
[----:B------:R-:W-:Y:S02]  /*0470*/  CS2R R4, SRZ ;  /* 0x0000000000047805 */ /* 0x000fe4000001ff00 */
[--C-:B---3--:R-:W-:Y:S01]  /*0480*/  @P3 SHF.R.S32.HI R5, RZ, 0x1f, R15.reuse ;  /* 0x0000001fff053819 */ /* 0x108fe2000001140f */
[----:B------:R-:W-:Y:S01]  /*0490*/  @P3 IMAD.MOV.U32 R4, RZ, RZ, R15 ;  /* 0x000000ffff043224 */ /* 0x000fe200078e000f */
[----:B------:R-:W-:Y:S01]  /*04a0*/  @P3 LOP3.LUT R208, R0, 0xffffffc0, RZ, 0xc0, !PT ;  /* 0xffffffc000d03812 */ /* 0x000fe200078ec0ff */
[----:B------:R-:W-:Y:S05]  /*04b0*/  @P0 BRA `(.L_x_522) ;  /* 0x0000004000000947 */ /* 0x000fea0003800000 */
[----:B-1----:R-:W-:Y:S05]  /*04c0*/  @!P3 BRA `(.L_x_522) ;  /* 0x000000300000b947 */ /* 0x002fea0003800000 */
[----:B-----5:R-:W2:Y:S04]  /*04d0*/  LDG.E R215, [R18.64] ;  /* 0x0000000a12d77981 */ /* 0x020ea8000c1e1900 */
[----:B------:R-:W2:Y:S02]  /*04e0*/  LDG.E R0, [R18.64+0x4] ;  /* 0x0000040a12007981 */ /* 0x000ea4000c1e1900 */
[----:B--2---:R-:W-:-:S02]  /*04f0*/  IADD3 R215, -R215, R0, RZ ;  /* 0x00000000d7d77210 */ /* 0x004fc40007ffe1ff */
.L_x_522:
[----:B-1----:R-:W-:-:S04]  /*0500*/  ISETP.NE.U32.AND P0, PT, RZ, c[0x0][0x2e0], PT ;  /* 0x0000b800ff007a0c */ /* 0x002fc80003f05070 */
[----:B------:R-:W-:-:S13]  /*0510*/  ISETP.NE.AND.EX P0, PT, RZ, c[0x0][0x2e4], PT, P0 ;  /* 0x0000b900ff007a0c */ /* 0x000fda0003f05300 */
[----:B------:R-:W-:Y:S05]  /*0520*/  @!P0 BRA `(.L_x_523) ;  /* 0x0000003000008947 */ /* 0x000fea0003800000 */
[----:B------:R-:W-:-:S05]  /*0530*/  IMAD.WIDE R10, R216, R11, c[0x0][0x2e0] ;  /* 0x0000b800d80a7625 */ /* 0x000fca00078e020b */
[----:B------:R1:W5:Y:S01]  /*0540*/  LDG.E R214, [R10.64] ;  /* 0x0000000a0ad67981 */ /* 0x000362000c1e1900 */
[----:B------:R-:W-:Y:S05]  /*0550*/  BRA `(.L_x_524) ;  /* 0x0000004000007947 */ /* 0x000fea0003800000 */
.L_x_523:
[----:B------:R-:W-:Y:S05]  /*0560*/  @!P5 BRA `(.L_x_524) ;  /* 0x000000300000d947 */ /* 0x000fea0003800000 */
[----:B------:R-:W2:Y:S04]  /*0570*/  LDG.E R214, [R16.64] ;  /* 0x0000000a10d67981 */ /* 0x000ea8000c1e1900 */
[----:B------:R-:W2:Y:S02]  /*0580*/  LDG.E R11, [R16.64+0x4] ;  /* 0x0000040a100b7981 */ /* 0x000ea4000c1e1900 */
[----:B--2---:R-:W-:Y:S02]  /*0590*/  IADD3 R214, -R214, R11, RZ ;  /* 0x0000000bd6d67210 */ /* 0x004fe40007ffe1ff */
.L_x_524:
        /* <DEDUP_REMOVED lines=13> */
.L_x_525:
        /* <DEDUP_REMOVED lines=43> */
[----:B------:R-:W-:Y:S01]  /*0920*/  IMAD.MOV.U32 R11, RZ, RZ, R3 ;  /* 0x000000ffff0b7224 */ /* 0x000fe200078e0003 */
[--C-:B------:R-:W-:Y:S01]  /*0930*/  SHF.R.S32.HI R17, RZ, 0x1f, R6.reuse ;  /* 0x0000001fff117819 */ /* 0x100fe20000011406 */
[----:B------:R-:W-:Y:S01]  /*0940*/  IMAD.IADD R235, R214, 0x1, -R217 ;  /* 0x00000001d6eb7824 */ /* 0x000fe200078e0ad9 */
[----:B------:R-:W-:Y:S01]  /*0950*/  ISETP.NE.AND P2, PT, R0, 0x1, PT ;  /* 0x000000010000780c */ /* 0x000fe20003f45270 */
[----:B------:R-:W-:Y:S01]  /*0960*/  IMAD R14, R2, c[0x0][0x238], RZ ;  /* 0x00008e00020e7a24 */ /* 0x000fe200078e02ff */
[----:B------:R-:W-:Y:S01]  /*0970*/  SHF.R.S32.HI R7, RZ, 0x1f, R6 ;  /* 0x0000001fff077819 */ /* 0x000fe20000011406 */
[----:B------:R-:W-:Y:S01]  /*0980*/  IMAD.SHL.U32 R222, R6, 0x4, RZ ;  /* 0x0000000406de7824 */ /* 0x000fe200078e00ff */
[----:B------:R-:W-:Y:S01]  /*0990*/  LEA.HI R19, R17, R6, RZ, 0x3 ;  /* 0x0000000611137211 */ /* 0x000fe200078f18ff */
[C---:B------:R-:W-:Y:S01]  /*09a0*/  IMAD R14, R3.reuse, c[0x0][0x23c], R14 ;  /* 0x00008f00030e7a24 */ /* 0x040fe200078e020e */
[----:B------:R-:W-:Y:S01]  /*09b0*/  SEL R18, R216, RZ, !P5 ;  /* 0x000000ffd8127207 */ /* 0x000fe20006800000 */
[----:B------:R-:W-:Y:S01]  /*09c0*/  IMAD.WIDE.U32 R12, R3, c[0x0][0x238], R6 ;  /* 0x00008e00030c7a25 */ /* 0x000fe200078e0006 */
[----:B------:R-:W-:Y:S01]  /*09d0*/  SHF.R.S32.HI R212, RZ, 0x3, R19 ;  /* 0x00000003ffd47819 */ /* 0x000fe20000011413 */
[----:B------:R-:W-:Y:S01]  /*09e0*/  ULDC.64 UR4, c[0x0][0x1d8] ;  /* 0x0000760000047ab9 */ /* 0x000fe20000000a00 */
[----:B------:R-:W-:Y:S01]  /*09f0*/  LOP3.LUT R21, R19, 0xfffffff8, RZ, 0xc0, !PT ;  /* 0xfffffff813157812 */ /* 0x000fe200078ec0ff */
[----:B------:R-:W-:Y:S01]  /*0a00*/  IMAD.IADD R15, R13, 0x1, R14 ;  /* 0x000000010d0f7824 */ /* 0x000fe200078e020e */
[----:B------:R-:W-:Y:S01]  /*0a10*/  SHF.R.S32.HI R13, RZ, 0x1f, R212 ;  /* 0x0000001fff0d7819 */ /* 0x000fe200000114d4 */
[----:B------:R-:W-:Y:S01]  /*0a20*/  @P2 IMAD.HI.U32 R0, R3, c[0x0][0x24c], RZ ;  /* 0x0000930003002a27 */ /* 0x000fe200078e00ff */
[C---:B------:R-:W-:Y:S01]  /*0a30*/  IADD3 R26, P0, R212.reuse, R8, RZ ;  /* 0x00000008d41a7210 */ /* 0x040fe20007f1e0ff */
[----:B------:R-:W-:Y:S01]  /*0a40*/  USHF.L.U32 UR6, UR4, 0x6, URZ ;  /* 0x0000000604067899 */ /* 0x000fe2000800063f */
[----:B------:R-:W-:Y:S01]  /*0a50*/  IADD3 R220, P1, R212, R4, RZ ;  /* 0x00000004d4dc7210 */ /* 0x000fe20007f3e0ff */
[----:B------:R-:W-:Y:S01]  /*0a60*/  IMAD.IADD R16, R6, 0x1, -R21 ;  /* 0x0000000106107824 */ /* 0x000fe200078e0a15 */
[----:B------:R-:W-:Y:S01]  /*0a70*/  @P2 SHF.R.U32.HI R11, RZ, c[0x0][0x250], R0 ;  /* 0x00009400ff0b2a19 */ /* 0x000fe20000011600 */
[----:B------:R-:W-:Y:S01]  /*0a80*/  IMAD.X R27, R13, 0x1, R9, P0 ;  /* 0x000000010d1b7824 */ /* 0x000fe200000e0609 */
[----:B------:R-:W-:Y:S01]  /*0a90*/  SHF.R.S32.HI R9, RZ, 0x1f, R216 ;  /* 0x0000001fff097819 */ /* 0x000fe200000114d8 */
[----:B------:R-:W-:Y:S01]  /*0aa0*/  IMAD.MOV.U32 R14, RZ, RZ, R12 ;  /* 0x000000ffff0e7224 */ /* 0x000fe200078e000c */
[----:B------:R-:W-:Y:S01]  /*0ab0*/  SEL R0, R216, RZ, !P3 ;  /* 0x000000ffd8007207 */ /* 0x000fe20005800000 */
[----:B------:R-:W-:Y:S01]  /*0ac0*/  IMAD.SHL.U32 R22, R16, 0x8, RZ ;  /* 0x0000000810167824 */ /* 0x000fe200078e00ff */
[----:B------:R-:W-:Y:S01]  /*0ad0*/  SEL R12, R9, RZ, !P3 ;  /* 0x000000ff090c7207 */ /* 0x000fe20005800000 */
[----:B------:R-:W-:Y:S01]  /*0ae0*/  IMAD.SHL.U32 R205, R208, 0x40, RZ ;  /* 0x00000040d0cd7824 */ /* 0x000fe200078e00ff */
[----:B------:R-:W-:Y:S01]  /*0af0*/  SHF.R.S32.HI R20, RZ, 0x1f, R11 ;  /* 0x0000001fff147819 */ /* 0x000fe2000001140b */
[----:B------:R-:W-:Y:S01]  /*0b00*/  IMAD.IADD R4, R235, 0x1, -R212 ;  /* 0x00000001eb047824 */ /* 0x000fe200078e0ad4 */
[----:B------:R-:W-:Y:S01]  /*0b10*/  SHF.R.S32.HI R23, RZ, 0x1f, R22 ;  /* 0x0000001fff177819 */ /* 0x000fe20000011416 */
[----:B------:R-:W-:Y:S01]  /*0b20*/  IMAD R21, R12, c[0x0][0x240], RZ ;  /* 0x000090000c157a24 */ /* 0x000fe200078e02ff */
[----:B------:R-:W-:Y:S01]  /*0b30*/  SHF.R.S32.HI R223, RZ, 0x1f, R222 ;  /* 0x0000001fffdf7819 */ /* 0x000fe200000114de */
[----:B------:R-:W-:Y:S01]  /*0b40*/  IMAD.WIDE.U32 R14, R0, c[0x0][0x240], R14 ;  /* 0x00009000000e7a25 */ /* 0x000fe200078e000e */
[C---:B------:R-:W-:Y:S01]  /*0b50*/  ISETP.GE.AND P2, PT, R4.reuse, 0x1, PT ;  /* 0x000000010400780c */ /* 0x040fe20003f46270 */
[----:B------:R-:W-:Y:S01]  /*0b60*/  UMOV UR8, 0x6 ;  /* 0x0000000600087882 */ /* 0x000fe20000000000 */
[----:B------:R-:W-:Y:S01]  /*0b70*/  ISETP.GE.AND P0, PT, R4, 0x21, PT ;  /* 0x000000210400780c */ /* 0x000fe20003f06270 */
[----:B------:R-:W-:Y:S01]  /*0b80*/  IMAD R24, R20, c[0x0][0x1e0], RZ ;  /* 0x0000780014187a24 */ /* 0x000fe200078e02ff */
[----:B------:R-:W-:Y:S01]  /*0b90*/  ISETP.GE.AND P4, PT, R4, 0x41, PT ;  /* 0x000000410400780c */ /* 0x000fe20003f86270 */
[----:B------:R-:W-:Y:S01]  /*0ba0*/  IMAD.X R5, R13, 0x1, R5, P1 ;  /* 0x000000010d057824 */ /* 0x000fe200008e0605 */
[----:B------:R-:W-:Y:S01]  /*0bb0*/  SHF.R.S32.HI R13, RZ, 0x1f, R205 ;  /* 0x0000001fff0d7819 */ /* 0x000fe200000114cd */
[----:B------:R-:W-:Y:S01]  /*0bc0*/  IMAD R30, R2, c[0x0][0x270], RZ ;  /* 0x00009c00021e7a24 */ /* 0x000fe200078e02ff */
[----:B------:R-:W-:Y:S01]  /*0bd0*/  IADD3 R205, P1, R205, R14, RZ ;  /* 0x0000000ecdcd7210 */ /* 0x000fe20007f3e0ff */
[----:B------:R-:W-:Y:S01]  /*0be0*/  IMAD R204, R0, c[0x0][0x244], R21 ;  /* 0x0000910000cc7a24 */ /* 0x000fe200078e0215 */
[----:B------:R-:W-:Y:S01]  /*0bf0*/  ISETP.GE.AND P3, PT, R4, 0x61, PT ;  /* 0x000000610400780c */ /* 0x000fe20003f66270 */
[----:B------:R-:W-:Y:S01]  /*0c00*/  IMAD R28, R2, c[0x0][0x288], RZ ;  /* 0x0000a200021c7a24 */ /* 0x000fe200078e02ff */
[----:B------:R-:W-:Y:S01]  /*0c10*/  SEL R9, R9, RZ, !P5 ;  /* 0x000000ff09097207 */ /* 0x000fe20006800000 */
[----:B------:R-:W-:Y:S01]  /*0c20*/  IMAD R24, R11, c[0x0][0x1e4], R24 ;  /* 0x000079000b187a24 */ /* 0x000fe200078e0218 */
[----:B------:R-:W-:Y:S01]  /*0c30*/  LEA.HI R4, R17, R6, RZ, 0x4 ;  /* 0x0000000611047211 */ /* 0x000fe200078f20ff */
[----:B------:R-:W-:Y:S01]  /*0c40*/  IMAD.WIDE.U32 R36, R11, c[0x0][0x1e0], R22 ;  /* 0x000078000b247a25 */ /* 0x000fe200078e0016 */
[----:B------:R-:W-:Y:S01]  /*0c50*/  IADD3.X R204, R13, R15, R204, P1, !PT ;  /* 0x0000000f0dcc7210 */ /* 0x000fe20000ffe4cc */
[----:B------:R-:W-:Y:S01]  /*0c60*/  USHF.L.U64.HI UR5, UR4, UR8, UR5 ;  /* 0x0000000804057299 */ /* 0x000fe20008010205 */
[----:B------:R-:W-:Y:S01]  /*0c70*/  SHF.R.S32.HI R13, RZ, 0x4, R4 ;  /* 0x00000004ff0d7819 */ /* 0x000fe20000011404 */
[C---:B------:R-:W-:Y:S01]  /*0c80*/  IMAD R30, R3.reuse, c[0x0][0x274], R30 ;  /* 0x00009d00031e7a24 */ /* 0x040fe200078e021e */
[----:B------:R-:W-:Y:S01]  /*0c90*/  SHF.R.S32.HI R8, RZ, 0x1f, R208 ;  /* 0x0000001fff087819 */ /* 0x000fe200000114d0 */
[----:B------:R-:W-:Y:S01]  /*0ca0*/  IMAD.WIDE.U32 R34, R3, c[0x0][0x270], R222 ;  /* 0x00009c0003227a25 */ /* 0x000fe200078e00de */
[----:B------:R-:W-:-:S02]  /*0cb0*/  LEA.HI R14, R4, R13, RZ, 0x1 ;  /* 0x0000000d040e7211 */ /* 0x000fc400078f08ff */
[----:B------:R-:W-:Y:S01]  /*0cc0*/  ISETP.GE.OR P6, PT, R22, c[0x0][0x1cc], !P0 ;  /* 0x0000730016007a0c */ /* 0x000fe200047c6670 */
[C---:B------:R-:W-:Y:S01]  /*0cd0*/  IMAD R28, R3.reuse, c[0x0][0x28c], R28 ;  /* 0x0000a300031c7a24 */ /* 0x040fe200078e021c */
[----:B------:R-:W-:Y:S01]  /*0ce0*/  LOP3.LUT R14, R14, 0xfffffffe, RZ, 0xc0, !PT ;  /* 0xfffffffe0e0e7812 */ /* 0x000fe200078ec0ff */
[----:B------:R-:W-:Y:S01]  /*0cf0*/  IMAD.WIDE.U32 R32, R3, c[0x0][0x288], R222 ;  /* 0x0000a20003207a25 */ /* 0x000fe200078e00de */
[----:B------:R-:W-:Y:S02]  /*0d00*/  ISETP.GE.OR P0, PT, R22, c[0x0][0x19c], !P0 ;  /* 0x0000670016007a0c */ /* 0x000fe40004706670 */
[----:B------:R-:W-:Y:S01]  /*0d10*/  LEA.HI R197, R17, R6, RZ, 0x7 ;  /* 0x0000000611c57211 */ /* 0x000fe200078f38ff */
[----:B------:R-:W-:Y:S02]  /*0d20*/  IMAD.IADD R25, R37, 0x1, R24 ;  /* 0x0000000125197824 */ /* 0x000fe400078e0218 */
[----:B------:R-:W-:Y:S01]  /*0d30*/  IMAD.MOV.U32 R24, RZ, RZ, R36 ;  /* 0x000000ffff187224 */ /* 0x000fe200078e0024 */
[----:B------:R-:W-:Y:S01]  /*0d40*/  SHF.R.U32.HI R197, RZ, 0x4, R197 ;  /* 0x00000004ffc57819 */ /* 0x000fe200000116c5 */
[----:B------:R-:W-:-:S02]  /*0d50*/  IMAD R15, R9, c[0x0][0x1e8], RZ ;  /* 0x00007a00090f7a24 */ /* 0x000fc400078e02ff */
[----:B------:R-:W-:Y:S02]  /*0d60*/  IMAD.IADD R31, R35, 0x1, R30 ;  /* 0x00000001231f7824 */ /* 0x000fe400078e021e */
[----:B------:R-:W-:Y:S02]  /*0d70*/  IMAD.IADD R29, R33, 0x1, R28 ;  /* 0x00000001211d7824 */ /* 0x000fe400078e021c */
[----:B------:R-:W-:Y:S02]  /*0d80*/  IMAD.MOV.U32 R30, RZ, RZ, R34 ;  /* 0x000000ffff1e7224 */ /* 0x000fe400078e0022 */
[----:B------:R-:W-:Y:S02]  /*0d90*/  IMAD.MOV.U32 R28, RZ, RZ, R32 ;  /* 0x000000ffff1c7224 */ /* 0x000fe400078e0020 */
        /* <DEDUP_REMOVED lines=33> */
[----:B------:R-:W-:Y:S01]  /*0fb0*/  IMAD R20, R11, c[0x0][0x1b4], R20 ;  /* 0x00006d000b147a24 */ /* 0x000fe200078e0214 */
        /* <DEDUP_REMOVED lines=22> */
[----:B------:R-:W-:Y:S01]  /*1120*/  ISETP.GE.OR P1, PT, R22, c[0x0][0x1cc], !P3 ;  /* 0x0000730016007a0c */ /* 0x000fe20005f26670 */
[----:B------:R-:W-:Y:S01]  /*1130*/  IMAD R24, R2, c[0x0][0x180], RZ ;  /* 0x0000600002187a24 */ /* 0x000fe200078e02ff */
[----:B------:R-:W-:Y:S01]  /*1140*/  ISETP.GE.OR P4, PT, R22, c[0x0][0x19c], !P4 ;  /* 0x0000670016007a0c */ /* 0x000fe20006786670 */
[----:B------:R3:W-:Y:S01]  /*1150*/  LDGSTS.E.BYPASS.LTC128B.128 [R8+0x6080], [R20.64], !P5 ;  /* 0x0608000014087fae */ /* 0x0007e2000e901d4a */
[----:B------:R-:W-:Y:S01]  /*1160*/  IADD3 R34, P5, R20, UR6, RZ ;  /* 0x0000000614227c10 */ /* 0x000fe2000ffbe0ff */
[----:B------:R-:W-:Y:S01]  /*1170*/  IMAD R24, R3, c[0x0][0x184], R24 ;  /* 0x0000610003187a24 */ /* 0x000fe200078e0218 */
[C---:B------:R-:W-:Y:S01]  /*1180*/  ISETP.GE.OR P3, PT, R22.reuse, c[0x0][0x19c], !P3 ;  /* 0x0000670016007a0c */ /* 0x040fe20005f66670 */
[----:B------:R-:W-:Y:S01]  /*1190*/  ULDC.64 UR6, c[0x0][0x208] ;  /* 0x0000820000067ab9 */ /* 0x000fe20000000a00 */
        /* <DEDUP_REMOVED lines=11> */
[----:B------:R-:W-:Y:S01]  /*1250*/  USHF.L.U64.HI UR9, UR6, UR8, UR7 ;  /* 0x0000000806097299 */ /* 0x000fe20008010207 */
[----:B------:R-:W-:Y:S01]  /*1260*/  IMAD R11, R27, c[0x0][0x1a8], RZ ;  /* 0x00006a001b0b7a24 */ /* 0x000fe200078e02ff */
[----:B------:R-:W-:Y:S01]  /*1270*/  USHF.L.U32 UR12, UR6, 0x6, URZ ;  /* 0x00000006060c7899 */ /* 0x000fe2000800063f */
[----:B------:R-:W-:Y:S01]  /*1280*/  IMAD.MOV.U32 R192, RZ, RZ, 0x20 ;  /* 0x00000020ffc07424 */ /* 0x000fe200078e00ff */
[----:B------:R-:W-:Y:S01]  /*1290*/  IADD3 R229, R8, 0x4080, RZ ;  /* 0x0000408008e57810 */ /* 0x000fe20007ffe0ff */
[----:B------:R-:W-:Y:S01]  /*12a0*/  IMAD R18, R26, c[0x0][0x1ac], R11 ;  /* 0x00006b001a127a24 */ /* 0x000fe200078e020b */
[----:B------:R-:W-:Y:S01]  /*12b0*/  LEA.HI R11, R17, R6, RZ, 0x5 ;  /* 0x00000006110b7211 */ /* 0x000fe200078f28ff */
[----:B--2---:R-:W-:Y:S01]  /*12c0*/  IMAD.WIDE.U32 R32, R3, c[0x0][0x180], R22 ;  /* 0x0000600003207a25 */ /* 0x004fe200078e0016 */
[----:B------:R-:W-:-:S03]  /*12d0*/  IADD3 R228, R8, 0x8080, RZ ;  /* 0x0000808008e47810 */ /* 0x000fc60007ffe0ff */
[----:B---3--:R-:W-:-:S04]  /*12e0*/  IMAD.WIDE.U32 R20, R26, c[0x0][0x1a8], R28 ;  /* 0x00006a001a147a25 */ /* 0x008fc800078e001c */
[----:B------:R-:W-:Y:S01]  /*12f0*/  IMAD R26, R2, c[0x0][0x210], RZ ;  /* 0x00008400021a7a24 */ /* 0x000fe200078e02ff */
[C---:B------:R-:W-:Y:S01]  /*1300*/  LEA R30, P1, R20.reuse, c[0x0][0x190], 0x1 ;  /* 0x00006400141e7a11 */ /* 0x040fe200078208ff */
[----:B------:R-:W-:Y:S01]  /*1310*/  IMAD.IADD R2, R21, 0x1, R18 ;  /* 0x0000000115027824 */ /* 0x000fe200078e0212 */
[----:B------:R-:W-:Y:S01]  /*1320*/  SHF.R.S32.HI R18, RZ, 0x5, R11 ;  /* 0x00000005ff127819 */ /* 0x000fe2000001140b */
[C---:B------:R-:W-:Y:S02]  /*1330*/  IMAD R26, R3.reuse, c[0x0][0x214], R26 ;  /* 0x00008500031a7a24 */ /* 0x040fe400078e021a */
[----:B------:R-:W-:Y:S01]  /*1340*/  IMAD.WIDE.U32 R28, R3, c[0x0][0x210], R22 ;  /* 0x00008400031c7a25 */ /* 0x000fe200078e0016 */
[----:B------:R-:W-:Y:S02]  /*1350*/  LEA.HI R21, R11, R18, RZ, 0x1 ;  /* 0x000000120b157211 */ /* 0x000fe400078f08ff */
[----:B------:R-:W-:Y:S01]  /*1360*/  LEA.HI.X R31, R20, c[0x0][0x194], R2, 0x1, P1 ;  /* 0x00006500141f7a11 */ /* 0x000fe200008f0c02 */
[----:B------:R-:W-:Y:S01]  /*1370*/  IMAD.IADD R25, R33, 0x1, R24 ;  /* 0x0000000121197824 */ /* 0x000fe200078e0218 */
[----:B------:R-:W-:Y:S01]  /*1380*/  LOP3.LUT R21, R21, 0xfffffffe, RZ, 0xc0, !PT ;  /* 0xfffffffe15157812 */ /* 0x000fe200078ec0ff */
[----:B------:R-:W-:Y:S01]  /*1390*/  IMAD.MOV.U32 R24, RZ, RZ, R32 ;  /* 0x000000ffff187224 */ /* 0x000fe200078e0020 */
[----:B------:R-:W-:Y:S01]  /*13a0*/  IADD3 R2, P1, R30, UR13, RZ ;  /* 0x0000000d1e027c10 */ /* 0x000fe2000ff3e0ff */
[----:B------:R-:W-:Y:S01]  /*13b0*/  IMAD.IADD R27, R29, 0x1, R26 ;  /* 0x000000011d1b7824 */ /* 0x000fe200078e021a */
[----:B------:R4:W-:Y:S01]  /*13c0*/  LDGSTS.E.BYPASS.LTC128B.128 [R8+0x80], [R30.64], !P2 ;  /* 0x000800001e087fae */ /* 0x0009e2000d101d4a */
[----:B------:R-:W-:Y:S01]  /*13d0*/  IMAD.IADD R198, R18, 0x1, -R21 ;  /* 0x0000000112c67824 */ /* 0x000fe200078e0a15 */
[----:B------:R-:W-:Y:S01]  /*13e0*/  IADD3.X R3, R31, UR5, RZ, P1, !PT ;  /* 0x000000051f037c10 */ /* 0x000fe20008ffe4ff */
[----:B------:R-:W-:Y:S01]  /*13f0*/  IMAD R21, R12, c[0x0][0x188], RZ ;  /* 0x000062000c157a24 */ /* 0x000fe200078e02ff */
[C---:B------:R-:W-:Y:S01]  /*1400*/  LOP3.LUT P2, RZ, R16.reuse, 0x4, RZ, 0xc0, !PT ;  /* 0x0000000410ff7812 */ /* 0x040fe2000784c0ff */
[----:B------:R-:W-:Y:S01]  /*1410*/  IMAD.MOV.U32 R26, RZ, RZ, R28 ;  /* 0x000000ffff1a7224 */ /* 0x000fe200078e001c */
[----:B------:R-:W-:Y:S01]  /*1420*/  LOP3.LUT P1, RZ, R16, 0x2, RZ, 0xc0, !PT ;  /* 0x0000000210ff7812 */ /* 0x000fe2000782c0ff */
[----:B------:R-:W-:Y:S01]  /*1430*/  IMAD R29, R12, c[0x0][0x218], RZ ;  /* 0x000086000c1d7a24 */ /* 0x000fe200078e02ff */
[----:B------:R1:W-:Y:S01]  /*1440*/  LDGSTS.E.BYPASS.LTC128B.128 [R8+0x1080], [R2.64], !P0 ;  /* 0x0108000002087fae */ /* 0x0003e2000c101d4a */
[C---:B------:R-:W-:Y:S01]  /*1450*/  IMAD R12, R0.reuse, c[0x0][0x18c], R21 ;  /* 0x00006300000c7a24 */ /* 0x040fe200078e0215 */
[----:B------:R-:W-:Y:S01]  /*1460*/  LOP3.LUT R11, R11, 0xffffffe0, RZ, 0xc0, !PT ;  /* 0xffffffe00b0b7812 */ /* 0x000fe200078ec0ff */
[----:B------:R-:W-:-:S04]  /*1470*/  IMAD.WIDE.U32 R218, R0, c[0x0][0x188], R24 ;  /* 0x0000620000da7a25 */ /* 0x000fc800078e0018 */
[----:B------:R-:W-:-:S04]  /*1480*/  IMAD.WIDE.U32 R26, R0, c[0x0][0x218], R26 ;  /* 0x00008600001a7a25 */ /* 0x000fc800078e001a */
[----:B------:R-:W-:Y:S02]  /*1490*/  IMAD.SHL.U32 R22, R16, 0x40, RZ ;  /* 0x0000004010167824 */ /* 0x000fe400078e00ff */
[----:B------:R-:W-:Y:S02]  /*14a0*/  IMAD.IADD R219, R219, 0x1, R12 ;  /* 0x00000001dbdb7824 */ /* 0x000fe400078e020c */
[----:B------:R-:W-:Y:S01]  /*14b0*/  IMAD R16, R0, c[0x0][0x21c], R29 ;  /* 0x0000870000107a24 */ /* 0x000fe200078e021d */
[----:B------:R-:W-:Y:S01]  /*14c0*/  LOP3.LUT R22, R22, 0x1c0, RZ, 0xc0, !PT ;  /* 0x000001c016167812 */ /* 0x000fe200078ec0ff */
[----:B------:R-:W-:Y:S01]  /*14d0*/  IMAD.MOV.U32 R12, RZ, RZ, R26 ;  /* 0x000000ffff0c7224 */ /* 0x000fe200078e001a */
[----:B------:R-:W-:Y:S01]  /*14e0*/  IADD3 R26, P0, R2, UR13, RZ ;  /* 0x0000000d021a7c10 */ /* 0x000fe2000ff1e0ff */
[----:B------:R-:W-:Y:S01]  /*14f0*/  IMAD.IADD R13, R27, 0x1, R16 ;  /* 0x000000011b0d7824 */ /* 0x000fe200078e0210 */
[----:B------:R-:W-:Y:S01]  /*1500*/  SHF.R.U32.HI R195, RZ, 0x3, R22 ;  /* 0x00000003ffc37819 */ /* 0x000fe20000011616 */
[----:B------:R-:W-:Y:S01]  /*1510*/  IMAD.SHL.U32 R23, R18, 0x10, RZ ;  /* 0x0000001012177824 */ /* 0x000fe200078e00ff */
[----:B------:R-:W-:Y:S01]  /*1520*/  IADD3.X R27, R3, UR5, RZ, P0, !PT ;  /* 0x00000005031b7c10 */ /* 0x000fe200087fe4ff */
[----:B------:R-:W-:Y:S01]  /*1530*/  IMAD.WIDE.U32 R218, R220, c[0x0][0x178], R218 ;  /* 0x00005e00dcda7a25 */ /* 0x000fe200078e00da */
[----:B------:R-:W-:-:S02]  /*1540*/  IADD3 R24, P0, R26, UR13, RZ ;  /* 0x0000000d1a187c10 */ /* 0x000fc4000ff1e0ff */
[----:B------:R-:W-:Y:S01]  /*1550*/  LOP3.LUT R18, R22, 0x8, R19, 0xf8, !PT ;  /* 0x0000000816127812 */ /* 0x000fe200078ef813 */
[----:B------:R2:W-:Y:S01]  /*1560*/  LDGSTS.E.BYPASS.LTC128B.128 [R8+0x2080], [R26.64], !P4 ;  /* 0x020800001a087fae */ /* 0x0005e2000e101d4a */
[----:B------:R-:W-:Y:S01]  /*1570*/  IADD3.X R25, R27, UR5, RZ, P0, !PT ;  /* 0x000000051b197c10 */ /* 0x000fe200087fe4ff */
[----:B------:R-:W-:Y:S01]  /*1580*/  IMAD R227, R5, c[0x0][0x208], RZ ;  /* 0x0000820005e37a24 */ /* 0x000fe200078e02ff */
[-C--:B------:R-:W-:Y:S01]  /*1590*/  LOP3.LUT R21, R18, R195.reuse, RZ, 0x3c, !PT ;  /* 0x000000c312157212 */ /* 0x080fe200078e3cff */
[----:B------:R-:W-:Y:S01]  /*15a0*/  ULDC.64 UR4, c[0x0][0x178] ;  /* 0x00005e0000047ab9 */ /* 0x000fe20000000a00 */
[----:B------:R-:W-:Y:S01]  /*15b0*/  SHF.R.S32.HI R0, RZ, 0x1f, R239 ;  /* 0x0000001fff007819 */ /* 0x000fe200000114ef */
[----:B------:R3:W-:Y:S01]  /*15c0*/  LDGSTS.E.BYPASS.LTC128B.128 [R8+0x3080], [R24.64], !P3 ;  /* 0x0308000018087fae */ /* 0x0007e2000d901d4a */
[----:B------:R-:W-:Y:S01]  /*15d0*/  LOP3.LUT R20, R22, 0x30, R23, 0xf8, !PT ;  /* 0x0000003016147812 */ /* 0x000fe200078ef817 */
[----:B------:R-:W-:Y:S01]  /*15e0*/  IMAD.IADD R196, R196, 0x1, R21 ;  /* 0x00000001c4c47824 */ /* 0x000fe200078e0215 */
[----:B------:R-:W-:Y:S01]  /*15f0*/  USHF.L.U32 UR13, UR4, 0x6, URZ ;  /* 0x00000006040d7899 */ /* 0x000fe2000800063f */
[----:B------:R-:W0:Y:S01]  /*1600*/  LDGDEPBAR ;  /* 0x00000000000079af */ /* 0x000e220000000000 */
[C---:B------:R-:W-:Y:S01]  /*1610*/  IMAD R21, R239.reuse, UR9, RZ ;  /* 0x00000009ef157c24 */ /* 0x040fe2000f8e02ff */
[----:B------:R-:W-:Y:S01]  /*1620*/  ISETP.GT.AND P3, PT, R6, 0xf, PT ;  /* 0x0000000f0600780c */ /* 0x000fe20003f64270 */
[----:B------:R-:W-:Y:S01]  /*1630*/  IMAD.WIDE.U32 R22, R239, c[0x0][0x178], RZ ;  /* 0x00005e00ef167a25 */ /* 0x000fe200078e00ff */
[----:B------:R-:W-:Y:S01]  /*1640*/  USHF.L.U64.HI UR8, UR4, UR8, UR5 ;  /* 0x0000000804087299 */ /* 0x000fe20008010205 */
[----:B------:R-:W-:Y:S01]  /*1650*/  LOP3.LUT R20, R20, 0x8, R19, 0xf8, !PT ;  /* 0x0000000814147812 */ /* 0x000fe200078ef813 */
[----:B------:R-:W-:Y:S01]  /*1660*/  USHF.L.U32 UR5, UR6, 0x5, URZ ;  /* 0x0000000506057899 */ /* 0x000fe2000800063f */
[C---:B------:R-:W-:Y:S01]  /*1670*/  IMAD R16, R0.reuse, UR12, R21 ;  /* 0x0000000c00107c24 */ /* 0x040fe2000f8e0215 */
[----:B------:R-:W-:Y:S01]  /*1680*/  UMOV UR4, 0x5 ;  /* 0x0000000500047882 */ /* 0x000fe20000000000 */
[----:B------:R-:W-:Y:S01]  /*1690*/  IMAD R0, R0, c[0x0][0x178], RZ ;  /* 0x00005e0000007a24 */ /* 0x000fe200078e02ff */
[----:B------:R-:W-:Y:S01]  /*16a0*/  LOP3.LUT R195, R20, R195, RZ, 0x3c, !PT ;  /* 0x000000c314c37212 */ /* 0x000fe200078e3cff */
[----:B------:R-:W-:Y:S01]  /*16b0*/  IMAD R21, R5, c[0x0][0x178], RZ ;  /* 0x00005e0005157a24 */ /* 0x000fe200078e02ff */
[----:B------:R-:W-:Y:S01]  /*16c0*/  SEL R5, R192, 0xffffffe0, !P1 ;  /* 0xffffffe0c0057807 */ /* 0x000fe20004800000 */
[----:B------:R-:W-:Y:S01]  /*16d0*/  IMAD R0, R239, c[0x0][0x17c], R0 ;  /* 0x00005f00ef007a24 */ /* 0x000fe200078e0200 */
[----:B------:R-:W-:Y:S01]  /*16e0*/  USHF.L.U64.HI UR4, UR6, UR4, UR7 ;  /* 0x0000000406047299 */ /* 0x000fe20008010207 */
[----:B------:R-:W-:Y:S01]  /*16f0*/  IMAD R21, R220, c[0x0][0x17c], R21 ;  /* 0x00005f00dc157a24 */ /* 0x000fe200078e0215 */
[----:B------:R-:W-:Y:S01]  /*1700*/  USHF.L.U32 UR6, UR5, 0x1, URZ ;  /* 0x0000000105067899 */ /* 0x000fe2000800063f */
[----:B-1----:R-:W-:Y:S01]  /*1710*/  IMAD.IADD R3, R23, 0x1, R0 ;  /* 0x0000000117037824 */ /* 0x002fe200078e0200 */
[----:B------:R-:W-:Y:S01]  /*1720*/  LEA R0, P0, R22, R218, 0x6 ;  /* 0x000000da16007211 */ /* 0x000fe200078030ff */
[----:B------:R-:W-:Y:S01]  /*1730*/  IMAD.IADD R206, R219, 0x1, R21 ;  /* 0x00000001dbce7824 */ /* 0x000fe200078e0215 */
[----:B------:R-:W-:Y:S01]  /*1740*/  USHF.L.U64.HI UR4, UR5, 0x1, UR4 ;  /* 0x0000000105047899 */ /* 0x000fe20008010204 */
[----:B------:R-:W-:-:S02]  /*1750*/  IMAD.SHL.U32 R196, R196, 0x2, RZ ;  /* 0x00000002c4c47824 */ /* 0x000fc400078e00ff */
[----:B------:R-:W-:Y:S01]  /*1760*/  IMAD R227, R220, c[0x0][0x20c], R227 ;  /* 0x00008300dce37a24 */ /* 0x000fe200078e02e3 */
[----:B------:R-:W-:-:S04]  /*1770*/  DEPBAR.LE SB0, 0x1 ;  /* 0x000080400000791a */ /* 0x000fc80000000000 */
[----:B------:R-:W-:Y:S01]  /*1780*/  BAR.SYNC.DEFER_BLOCKING 0x0 ;  /* 0x0000000000007b1d */ /* 0x000fe20000010000 */
[----:B------:R-:W-:Y:S01]  /*1790*/  LEA.HI.X R3, R22, R206, R3, 0x6, P0 ;  /* 0x000000ce16037211 */ /* 0x000fe200000f3403 */
[----:B------:R-:W-:Y:S01]  /*17a0*/  IMAD.WIDE.U32 R220, R220, c[0x0][0x208], R12 ;  /* 0x00008200dcdc7a25 */ /* 0x000fe200078e000c */
[----:B------:R-:W-:-:S03]  /*17b0*/  LEA R22, P0, R0, c[0x0][0x160], 0x1 ;  /* 0x0000580000167a11 */ /* 0x000fc600078008ff */
[----:B------:R-:W-:Y:S01]  /*17c0*/  IMAD.SHL.U32 R13, R239, 0x40, RZ ;  /* 0x00000040ef0d7824 */ /* 0x000fe200078e00ff */
[----:B------:R-:W-:Y:S01]  /*17d0*/  LEA.HI.X R23, R0, c[0x0][0x164], R3, 0x1, P0 ;  /* 0x0000590000177a11 */ /* 0x000fe200000f0c03 */
[----:B------:R-:W-:Y:S01]  /*17e0*/  IMAD.IADD R227, R221, 0x1, R227 ;  /* 0x00000001dde37824 */ /* 0x000fe200078e02e3 */
[----:B------:R-:W-:Y:S01]  /*17f0*/  SEL R3, R201, 0xffffffc0, !P2 ;  /* 0xffffffc0c9037807 */ /* 0x000fe20005000000 */
[----:B------:R-:W-:Y:S01]  /*1800*/  IMAD.MOV.U32 R226, RZ, RZ, R220 ;  /* 0x000000ffffe27224 */ /* 0x000fe200078e00dc */
[----:B------:R-:W-:Y:S01]  /*1810*/  IADD3 R12, -R212, R215, -R13 ;  /* 0x000000d7d40c7210 */ /* 0x000fe20007ffe90d */
[----:B------:R-:W-:Y:S02]  /*1820*/  IMAD.SHL.U32 R18, R14, 0x10, RZ ;  /* 0x000000100e127824 */ /* 0x000fe400078e00ff */
[----:B------:R-:W-:Y:S01]  /*1830*/  IMAD.IADD R2, R196, 0x1, R3 ;  /* 0x00000001c4027824 */ /* 0x000fe200078e0203 */
[----:B------:R-:W-:Y:S01]  /*1840*/  ISETP.LT.OR P0, PT, R12, 0x1, P6 ;  /* 0x000000010c00780c */ /* 0x000fe20003701670 */
[----:B------:R-:W-:Y:S01]  /*1850*/  IMAD.IADD R3, R196, 0x1, R5 ;  /* 0x00000001c4037824 */ /* 0x000fe200078e0205 */
[----:B------:R-:W-:Y:S01]  /*1860*/  ISETP.LT.OR P4, PT, R12, 0x21, P6 ;  /* 0x000000210c00780c */ /* 0x000fe20003781670 */
[----:B------:R-:W-:Y:S01]  /*1870*/  IMAD.IADD R0, R5, 0x1, R2 ;  /* 0x0000000105007824 */ /* 0x000fe200078e0202 */
[----:B------:R-:W-:Y:S01]  /*1880*/  LOP3.LUT R5, R4, 0xfffffff0, RZ, 0xc0, !PT ;  /* 0xfffffff004057812 */ /* 0x000fe200078ec0ff */
[----:B---3--:R-:W-:Y:S01]  /*1890*/  IMAD.WIDE.U32 R24, R239, UR12, R226 ;  /* 0x0000000cef187c25 */ /* 0x008fe2000f8e00e2 */
[----:B------:R-:W-:-:S02]  /*18a0*/  ISETP.LT.OR P2, PT, R12, 0x1, P5 ;  /* 0x000000010c00780c */ /* 0x000fc40002f41670 */
[----:B------:R-:W-:Y:S01]  /*18b0*/  ISETP.LT.OR P1, PT, R12, 0x21, P5 ;  /* 0x000000210c00780c */ /* 0x000fe20002f21670 */
[----:B------:R4:W1:Y:S01]  /*18c0*/  LDSM.16.M88.4 R136, [R196+0x4080] ;  /* 0x00408000c488783b */ /* 0x0008620000000200 */
[----:B------:R-:W-:Y:S01]  /*18d0*/  IMAD.IADD R4, R6, 0x1, -R5 ;  /* 0x0000000106047824 */ /* 0x000fe200078e0a05 */
[----:B------:R-:W-:Y:S01]  /*18e0*/  SHF.R.S32.HI R12, RZ, 0x1f, R13 ;  /* 0x0000001fff0c7819 */ /* 0x000fe2000001140d */
[----:B------:R-:W-:Y:S01]  /*18f0*/  IMAD.IADD R16, R25, 0x1, R16 ;  /* 0x0000000119107824 */ /* 0x000fe200078e0210 */
[----:B------:R4:W3:Y:S01]  /*1900*/  LDSM.16.M88.4 R144, [R196+0x6080] ;  /* 0x00608000c490783b */ /* 0x0008e20000000200 */
[----:B------:R-:W-:Y:S01]  /*1910*/  LOP3.LUT R18, R18, 0x10, RZ, 0xc0, !PT ;  /* 0x0000001012127812 */ /* 0x000fe200078ec0ff */
[----:B------:R-:W-:Y:S01]  /*1920*/  IMAD.IADD R11, R6, 0x1, -R11 ;  /* 0x00000001060b7824 */ /* 0x000fe200078e0a0b */
[----:B------:R-:W-:Y:S01]  /*1930*/  SHF.R.S32.HI R5, RZ, 0x1f, R4 ;  /* 0x0000001fff057819 */ /* 0x000fe20000011404 */
[----:B------:R4:W1:Y:S01]  /*1940*/  LDSM.16.M88.4 R152, [R3+0x4080] ;  /* 0x004080000398783b */ /* 0x0008620000000200 */
[----:B------:R-:W-:Y:S01]  /*1950*/  LOP3.LUT R197, R18, 0x8, R197, 0xf8, !PT ;  /* 0x0000000812c57812 */ /* 0x000fe200078ef8c5 */
[----:B------:R-:W-:Y:S01]  /*1960*/  IMAD.SHL.U32 R18, R10, 0x8, RZ ;  /* 0x000000080a127824 */ /* 0x000fe200078e00ff */
[----:B------:R-:W-:Y:S01]  /*1970*/  LEA.HI R5, R5, R4, RZ, 0x3 ;  /* 0x0000000405057211 */ /* 0x000fe200078f18ff */
[----:B------:R4:W1:Y:S01]  /*1980*/  LDSM.16.M88.4 R160, [R3+0x6080] ;  /* 0x0060800003a0783b */ /* 0x0008620000000200 */
[----:B------:R-:W-:-:S02]  /*1990*/  IMAD.SHL.U32 R19, R14, 0x20, RZ ;  /* 0x000000200e137824 */ /* 0x000fc400078e00ff */
[C---:B------:R-:W-:Y:S01]  /*19a0*/  LOP3.LUT R199, R5.reuse, 0xfffffff8, RZ, 0xc0, !PT ;  /* 0xfffffff805c77812 */ /* 0x040fe200078ec0ff */
[----:B------:R4:W1:Y:S01]  /*19b0*/  LDSM.16.M88.4 R164, [R2+0x4080] ;  /* 0x0040800002a4783b */ /* 0x0008620000000200 */
[----:B------:R-:W-:Y:S01]  /*19c0*/  LOP3.LUT R18, R18, 0x18, RZ, 0xc0, !PT ;  /* 0x0000001812127812 */ /* 0x000fe200078ec0ff */
[----:B------:R-:W-:Y:S02]  /*19d0*/  IMAD.SHL.U32 R194, R5, 0x40, RZ ;  /* 0x0000004005c27824 */ /* 0x000fe400078e00ff */
[----:B------:R4:W1:Y:S01]  /*19e0*/  LDSM.16.M88.4 R168, [R2+0x6080] ;  /* 0x0060800002a8783b */ /* 0x0008620000000200 */
[----:B------:R-:W-:Y:S02]  /*19f0*/  IMAD.IADD R199, R4, 0x1, -R199 ;  /* 0x0000000104c77824 */ /* 0x000fe400078e0ac7 */
[C---:B------:R-:W-:Y:S01]  /*1a00*/  IMAD R195, R14.reuse, 0x200, R195 ;  /* 0x000002000ec37824 */ /* 0x040fe200078e02c3 */
[----:B------:R4:W1:Y:S01]  /*1a10*/  LDSM.16.M88.4 R172, [R0+0x4080] ;  /* 0x0040800000ac783b */ /* 0x0008620000000200 */
[----:B------:R-:W-:Y:S01]  /*1a20*/  IMAD.SHL.U32 R5, R14, 0x8, RZ ;  /* 0x000000080e057824 */ /* 0x000fe200078e00ff */
[----:B------:R-:W-:Y:S01]  /*1a30*/  IADD3 R14, R239, 0x1, RZ ;  /* 0x00000001ef0e7810 */ /* 0x000fe20007ffe0ff */
[----:B------:R-:W-:Y:S01]  /*1a40*/  IMAD.IADD R15, R6, 0x1, -R15 ;  /* 0x00000001060f7824 */ /* 0x000fe200078e0a0f */
[----:B------:R4:W1:Y:S01]  /*1a50*/  LDSM.16.M88.4 R176, [R0+0x6080] ;  /* 0x0060800000b0783b */ /* 0x0008620000000200 */
[----:B------:R-:W-:-:S03]  /*1a60*/  LOP3.LUT R194, R194, 0xfffffe00, RZ, 0xc0, !PT ;  /* 0xfffffe00c2c27812 */ /* 0x000fc600078ec0ff */
[----:B------:R-:W-:Y:S06]  /*1a70*/  BAR.SYNC.DEFER_BLOCKING 0x0 ;  /* 0x0000000000007b1d */ /* 0x000fec0000010000 */
[----:B------:R-:W-:Y:S01]  /*1a80*/  @!PT LDS RZ, [RZ] ;  /* 0x00000000fffff984 */ /* 0x000fe20000000800 */
[----:B------:R-:W-:Y:S01]  /*1a90*/  @!PT LDS RZ, [RZ] ;  /* 0x00000000fffff984 */ /* 0x000fe20000000800 */
[----:B------:R-:W-:Y:S01]  /*1aa0*/  @!PT LDS RZ, [RZ] ;  /* 0x00000000fffff984 */ /* 0x000fe20000000800 */
[----:B------:R5:W-:Y:S01]  /*1ab0*/  LDGSTS.E.BYPASS.LTC128B.128 [R8+0x4080], [R22.64], !P0 ;  /* 0x0408000016087fae */ /* 0x000be2000c101d4a */
[----:B--2---:R-:W-:-:S04]  /*1ac0*/  IADD3 R26, P0, R22, UR13, RZ ;  /* 0x0000000d161a7c10 */ /* 0x004fc8000ff1e0ff */
        /* <DEDUP_REMOVED lines=17> */
[----:B------:R-:W-:-:S02]  /*1be0*/  IADD3 R28, P0, R22, UR6, RZ ;  /* 0x00000006161c7c10 */ /* 0x000fc4000ff1e0ff */
        /* <DEDUP_REMOVED lines=15> */
[----:B--2---:R-:W-:-:S05]  /*1ce0*/  SHF.R.S32.HI R17, RZ, 0x2, R4 ;  /* 0x00000002ff117819 */ /* 0x004fca0000011404 */
[C---:B------:R-:W-:Y:S01]  /*1cf0*/  IMAD R224, R198.reuse, 0x10, R17 ;  /* 0x00000010c6e07824 */ /* 0x040fe200078e0211 */
[----:B------:R-:W-:Y:S01]  /*1d00*/  SHF.R.U32.HI R17, RZ, 0x3, R16 ;  /* 0x00000003ff117819 */ /* 0x000fe20000011610 */
[----:B------:R-:W-:-:S03]  /*1d10*/  IMAD.SHL.U32 R198, R198, 0x400, RZ ;  /* 0x00000400c6c67824 */ /* 0x000fc600078e00ff */
[----:B------:R-:W-:Y:S01]  /*1d20*/  LOP3.LUT R197, R17, R197, R16, 0x1e, !PT ;  /* 0x000000c511c57212 */ /* 0x000fe200078e1e10 */
[----:B------:R-:W-:-:S03]  /*1d30*/  IMAD R18, R15, 0x2, R198 ;  /* 0x000000020f127824 */ /* 0x000fc600078e02c6 */
[----:B------:R-:W-:Y:S01]  /*1d40*/  LOP3.LUT R197, R197, R194, RZ, 0xfc, !PT ;  /* 0x000000c2c5c57212 */ /* 0x000fe200078efcff */
[----:B------:R-:W-:Y:S01]  /*1d50*/  IMAD.IADD R13, R18, 0x1, R13 ;  /* 0x00000001120d7824 */ /* 0x000fe200078e020d */
[----:B-----5:R-:W-:-:S04]  /*1d60*/  LOP3.LUT R20, R16, 0x8, R5, 0xf8, !PT ;  /* 0x0000000810147812 */ /* 0x020fc800078ef805 */
[----:B------:R-:W-:Y:S02]  /*1d70*/  LOP3.LUT R5, R20, R17, RZ, 0x3c, !PT ;  /* 0x0000001114057212 */ /* 0x000fe400078e3cff */
[----:B------:R-:W-:Y:S02]  /*1d80*/  LOP3.LUT R17, R17, R12, R16, 0x1e, !PT ;  /* 0x0000000c11117212 */ /* 0x000fe400078e1e10 */
[-C--:B------:R-:W-:Y:S02]  /*1d90*/  IADD3 R198, R5, R194.reuse, R198 ;  /* 0x000000c205c67210 */ /* 0x080fe40007ffe0c6 */
[----:B------:R-:W-:Y:S01]  /*1da0*/  LOP3.LUT R194, R17, R194, RZ, 0xfc, !PT ;  /* 0x000000c211c27212 */ /* 0x000fe200078efcff */
[----:B------:R-:W-:Y:S05]  /*1db0*/  @P0 BRA `(.L_x_527) ;  /* 0x0000018000000947 */ /* 0x000fea0003800000 */
[----:B-1-34-:R-:W-:Y:S01]  /*1dc0*/  SHF.R.S32.HI R12, RZ, 0x1f, R14 ;  /* 0x0000001fff0c7819 */ /* 0x01afe2000001140e */
        /* <DEDUP_REMOVED lines=22> */
.L_x_528:
[----:B------:R-:W-:Y:S05]  /*1f30*/  BSYNC B0 ;  /* 0x0000000000007941 */ /* 0x000fea0003800000 */
.L_x_527:
[----:B-1-34-:R-:W-:Y:S01]  /*1f40*/  SHF.R.S32.HI R5, RZ, 0x1f, R10 ;  /* 0x0000001fff057819 */ /* 0x01afe2000001140a */
[----:B------:R-:W0:Y:S01]  /*1f50*/  LDGDEPBAR ;  /* 0x00000000000079af */ /* 0x000e220000000000 */
[----:B--2---:R-:W-:Y:S01]  /*1f60*/  LOP3.LUT R6, R4, 0x7ffffffc, RZ, 0xc0, !PT ;  /* 0x7ffffffc04067812 */ /* 0x004fe200078ec0ff */
        /* <DEDUP_REMOVED lines=63> */
.L_x_547:
        /* <DEDUP_REMOVED lines=79> */
.L_x_531:
[----:B------:R-:W-:Y:S04]  /*2850*/  MOV R36, 0x1 ;  /* 0x0000000100247802 */ /* 0x000fe80000000f00 */
[----:B------:R-:W-:Y:S11]  /*2860*/  ISETP.NE.AND P0, PT, R36, c[0x0][0x2a8], PT ;  /* 0x0000aa0024007a0c */ /* 0x000ff60003f05270 */
[----:B------:R-:W-:Y:S02]  /*2870*/  @!UPT UIADD3 URZ, URZ, URZ, URZ ;  /* 0x0000003f3f3ff290 */ /* 0x000fe4000fffe03f */
[----:B------:R-:W-:Y:S05]  /*2880*/  @P0 IMAD.HI.U32 R36, R38, c[0x0][0x2ac], RZ ;  /* 0x0000ab0026240a27 */ /* 0x000fea00078e00ff */
[----:B------:R-:W-:Y:S02]  /*2890*/  @P0 SHF.R.U32.HI R38, RZ, c[0x0][0x2b0], R36 ;  /* 0x0000ac00ff260a19 */ /* 0x000fe40000011624 */
.L_x_532:
[----:B------:R-:W-:Y:S05]  /*28a0*/  BSYNC B0 ;  /* 0x0000000000007941 */ /* 0x000fea0003800000 */
.L_x_530:
        /* <DEDUP_REMOVED lines=8> */
.L_x_529:
        /* <DEDUP_REMOVED lines=18> */
.L_x_535:
[----:B------:R-:W-:Y:S04]  /*2a50*/  MOV R36, 0x1 ;  /* 0x0000000100247802 */ /* 0x000fe80000000f00 */
[----:B------:R-:W-:Y:S11]  /*2a60*/  ISETP.NE.AND P0, PT, R36, c[0x0][0x2a8], PT ;  /* 0x0000aa0024007a0c */ /* 0x000ff60003f05270 */
[----:B------:R-:W-:Y:S02]  /*2a70*/  @!UPT UIADD3 URZ, URZ, URZ, URZ ;  /* 0x0000003f3f3ff290 */ /* 0x000fe4000fffe03f */
[----:B------:R-:W-:Y:S05]  /*2a80*/  @P0 IMAD.HI.U32 R36, R38, c[0x0][0x2ac], RZ ;  /* 0x0000ab0026240a27 */ /* 0x000fea00078e00ff */
[----:B------:R-:W-:Y:S02]  /*2a90*/  @P0 SHF.R.U32.HI R38, RZ, c[0x0][0x2b0], R36 ;  /* 0x0000ac00ff260a19 */ /* 0x000fe40000011624 */
.L_x_536:
[----:B------:R-:W-:Y:S05]  /*2aa0*/  BSYNC B0 ;  /* 0x0000000000007941 */ /* 0x000fea0003800000 */
.L_x_534:
[----:B------:R-:W-:Y:S04]  /*2ab0*/  IMAD R39, R38, c[0x0][0x2a8], -R217 ;  /* 0x0000aa0026277a24 */ /* 0x000fe800078e0ad9 */
[----:B------:R-:W-:Y:S05]  /*2ac0*/  IMAD.IADD R39, R39, 0x1, -R236 ;  /* 0x0000000127277824 */ /* 0x000fea00078e0aec */
[----:B------:R-:W-:Y:S02]  /*2ad0*/  IADD3 R37, R39, c[0x0][0x2a8], RZ ;  /* 0x0000aa0027257a10 */ /* 0x000fe40007ffe0ff */
[----:B------:R-:W-:Y:S02]  /*2ae0*/  IMNMX R252, R252, R39, !PT ;  /* 0x00000027fcfc7217 */ /* 0x000fe40007800200 */
[----:B------:R-:W-:Y:S02]  /*2af0*/  IMNMX R248, R248, R37, PT ;  /* 0x00000025f8f87217 */ /* 0x000fe40003800200 */
.L_x_533:
        /* <DEDUP_REMOVED lines=18> */
.L_x_539:
[----:B------:R-:W-:Y:S04]  /*2c20*/  MOV R36, 0x1 ;  /* 0x0000000100247802 */ /* 0x000fe80000000f00 */
[----:B------:R-:W-:Y:S11]  /*2c30*/  ISETP.NE.AND P0, PT, R36, c[0x0][0x2a8], PT ;  /* 0x0000aa0024007a0c */ /* 0x000ff60003f05270 */
[----:B------:R-:W-:Y:S02]  /*2c40*/  @!UPT UIADD3 URZ, URZ, URZ, URZ ;  /* 0x0000003f3f3ff290 */ /* 0x000fe4000fffe03f */
[----:B------:R-:W-:Y:S05]  /*2c50*/  @P0 IMAD.HI.U32 R36, R38, c[0x0][0x2ac], RZ ;  /* 0x0000ab0026240a27 */ /* 0x000fea00078e00ff */
[----:B------:R-:W-:Y:S02]  /*2c60*/  @P0 SHF.R.U32.HI R38, RZ, c[0x0][0x2b0], R36 ;  /* 0x0000ac00ff260a19 */ /* 0x000fe40000011624 */
.L_x_540:
[----:B------:R-:W-:Y:S05]  /*2c70*/  BSYNC B0 ;  /* 0x0000000000007941 */ /* 0x000fea0003800000 */
.L_x_538:
[----:B------:R-:W-:Y:S04]  /*2c80*/  IMAD R37, R38, c[0x0][0x2a8], -R217 ;  /* 0x0000aa0026257a24 */ /* 0x000fe800078e0ad9 */
[----:B------:R-:W-:Y:S05]  /*2c90*/  IMAD.IADD R38, R37, 0x1, -R236 ;  /* 0x0000000125267824 */ /* 0x000fea00078e0aec */
[----:B------:R-:W-:Y:S02]  /*2ca0*/  IADD3 R36, R38, c[0x0][0x2a8], RZ ;  /* 0x0000aa0026247a10 */ /* 0x000fe40007ffe0ff */
[----:B------:R-:W-:Y:S02]  /*2cb0*/  IMNMX R203, R203, R38, !PT ;  /* 0x00000026cbcb7217 */ /* 0x000fe40007800200 */
[----:B------:R-:W-:Y:S02]  /*2cc0*/  IMNMX R191, R191, R36, PT ;  /* 0x00000024bfbf7217 */ /* 0x000fe40003800200 */
.L_x_537:
        /* <DEDUP_REMOVED lines=18> */
.L_x_543:
[----:B------:R-:W-:Y:S04]  /*2df0*/  MOV R36, 0x1 ;  /* 0x0000000100247802 */ /* 0x000fe80000000f00 */
[----:B------:R-:W-:Y:S11]  /*2e00*/  ISETP.NE.AND P0, PT, R36, c[0x0][0x2a8], PT ;  /* 0x0000aa0024007a0c */ /* 0x000ff60003f05270 */
[----:B------:R-:W-:Y:S02]  /*2e10*/  @!UPT UIADD3 URZ, URZ, URZ, URZ ;  /* 0x0000003f3f3ff290 */ /* 0x000fe4000fffe03f */
[----:B------:R-:W-:Y:S05]  /*2e20*/  @P0 IMAD.HI.U32 R36, R38, c[0x0][0x2ac], RZ ;  /* 0x0000ab0026240a27 */ /* 0x000fea00078e00ff */
[----:B------:R-:W-:Y:S02]  /*2e30*/  @P0 SHF.R.U32.HI R38, RZ, c[0x0][0x2b0], R36 ;  /* 0x0000ac00ff260a19 */ /* 0x000fe40000011624 */
.L_x_544:
[----:B------:R-:W-:Y:S05]  /*2e40*/  BSYNC B0 ;  /* 0x0000000000007941 */ /* 0x000fea0003800000 */
.L_x_542:
[----:B------:R-:W-:Y:S04]  /*2e50*/  IMAD R37, R38, c[0x0][0x2a8], -R217 ;  /* 0x0000aa0026257a24 */ /* 0x000fe800078e0ad9 */
[----:B------:R-:W-:Y:S05]  /*2e60*/  IMAD.IADD R37, R37, 0x1, -R236 ;  /* 0x0000000125257824 */ /* 0x000fea00078e0aec */
[----:B------:R-:W-:Y:S02]  /*2e70*/  IADD3 R36, R37, c[0x0][0x2a8], RZ ;  /* 0x0000aa0025247a10 */ /* 0x000fe40007ffe0ff */
[----:B------:R-:W-:Y:S02]  /*2e80*/  IMNMX R188, R188, R37, !PT ;  /* 0x00000025bcbc7217 */ /* 0x000fe40007800200 */
[----:B------:R-:W-:Y:S02]  /*2e90*/  IMNMX R187, R187, R36, PT ;  /* 0x00000024bbbb7217 */ /* 0x000fe40003800200 */
.L_x_541:
        /* <DEDUP_REMOVED lines=38> */
.L_x_545:
        /* <DEDUP_REMOVED lines=430> */
.L_x_546:
        /* <DEDUP_REMOVED lines=174> */
.L_x_526:
[----:B------:R-:W-:Y:S05]  /*56c0*/  @P1 EXIT ;  /* 0x000000000000194d */ /* 0x000fea0003800000 */
[----:B------:R-:W-:-:S04]  /*56d0*/  ISETP.NE.U32.AND P2, PT, RZ, c[0x0][0x360], PT ;  /* 0x0000d800ff007a0c */ /* 0x000fc80003f45070 */
[----:B------:R-:W-:-:S13]  /*56e0*/  ISETP.NE.AND.EX P2, PT, RZ, c[0x0][0x364], PT, P2 ;  /* 0x0000d900ff007a0c */ /* 0x000fda0003f45320 */
[----:B------:R-:W-:-:S04]  /*56f0*/  @P2 IMAD.MOV.U32 R3, RZ, RZ, 0x4 ;  /* 0x00000004ff032424 */ /* 0x000fc800078e00ff */
[----:B------:R-:W-:-:S05]  /*5700*/  @P2 IMAD.WIDE R8, R216, R3, c[0x0][0x360] ;  /* 0x0000d800d8082625 */ /* 0x000fca00078e0203 */
[----:B------:R-:W2:Y:S01]  /*5710*/  @P2 LDG.E R3, [R8.64] ;  /* 0x0000000a08032981 */ /* 0x000ea2000c1e1900 */
[----:B------:R-:W-:Y:S02]  /*5720*/  IMAD.MOV.U32 R0, RZ, RZ, 0x1 ;  /* 0x00000001ff007424 */ /* 0x000fe400078e00ff */
[----:B------:R-:W-:Y:S01]  /*5730*/  IMAD.SHL.U32 R11, R211, 0x2000, RZ ;  /* 0x00002000d30b7824 */ /* 0x000fe200078e00ff */
[----:B------:R-:W1:Y:S04]  /*5740*/  S2R R2, SR_CTAID.Y ;  /* 0x0000000000027919 */ /* 0x000e680000002600 */
[----:B------:R-:W-:Y:S01]  /*5750*/  BAR.SYNC.DEFER_BLOCKING 0x1, 0x100 ;  /* 0x0044000000007b1d */ /* 0x000fe20000010000 */
[----:B------:R-:W-:-:S05]  /*5760*/  ISETP.NE.AND P0, PT, R0, c[0x0][0x338], PT ;  /* 0x0000ce0000007a0c */ /* 0x000fca0003f05270 */
[----:B------:R-:W3:Y:S01]  /*5770*/  S2R R0, SR_TID.X ;  /* 0x0000000000007919 */ /* 0x000ee20000002100 */
[----:B--2---:R-:W-:-:S05]  /*5780*/  @P2 IMAD R4, R216, 0x80, R3 ;  /* 0x00000080d8042824 */ /* 0x004fca00078e0203 */
[----:B------:R-:W-:-:S04]  /*5790*/  @P2 SHF.R.S32.HI R3, RZ, 0x1f, R4 ;  /* 0x0000001fff032819 */ /* 0x000fc80000011404 */
[----:B------:R-:W-:-:S04]  /*57a0*/  @P2 LEA.HI R3, R3, R4, RZ, 0x7 ;  /* 0x0000000403032211 */ /* 0x000fc800078f38ff */
[----:B------:R-:W-:Y:S01]  /*57b0*/  @P2 SHF.L.U32 R6, R3, 0x6, RZ ;  /* 0x0000000603062819 */ /* 0x000fe200000006ff */
[----:B-1----:R-:W-:-:S03]  /*57c0*/  @P0 IMAD.HI.U32 R3, R2, c[0x0][0x33c], RZ ;  /* 0x0000cf0002030a27 */ /* 0x002fc600078e00ff */
[----:B------:R-:W-:Y:S02]  /*57d0*/  @P2 LOP3.LUT R6, R6, 0xffffe000, RZ, 0xc0, !PT ;  /* 0xffffe00006062812 */ /* 0x000fe400078ec0ff */
[----:B------:R-:W-:Y:S02]  /*57e0*/  @P0 SHF.R.U32.HI R2, RZ, c[0x0][0x340], R3 ;  /* 0x0000d000ff020a19 */ /* 0x000fe40000011603 */
[----:B------:R-:W-:Y:S02]  /*57f0*/  @P2 SHF.R.S32.HI R7, RZ, 0x1f, R6 ;  /* 0x0000001fff072819 */ /* 0x000fe40000011406 */
[----:B------:R-:W-:Y:S01]  /*5800*/  @!P2 CS2R R6, SRZ ;  /* 0x000000000006a805 */ /* 0x000fe2000001ff00 */
[----:B------:R-:W-:Y:S02]  /*5810*/  SHF.R.S32.HI R4, RZ, 0x1f, R2 ;  /* 0x0000001fff047819 */ /* 0x000fe40000011402 */
[----:B------:R-:W-:-:S03]  /*5820*/  SHF.R.S32.HI R3, RZ, 0x1f, R11 ;  /* 0x0000001fff037819 */ /* 0x000fc6000001140b */
[--C-:B---3--:R-:W-:Y:S01]  /*5830*/  IADD3 R10, P1, P0, R6, R11, R0.reuse ;  /* 0x0000000b060a7210 */ /* 0x108fe2000783e000 */
[C---:B------:R-:W-:Y:S01]  /*5840*/  IMAD R5, R4.reuse, c[0x0][0x328], RZ ;  /* 0x0000ca0004057a24 */ /* 0x040fe200078e02ff */
[----:B------:R-:W-:Y:S01]  /*5850*/  SHF.R.S32.HI R6, RZ, 0x1f, R0 ;  /* 0x0000001fff067819 */ /* 0x000fe20000011400 */
[----:B------:R-:W-:Y:S01]  /*5860*/  IMAD R9, R4, c[0x0][0x300], RZ ;  /* 0x0000c00004097a24 */ /* 0x000fe200078e02ff */
[----:B------:R-:W-:Y:S01]  /*5870*/  SHF.R.S32.HI R0, RZ, 0x1f, R216 ;  /* 0x0000001fff007819 */ /* 0x000fe200000114d8 */
[C---:B------:R-:W-:Y:S01]  /*5880*/  IMAD R5, R2.reuse, c[0x0][0x32c], R5 ;  /* 0x0000cb0002057a24 */ /* 0x040fe200078e0205 */
[----:B------:R-:W-:Y:S01]  /*5890*/  IADD3.X R11, R7, R3, R6, P1, P0 ;  /* 0x00000003070b7210 */ /* 0x000fe20000fe0406 */
[----:B------:R-:W-:Y:S01]  /*58a0*/  IMAD R9, R2, c[0x0][0x304], R9 ;  /* 0x0000c10002097a24 */ /* 0x000fe200078e0209 */
[----:B------:R-:W-:Y:S02]  /*58b0*/  SEL R0, R0, RZ, !P2 ;  /* 0x000000ff00007207 */ /* 0x000fe40005000000 */
[----:B------:R-:W-:Y:S01]  /*58c0*/  SEL R216, R216, RZ, !P2 ;  /* 0x000000ffd8d87207 */ /* 0x000fe20005000000 */
[----:B------:R-:W-:-:S04]  /*58d0*/  IMAD.WIDE.U32 R6, R2, c[0x0][0x328], R10 ;  /* 0x0000ca0002067a25 */ /* 0x000fc800078e000a */
        /* <DEDUP_REMOVED lines=9> */
[----:B------:R-:W-:Y:S02]  /*5970*/  IMAD.MOV.U32 R8, RZ, RZ, R2 ;  /* 0x000000ffff087224 */ /* 0x000fe400078e0002 */
[----:B------:R-:W-:Y:S01]  /*5980*/  IMAD R5, R216, c[0x0][0x30c], R5 ;  /* 0x0000c300d8057a24 */ /* 0x000fe200078e0205 */
[----:B------:R-:W-:Y:S01]  /*5990*/  LEA.HI.X R11, R6, c[0x0][0x314], R3, 0x2, P1 ;  /* 0x0000c500060b7a11 */ /* 0x000fe200008f1403 */
[----:B------:R-:W-:-:S04]  /*59a0*/  IMAD.WIDE.U32 R8, R216, c[0x0][0x308], R8 ;  /* 0x0000c200d8087a25 */ /* 0x000fc800078e0008 */
[----:B------:R-:W-:Y:S01]  /*59b0*/  RED.E.ADD.F32.FTZ.RN.STRONG.GPU [R10.64], R68 ;  /* 0x000000440a00798e */ /* 0x000fe2000c10e78a */
[----:B------:R-:W-:Y:S02]  /*59c0*/  IADD3 R5, R9, R5, RZ ;  /* 0x0000000509057210 */ /* 0x000fe40007ffe0ff */
[C---:B------:R-:W-:Y:S01]  /*59d0*/  LEA R2, P0, R8.reuse, c[0x0][0x2e8], 0x2 ;  /* 0x0000ba0008027a11 */ /* 0x040fe200078010ff */
[----:B------:R-:W-:Y:S03]  /*59e0*/  RED.E.ADD.F32.FTZ.RN.STRONG.GPU [R10.64+0x400], R69 ;  /* 0x000400450a00798e */ /* 0x000fe6000c10e78a */
        /* <DEDUP_REMOVED lines=64> */
.L_x_548:
        /* <DEDUP_REMOVED lines=9> */
.L_x_1809:


//--------------------- .text._ZN7cutlass13device_kernelIN5flash19enable_sm80_to_sm89INS1_16FlashAttnBwdSm80INS1_25CollectiveMainloopBwdSm80ILi2ELi2EN4cute5tupleIJNS5_1CILi64EEENS7_ILi128EEES8_EEENS_10bfloat16_tEfNS_4arch4Sm80ELb0ELb1ELb0ELb1ELb1ELb0ELb0ELb0ELi2ELi2ELi4ELi2ELb1EEENS1_24CollectiveEpilogueBwdGQAISA_fSD_Li256ELb1ELb1EEENS1_19SingleTileSchedulerILb1ELb0ELb0ELi128EEEEEEEEEvNT_6ParamsE --------------------------
	.section	.text._ZN7cutlass13device_kernelIN5flash19enable_sm80_to_sm89INS1_16FlashAttnBwdSm80INS1_25CollectiveMainloopBwdSm80ILi2ELi2EN4cute5tupleIJNS5_1CILi64EEENS7_ILi128EEES8_EEENS_10bfloat16_tEfNS_4arch4Sm80ELb0ELb1ELb0ELb1ELb1ELb0ELb0ELb0ELi2ELi2ELi4ELi2ELb1EEENS1_24CollectiveEpilogueBwdGQAISA_fSD_Li256ELb1ELb1EEENS1_19SingleTileSchedulerILb1ELb0ELb0ELi128EEEEEEEEEvNT_6ParamsE,"ax",@progbits
	.sectioninfo	@"SHI_REGISTERS=255"
	.align	128
.text._ZN7cutlass13device_kernelIN5flash19enable_sm80_to_sm89INS1_16FlashAttnBwdSm80INS1_25CollectiveMainloopBwdSm80ILi2ELi2EN4cute5tupleIJNS5_1CILi64EEENS7_ILi128EEES8_EEENS_10bfloat16_tEfNS_4arch4Sm80ELb0ELb1ELb0ELb1ELb1ELb0ELb0ELb0ELi2ELi2ELi4ELi2ELb1EEENS1_24CollectiveEpilogueBwdGQAISA_fSD_Li256ELb1ELb1EEENS1_19SingleTileSchedulerILb1ELb0ELb0ELi128EEEEEEEEEvNT_6ParamsE:
        .type           _ZN7cutlass13device_kernelIN5flash19enable_sm80_to_sm89INS1_16FlashAttnBwdSm80INS1_25CollectiveMainloopBwdSm80ILi2ELi2EN4cute5tupleIJNS5_1CILi64EEENS7_ILi128EEES8_EEENS_10bfloat16_tEfNS_4arch4Sm80ELb0ELb1ELb0ELb1ELb1ELb0ELb0ELb0ELi2ELi2ELi4ELi2ELb1EEENS1_24CollectiveEpilogueBwdGQAISA_fSD_Li256ELb1ELb1EEENS1_19SingleTileSchedulerILb1ELb0ELb0ELi128EEEEEEEEEvNT_6ParamsE,@function
        .size           _ZN7cutlass13device_kernelIN5flash19enable_sm80_to_sm89INS1_16FlashAttnBwdSm80INS1_25CollectiveMainloopBwdSm80ILi2ELi2EN4cute5tupleIJNS5_1CILi64EEENS7_ILi128EEES8_EEENS_10bfloat16_tEfNS_4arch4Sm80ELb0ELb1ELb0ELb1ELb1ELb0ELb0ELb0ELi2ELi2ELi4ELi2ELb1EEENS1_24CollectiveEpilogueBwdGQAISA_fSD_Li256ELb1ELb1EEENS1_19SingleTileSchedulerILb1ELb0ELb0ELi128EEEEEEEEEvNT_6ParamsE,(.L_x_1810 - _ZN7cutlass13device_kernelIN5flash19enable_sm80_to_sm89INS1_16FlashAttnBwdSm80INS1_25CollectiveMainloopBwdSm80ILi2ELi2EN4cute5tupleIJNS5_1CILi64EEENS7_ILi128EEES8_EEENS_10bfloat16_tEfNS_4arch4Sm80ELb0ELb1ELb0ELb1ELb1ELb0ELb0ELb0ELi2ELi2ELi4ELi2ELb1EEENS1_24CollectiveEpilogueBwdGQAISA_fSD_Li256ELb1ELb1EEENS1_19SingleTileSchedulerILb1ELb0ELb0ELi128EEEEEEEEEvNT_6ParamsE)
        .other          _ZN7cutlass13device_kernelIN5flash19enable_sm80_to_sm89INS1_16FlashAttnBwdSm80INS1_25CollectiveMainloopBwdSm80ILi2ELi2EN4cute5tupleIJNS5_1CILi64EEENS7_ILi128EEES8_EEENS_10bfloat16_tEfNS_4arch4Sm80ELb0ELb1ELb0ELb1ELb1ELb0ELb0ELb0ELi2ELi2ELi4ELi2ELb1EEENS1_24CollectiveEpilogueBwdGQAISA_fSD_Li256ELb1ELb1EEENS1_19SingleTileSchedulerILb1ELb0ELb0ELi128EEEEEEEEEvNT_6ParamsE,@"STO_CUDA_ENTRY STV_DEFAULT"
_ZN7cutlass13device_kernelIN5flash19enable_sm80_to_sm89INS1_16FlashAttnBwdSm80INS1_25CollectiveMainloopBwdSm80ILi2ELi2EN4cute5tupleIJNS5_1CILi64EEENS7_ILi128EEES8_EEENS_10bfloat16_tEfNS_4arch4Sm80ELb0ELb1ELb0ELb1ELb1ELb0ELb0ELb0ELi2ELi2ELi4ELi2ELb1EEENS1_24CollectiveEpilogueBwdGQAISA_fSD_Li256ELb1ELb1EEENS1_19SingleTileSchedulerILb1ELb0ELb0ELi128EEEEEEEEEvNT_6ParamsE:
        /* <DEDUP_REMOVED lines=17> */
.L_x_550:
        /* <DEDUP_REMOVED lines=8> */
.L_x_552:
[----:B------:R-:W-:Y:S02]  /*0190*/  MOV R0, c[0x0][0x3ac] ;  /* 0x0000eb0000007a02 */ /* 0x000fe40000000f00 */
.L_x_551:
[----:B------:R-:W-:-:S05]  /*01a0*/  IMAD.SHL.U32 R217, R211, 0x80, RZ ;  /* 0x00000080d3d97824 */ /* 0x000fca00078e00ff */
[----:B-----5:R-:W-:-:S04]  /*01b0*/  ISETP.GE.AND P0, PT, R217, R0, PT ;  /* 0x00000000d900720c */ /* 0x020fc80003f06270 */
[----:B------:R-:W-:Y:S01]  /*01c0*/  SEL R216, R216, 0xffffffff, !P0 ;  /* 0xffffffffd8d87807 */ /* 0x000fe20004000000 */
[----:B------:R-:W-:Y:S05]  /*01d0*/  BRA `(.L_x_553) ;  /* 0x0000011000007947 */ /* 0x000fea0003800000 */
.L_x_549:
[----:B---34-:R-:W-:-:S04]  /*01e0*/  ISETP.NE.U32.AND P0, PT, RZ, c[0x0][0x3c8], PT ;  /* 0x0000f200ff007a0c */ /* 0x018fc80003f05070 */
[----:B------:R-:W-:-:S13]  /*01f0*/  ISETP.NE.AND.EX P0, PT, RZ, c[0x0][0x3cc], PT, P0 ;  /* 0x0000f300ff007a0c */ /* 0x000fda0003f05300 */
[----:B------:R-:W-:Y:S05]  /*0200*/  @!P0 BRA `(.L_x_554) ;  /* 0x0000002000008947 */ /* 0x000fea0003800000 */
[----:B------:R1:W5:Y:S01]  /*0210*/  LDG.E R0, [R4.64] ;  /* 0x0000000a04007981 */ /* 0x000362000c1e1900 */
[----:B------:R-:W-:Y:S05]  /*0220*/  BRA `(.L_x_555) ;  /* 0x0000009000007947 */ /* 0x000fea0003800000 */
.L_x_554:
        /* <DEDUP_REMOVED lines=8> */
.L_x_556:
[----:B------:R-:W-:Y:S02]  /*02b0*/  MOV R0, c[0x0][0x3ac] ;  /* 0x0000eb0000007a02 */ /* 0x000fe40000000f00 */
.L_x_555:
[----:B------:R-:W-:-:S05]  /*02c0*/  IMAD.SHL.U32 R217, R211, 0x80, RZ ;  /* 0x00000080d3d97824 */ /* 0x000fca00078e00ff */
[----:B-----5:R-:W-:-:S04]  /*02d0*/  ISETP.GE.AND P0, PT, R217, R0, PT ;  /* 0x00000000d900720c */ /* 0x020fc80003f06270 */
[----:B------:R-:W-:-:S04]  /*02e0*/  SEL R216, R216, 0xffffffff, !P0 ;  /* 0xffffffffd8d87807 */ /* 0x000fc80004000000 */
.L_x_553:
        /* <DEDUP_REMOVED lines=33> */
.L_x_557:
[----:B-1----:R-:W-:-:S04]  /*0500*/  ISETP.NE.U32.AND P0, PT, RZ, c[0x0][0x2e0], PT ;  /* 0x0000b800ff007a0c */ /* 0x002fc80003f05070 */
[----:B------:R-:W-:-:S13]  /*0510*/  ISETP.NE.AND.EX P0, PT, RZ, c[0x0][0x2e4], PT, P0 ;  /* 0x0000b900ff007a0c */ /* 0x000fda0003f05300 */
[----:B------:R-:W-:Y:S05]  /*0520*/  @!P0 BRA `(.L_x_558) ;  /* 0x0000003000008947 */ /* 0x000fea0003800000 */
[----:B------:R-:W-:-:S05]  /*0530*/  IMAD.WIDE R10, R216, R11, c[0x0][0x2e0] ;  /* 0x0000b800d80a7625 */ /* 0x000fca00078e020b */
[----:B------:R1:W5:Y:S01]  /*0540*/  LDG.E R214, [R10.64] ;  /* 0x0000000a0ad67981 */ /* 0x000362000c1e1900 */
[----:B------:R-:W-:Y:S05]  /*0550*/  BRA `(.L_x_559) ;  /* 0x0000004000007947 */ /* 0x000fea0003800000 */
.L_x_558:
[----:B------:R-:W-:Y:S05]  /*0560*/  @!P5 BRA `(.L_x_559) ;  /* 0x000000300000d947 */ /* 0x000fea0003800000 */
[----:B------:R-:W2:Y:S04]  /*0570*/  LDG.E R214, [R16.64] ;  /* 0x0000000a10d67981 */ /* 0x000ea8000c1e1900 */
[----:B------:R-:W2:Y:S02]  /*0580*/  LDG.E R11, [R16.64+0x4] ;  /* 0x0000040a100b7981 */ /* 0x000ea4000c1e1900 */
[----:B--2---:R-:W-:Y:S02]  /*0590*/  IADD3 R214, -R214, R11, RZ ;  /* 0x0000000bd6d67210 */ /* 0x004fe40007ffe1ff */
.L_x_559:
        /* <DEDUP_REMOVED lines=13> */
.L_x_560:
        /* <DEDUP_REMOVED lines=396> */
.L_x_563:
[----:B------:R-:W-:Y:S05]  /*1f30*/  BSYNC B0 ;  /* 0x0000000000007941 */ /* 0x000fea0003800000 */
.L_x_562:
        /* <DEDUP_REMOVED lines=66> */
.L_x_582:
        /* <DEDUP_REMOVED lines=79> */
.L_x_566:
[----:B------:R-:W-:Y:S04]  /*2850*/  MOV R36, 0x1 ;  /* 0x0000000100247802 */ /* 0x000fe80000000f00 */
[----:B------:R-:W-:Y:S11]  /*2860*/  ISETP.NE.AND P0, PT, R36, c[0x0][0x2a8], PT ;  /* 0x0000aa0024007a0c */ /* 0x000ff60003f05270 */
[----:B------:R-:W-:Y:S02]  /*2870*/  @!UPT UIADD3 URZ, URZ, URZ, URZ ;  /* 0x0000003f3f3ff290 */ /* 0x000fe4000fffe03f */
[----:B------:R-:W-:Y:S05]  /*2880*/  @P0 IMAD.HI.U32 R36, R38, c[0x0][0x2ac], RZ ;  /* 0x0000ab0026240a27 */ /* 0x000fea00078e00ff */
[----:B------:R-:W-:Y:S02]  /*2890*/  @P0 SHF.R.U32.HI R38, RZ, c[0x0][0x2b0], R36 ;  /* 0x0000ac00ff260a19 */ /* 0x000fe40000011624 */
.L_x_567:
[----:B------:R-:W-:Y:S05]  /*28a0*/  BSYNC B0 ;  /* 0x0000000000007941 */ /* 0x000fea0003800000 */
.L_x_565:
        /* <DEDUP_REMOVED lines=8> */
.L_x_564:
        /* <DEDUP_REMOVED lines=18> */
.L_x_570:
[----:B------:R-:W-:Y:S04]  /*2a50*/  MOV R36, 0x1 ;  /* 0x0000000100247802 */ /* 0x000fe80000000f00 */
[----:B------:R-:W-:Y:S11]  /*2a60*/  ISETP.NE.AND P0, PT, R36, c[0x0][0x2a8], PT ;  /* 0x0000aa0024007a0c */ /* 0x000ff60003f05270 */
[----:B------:R-:W-:Y:S02]  /*2a70*/  @!UPT UIADD3 URZ, URZ, URZ, URZ ;  /* 0x0000003f3f3ff290 */ /* 0x000fe4000fffe03f */
[----:B------:R-:W-:Y:S05]  /*2a80*/  @P0 IMAD.HI.U32 R36, R38, c[0x0][0x2ac], RZ ;  /* 0x0000ab0026240a27 */ /* 0x000fea00078e00ff */
[----:B------:R-:W-:Y:S02]  /*2a90*/  @P0 SHF.R.U32.HI R38, RZ, c[0x0][0x2b0], R36 ;  /* 0x0000ac00ff260a19 */ /* 0x000fe40000011624 */
.L_x_571:
[----:B------:R-:W-:Y:S05]  /*2aa0*/  BSYNC B0 ;  /* 0x0000000000007941 */ /* 0x000fea0003800000 */
.L_x_569:
[----:B------:R-:W-:Y:S04]  /*2ab0*/  IMAD R39, R38, c[0x0][0x2a8], -R217 ;  /* 0x0000aa0026277a24 */ /* 0x000fe800078e0ad9 */
[----:B------:R-:W-:Y:S05]  /*2ac0*/  IMAD.IADD R39, R39, 0x1, -R236 ;  /* 0x0000000127277824 */ /* 0x000fea00078e0aec */
[----:B------:R-:W-:Y:S02]  /*2ad0*/  IADD3 R37, R39, c[0x0][0x2a8], RZ ;  /* 0x0000aa0027257a10 */ /* 0x000fe40007ffe0ff */
[----:B------:R-:W-:Y:S02]  /*2ae0*/  IMNMX R252, R252, R39, !PT ;  /* 0x00000027fcfc7217 */ /* 0x000fe40007800200 */
[----:B------:R-:W-:Y:S02]  /*2af0*/  IMNMX R248, R248, R37, PT ;  /* 0x00000025f8f87217 */ /* 0x000fe40003800200 */
.L_x_568:
        /* <DEDUP_REMOVED lines=18> */
.L_x_574:
[----:B------:R-:W-:Y:S04]  /*2c20*/  MOV R36, 0x1 ;  /* 0x0000000100247802 */ /* 0x000fe80000000f00 */
[----:B------:R-:W-:Y:S11]  /*2c30*/  ISETP.NE.AND P0, PT, R36, c[0x0][0x2a8], PT ;  /* 0x0000aa0024007a0c */ /* 0x000ff60003f05270 */
[----:B------:R-:W-:Y:S02]  /*2c40*/  @!UPT UIADD3 URZ, URZ, URZ, URZ ;  /* 0x0000003f3f3ff290 */ /* 0x000fe4000fffe03f */
[----:B------:R-:W-:Y:S05]  /*2c50*/  @P0 IMAD.HI.U32 R36, R38, c[0x0][0x2ac], RZ ;  /* 0x0000ab0026240a27 */ /* 0x000fea00078e00ff */
[----:B------:R-:W-:Y:S02]  /*2c60*/  @P0 SHF.R.U32.HI R38, RZ, c[0x0][0x2b0], R36 ;  /* 0x0000ac00ff260a19 */ /* 0x000fe40000011624 */
.L_x_575:
[----:B------:R-:W-:Y:S05]  /*2c70*/  BSYNC B0 ;  /* 0x0000000000007941 */ /* 0x000fea0003800000 */
.L_x_573:
[----:B------:R-:W-:Y:S04]  /*2c80*/  IMAD R37, R38, c[0x0][0x2a8], -R217 ;  /* 0x0000aa0026257a24 */ /* 0x000fe800078e0ad9 */
[----:B------:R-:W-:Y:S05]  /*2c90*/  IMAD.IADD R38, R37, 0x1, -R236 ;  /* 0x0000000125267824 */ /* 0x000fea00078e0aec */
[----:B------:R-:W-:Y:S02]  /*2ca0*/  IADD3 R36, R38, c[0x0][0x2a8], RZ ;  /* 0x0000aa0026247a10 */ /* 0x000fe40007ffe0ff */
[----:B------:R-:W-:Y:S02]  /*2cb0*/  IMNMX R203, R203, R38, !PT ;  /* 0x00000026cbcb7217 */ /* 0x000fe40007800200 */
[----:B------:R-:W-:Y:S02]  /*2cc0*/  IMNMX R191, R191, R36, PT ;  /* 0x00000024bfbf7217 */ /* 0x000fe40003800200 */
.L_x_572:
        /* <DEDUP_REMOVED lines=18> */
.L_x_578:
[----:B------:R-:W-:Y:S04]  /*2df0*/  MOV R36, 0x1 ;  /* 0x0000000100247802 */ /* 0x000fe80000000f00 */
[----:B------:R-:W-:Y:S11]  /*2e00*/  ISETP.NE.AND P0, PT, R36, c[0x0][0x2a8], PT ;  /* 0x0000aa0024007a0c */ /* 0x000ff60003f05270 */
[----:B------:R-:W-:Y:S02]  /*2e10*/  @!UPT UIADD3 URZ, URZ, URZ, URZ ;  /* 0x0000003f3f3ff290 */ /* 0x000fe4000fffe03f */
[----:B------:R-:W-:Y:S05]  /*2e20*/  @P0 IMAD.HI.U32 R36, R38, c[0x0][0x2ac], RZ ;  /* 0x0000ab0026240a27 */ /* 0x000fea00078e00ff */
[----:B------:R-:W-:Y:S02]  /*2e30*/  @P0 SHF.R.U32.HI R38, RZ, c[0x0][0x2b0], R36 ;  /* 0x0000ac00ff260a19 */ /* 0x000fe40000011624 */
.L_x_579:
[----:B------:R-:W-:Y:S05]  /*2e40*/  BSYNC B0 ;  /* 0x0000000000007941 */ /* 0x000fea0003800000 */
.L_x_577:
[----:B------:R-:W-:Y:S04]  /*2e50*/  IMAD R37, R38, c[0x0][0x2a8], -R217 ;  /* 0x0000aa0026257a24 */ /* 0x000fe800078e0ad9 */
[----:B------:R-:W-:Y:S05]  /*2e60*/  IMAD.IADD R37, R37, 0x1, -R236 ;  /* 0x0000000125257824 */ /* 0x000fea00078e0aec */
[----:B------:R-:W-:Y:S02]  /*2e70*/  IADD3 R36, R37, c[0x0][0x2a8], RZ ;  /* 0x0000aa0025247a10 */ /* 0x000fe40007ffe0ff */
[----:B------:R-:W-:Y:S02]  /*2e80*/  IMNMX R188, R188, R37, !PT ;  /* 0x00000025bcbc7217 */ /* 0x000fe40007800200 */
[----:B------:R-:W-:Y:S02]  /*2e90*/  IMNMX R187, R187, R36, PT ;  /* 0x00000024bbbb7217 */ /* 0x000fe40003800200 */
.L_x_576:
        /* <DEDUP_REMOVED lines=38> */
.L_x_580:
        /* <DEDUP_REMOVED lines=430> */
.L_x_581:
        /* <DEDUP_REMOVED lines=174> */
.L_x_561:
[----:B------:R-:W-:Y:S05]  /*56c0*/  @P1 EXIT ;  /* 0x000000000000194d */ /* 0x000fea0003800000 */
[----:B------:R-:W-:-:S04]  /*56d0*/  ISETP.NE.U32.AND P1, PT, RZ, c[0x0][0x360], PT ;  /* 0x0000d800ff007a0c */ /* 0x000fc80003f25070 */
[----:B------:R-:W-:-:S13]  /*56e0*/  ISETP.NE.AND.EX P1, PT, RZ, c[0x0][0x364], PT, P1 ;  /* 0x0000d900ff007a0c */ /* 0x000fda0003f25310 */
[----:B------:R-:W-:-:S04]  /*56f0*/  @P1 IMAD.MOV.U32 R3, RZ, RZ, 0x4 ;  /* 0x00000004ff031424 */ /* 0x000fc800078e00ff */
[----:B------:R-:W-:-:S06]  /*5700*/  @P1 IMAD.WIDE R8, R216, R3, c[0x0][0x360] ;  /* 0x0000d800d8081625 */ /* 0x000fcc00078e0203 */
[----:B------:R1:W2:Y:S01]  /*5710*/  @P1 LDG.E R9, [R8.64] ;  /* 0x0000000a08091981 */ /* 0x0002a2000c1e1900 */
[----:B------:R-:W-:Y:S01]  /*5720*/  IMAD.MOV.U32 R0, RZ, RZ, 0x1 ;  /* 0x00000001ff007424 */ /* 0x000fe200078e00ff */
[----:B------:R-:W-:Y:S01]  /*5730*/  BSSY B0, `(.L_x_583) ;  /* 0x0000027000007945 */ /* 0x000fe20003800000 */
[----:B------:R-:W-:Y:S01]  /*5740*/  IMAD R6, R211, c[0x0][0x358], RZ ;  /* 0x0000d600d3067a24 */ /* 0x000fe200078e02ff */
[----:B------:R-:W3:Y:S01]  /*5750*/  S2R R3, SR_CTAID.Y ;  /* 0x0000000000037919 */ /* 0x000ee20000002600 */
[----:B------:R-:W-:-:S03]  /*5760*/  IMAD R4, R216, c[0x0][0x2f4], RZ ;  /* 0x0000bd00d8047a24 */ /* 0x000fc600078e02ff */
[----:B------:R-:W-:Y:S01]  /*5770*/  BAR.SYNC.DEFER_BLOCKING 0x1, 0x100 ;  /* 0x0044000000007b1d */ /* 0x000fe20000010000 */
[----:B------:R-:W-:Y:S01]  /*5780*/  ISETP.NE.AND P0, PT, R0, c[0x0][0x338], PT ;  /* 0x0000ce0000007a0c */ /* 0x000fe20003f05270 */
[----:B------:R-:W-:-:S04]  /*5790*/  IMAD R6, R6, c[0x0][0x2f4], RZ ;  /* 0x0000bd0006067a24 */ /* 0x000fc800078e02ff */
[----:B------:R-:W4:Y:S01]  /*57a0*/  S2R R2, SR_TID.X ;  /* 0x0000000000027919 */ /* 0x000f220000002100 */
[----:B------:R-:W-:-:S07]  /*57b0*/  SHF.R.S32.HI R5, RZ, 0x1f, R6 ;  /* 0x0000001fff057819 */ /* 0x000fce0000011406 */
[----:B---3--:R-:W-:-:S04]  /*57c0*/  @P0 IMAD.HI.U32 R0, R3, c[0x0][0x33c], RZ ;  /* 0x0000cf0003000a27 */ /* 0x008fc800078e00ff */
[----:B------:R-:W-:Y:S01]  /*57d0*/  IMAD.MOV.U32 R7, RZ, RZ, R3 ;  /* 0x000000ffff077224 */ /* 0x000fe200078e0003 */
[----:B------:R-:W-:Y:S02]  /*57e0*/  @P0 SHF.R.U32.HI R7, RZ, c[0x0][0x340], R0 ;  /* 0x0000d000ff070a19 */ /* 0x000fe40000011600 */
[----:B------:R-:W-:Y:S02]  /*57f0*/  SHF.R.S32.HI R0, RZ, 0x1f, R4 ;  /* 0x0000001fff007819 */ /* 0x000fe40000011404 */
[--C-:B------:R-:W-:Y:S01]  /*5800*/  IADD3 R4, P2, P0, R6, R4, R7.reuse ;  /* 0x0000000406047210 */ /* 0x100fe2000785e007 */
[--C-:B-1----:R-:W-:Y:S01]  /*5810*/  IMAD.MOV R8, RZ, RZ, -R7.reuse ;  /* 0x000000ffff087224 */ /* 0x102fe200078e0a07 */
[----:B------:R-:W-:-:S03]  /*5820*/  SHF.R.S32.HI R6, RZ, 0x1f, R7 ;  /* 0x0000001fff067819 */ /* 0x000fc60000011407 */
[----:B------:R-:W-:Y:S01]  /*5830*/  IMAD R8, R8, c[0x0][0x338], R3 ;  /* 0x0000ce0008087a24 */ /* 0x000fe200078e0203 */
[----:B------:R-:W-:Y:S02]  /*5840*/  IADD3.X R5, R5, R0, R6, P2, P0 ;  /* 0x0000000005057210 */ /* 0x000fe400017e0406 */
[----:B----4-:R-:W-:Y:S02]  /*5850*/  ISETP.NE.AND P2, PT, R2, RZ, PT ;  /* 0x000000ff0200720c */ /* 0x010fe40003f45270 */
[C---:B------:R-:W-:Y:S01]  /*5860*/  SHF.L.U64.HI R5, R4.reuse, 0x2, R5 ;  /* 0x0000000204057819 */ /* 0x040fe20000010205 */
[----:B------:R-:W-:Y:S01]  /*5870*/  IMAD.SHL.U32 R4, R4, 0x4, RZ ;  /* 0x0000000404047824 */ /* 0x000fe200078e00ff */
[----:B------:R-:W-:-:S04]  /*5880*/  SHF.R.S32.HI R0, RZ, 0x1f, R216 ;  /* 0x0000001fff007819 */ /* 0x000fc800000114d8 */
[----:B------:R-:W-:Y:S02]  /*5890*/  IADD3 R12, P0, R4, c[0x0][0x350], RZ ;  /* 0x0000d400040c7a10 */ /* 0x000fe40007f1e0ff */
[----:B------:R-:W-:Y:S02]  /*58a0*/  SEL R0, R0, RZ, !P1 ;  /* 0x000000ff00007207 */ /* 0x000fe40004800000 */
[----:B------:R-:W-:Y:S01]  /*58b0*/  IADD3.X R13, R5, c[0x0][0x354], RZ, P0, !PT ;  /* 0x0000d500050d7a10 */ /* 0x000fe200007fe4ff */
[C---:B--2---:R-:W-:Y:S01]  /*58c0*/  @P1 IMAD R9, R216.reuse, 0x80, R9 ;  /* 0x00000080d8091824 */ /* 0x044fe200078e0209 */
[----:B------:R-:W-:-:S04]  /*58d0*/  SEL R216, R216, RZ, !P1 ;  /* 0x000000ffd8d87207 */ /* 0x000fc80004800000 */
[----:B------:R-:W-:-:S04]  /*58e0*/  @P1 SHF.R.S32.HI R10, RZ, 0x1f, R9 ;  /* 0x0000001fff0a1819 */ /* 0x000fc80000011409 */
[----:B------:R-:W-:-:S05]  /*58f0*/  @P1 LEA.HI R10, R10, R9, RZ, 0x7 ;  /* 0x000000090a0a1211 */ /* 0x000fca00078f38ff */
[----:B------:R-:W-:-:S05]  /*5900*/  @P1 IMAD.SHL.U32 R10, R10, 0x40, RZ ;  /* 0x000000400a0a1824 */ /* 0x000fca00078e00ff */
[----:B------:R-:W-:-:S04]  /*5910*/  @P1 LOP3.LUT R10, R10, 0xffffe000, RZ, 0xc0, !PT ;  /* 0xffffe0000a0a1812 */ /* 0x000fc800078ec0ff */
[----:B------:R-:W-:Y:S02]  /*5920*/  @P1 SHF.R.S32.HI R11, RZ, 0x1f, R10 ;  /* 0x0000001fff0b1819 */ /* 0x000fe4000001140a */
[----:B------:R-:W-:Y:S01]  /*5930*/  @!P1 CS2R R10, SRZ ;  /* 0x00000000000a9805 */ /* 0x000fe2000001ff00 */
[----:B------:R-:W-:Y:S05]  /*5940*/  @P2 BRA `(.L_x_584) ;  /* 0x0000005000002947 */ /* 0x000fea0003800000 */
.L_x_585:
[----:B------:R-:W2:Y:S01]  /*5950*/  LDG.E.STRONG.GPU R3, [R12.64] ;  /* 0x0000000a0c037981 */ /* 0x000ea2000c1ef900 */
[----:B------:R-:W-:Y:S01]  /*5960*/  YIELD ;  /* 0x0000000000007946 */ /* 0x000fe20003800000 */
[----:B--2---:R-:W-:Y:S01]  /*5970*/  ISETP.NE.AND P0, PT, R3, R8, PT ;  /* 0x000000080300720c */ /* 0x004fe20003f05270 */
[----:B------:R-:W-:-:S12]  /*5980*/  CCTL.IVALL ;  /* 0x00000000ff00798f */ /* 0x000fd80002000000 */
[----:B------:R-:W-:Y:S05]  /*5990*/  @P0 BRA `(.L_x_585) ;  /* 0xffffffb000000947 */ /* 0x000fea000383ffff */
.L_x_584:
[----:B------:R-:W-:Y:S05]  /*59a0*/  BSYNC B0 ;  /* 0x0000000000007941 */ /* 0x000fea0003800000 */
.L_x_583:
[----:B------:R-:W-:Y:S01]  /*59b0*/  MOV R3, 0xffffffff ;  /* 0xffffffff00037802 */ /* 0x000fe20000000f00 */
[----:B------:R-:W-:Y:S05]  /*59c0*/  BRA.CONV ~URZ, `(.L_x_586) ;  /* 0x000000237f007947 */ /* 0x000fea000b800000 */
[----:B------:R-:W-:Y:S02]  /*59d0*/  MOV R14, 0x59f0 ;  /* 0x000059f0000e7802 */ /* 0x000fe40000000f00 */
[----:B------:R-:W-:Y:S05]  /*59e0*/  CALL.REL.NOINC `($__internal_3_$__cuda_sm70_warpsync) ;  /* 0x0000089000007944 */ /* 0x000fea0003c00000 */
.L_x_586:
[----:B------:R-:W-:Y:S01]  /*59f0*/  SHF.L.U32 R211, R211, 0xd, RZ ;  /* 0x0000000dd3d37819 */ /* 0x000fe200000006ff */
[----:B------:R-:W-:-:S06]  /*5a00*/  NOP ;  /* 0x0000000000007918 */ /* 0x000fcc0000000000 */
[--C-:B------:R-:W-:Y:S02]  /*5a10*/  IADD3 R16, P1, P0, R10, R211, R2.reuse ;  /* 0x000000d30a107210 */ /* 0x100fe4000783e002 */
[----:B------:R-:W-:Y:S01]  /*5a20*/  SHF.R.S32.HI R9, RZ, 0x1f, R2 ;  /* 0x0000001fff097819 */ /* 0x000fe20000011402 */
[----:B------:R-:W-:Y:S01]  /*5a30*/  IMAD R2, R6, c[0x0][0x328], RZ ;  /* 0x0000ca0006027a24 */ /* 0x000fe200078e02ff */
[----:B------:R-:W-:-:S03]  /*5a40*/  SHF.R.S32.HI R10, RZ, 0x1f, R211 ;  /* 0x0000001fff0a7819 */ /* 0x000fc600000114d3 */
[----:B------:R-:W-:Y:S01]  /*5a50*/  IMAD R2, R7, c[0x0][0x32c], R2 ;  /* 0x0000cb0007027a24 */ /* 0x000fe200078e0202 */
[----:B------:R-:W-:Y:S01]  /*5a60*/  IADD3.X R17, R11, R10, R9, P1, P0 ;  /* 0x0000000a0b117210 */ /* 0x000fe20000fe0409 */
[----:B------:R-:W-:-:S04]  /*5a70*/  IMAD R9, R0, c[0x0][0x330], RZ ;  /* 0x0000cc0000097a24 */ /* 0x000fc800078e02ff */
        /* <DEDUP_REMOVED lines=40> */
[----:B-1----:R-:W-:Y:S02]  /*5d00*/  MOV R14, 0x5d20 ;  /* 0x00005d20000e7802 */ /* 0x002fe40000000f00 */
[----:B------:R-:W-:Y:S05]  /*5d10*/  CALL.REL.NOINC `($__internal_3_$__cuda_sm70_warpsync) ;  /* 0x0000056000007944 */ /* 0x000fea0003c00000 */
.L_x_587:
        /* <DEDUP_REMOVED lines=12> */
.L_x_589:
[----:B------:R-:W-:Y:S05]  /*5de0*/  BSYNC B0 ;  /* 0x0000000000007941 */ /* 0x000fea0003800000 */
.L_x_588:
[----:B------:R-:W-:Y:S01]  /*5df0*/  IADD3 R4, P0, R4, c[0x0][0x348], RZ ;  /* 0x0000d20004047a10 */ /* 0x000fe20007f1e0ff */
[----:B------:R-:W-:Y:S03]  /*5e00*/  BSSY B0, `(.L_x_590) ;  /* 0x0000008000007945 */ /* 0x000fe60003800000 */
[----:B------:R-:W-:Y:S01]  /*5e10*/  IADD3.X R5, R5, c[0x0][0x34c], RZ, P0, !PT ;  /* 0x0000d30005057a10 */ /* 0x000fe200007fe4ff */
[----:B------:R-:W-:Y:S05]  /*5e20*/  @P2 BRA `(.L_x_591) ;  /* 0x0000005000002947 */ /* 0x000fea0003800000 */
.L_x_592:
[----:B--2---:R-:W2:Y:S01]  /*5e30*/  LDG.E.STRONG.GPU R9, [R4.64] ;  /* 0x0000000a04097981 */ /* 0x004ea2000c1ef900 */
[----:B------:R-:W-:Y:S01]  /*5e40*/  YIELD ;  /* 0x0000000000007946 */ /* 0x000fe20003800000 */
[----:B--2---:R-:W-:Y:S01]  /*5e50*/  ISETP.NE.AND P0, PT, R9, R8, PT ;  /* 0x000000080900720c */ /* 0x004fe20003f05270 */
[----:B------:R-:W-:-:S12]  /*5e60*/  CCTL.IVALL ;  /* 0x00000000ff00798f */ /* 0x000fd80002000000 */
[----:B------:R-:W-:Y:S05]  /*5e70*/  @P0 BRA `(.L_x_592) ;  /* 0xffffffb000000947 */ /* 0x000fea000383ffff */
.L_x_591:
[----:B------:R-:W-:Y:S05]  /*5e80*/  BSYNC B0 ;  /* 0x0000000000007941 */ /* 0x000fea0003800000 */
.L_x_590:
[----:B------:R-:W-:Y:S05]  /*5e90*/  BRA.CONV ~URZ, `(.L_x_593) ;  /* 0x000000237f007947 */ /* 0x000fea000b800000 */
[----:B-1----:R-:W-:Y:S02]  /*5ea0*/  MOV R14, 0x5ec0 ;  /* 0x00005ec0000e7802 */ /* 0x002fe40000000f00 */
[----:B--2---:R-:W-:Y:S05]  /*5eb0*/  CALL.REL.NOINC `($__internal_3_$__cuda_sm70_warpsync) ;  /* 0x000003c000007944 */ /* 0x004fea0003c00000 */
.L_x_593:
[----:B------:R-:W-:Y:S01]  /*5ec0*/  MOV R8, R16 ;  /* 0x0000001000087202 */ /* 0x000fe20000000f00 */
[----:B------:R-:W-:Y:S01]  /*5ed0*/  IMAD R6, R6, c[0x0][0x300], RZ ;  /* 0x0000c00006067a24 */ /* 0x000fe200078e02ff */
[----:B--2---:R-:W-:Y:S01]  /*5ee0*/  MOV R9, R17 ;  /* 0x0000001100097202 */ /* 0x004fe20000000f00 */
[----:B------:R-:W-:-:S06]  /*5ef0*/  NOP ;  /* 0x0000000000007918 */ /* 0x000fcc0000000000 */
[----:B------:R-:W-:-:S04]  /*5f00*/  IMAD.WIDE.U32 R8, R7, c[0x0][0x300], R8 ;  /* 0x0000c00007087a25 */ /* 0x000fc800078e0008 */
[----:B------:R-:W-:Y:S02]  /*5f10*/  IMAD R6, R7, c[0x0][0x304], R6 ;  /* 0x0000c10007067a24 */ /* 0x000fe400078e0206 */
[----:B------:R-:W-:-:S03]  /*5f20*/  IMAD R7, R0, c[0x0][0x308], RZ ;  /* 0x0000c20000077a24 */ /* 0x000fc600078e02ff */
[----:B------:R-:W-:Y:S01]  /*5f30*/  IADD3 R9, R9, R6, RZ ;  /* 0x0000000609097210 */ /* 0x000fe20007ffe0ff */
[----:B------:R-:W-:-:S04]  /*5f40*/  IMAD R7, R216, c[0x0][0x30c], R7 ;  /* 0x0000c300d8077a24 */ /* 0x000fc800078e0207 */
        /* <DEDUP_REMOVED lines=38> */
[----:B--2---:R-:W-:Y:S05]  /*61b0*/  CALL.REL.NOINC `($__internal_3_$__cuda_sm70_warpsync) ;  /* 0x000000c000007944 */ /* 0x004fea0003c00000 */
.L_x_594:
        /* <DEDUP_REMOVED lines=12> */
        .weak           $__internal_3_$__cuda_sm70_warpsync
        .type           $__internal_3_$__cuda_sm70_warpsync,@function
        .size           $__internal_3_$__cuda_sm70_warpsync,(.L_x_1810 - $__internal_3_$__cuda_sm70_warpsync)
$__internal_3_$__cuda_sm70_warpsync:
[----:B------:R-:W-:Y:S01]  /*6280*/  MOV R15, 0x0 ;  /* 0x00000000000f7802 */ /* 0x000fe20000000f00 */
[----:B------:R-:W-:Y:S04]  /*6290*/  WARPSYNC R3 ;  /* 0x0000000300007348 */ /* 0x000fe80003800000 */
[----:B------:R-:W-:Y:S05]  /*62a0*/  RET.REL.NODEC R14 `(_ZN7cutlass13device_kernelIN5flash19enable_sm80_to_sm89INS1_16FlashAttnBwdSm80INS1_25CollectiveMainloopBwdSm80ILi2ELi2EN4cute5tupleIJNS5_1CILi64EEENS7_ILi128EEES8_EEENS_10bfloat16_tEfNS_4arch4Sm80ELb0ELb1ELb0ELb1ELb1ELb0ELb0ELb0ELi2ELi2ELi4ELi2ELb1EEENS1_24CollectiveEpilogueBwdGQAISA_fSD_Li256ELb1ELb1EEENS1_19SingleTileSchedulerILb1ELb0ELb0ELi128EEEEEEEEEvNT_6ParamsE) ;  /* 0xffff9d500e007950 */ /* 0x000fea0003c3ffff */
.L_x_595:
        /* <DEDUP_REMOVED lines=13> */
.L_x_1810:


//--------------------- .text._ZN7cutlass13device_kernelIN5flash19enable_sm80_to_sm89INS1_16FlashAttnBwdSm80INS1_25CollectiveMainloopBwdSm80ILi2ELi2EN4cute5tupleIJNS5_1CILi64EEENS7_ILi128EEES8_EEENS_10bfloat16_tEfNS_4arch4Sm80ELb1ELb0ELb0ELb0ELb0ELb0ELb0ELb0ELi2ELi2ELi4ELi2ELb1EEENS1_21CollectiveEpilogueBwdISA_SB_SD_Li256ELb0ELb0ELi2EEENS1_25SingleTileBwdLPTSchedulerILb0ELi128ELb0EEEEEEEEEvNT_6ParamsE --------------------------
	.section	.text._ZN7cutlass13device_kernelIN5flash19enable_sm80_to_sm89INS1_16FlashAttnBwdSm80INS1_25CollectiveMainloopBwdSm80ILi2ELi2EN4cute5tupleIJNS5_1CILi64EEENS7_ILi128EEES8_EEENS_10bfloat16_tEfNS_4arch4Sm80ELb1ELb0ELb0ELb0ELb0ELb0ELb0ELb0ELi2ELi2ELi4ELi2ELb1EEENS1_21CollectiveEpilogueBwdISA_SB_SD_Li256ELb0ELb0ELi2EEENS1_25SingleTileBwdLPTSchedulerILb0ELi128ELb0EEEEEEEEEvNT_6ParamsE,"ax",@progbits
	.sectioninfo	@"SHI_REGISTERS=255"
	.align	128
.text._ZN7cutlass13device_kernelIN5flash19enable_sm80_to_sm89INS1_16FlashAttnBwdSm80INS1_25CollectiveMainloopBwdSm80ILi2ELi2EN4cute5tupleIJNS5_1CILi64EEENS7_ILi128EEES8_EEENS_10bfloat16_tEfNS_4arch4Sm80ELb1ELb0ELb0ELb0ELb0ELb0ELb0ELb0ELi2ELi2ELi4ELi2ELb1EEENS1_21CollectiveEpilogueBwdISA_SB_SD_Li256ELb0ELb0ELi2EEENS1_25SingleTileBwdLPTSchedulerILb0ELi128ELb0EEEEEEEEEvNT_6ParamsE:
        .type           _ZN7cutlass13device_kernelIN5flash19enable_sm80_to_sm89INS1_16FlashAttnBwdSm80INS1_25CollectiveMainloopBwdSm80ILi2ELi2EN4cute5tupleIJNS5_1CILi64EEENS7_ILi128EEES8_EEENS_10bfloat16_tEfNS_4arch4Sm80ELb1ELb0ELb0ELb0ELb0ELb0ELb0ELb0ELi2ELi2ELi4ELi2ELb1EEENS1_21CollectiveEpilogueBwdISA_SB_SD_Li256ELb0ELb0ELi2EEENS1_25SingleTileBwdLPTSchedulerILb0ELi128ELb0EEEEEEEEEvNT_6ParamsE,@function
        .size           _ZN7cutlass13device_kernelIN5flash19enable_sm80_to_sm89INS1_16FlashAttnBwdSm80INS1_25CollectiveMainloopBwdSm80ILi2ELi2EN4cute5tupleIJNS5_1CILi64EEENS7_ILi128EEES8_EEENS_10bfloat16_tEfNS_4arch4Sm80ELb1ELb0ELb0ELb0ELb0ELb0ELb0ELb0ELi2ELi2ELi4ELi2ELb1EEENS1_21CollectiveEpilogueBwdISA_SB_SD_Li256ELb0ELb0ELi2EEENS1_25SingleTileBwdLPTSchedulerILb0ELi128ELb0EEEEEEEEEvNT_6ParamsE,(.L_x_1812 - _ZN7cutlass13device_kernelIN5flash19enable_sm80_to_sm89INS1_16FlashAttnBwdSm80INS1_25CollectiveMainloopBwdSm80ILi2ELi2EN4cute5tupleIJNS5_1CILi64EEENS7_ILi128EEES8_EEENS_10bfloat16_tEfNS_4arch4Sm80ELb1ELb0ELb0ELb0ELb0ELb0ELb0ELb0ELi2ELi2ELi4ELi2ELb1EEENS1_21CollectiveEpilogueBwdISA_SB_SD_Li256ELb0ELb0ELi2EEENS1_25SingleTileBwdLPTSchedulerILb0ELi128ELb0EEEEEEEEEvNT_6ParamsE)
        .other          _ZN7cutlass13device_kernelIN5flash19enable_sm80_to_sm89INS1_16FlashAttnBwdSm80INS1_25CollectiveMainloopBwdSm80ILi2ELi2EN4cute5tupleIJNS5_1CILi64EEENS7_ILi128EEES8_EEENS_10bfloat16_tEfNS_4arch4Sm80ELb1ELb0ELb0ELb0ELb0ELb0ELb0ELb0ELi2ELi2ELi4ELi2ELb1EEENS1_21CollectiveEpilogueBwdISA_SB_SD_Li256ELb0ELb0ELi2EEENS1_25SingleTileBwdLPTSchedulerILb0ELi128ELb0EEEEEEEEEvNT_6ParamsE,@"STO_CUDA_ENTRY STV_DEFAULT"
_ZN7cutlass13device_kernelIN5flash19enable_sm80_to_sm89INS1_16FlashAttnBwdSm80INS1_25CollectiveMainloopBwdSm80ILi2ELi2EN4cute5tupleIJNS5_1CILi64EEENS7_ILi128EEES8_EEENS_10bfloat16_tEfNS_4arch4Sm80ELb1ELb0ELb0ELb0ELb0ELb0ELb0ELb0ELi2ELi2ELi4ELi2ELb1EEENS1_21CollectiveEpilogueBwdISA_SB_SD_Li256ELb0ELb0ELi2EEENS1_25SingleTileBwdLPTSchedulerILb0ELi128ELb0EEEEEEEEEvNT_6ParamsE:
[----:B------:R-:W-:Y:S02]  /*0000*/  MOV R1, c[0x0][0x28] ;  /* 0x00000a0000017a02 */ /* 0x000fe40000000f00 */
[----:B------:R-:W1:Y:S04]  /*0010*/  S2R R210, SR_TID.X ;  /* 0x0000000000d27919 */ /* 0x000e680000002100 */
[----:B------:R-:W2:Y:S01]  /*0020*/  S2R R0, SR_CTAID.X ;  /* 0x0000000000007919 */ /* 0x000ea20000002500 */
[----:B-1----:R-:W-:-:S06]  /*0030*/  SHF.R.U32.HI R2, RZ, 0x5, R210 ;  /* 0x00000005ff027819 */ /* 0x002fcc00000116d2 */
[----:B------:R-:W1:Y:S02]  /*0040*/  SHFL.IDX PT, R2, R2, RZ, 0x1f ;  /* 0x00001fff02027589 */ /* 0x000e6400000e0000 */
[----:B-1----:R-:W-:-:S13]  /*0050*/  ISETP.NE.AND P0, PT, R2, RZ, PT ;  /* 0x000000ff0200720c */ /* 0x002fda0003f05270 */
[----:B------:R-:W-:Y:S05]  /*0060*/  @!P0 BRA `(.L_x_596) ;  /* 0x0000020000008947 */ /* 0x000fea0003800000 */
[----:B--2---:R-:W-:Y:S01]  /*0070*/  IMAD.MOV.U32 R2, RZ, RZ, c[0x0][0x3b8] ;  /* 0x0000ee00ff027624 */ /* 0x004fe200078e00ff */
[----:B------:R-:W-:-:S04]  /*0080*/  MOV R4, R0 ;  /* 0x0000000000047202 */ /* 0x000fc80000000f00 */
[----:B------:R-:W-:-:S13]  /*0090*/  ISETP.NE.AND P0, PT, R2, 0x1, PT ;  /* 0x000000010200780c */ /* 0x000fda0003f05270 */
[----:B------:R-:W-:-:S05]  /*00a0*/  @P0 IMAD.HI.U32 R2, R0, c[0x0][0x3bc], RZ ;  /* 0x0000ef0000020a27 */ /* 0x000fca00078e00ff */
[----:B------:R-:W-:-:S04]  /*00b0*/  @P0 SHF.R.U32.HI R4, RZ, c[0x0][0x3c0], R2 ;  /* 0x0000f000ff040a19 */ /* 0x000fc80000011602 */
[----:B------:R-:W-:Y:S01]  /*00c0*/  ISETP.GE.AND P0, PT, R4, c[0x0][0x3d0], PT ;  /* 0x0000f40004007a0c */ /* 0x000fe20003f06270 */
[----:B------:R-:W-:-:S04]  /*00d0*/  IMAD.MOV R3, RZ, RZ, -R4 ;  /* 0x000000ffff037224 */ /* 0x000fc800078e0a04 */
[----:B------:R-:W-:-:S08]  /*00e0*/  IMAD R0, R3, c[0x0][0x3b8], R0 ;  /* 0x0000ee0003007a24 */ /* 0x000fd000078e0200 */
[----:B------:R-:W-:Y:S05]  /*00f0*/  @!P0 BRA `(.L_x_597) ;  /* 0x0000007000008947 */ /* 0x000fea0003800000 */
[----:B------:R-:W-:Y:S02]  /*0100*/  MOV R2, c[0x0][0x3c4] ;  /* 0x0000f10000027a02 */ /* 0x000fe40000000f00 */
[----:B------:R-:W-:Y:S02]  /*0110*/  MOV R207, R0 ;  /* 0x0000000000cf7202 */ /* 0x000fe40000000f00 */
[----:B------:R-:W-:-:S13]  /*0120*/  ISETP.NE.AND P0, PT, R2, 0x1, PT ;  /* 0x000000010200780c */ /* 0x000fda0003f05270 */
[----:B------:R-:W-:-:S05]  /*0130*/  @P0 IMAD.HI.U32 R2, R0, c[0x0][0x3c8], RZ ;  /* 0x0000f20000020a27 */ /* 0x000fca00078e00ff */
[----:B------:R-:W-:-:S05]  /*0140*/  @P0 SHF.R.U32.HI R207, RZ, c[0x0][0x3cc], R2 ;  /* 0x0000f300ffcf0a19 */ /* 0x000fca0000011602 */
[----:B------:R-:W-:Y:S01]  /*0150*/  IMAD R3, R207, c[0x0][0x3c4], RZ ;  /* 0x0000f100cf037a24 */ /* 0x000fe200078e02ff */
[----:B------:R-:W-:Y:S05]  /*0160*/  BRA `(.L_x_598) ;  /* 0x0000006000007947 */ /* 0x000fea0003800000 */
.L_x_597:
[----:B------:R-:W-:Y:S02]  /*0170*/  MOV R2, c[0x0][0x3ac] ;  /* 0x0000eb0000027a02 */ /* 0x000fe40000000f00 */
[----:B------:R-:W-:Y:S02]  /*0180*/  MOV R207, R0 ;  /* 0x0000000000cf7202 */ /* 0x000fe40000000f00 */
[----:B------:R-:W-:-:S13]  /*0190*/  ISETP.NE.AND P0, PT, R2, 0x1, PT ;  /* 0x000000010200780c */ /* 0x000fda0003f05270 */
[----:B------:R-:W-:-:S05]  /*01a0*/  @P0 IMAD.HI.U32 R2, R0, c[0x0][0x3b0], RZ ;  /* 0x0000ec0000020a27 */ /* 0x000fca00078e00ff */
[----:B------:R-:W-:-:S05]  /*01b0*/  @P0 SHF.R.U32.HI R207, RZ, c[0x0][0x3b4], R2 ;  /* 0x0000ed00ffcf0a19 */ /* 0x000fca0000011602 */
[----:B------:R-:W-:-:S03]  /*01c0*/  IMAD R3, R207, c[0x0][0x3ac], RZ ;  /* 0x0000eb00cf037a24 */ /* 0x000fc600078e02ff */
.L_x_598:
[----:B------:R-:W-:Y:S02]  /*01d0*/  MOV R2, c[0x0][0x3a0] ;  /* 0x0000e80000027a02 */ /* 0x000fe40000000f00 */
[----:B------:R-:W-:Y:S02]  /*01e0*/  IADD3 R3, R0, -R3, RZ ;  /* 0x8000000300037210 */ /* 0x000fe40007ffe0ff */
[----:B------:R-:W-:-:S03]  /*01f0*/  ISETP.NE.AND P0, PT, R2, 0x1, PT ;  /* 0x000000010200780c */ /* 0x000fc60003f05270 */
[----:B------:R-:W-:-:S05]  /*0200*/  IMAD R4, R4, c[0x0][0x3ac], R3 ;  /* 0x0000eb0004047a24 */ /* 0x000fca00078e0203 */
[----:B------:R-:W-:-:S05]  /*0210*/  MOV R206, R4 ;  /* 0x0000000400ce7202 */ /* 0x000fca0000000f00 */
[----:B------:R-:W-:-:S05]  /*0220*/  @P0 IMAD.HI.U32 R0, R4, c[0x0][0x3a4], RZ ;  /* 0x0000e90004000a27 */ /* 0x000fca00078e00ff */
[----:B------:R-:W-:-:S04]  /*0230*/  @P0 SHF.R.U32.HI R206, RZ, c[0x0][0x3a8], R0 ;  /* 0x0000ea00ffce0a19 */ /* 0x000fc80000011600 */
[----:B------:R-:W-:-:S05]  /*0240*/  IADD3 R205, -R206, RZ, RZ ;  /* 0x000000ffcecd7210 */ /* 0x000fca0007ffe1ff */
[----:B------:R-:W-:Y:S01]  /*0250*/  IMAD R205, R205, c[0x0][0x3a0], R4 ;  /* 0x0000e800cdcd7a24 */ /* 0x000fe200078e0204 */
[----:B------:R-:W-:Y:S05]  /*0260*/  BRA `(.L_x_599) ;  /* 0x000001f000007947 */ /* 0x000fea0003800000 */
.L_x_596:
        /* <DEDUP_REMOVED lines=16> */
.L_x_600:
[----:B------:R-:W-:Y:S02]  /*0370*/  MOV R0, c[0x0][0x3ac] ;  /* 0x0000eb0000007a02 */ /* 0x000fe40000000f00 */
[----:B------:R-:W-:Y:S02]  /*0380*/  MOV R207, R2 ;  /* 0x0000000200cf7202 */ /* 0x000fe40000000f00 */
[----:B------:R-:W-:-:S13]  /*0390*/  ISETP.NE.AND P0, PT, R0, 0x1, PT ;  /* 0x000000010000780c */ /* 0x000fda0003f05270 */
[----:B------:R-:W-:-:S05]  /*03a0*/  @P0 IMAD.HI.U32 R0, R2, c[0x0][0x3b0], RZ ;  /* 0x0000ec0002000a27 */ /* 0x000fca00078e00ff */
[----:B------:R-:W-:-:S05]  /*03b0*/  @P0 SHF.R.U32.HI R207, RZ, c[0x0][0x3b4], R0 ;  /* 0x0000ed00ffcf0a19 */ /* 0x000fca0000011600 */
[----:B------:R-:W-:-:S03]  /*03c0*/  IMAD R3, R207, c[0x0][0x3ac], RZ ;  /* 0x0000eb00cf037a24 */ /* 0x000fc600078e02ff */
.L_x_601:
        /* <DEDUP_REMOVED lines=8> */
[----:B------:R-:W-:Y:S02]  /*0450*/  IMAD R205, R205, c[0x0][0x3a0], R4 ;  /* 0x0000e800cdcd7a24 */ /* 0x000fe400078e0204 */
.L_x_599:
[----:B------:R-:W-:-:S13]  /*0460*/  ISETP.GE.AND P0, PT, R206, RZ, PT ;  /* 0x000000ffce00720c */ /* 0x000fda0003f06270 */
[----:B------:R-:W-:Y:S05]  /*0470*/  @!P0 EXIT ;  /* 0x000000000000894d */ /* 0x000fea0003800000 */
[----:B------:R-:W-:Y:S01]  /*0480*/  IMAD.SHL.U32 R204, R207, 0x80, RZ ;  /* 0x00000080cfcc7824 */ /* 0x000fe200078e00ff */
[----:B------:R-:W-:Y:S01]  /*0490*/  ULDC UR5, c[0x0][0x168] ;  /* 0x00005a0000057ab9 */ /* 0x000fe20000000800 */
[----:B------:R-:W-:Y:S01]  /*04a0*/  IMAD.MOV.U32 R3, RZ, RZ, c[0x0][0x198] ;  /* 0x00006600ff037624 */ /* 0x000fe200078e00ff */
[----:B------:R-:W-:Y:S01]  /*04b0*/  UIADD3 UR5, UR5, 0x3f, URZ ;  /* 0x0000003f05057890 */ /* 0x000fe2000fffe03f */
[----:B------:R-:W-:Y:S01]  /*04c0*/  PLOP3.LUT P1, PT, PT, PT, PT, 0x80, 0x0 ;  /* 0x000000000000781c */ /* 0x000fe20003f2f070 */
[----:B------:R-:W-:Y:S01]  /*04d0*/  ULDC.64 UR12, c[0x0][0x118] ;  /* 0x00004600000c7ab9 */ /* 0x000fe20000000a00 */
[----:B------:R-:W-:Y:S01]  /*04e0*/  CS2R R126, SRZ ;  /* 0x00000000007e7805 */ /* 0x000fe2000001ff00 */
[----:B------:R-:W-:Y:S01]  /*04f0*/  IADD3 R0, R204, c[0x0][0x168], -R3 ;  /* 0x00005a00cc007a10 */ /* 0x000fe20007ffe803 */
[----:B------:R-:W-:Y:S01]  /*0500*/  USHF.R.S32.HI UR4, URZ, 0x1f, UR5 ;  /* 0x0000001f3f047899 */ /* 0x000fe20008011405 */
[----:B------:R-:W-:Y:S01]  /*0510*/  CS2R R124, SRZ ;  /* 0x00000000007c7805 */ /* 0x000fe2000001ff00 */
[----:B------:R-:W-:Y:S01]  /*0520*/  CS2R R130, SRZ ;  /* 0x0000000000827805 */ /* 0x000fe2000001ff00 */
[----:B------:R-:W-:Y:S01]  /*0530*/  IADD3 R0, R0, -c[0x0][0x2a4], RZ ;  /* 0x8000a90000007a10 */ /* 0x000fe20007ffe0ff */
[----:B------:R-:W-:Y:S01]  /*0540*/  ULEA.HI UR4, UR4, UR5, URZ, 0x6 ;  /* 0x0000000504047291 */ /* 0x000fe2000f8f303f */
[----:B------:R-:W-:Y:S01]  /*0550*/  CS2R R128, SRZ ;  /* 0x0000000000807805 */ /* 0x000fe2000001ff00 */
[----:B------:R-:W-:Y:S01]  /*0560*/  CS2R R122, SRZ ;  /* 0x00000000007a7805 */ /* 0x000fe2000001ff00 */
[----:B------:R-:W-:Y:S01]  /*0570*/  SHF.R.S32.HI R239, RZ, 0x1f, R0 ;  /* 0x0000001fffef7819 */ /* 0x000fe20000011400 */
[----:B------:R-:W-:Y:S01]  /*0580*/  USHF.R.S32.HI UR11, URZ, 0x6, UR4 ;  /* 0x000000063f0b7899 */ /* 0x000fe20008011404 */
        /* <DEDUP_REMOVED lines=35> */
[----:B------:R-:W-:Y:S01]  /*07c0*/  SHF.R.S32.HI R6, RZ, 0x1f, R206 ;  /* 0x0000001fff067819 */ /* 0x000fe200000114ce */
[----:B------:R-:W-:Y:S01]  /*07d0*/  UMOV UR8, 0x6 ;  /* 0x0000000600087882 */ /* 0x000fe20000000000 */
[----:B------:R-:W-:Y:S01]  /*07e0*/  ISETP.NE.AND P0, PT, R0, 0x1, PT ;  /* 0x000000010000780c */ /* 0x000fe20003f05270 */
[----:B------:R-:W-:Y:S01]  /*07f0*/  ULDC.64 UR4, c[0x0][0x1d8] ;  /* 0x0000760000047ab9 */ /* 0x000fe20000000a00 */
[CC--:B------:R-:W-:Y:S01]  /*0800*/  LEA.HI R16, R197.reuse, R210.reuse, RZ, 0x3 ;  /* 0x000000d2c5107211 */ /* 0x0c0fe200078f18ff */
[----:B------:R-:W-:Y:S01]  /*0810*/  IMAD R7, R6, c[0x0][0x1e8], RZ ;  /* 0x00007a0006077a24 */ /* 0x000fe200078e02ff */
[----:B------:R-:W-:Y:S01]  /*0820*/  IADD3 R233, -R204, c[0x0][0x198], RZ ;  /* 0x00006600cce97a10 */ /* 0x000fe20007ffe1ff */
[----:B------:R-:W-:Y:S01]  /*0830*/  USHF.L.U64.HI UR5, UR4, UR8, UR5 ;  /* 0x0000000804057299 */ /* 0x000fe20008010205 */
[----:B------:R-:W-:Y:S01]  /*0840*/  LOP3.LUT R17, R16, 0xfffffff8, RZ, 0xc0, !PT ;  /* 0xfffffff810117812 */ /* 0x000fe200078ec0ff */
[----:B------:R-:W-:Y:S01]  /*0850*/  IMAD R12, R206, c[0x0][0x1ec], R7 ;  /* 0x00007b00ce0c7a24 */ /* 0x000fe200078e0207 */
[----:B------:R-:W-:Y:S01]  /*0860*/  SHF.R.S32.HI R214, RZ, 0x3, R16 ;  /* 0x00000003ffd67819 */ /* 0x000fe20000011410 */
[----:B------:R-:W-:Y:S01]  /*0870*/  USHF.L.U32 UR4, UR4, 0x6, URZ ;  /* 0x0000000604047899 */ /* 0x000fe2000800063f */
[-C--:B------:R-:W-:Y:S01]  /*0880*/  LEA.HI R10, R197, R210.reuse, RZ, 0x6 ;  /* 0x000000d2c50a7211 */ /* 0x080fe200078f30ff */
[----:B------:R-:W-:Y:S01]  /*0890*/  IMAD.IADD R17, R210, 0x1, -R17 ;  /* 0x00000001d2117824 */ /* 0x000fe200078e0a11 */
[----:B------:R-:W-:Y:S01]  /*08a0*/  SHF.R.S32.HI R215, RZ, 0x1f, R214 ;  /* 0x0000001fffd77819 */ /* 0x000fe200000114d6 */
[----:B------:R-:W-:Y:S01]  /*08b0*/  @P0 IMAD.HI.U32 R0, R205, c[0x0][0x24c], RZ ;  /* 0x00009300cd000a27 */ /* 0x000fe200078e00ff */
[----:B------:R-:W-:Y:S01]  /*08c0*/  SHF.R.S32.HI R10, RZ, 0x6, R10 ;  /* 0x00000006ff0a7819 */ /* 0x000fe2000001140a */
[----:B------:R-:W-:Y:S01]  /*08d0*/  ULDC.64 UR6, c[0x0][0x208] ;  /* 0x0000820000067ab9 */ /* 0x000fe20000000a00 */
[----:B------:R-:W-:Y:S01]  /*08e0*/  LEA.HI R21, R197, R210, RZ, 0x4 ;  /* 0x000000d2c5157211 */ /* 0x000fe200078f20ff */
[----:B------:R-:W-:Y:S01]  /*08f0*/  IMAD.SHL.U32 R4, R17, 0x8, RZ ;  /* 0x0000000811047824 */ /* 0x000fe200078e00ff */
[----:B------:R-:W-:Y:S01]  /*0900*/  @P0 SHF.R.U32.HI R3, RZ, c[0x0][0x250], R0 ;  /* 0x00009400ff030a19 */ /* 0x000fe20000011600 */
[----:B------:R-:W-:Y:S01]  /*0910*/  IMAD.WIDE R24, R207, 0x80, R214 ;  /* 0x00000080cf187825 */ /* 0x000fe200078e02d6 */
[----:B------:R-:W-:Y:S01]  /*0920*/  SHF.R.S32.HI R18, RZ, 0x4, R21 ;  /* 0x00000004ff127819 */ /* 0x000fe20000011415 */
[----:B------:R-:W-:Y:S01]  /*0930*/  USHF.L.U64.HI UR9, UR6, UR8, UR7 ;  /* 0x0000000806097299 */ /* 0x000fe20008010207 */
[----:B------:R-:W-:Y:S01]  /*0940*/  SHF.R.S32.HI R0, RZ, 0x1f, R3 ;  /* 0x0000001fff007819 */ /* 0x000fe20000011403 */
[----:B------:R-:W-:Y:S01]  /*0950*/  IMAD.IADD R11, R233, 0x1, -R214 ;  /* 0x00000001e90b7824 */ /* 0x000fe200078e0ad6 */
[--C-:B------:R-:W-:Y:S01]  /*0960*/  SHF.R.S32.HI R5, RZ, 0x1f, R4.reuse ;  /* 0x0000001fff057819 */ /* 0x100fe20000011404 */
[----:B------:R-:W-:Y:S01]  /*0970*/  IMAD R7, R25, c[0x0][0x1d8], RZ ;  /* 0x0000760019077a24 */ /* 0x000fe200078e02ff */
[----:B------:R-:W-:Y:S01]  /*0980*/  USHF.L.U32 UR10, UR6, 0x6, URZ ;  /* 0x00000006060a7899 */ /* 0x000fe2000800063f */
[----:B------:R-:W-:Y:S01]  /*0990*/  IMAD R2, R0, c[0x0][0x1e0], RZ ;  /* 0x0000780000027a24 */ /* 0x000fe200078e02ff */
[----:B------:R-:W-:Y:S01]  /*09a0*/  ISETP.GE.AND P1, PT, R11, 0x1, PT ;  /* 0x000000010b00780c */ /* 0x000fe20003f26270 */
[----:B------:R-:W-:Y:S01]  /*09b0*/  IMAD.WIDE.U32 R8, R3, c[0x0][0x1e0], R4 ;  /* 0x0000780003087a25 */ /* 0x000fe200078e0004 */
[----:B------:R-:W-:-:S02]  /*09c0*/  ISETP.GE.AND P6, PT, R11, 0x21, PT ;  /* 0x000000210b00780c */ /* 0x000fc40003fc6270 */
[----:B------:R-:W-:Y:S01]  /*09d0*/  ISETP.GE.OR P2, PT, R4, c[0x0][0x1cc], !P1 ;  /* 0x0000730004007a0c */ /* 0x000fe20004f46670 */
[----:B------:R-:W-:Y:S01]  /*09e0*/  IMAD R2, R3, c[0x0][0x1e4], R2 ;  /* 0x0000790003027a24 */ /* 0x000fe200078e0202 */
[----:B------:R-:W-:Y:S01]  /*09f0*/  ISETP.GE.AND P5, PT, R11, 0x41, PT ;  /* 0x000000410b00780c */ /* 0x000fe20003fa6270 */
[----:B------:R-:W-:Y:S01]  /*0a00*/  IMAD R7, R24, c[0x0][0x1dc], R7 ;  /* 0x0000770018077a24 */ /* 0x000fe200078e0207 */
[C---:B------:R-:W-:Y:S01]  /*0a10*/  ISETP.GE.OR P4, PT, R4.reuse, c[0x0][0x1cc], !P6 ;  /* 0x0000730004007a0c */ /* 0x040fe20007786670 */
[----:B------:R-:W-:Y:S01]  /*0a20*/  IMAD.IADD R9, R9, 0x1, R2 ;  /* 0x0000000109097824 */ /* 0x000fe200078e0202 */
[----:B------:R-:W-:Y:S01]  /*0a30*/  ISETP.GE.OR P3, PT, R4, c[0x0][0x1cc], !P5 ;  /* 0x0000730004007a0c */ /* 0x000fe20006f66670 */
[----:B------:R-:W-:Y:S01]  /*0a40*/  IMAD.SHL.U32 R2, R10, 0x200, RZ ;  /* 0x000002000a027824 */ /* 0x000fe200078e00ff */
[----:B------:R-:W-:Y:S01]  /*0a50*/  ISETP.GE.OR P1, PT, R4, c[0x0][0x19c], !P1 ;  /* 0x0000670004007a0c */ /* 0x000fe20004f26670 */
[----:B------:R-:W-:Y:S01]  /*0a60*/  IMAD.WIDE.U32 R8, R206, c[0x0][0x1e8], R8 ;  /* 0x00007a00ce087a25 */ /* 0x000fe200078e0008 */
[----:B------:R-:W-:-:S02]  /*0a70*/  ISETP.GE.OR P6, PT, R4, c[0x0][0x19c], !P6 ;  /* 0x0000670004007a0c */ /* 0x000fc400077c6670 */
[----:B------:R-:W-:Y:S01]  /*0a80*/  ISETP.GE.OR P5, PT, R4, c[0x0][0x19c], !P5 ;  /* 0x0000670004007a0c */ /* 0x000fe20006fa6670 */
[----:B------:R-:W-:Y:S02]  /*0a90*/  IMAD.IADD R13, R9, 0x1, R12 ;  /* 0x00000001090d7824 */ /* 0x000fe400078e020c */
[----:B------:R-:W-:Y:S02]  /*0aa0*/  IMAD.SHL.U32 R9, R214, 0x40, RZ ;  /* 0x00000040d6097824 */ /* 0x000fe400078e00ff */
[----:B------:R-:W-:Y:S02]  /*0ab0*/  IMAD.MOV.U32 R12, RZ, RZ, R8 ;  /* 0x000000ffff0c7224 */ /* 0x000fe400078e0008 */
[----:B------:R-:W-:Y:S01]  /*0ac0*/  IMAD R0, R0, c[0x0][0x1b0], RZ ;  /* 0x00006c0000007a24 */ /* 0x000fe200078e02ff */
[----:B------:R-:W-:Y:S01]  /*0ad0*/  LOP3.LUT R9, R9, 0x1c0, RZ, 0xc0, !PT ;  /* 0x000001c009097812 */ /* 0x000fe200078ec0ff */
[----:B------:R-:W-:-:S03]  /*0ae0*/  IMAD.WIDE.U32 R12, R24, c[0x0][0x1d8], R12 ;  /* 0x00007600180c7a25 */ /* 0x000fc600078e000c */
[----:B------:R-:W-:Y:S01]  /*0af0*/  LOP3.LUT R8, R9, 0x38, R4, 0xf8, !PT ;  /* 0x0000003809087812 */ /* 0x000fe200078ef804 */
[----:B------:R-:W-:Y:S01]  /*0b00*/  IMAD.IADD R7, R13, 0x1, R7 ;  /* 0x000000010d077824 */ /* 0x000fe200078e0207 */
[----:B------:R-:W-:Y:S01]  /*0b10*/  SHF.R.U32.HI R9, RZ, 0x3, R9 ;  /* 0x00000003ff097819 */ /* 0x000fe20000011609 */
[C---:B------:R-:W-:Y:S01]  /*0b20*/  IMAD R0, R3.reuse, c[0x0][0x1b4], R0 ;  /* 0x00006d0003007a24 */ /* 0x040fe200078e0200 */
[----:B------:R-:W-:Y:S01]  /*0b30*/  LEA R22, P0, R12, c[0x0][0x1c0], 0x1 ;  /* 0x000070000c167a11 */ /* 0x000fe200078008ff */
[----:B------:R-:W-:Y:S01]  /*0b40*/  IMAD.WIDE.U32 R28, R3, c[0x0][0x1b0], R4 ;  /* 0x00006c00031c7a25 */ /* 0x000fe200078e0004 */
[----:B------:R-:W-:Y:S02]  /*0b50*/  LOP3.LUT R9, R2, R8, R9, 0xf6, !PT ;  /* 0x0000000802097212 */ /* 0x000fe400078ef609 */
[----:B------:R-:W-:Y:S01]  /*0b60*/  LEA.HI.X R23, R12, c[0x0][0x1c4], R7, 0x1, P0 ;  /* 0x000071000c177a11 */ /* 0x000fe200000f0c07 */
[----:B------:R-:W-:Y:S01]  /*0b70*/  IMAD.IADD R29, R29, 0x1, R0 ;  /* 0x000000011d1d7824 */ /* 0x000fe200078e0200 */
[----:B------:R-:W-:Y:S01]  /*0b80*/  LEA.HI R12, R197, R210, RZ, 0x2 ;  /* 0x000000d2c50c7211 */ /* 0x000fe200078f10ff */
[----:B------:R-:W-:Y:S01]  /*0b90*/  IMAD.SHL.U32 R9, R9, 0x2, RZ ;  /* 0x0000000209097824 */ /* 0x000fe200078e00ff */
[----:B------:R-:W-:Y:S01]  /*0ba0*/  IADD3 R26, P0, R22, UR4, RZ ;  /* 0x00000004161a7c10 */ /* 0x000fe2000ff1e0ff */
[----:B------:R-:W-:Y:S01]  /*0bb0*/  IMAD R3, R6, c[0x0][0x1b8], RZ ;  /* 0x00006e0006037a24 */ /* 0x000fe200078e02ff */
[--C-:B------:R-:W-:Y:S01]  /*0bc0*/  SHF.R.S32.HI R14, RZ, 0x2, R12.reuse ;  /* 0x00000002ff0e7819 */ /* 0x100fe2000001140c */
[----:B------:R-:W-:Y:S01]  /*0bd0*/  IMAD.SHL.U32 R218, R210, 0x4, RZ ;  /* 0x00000004d2da7824 */ /* 0x000fe200078e00ff */
[----:B------:R-:W-:Y:S01]  /*0be0*/  SHF.R.S32.HI R7, RZ, 0x1f, R12 ;  /* 0x0000001fff077819 */ /* 0x000fe2000001140c */
[----:B------:R-:W-:Y:S01]  /*0bf0*/  @!PT LDS RZ, [RZ] ;  /* 0x00000000fffff984 */ /* 0x000fe20000000800 */
[----:B------:R-:W-:Y:S01]  /*0c00*/  @!PT LDS RZ, [RZ] ;  /* 0x00000000fffff984 */ /* 0x000fe20000000800 */
[----:B------:R-:W-:Y:S01]  /*0c10*/  @!PT LDS RZ, [RZ] ;  /* 0x00000000fffff984 */ /* 0x000fe20000000800 */
[----:B------:R1:W-:Y:S01]  /*0c20*/  LDGSTS.E.BYPASS.LTC128B.128 [R9+0x4080], [R22.64], !P2 ;  /* 0x0408000016097fae */ /* 0x0003e2000d101d4c */
[----:B------:R-:W-:Y:S01]  /*0c30*/  IADD3.X R27, R23, UR5, RZ, P0, !PT ;  /* 0x00000005171b7c10 */ /* 0x000fe200087fe4ff */
[----:B------:R-:W-:Y:S01]  /*0c40*/  IMAD R0, R206, c[0x0][0x1bc], R3 ;  /* 0x00006f00ce007a24 */ /* 0x000fe200078e0203 */
[----:B------:R-:W-:Y:S01]  /*0c50*/  LEA.HI R7, R7, R14, RZ, 0x3 ;  /* 0x0000000e07077211 */ /* 0x000fe200078f18ff */
[----:B------:R-:W-:Y:S01]  /*0c60*/  IMAD R3, R6, c[0x0][0x188], RZ ;  /* 0x0000620006037a24 */ /* 0x000fe200078e02ff */
[----:B------:R-:W-:Y:S01]  /*0c70*/  ISETP.GE.AND P2, PT, R11, 0x61, PT ;  /* 0x000000610b00780c */ /* 0x000fe20003f46270 */
[----:B------:R2:W-:Y:S01]  /*0c80*/  LDGSTS.E.BYPASS.LTC128B.128 [R9+0x5080], [R26.64], !P4 ;  /* 0x050800001a097fae */ /* 0x0005e2000e101d4c */
[----:B------:R-:W-:Y:S01]  /*0c90*/  LOP3.LUT R7, R7, 0xfffffff8, RZ, 0xc0, !PT ;  /* 0xfffffff807077812 */ /* 0x000fe200078ec0ff */
[----:B------:R-:W-:Y:S01]  /*0ca0*/  IMAD R208, R206, c[0x0][0x18c], R3 ;  /* 0x00006300ced07a24 */ /* 0x000fe200078e0203 */
[----:B------:R-:W-:Y:S01]  /*0cb0*/  LEA.HI R13, R21, R18, RZ, 0x1 ;  /* 0x00000012150d7211 */ /* 0x000fe200078f08ff */
[----:B------:R-:W-:Y:S01]  /*0cc0*/  IMAD R3, R239, UR9, RZ ;  /* 0x00000009ef037c24 */ /* 0x000fe2000f8e02ff */
[----:B------:R-:W-:Y:S01]  /*0cd0*/  SHF.R.S32.HI R8, RZ, 0x1f, R205 ;  /* 0x0000001fff087819 */ /* 0x000fe200000114cd */
[----:B------:R-:W-:Y:S01]  /*0ce0*/  IMAD.IADD R7, R14, 0x1, -R7 ;  /* 0x000000010e077824 */ /* 0x000fe200078e0a07 */
[----:B------:R-:W-:Y:S01]  /*0cf0*/  LOP3.LUT R13, R13, 0xfffffffe, RZ, 0xc0, !PT ;  /* 0xfffffffe0d0d7812 */ /* 0x000fe200078ec0ff */
[----:B------:R-:W-:Y:S01]  /*0d00*/  IMAD R203, R215, c[0x0][0x178], RZ ;  /* 0x00005e00d7cb7a24 */ /* 0x000fe200078e02ff */
[----:B------:R-:W-:Y:S01]  /*0d10*/  SHF.R.S32.HI R219, RZ, 0x1f, R218 ;  /* 0x0000001fffdb7819 */ /* 0x000fe200000114da */
[----:B------:R-:W-:Y:S01]  /*0d20*/  IMAD R226, R8, c[0x0][0x270], RZ ;  /* 0x00009c0008e27a24 */ /* 0x000fe200078e02ff */
[----:B------:R-:W-:Y:S01]  /*0d30*/  ISETP.GE.AND P4, PT, R4, c[0x0][0x16c], PT ;  /* 0x00005b0004007a0c */ /* 0x000fe20003f86270 */
[----:B------:R-:W-:Y:S01]  /*0d40*/  IMAD.IADD R11, R18, 0x1, -R13 ;  /* 0x00000001120b7824 */ /* 0x000fe200078e0a0d */
[-C--:B------:R-:W-:Y:S01]  /*0d50*/  LEA.HI R13, R197, R210.reuse, RZ, 0x5 ;  /* 0x000000d2c50d7211 */ /* 0x080fe200078f28ff */
[----:B------:R-:W-:Y:S01]  /*0d60*/  IMAD R18, R8, c[0x0][0x180], RZ ;  /* 0x0000600008127a24 */ /* 0x000fe200078e02ff */
[----:B------:R-:W-:Y:S01]  /*0d70*/  LOP3.LUT R21, R21, 0xfffffff0, RZ, 0xc0, !PT ;  /* 0xfffffff015157812 */ /* 0x000fe200078ec0ff */
[----:B------:R-:W-:Y:S01]  /*0d80*/  IMAD R226, R205, c[0x0][0x274], R226 ;  /* 0x00009d00cde27a24 */ /* 0x000fe200078e02e2 */
[----:B------:R-:W-:Y:S01]  /*0d90*/  LEA.HI R197, R197, R210, RZ, 0x7 ;  /* 0x000000d2c5c57211 */ /* 0x000fe200078f38ff */
[----:B------:R-:W-:Y:S01]  /*0da0*/  IMAD R18, R205, c[0x0][0x184], R18 ;  /* 0x00006100cd127a24 */ /* 0x000fe200078e0212 */
[----:B------:R-:W-:Y:S01]  /*0db0*/  IADD3 R222, R9, 0x4080, RZ ;  /* 0x0000408009de7810 */ /* 0x000fe20007ffe0ff */
[----:B------:R-:W-:Y:S01]  /*0dc0*/  IMAD R203, R214, c[0x0][0x17c], R203 ;  /* 0x00005f00d6cb7a24 */ /* 0x000fe200078e02cb */
[----:B-1----:R-:W-:Y:S01]  /*0dd0*/  IADD3 R22, P0, R26, UR4, RZ ;  /* 0x000000041a167c10 */ /* 0x002fe2000ff1e0ff */
[----:B------:R-:W-:Y:S01]  /*0de0*/  IMAD R224, R8, c[0x0][0x288], RZ ;  /* 0x0000a20008e07a24 */ /* 0x000fe200078e02ff */
[----:B------:R-:W-:Y:S01]  /*0df0*/  SHF.R.U32.HI R197, RZ, 0x4, R197 ;  /* 0x00000004ffc57819 */ /* 0x000fe200000116c5 */
[----:B------:R-:W-:Y:S01]  /*0e00*/  IMAD.MOV.U32 R199, RZ, RZ, 0x40 ;  /* 0x00000040ffc77424 */ /* 0x000fe200078e00ff */
[----:B------:R-:W-:Y:S01]  /*0e10*/  IADD3.X R23, R27, UR5, RZ, P0, !PT ;  /* 0x000000051b177c10 */ /* 0x000fe200087fe4ff */
[C---:B------:R-:W-:Y:S01]  /*0e20*/  IMAD R224, R205.reuse, c[0x0][0x28c], R224 ;  /* 0x0000a300cde07a24 */ /* 0x040fe200078e02e0 */
[C---:B------:R-:W-:Y:S01]  /*0e30*/  ISETP.GE.OR P0, PT, R4.reuse, c[0x0][0x1cc], !P2 ;  /* 0x0000730004007a0c */ /* 0x040fe20005706670 */
[----:B--2---:R-:W-:Y:S01]  /*0e40*/  IMAD.WIDE.U32 R26, R205, c[0x0][0x180], R4 ;  /* 0x00006000cd1a7a25 */ /* 0x004fe200078e0004 */
[----:B------:R-:W-:Y:S01]  /*0e50*/  ISETP.GE.OR P2, PT, R4, c[0x0][0x19c], !P2 ;  /* 0x0000670004007a0c */ /* 0x000fe20005746670 */
[----:B------:R1:W-:Y:S01]  /*0e60*/  LDGSTS.E.BYPASS.LTC128B.128 [R9+0x6080], [R22.64], !P3 ;  /* 0x0608000016097fae */ /* 0x0003e2000d901d4c */
[----:B------:R-:W-:Y:S01]  /*0e70*/  IADD3 R14, P3, R22, UR4, RZ ;  /* 0x00000004160e7c10 */ /* 0x000fe2000ff7e0ff */
[----:B------:R-:W-:Y:S01]  /*0e80*/  IMAD.IADD R19, R27, 0x1, R18 ;  /* 0x000000011b137824 */ /* 0x000fe200078e0212 */
[----:B------:R-:W-:Y:S01]  /*0e90*/  IADD3 R217, R9, 0x8080, RZ ;  /* 0x0000808009d97810 */ /* 0x000fe20007ffe0ff */
[----:B------:R-:W-:Y:S01]  /*0ea0*/  IMAD.MOV.U32 R18, RZ, RZ, R26 ;  /* 0x000000ffff127224 */ /* 0x000fe200078e001a */
[----:B------:R-:W-:Y:S01]  /*0eb0*/  IADD3.X R15, R23, UR5, RZ, P3, !PT ;  /* 0x00000005170f7c10 */ /* 0x000fe20009ffe4ff */
[----:B------:R-:W-:Y:S01]  /*0ec0*/  ULDC.64 UR4, c[0x0][0x1a8] ;  /* 0x00006a0000047ab9 */ /* 0x000fe20000000a00 */
[----:B------:R-:W-:Y:S01]  /*0ed0*/  IMAD.WIDE.U32 R26, R205, c[0x0][0x270], R218 ;  /* 0x00009c00cd1a7a25 */ /* 0x000fe200078e00da */
[----:B------:R-:W-:Y:S01]  /*0ee0*/  USHF.L.U64.HI UR5, UR4, UR8, UR5 ;  /* 0x0000000804057299 */ /* 0x000fe20008010205 */
[----:B------:R-:W-:Y:S01]  /*0ef0*/  ISETP.GE.AND P3, PT, R4, c[0x0][0x1fc], PT ;  /* 0x00007f0004007a0c */ /* 0x000fe20003f66270 */
[----:B------:R2:W-:Y:S01]  /*0f00*/  LDGSTS.E.BYPASS.LTC128B.128 [R9+0x7080], [R14.64], !P0 ;  /* 0x070800000e097fae */ /* 0x0005e2000c101d4c */
[----:B------:R-:W-:Y:S01]  /*0f10*/  USHF.L.U32 UR4, UR4, 0x6, URZ ;  /* 0x0000000604047899 */ /* 0x000fe2000800063f */
[----:B------:R-:W-:-:S02]  /*0f20*/  IMAD.WIDE.U32 R18, R206, c[0x0][0x188], R18 ;  /* 0x00006200ce127a25 */ /* 0x000fc400078e0012 */
[----:B------:R-:W0:Y:S02]  /*0f30*/  LDGDEPBAR ;  /* 0x00000000000079af */ /* 0x000e240000000000 */
[----:B------:R-:W-:Y:S02]  /*0f40*/  IMAD.IADD R209, R19, 0x1, R208 ;  /* 0x0000000113d17824 */ /* 0x000fe400078e02d0 */
[----:B------:R-:W-:Y:S02]  /*0f50*/  IMAD.MOV.U32 R208, RZ, RZ, R18 ;  /* 0x000000ffffd07224 */ /* 0x000fe400078e0012 */
[----:B------:R-:W-:Y:S02]  /*0f60*/  IMAD.IADD R227, R27, 0x1, R226 ;  /* 0x000000011be37824 */ /* 0x000fe400078e02e2 */
[----:B------:R-:W-:Y:S02]  /*0f70*/  IMAD.MOV.U32 R226, RZ, RZ, R26 ;  /* 0x000000ffffe27224 */ /* 0x000fe400078e001a */
[----:B------:R-:W-:-:S04]  /*0f80*/  IMAD.WIDE.U32 R208, R214, c[0x0][0x178], R208 ;  /* 0x00005e00d6d07a25 */ /* 0x000fc800078e00d0 */
[----:B-1----:R-:W-:-:S04]  /*0f90*/  IMAD.WIDE.U32 R22, R206, c[0x0][0x1b8], R28 ;  /* 0x00006e00ce167a25 */ /* 0x002fc800078e001c */
[----:B------:R-:W-:Y:S02]  /*0fa0*/  IMAD.IADD R23, R23, 0x1, R0 ;  /* 0x0000000117177824 */ /* 0x000fe400078e0200 */
[----:B------:R-:W-:Y:S02]  /*0fb0*/  IMAD R0, R25, c[0x0][0x1a8], RZ ;  /* 0x00006a0019007a24 */ /* 0x000fe400078e02ff */
[----:B------:R-:W-:Y:S02]  /*0fc0*/  IMAD R26, R8, c[0x0][0x210], RZ ;  /* 0x00008400081a7a24 */ /* 0x000fe400078e02ff */
[C---:B------:R-:W-:Y:S02]  /*0fd0*/  IMAD R0, R24.reuse, c[0x0][0x1ac], R0 ;  /* 0x00006b0018007a24 */ /* 0x040fe400078e0200 */
[----:B------:R-:W-:-:S04]  /*0fe0*/  IMAD.WIDE.U32 R24, R24, c[0x0][0x1a8], R22 ;  /* 0x00006a0018187a25 */ /* 0x000fc800078e0016 */
[----:B------:R-:W-:Y:S01]  /*0ff0*/  IMAD.IADD R0, R25, 0x1, R0 ;  /* 0x0000000119007824 */ /* 0x000fe200078e0200 */
[C---:B------:R-:W-:Y:S01]  /*1000*/  LEA R22, P0, R24.reuse, c[0x0][0x190], 0x1 ;  /* 0x0000640018167a11 */ /* 0x040fe200078008ff */
[----:B------:R-:W-:Y:S02]  /*1010*/  IMAD.IADD R203, R209, 0x1, R203 ;  /* 0x00000001d1cb7824 */ /* 0x000fe400078e02cb */
[----:B------:R-:W-:Y:S01]  /*1020*/  IMAD R26, R205, c[0x0][0x214], R26 ;  /* 0x00008500cd1a7a24 */ /* 0x000fe200078e021a */
[----:B------:R-:W-:Y:S01]  /*1030*/  LEA.HI.X R23, R24, c[0x0][0x194], R0, 0x1, P0 ;  /* 0x0000650018177a11 */ /* 0x000fe200000f0c00 */
[----:B------:R-:W-:Y:S01]  /*1040*/  IMAD.WIDE.U32 R24, R239, c[0x0][0x178], RZ ;  /* 0x00005e00ef187a25 */ /* 0x000fe200078e00ff */
[----:B------:R-:W-:-:S03]  /*1050*/  SHF.R.S32.HI R0, RZ, 0x1f, R239 ;  /* 0x0000001fff007819 */ /* 0x000fc600000114ef */
[----:B------:R1:W-:Y:S01]  /*1060*/  LDGSTS.E.BYPASS.LTC128B.128 [R9+0x80], [R22.64], !P1 ;  /* 0x0008000016097fae */ /* 0x0003e2000c901d4c */
[----:B------:R-:W-:Y:S01]  /*1070*/  IADD3 R28, P1, R22, UR4, RZ ;  /* 0x00000004161c7c10 */ /* 0x000fe2000ff3e0ff */
[----:B--2---:R-:W-:Y:S01]  /*1080*/  IMAD R14, R0, UR10, R3 ;  /* 0x0000000a000e7c24 */ /* 0x004fe2000f8e0203 */
[----:B------:R-:W-:Y:S01]  /*1090*/  LEA R3, P0, R24, R208, 0x6 ;  /* 0x000000d018037211 */ /* 0x000fe200078030ff */
[----:B------:R-:W-:Y:S01]  /*10a0*/  IMAD R0, R0, c[0x0][0x178], RZ ;  /* 0x00005e0000007a24 */ /* 0x000fe200078e02ff */
[----:B------:R-:W-:Y:S01]  /*10b0*/  IADD3.X R29, R23, UR5, RZ, P1, !PT ;  /* 0x00000005171d7c10 */ /* 0x000fe20008ffe4ff */
[----:B------:R-:W-:-:S04]  /*10c0*/  IMAD.WIDE.U32 R4, R205, c[0x0][0x210], R4 ;  /* 0x00008400cd047a25 */ /* 0x000fc800078e0004 */
[----:B------:R-:W-:Y:S01]  /*10d0*/  IMAD R0, R239, c[0x0][0x17c], R0 ;  /* 0x00005f00ef007a24 */ /* 0x000fe200078e0200 */
[----:B------:R2:W-:Y:S01]  /*10e0*/  LDGSTS.E.BYPASS.LTC128B.128 [R9+0x1080], [R28.64], !P6 ;  /* 0x010800001c097fae */ /* 0x0005e2000f101d4c */
[----:B------:R-:W-:Y:S02]  /*10f0*/  IMAD.IADD R27, R5, 0x1, R26 ;  /* 0x00000001051b7824 */ /* 0x000fe400078e021a */
[----:B------:R-:W-:Y:S02]  /*1100*/  IMAD.IADD R0, R25, 0x1, R0 ;  /* 0x0000000119007824 */ /* 0x000fe400078e0200 */
[----:B------:R-:W-:Y:S01]  /*1110*/  IMAD.MOV.U32 R26, RZ, RZ, R4 ;  /* 0x000000ffff1a7224 */ /* 0x000fe200078e0004 */
[----:B------:R-:W-:Y:S01]  /*1120*/  SHF.R.S32.HI R4, RZ, 0x5, R13 ;  /* 0x00000005ff047819 */ /* 0x000fe2000001140d */
[----:B------:R-:W-:Y:S01]  /*1130*/  IMAD R5, R6, c[0x0][0x218], RZ ;  /* 0x0000860006057a24 */ /* 0x000fe200078e02ff */
[----:B------:R-:W-:Y:S01]  /*1140*/  LEA.HI.X R0, R24, R203, R0, 0x6, P0 ;  /* 0x000000cb18007211 */ /* 0x000fe200000f3400 */
[----:B------:R-:W-:Y:S01]  /*1150*/  IMAD.WIDE.U32 R18, R205, c[0x0][0x288], R218 ;  /* 0x0000a200cd127a25 */ /* 0x000fe200078e00da */
[----:B------:R-:W-:-:S03]  /*1160*/  LEA R24, P0, R3, c[0x0][0x160], 0x1 ;  /* 0x0000580003187a11 */ /* 0x000fc600078008ff */
[----:B------:R-:W-:Y:S01]  /*1170*/  IMAD R220, R206, c[0x0][0x21c], R5 ;  /* 0x00008700cedc7a24 */ /* 0x000fe200078e0205 */
[----:B------:R-:W-:Y:S01]  /*1180*/  LEA.HI.X R25, R3, c[0x0][0x164], R0, 0x1, P0 ;  /* 0x0000590003197a11 */ /* 0x000fe200000f0c00 */
[----:B------:R-:W-:Y:S01]  /*1190*/  IMAD R5, R11, 0x800, R2 ;  /* 0x000008000b057824 */ /* 0x000fe200078e0202 */
[----:B-1----:R-:W-:Y:S01]  /*11a0*/  IADD3 R22, P1, R28, UR4, RZ ;  /* 0x000000041c167c10 */ /* 0x002fe2000ff3e0ff */
[----:B------:R-:W-:Y:S01]  /*11b0*/  IMAD.IADD R225, R19, 0x1, R224 ;  /* 0x0000000113e17824 */ /* 0x000fe200078e02e0 */
[----:B------:R-:W-:Y:S01]  /*11c0*/  LEA.HI R3, R13, R4, RZ, 0x1 ;  /* 0x000000040d037211 */ /* 0x000fe200078f08ff */
[----:B------:R-:W-:Y:S01]  /*11d0*/  IMAD.SHL.U32 R19, R239, 0x40, RZ ;  /* 0x00000040ef137824 */ /* 0x000fe200078e00ff */
[----:B------:R-:W-:Y:S01]  /*11e0*/  IADD3.X R23, R29, UR5, RZ, P1, !PT ;  /* 0x000000051d177c10 */ /* 0x000fe20008ffe4ff */
[----:B------:R-:W-:Y:S01]  /*11f0*/  IMAD.MOV.U32 R192, RZ, RZ, 0x20 ;  /* 0x00000020ffc07424 */ /* 0x000fe200078e00ff */
[----:B------:R-:W-:Y:S01]  /*1200*/  IADD3 R30, P1, R22, UR4, RZ ;  /* 0x00000004161e7c10 */ /* 0x000fe2000ff3e0ff */
[----:B------:R-:W-:Y:S01]  /*1210*/  IMAD.IADD R21, R210, 0x1, -R21 ;  /* 0x00000001d2157824 */ /* 0x000fe200078e0a15 */
[----:B------:R-:W-:Y:S01]  /*1220*/  LOP3.LUT R3, R3, 0xfffffffe, RZ, 0xc0, !PT ;  /* 0xfffffffe03037812 */ /* 0x000fe200078ec0ff */
[----:B------:R1:W-:Y:S01]  /*1230*/  LDGSTS.E.BYPASS.LTC128B.128 [R9+0x2080], [R22.64], !P5 ;  /* 0x0208000016097fae */ /* 0x0003e2000e901d4c */
[----:B------:R-:W-:Y:S01]  /*1240*/  IADD3.X R31, R23, UR5, RZ, P1, !PT ;  /* 0x00000005171f7c10 */ /* 0x000fe20008ffe4ff */
[----:B------:R-:W-:Y:S01]  /*1250*/  IMAD.WIDE.U32 R26, R206, c[0x0][0x218], R26 ;  /* 0x00008600ce1a7a25 */ /* 0x000fe200078e001a */
[C---:B------:R-:W-:Y:S01]  /*1260*/  LOP3.LUT P1, RZ, R17.reuse, 0x4, RZ, 0xc0, !PT ;  /* 0x0000000411ff7812 */ /* 0x040fe2000782c0ff */
[----:B------:R-:W-:Y:S01]  /*1270*/  ULDC.64 UR4, c[0x0][0x178] ;  /* 0x00005e0000047ab9 */ /* 0x000fe20000000a00 */
[C---:B------:R-:W-:Y:S01]  /*1280*/  LOP3.LUT P0, RZ, R17.reuse, 0x2, RZ, 0xc0, !PT ;  /* 0x0000000211ff7812 */ /* 0x040fe2000780c0ff */
[----:B------:R3:W-:Y:S01]  /*1290*/  LDGSTS.E.BYPASS.LTC128B.128 [R9+0x3080], [R30.64], !P2 ;  /* 0x030800001e097fae */ /* 0x0007e2000d101d4c */
[----:B------:R-:W-:Y:S01]  /*12a0*/  IMAD.SHL.U32 R17, R17, 0x40, RZ ;  /* 0x0000004011117824 */ /* 0x000fe200078e00ff */
[----:B------:R-:W-:Y:S01]  /*12b0*/  IADD3 R0, -R214, c[0x0][0x168], -R19 ;  /* 0x00005a00d6007a10 */ /* 0x000fe20007ffe913 */
[C---:B------:R-:W-:Y:S01]  /*12c0*/  IMAD.IADD R198, R4.reuse, 0x1, -R3 ;  /* 0x0000000104c67824 */ /* 0x040fe200078e0a03 */
[----:B------:R-:W0:Y:S01]  /*12d0*/  LDGDEPBAR ;  /* 0x00000000000079af */ /* 0x000e220000000000 */
[----:B------:R-:W-:Y:S01]  /*12e0*/  IMAD.SHL.U32 R4, R4, 0x10, RZ ;  /* 0x0000001004047824 */ /* 0x000fe200078e00ff */
[----:B------:R-:W-:Y:S01]  /*12f0*/  LOP3.LUT R17, R17, 0x1c0, RZ, 0xc0, !PT ;  /* 0x000001c011117812 */ /* 0x000fe200078ec0ff */
[----:B------:R-:W-:Y:S01]  /*1300*/  IMAD.MOV.U32 R224, RZ, RZ, R18 ;  /* 0x000000ffffe07224 */ /* 0x000fe200078e0012 */
[----:B------:R-:W-:Y:S01]  /*1310*/  SEL R3, R199, 0xffffffc0, !P1 ;  /* 0xffffffc0c7037807 */ /* 0x000fe20004800000 */
[----:B------:R-:W-:Y:S01]  /*1320*/  IMAD.IADD R221, R27, 0x1, R220 ;  /* 0x000000011bdd7824 */ /* 0x000fe200078e02dc */
[----:B------:R-:W-:Y:S01]  /*1330*/  LOP3.LUT R196, R17, 0x8, R16, 0xf8, !PT ;  /* 0x0000000811c47812 */ /* 0x000fe200078ef810 */
[----:B------:R-:W-:Y:S01]  /*1340*/  IMAD.MOV.U32 R220, RZ, RZ, R26 ;  /* 0x000000ffffdc7224 */ /* 0x000fe200078e001a */
[C---:B------:R-:W-:Y:S01]  /*1350*/  ISETP.LT.OR P2, PT, R0.reuse, 0x1, P4 ;  /* 0x000000010000780c */ /* 0x040fe20002741670 */
[----:B------:R-:W-:Y:S01]  /*1360*/  IMAD R235, R215, c[0x0][0x208], RZ ;  /* 0x00008200d7eb7a24 */ /* 0x000fe200078e02ff */
[----:B------:R-:W-:Y:S01]  /*1370*/  ISETP.LT.OR P6, PT, R0, 0x21, P4 ;  /* 0x000000210000780c */ /* 0x000fe200027c1670 */
[----:B------:R-:W-:Y:S01]  /*1380*/  IMAD.WIDE.U32 R220, R214, c[0x0][0x208], R220 ;  /* 0x00008200d6dc7a25 */ /* 0x000fe200078e00dc */
[C---:B------:R-:W-:Y:S01]  /*1390*/  ISETP.LT.OR P5, PT, R0.reuse, 0x1, P3 ;  /* 0x000000010000780c */ /* 0x040fe20001fa1670 */
[----:B------:R-:W-:Y:S01]  /*13a0*/  USHF.L.U32 UR14, UR4, 0x6, URZ ;  /* 0x00000006040e7899 */ /* 0x000fe2000800063f */
[----:B------:R-:W-:Y:S01]  /*13b0*/  ISETP.LT.OR P1, PT, R0, 0x21, P3 ;  /* 0x000000210000780c */ /* 0x000fe20001f21670 */
[----:B------:R-:W-:Y:S01]  /*13c0*/  IMAD R235, R214, c[0x0][0x20c], R235 ;  /* 0x00008300d6eb7a24 */ /* 0x000fe200078e02eb */
[----:B------:R-:W-:Y:S01]  /*13d0*/  SHF.R.S32.HI R18, RZ, 0x1f, R21 ;  /* 0x0000001fff127819 */ /* 0x000fe20000011415 */
[----:B------:R-:W-:Y:S01]  /*13e0*/  IMAD.MOV.U32 R234, RZ, RZ, R220 ;  /* 0x000000ffffea7224 */ /* 0x000fe200078e00dc */
[----:B-1----:R-:W-:Y:S01]  /*13f0*/  LOP3.LUT R23, R17, 0x30, R4, 0xf8, !PT ;  /* 0x0000003011177812 */ /* 0x002fe200078ef804 */
[----:B------:R-:W-:Y:S01]  /*1400*/  IMAD.IADD R235, R221, 0x1, R235 ;  /* 0x00000001ddeb7824 */ /* 0x000fe200078e02eb */
[----:B------:R-:W-:Y:S01]  /*1410*/  SHF.R.U32.HI R17, RZ, 0x3, R17 ;  /* 0x00000003ff117819 */ /* 0x000fe20000011611 */
[----:B------:R-:W-:Y:S01]  /*1420*/  USHF.L.U64.HI UR8, UR4, UR8, UR5 ;  /* 0x0000000804087299 */ /* 0x000fe20008010205 */
[----:B------:R-:W-:Y:S01]  /*1430*/  LEA.HI R15, R18, R21, RZ, 0x3 ;  /* 0x00000015120f7211 */ /* 0x000fe200078f18ff */
[----:B------:R-:W-:Y:S01]  /*1440*/  IMAD R213, R6, c[0x0][0x278], RZ ;  /* 0x00009e0006d57a24 */ /* 0x000fe200078e02ff */
[----:B------:R-:W-:-:S04]  /*1450*/  DEPBAR.LE SB0, 0x1 ;  /* 0x000080400000791a */ /* 0x000fc80000000000 */
[----:B------:R-:W-:Y:S01]  /*1460*/  LOP3.LUT R196, R196, R17, RZ, 0x3c, !PT ;  /* 0x00000011c4c47212 */ /* 0x000fe200078e3cff */
[----:B------:R-:W-:Y:S01]  /*1470*/  IMAD.WIDE.U32 R226, R206, c[0x0][0x278], R226 ;  /* 0x00009e00cee27a25 */ /* 0x000fe200078e00e2 */
[----:B------:R-:W-:Y:S01]  /*1480*/  LOP3.LUT R4, R15, 0xfffffff8, RZ, 0xc0, !PT ;  /* 0xfffffff80f047812 */ /* 0x000fe200078ec0ff */
[----:B------:R-:W-:Y:S01]  /*1490*/  USHF.L.U32 UR5, UR6, 0x5, URZ ;  /* 0x0000000506057899 */ /* 0x000fe2000800063f */
[----:B------:R-:W-:Y:S01]  /*14a0*/  LOP3.LUT R16, R23, 0x8, R16, 0xf8, !PT ;  /* 0x0000000817107812 */ /* 0x000fe200078ef810 */
[----:B------:R-:W-:Y:S01]  /*14b0*/  IMAD.IADD R196, R5, 0x1, R196 ;  /* 0x0000000105c47824 */ /* 0x000fe200078e02c4 */
[----:B------:R-:W-:Y:S01]  /*14c0*/  SEL R5, R192, 0xffffffe0, !P0 ;  /* 0xffffffe0c0057807 */ /* 0x000fe20004000000 */
[----:B------:R-:W-:Y:S01]  /*14d0*/  IMAD.IADD R4, R21, 0x1, -R4 ;  /* 0x0000000115047824 */ /* 0x000fe200078e0a04 */
[----:B------:R-:W-:Y:S01]  /*14e0*/  IADD3 R26, P0, R24, UR14, RZ ;  /* 0x0000000e181a7c10 */ /* 0x000fe2000ff1e0ff */
[----:B------:R-:W-:Y:S01]  /*14f0*/  IMAD.SHL.U32 R196, R196, 0x2, RZ ;  /* 0x00000002c4c47824 */ /* 0x000fe200078e00ff */
[----:B------:R-:W-:Y:S01]  /*1500*/  BAR.SYNC.DEFER_BLOCKING 0x0 ;  /* 0x0000000000007b1d */ /* 0x000fe20000010000 */
[----:B------:R-:W-:Y:S01]  /*1510*/  IMAD.WIDE.U32 R20, R239, UR10, R234 ;  /* 0x0000000aef147c25 */ /* 0x000fe2000f8e00ea */
[----:B------:R-:W-:-:S02]  /*1520*/  IADD3.X R27, R25, UR8, RZ, P0, !PT ;  /* 0x00000008191b7c10 */ /* 0x000fc400087fe4ff */
[----:B------:R-:W-:Y:S01]  /*1530*/  LOP3.LUT R13, R13, 0xffffffe0, RZ, 0xc0, !PT ;  /* 0xffffffe00d0d7812 */ /* 0x000fe200078ec0ff */
[----:B------:R-:W-:Y:S01]  /*1540*/  IMAD.IADD R2, R196, 0x1, R3 ;  /* 0x00000001c4027824 */ /* 0x000fe200078e0203 */
[----:B------:R-:W-:Y:S01]  /*1550*/  LEA R22, P0, R20, c[0x0][0x1f0], 0x1 ;  /* 0x00007c0014167a11 */ /* 0x000fe200078008ff */
[----:B------:R-:W-:Y:S01]  /*1560*/  IMAD.IADD R3, R196, 0x1, R5 ;  /* 0x00000001c4037824 */ /* 0x000fe200078e0205 */
[----:B------:R-:W-:Y:S01]  /*1570*/  LOP3.LUT R16, R16, R17, RZ, 0x3c, !PT ;  /* 0x0000001110107212 */ /* 0x000fe200078e3cff */
[----:B------:R-:W-:Y:S01]  /*1580*/  IMAD.IADD R0, R5, 0x1, R2 ;  /* 0x0000000105007824 */ /* 0x000fe200078e0202 */
[----:B------:R-:W-:Y:S01]  /*1590*/  UMOV UR4, 0x5 ;  /* 0x0000000500047882 */ /* 0x000fe20000000000 */
[----:B------:R-:W-:Y:S01]  /*15a0*/  IMAD.IADD R5, R21, 0x1, R14 ;  /* 0x0000000115057824 */ /* 0x000fe200078e020e */
[----:B------:R-:W-:Y:S01]  /*15b0*/  USHF.L.U64.HI UR4, UR6, UR4, UR7 ;  /* 0x0000000406047299 */ /* 0x000fe20008010207 */
[----:B------:R-:W-:Y:S01]  /*15c0*/  IMAD.SHL.U32 R14, R11, 0x10, RZ ;  /* 0x000000100b0e7824 */ /* 0x000fe200078e00ff */
[----:B------:R-:W-:Y:S01]  /*15d0*/  USHF.L.U32 UR6, UR5, 0x1, URZ ;  /* 0x0000000105067899 */ /* 0x000fe2000800063f */
[----:B------:R-:W-:Y:S01]  /*15e0*/  IMAD R213, R206, c[0x0][0x27c], R213 ;  /* 0x00009f00ced57a24 */ /* 0x000fe200078e02d5 */
[----:B------:R-:W-:Y:S01]  /*15f0*/  LEA.HI.X R23, R20, c[0x0][0x1f4], R5, 0x1, P0 ;  /* 0x00007d0014177a11 */ /* 0x000fe200000f0c05 */
[----:B------:R-:W-:Y:S01]  /*1600*/  IMAD.WIDE.U32 R224, R206, c[0x0][0x290], R224 ;  /* 0x0000a400cee07a25 */ /* 0x000fe200078e00e0 */
[----:B------:R-:W-:Y:S01]  /*1610*/  LOP3.LUT R14, R14, 0x10, RZ, 0xc0, !PT ;  /* 0x000000100e0e7812 */ /* 0x000fe200078ec0ff */
[----:B------:R-:W-:Y:S01]  /*1620*/  USHF.L.U64.HI UR4, UR5, 0x1, UR4 ;  /* 0x0000000105047899 */ /* 0x000fe20008010204 */
[----:B------:R-:W-:Y:S01]  /*1630*/  SHF.R.S32.HI R5, RZ, 0x1f, R19 ;  /* 0x0000001fff057819 */ /* 0x000fe20000011413 */
[----:B------:R-:W-:Y:S01]  /*1640*/  IMAD.IADD R213, R227, 0x1, R213 ;  /* 0x00000001e3d57824 */ /* 0x000fe200078e02d5 */
[----:B------:R-:W-:Y:S01]  /*1650*/  LOP3.LUT R197, R14, 0x8, R197, 0xf8, !PT ;  /* 0x000000080ec57812 */ /* 0x000fe200078ef8c5 */
[----:B------:R-:W-:Y:S01]  /*1660*/  IMAD.SHL.U32 R20, R10, 0x8, RZ ;  /* 0x000000080a147824 */ /* 0x000fe200078e00ff */
[----:B------:R3:W1:Y:S01]  /*1670*/  LDSM.16.M88.4 R144, [R196+0x4080] ;  /* 0x00408000c490783b */ /* 0x0006620000000200 */
[----:B------:R-:W-:-:S02]  /*1680*/  IMAD R21, R6, c[0x0][0x290], RZ ;  /* 0x0000a40006157a24 */ /* 0x000fc400078e02ff */
[----:B------:R-:W-:Y:S01]  /*1690*/  IMAD.IADD R13, R210, 0x1, -R13 ;  /* 0x00000001d20d7824 */ /* 0x000fe200078e0a0d */
[----:B------:R3:W4:Y:S01]  /*16a0*/  LDSM.16.M88.4 R148, [R196+0x6080] ;  /* 0x00608000c494783b */ /* 0x0007220000000200 */
[----:B------:R-:W-:Y:S01]  /*16b0*/  LOP3.LUT R20, R20, 0x18, RZ, 0xc0, !PT ;  /* 0x0000001814147812 */ /* 0x000fe200078ec0ff */
[----:B------:R-:W-:Y:S02]  /*16c0*/  IMAD R21, R206, c[0x0][0x294], R21 ;  /* 0x0000a500ce157a24 */ /* 0x000fe400078e0215 */
[----:B------:R3:W5:Y:S01]  /*16d0*/  LDSM.16.M88.4 R152, [R3+0x4080] ;  /* 0x004080000398783b */ /* 0x0007620000000200 */
[----:B------:R-:W-:Y:S02]  /*16e0*/  IMAD.SHL.U32 R17, R7, 0x40, RZ ;  /* 0x0000004007117824 */ /* 0x000fe400078e00ff */
[----:B------:R-:W-:Y:S01]  /*16f0*/  IMAD.IADD R212, R225, 0x1, R21 ;  /* 0x00000001e1d47824 */ /* 0x000fe200078e0215 */
[----:B------:R3:W1:Y:S01]  /*1700*/  LDSM.16.M88.4 R160, [R3+0x6080] ;  /* 0x0060800003a0783b */ /* 0x0006620000000200 */
[----:B------:R-:W-:Y:S01]  /*1710*/  IMAD R195, R11, 0x200, R16 ;  /* 0x000002000bc37824 */ /* 0x000fe200078e0210 */
[----:B------:R-:W-:Y:S01]  /*1720*/  LOP3.LUT R17, R17, 0x1c0, RZ, 0xc0, !PT ;  /* 0x000001c011117812 */ /* 0x000fe200078ec0ff */
[----:B------:R-:W-:Y:S01]  /*1730*/  IMAD.SHL.U32 R16, R11, 0x8, RZ ;  /* 0x000000080b107824 */ /* 0x000fe200078e00ff */
[----:B------:R3:W1:Y:S01]  /*1740*/  LDSM.16.M88.4 R164, [R2+0x4080] ;  /* 0x0040800002a4783b */ /* 0x0006620000000200 */
[----:B------:R-:W-:Y:S01]  /*1750*/  IMAD.SHL.U32 R194, R15, 0x40, RZ ;  /* 0x000000400fc27824 */ /* 0x000fe200078e00ff */
[----:B------:R-:W-:Y:S01]  /*1760*/  SHF.R.U32.HI R223, RZ, 0x3, R17 ;  /* 0x00000003ffdf7819 */ /* 0x000fe20000011611 */
[----:B------:R-:W-:Y:S01]  /*1770*/  IMAD.SHL.U32 R15, R4, 0x40, RZ ;  /* 0x00000040040f7824 */ /* 0x000fe200078e00ff */
[----:B------:R3:W1:Y:S02]  /*1780*/  LDSM.16.M88.4 R168, [R2+0x6080] ;  /* 0x0060800002a8783b */ /* 0x0006640000000200 */
[----:B------:R-:W-:-:S02]  /*1790*/  LOP3.LUT R223, R223, R17, R20, 0x1e, !PT ;  /* 0x00000011dfdf7212 */ /* 0x000fc400078e1e14 */
[----:B------:R3:W1:Y:S01]  /*17a0*/  LDSM.16.M88.4 R172, [R0+0x4080] ;  /* 0x0040800000ac783b */ /* 0x0006620000000200 */
[----:B------:R-:W-:Y:S02]  /*17b0*/  LOP3.LUT R15, R15, 0x1c0, RZ, 0xc0, !PT ;  /* 0x000001c00f0f7812 */ /* 0x000fe400078ec0ff */
[----:B------:R-:W-:Y:S01]  /*17c0*/  LOP3.LUT R194, R194, 0xfffffe00, RZ, 0xc0, !PT ;  /* 0xfffffe00c2c27812 */ /* 0x000fe200078ec0ff */
[----:B------:R3:W1:Y:S04]  /*17d0*/  LDSM.16.M88.4 R176, [R0+0x6080] ;  /* 0x0060800000b0783b */ /* 0x0006680000000200 */
[----:B------:R-:W-:Y:S06]  /*17e0*/  BAR.SYNC.DEFER_BLOCKING 0x0 ;  /* 0x0000000000007b1d */ /* 0x000fec0000010000 */
[----:B------:R-:W-:Y:S01]  /*17f0*/  @!PT LDS RZ, [RZ] ;  /* 0x00000000fffff984 */ /* 0x000fe20000000800 */
[----:B------:R-:W-:Y:S01]  /*1800*/  @!PT LDS RZ, [RZ] ;  /* 0x00000000fffff984 */ /* 0x000fe20000000800 */
[----:B------:R-:W-:Y:S01]  /*1810*/  @!PT LDS RZ, [RZ] ;  /* 0x00000000fffff984 */ /* 0x000fe20000000800 */
[----:B------:R1:W-:Y:S01]  /*1820*/  LDGSTS.E.BYPASS.LTC128B.128 [R9+0x4080], [R24.64], !P2 ;  /* 0x0408000018097fae */ /* 0x0003e2000d101d4c */
[----:B------:R-:W-:-:S03]  /*1830*/  ISETP.GT.AND P2, PT, R210, 0xf, PT ;  /* 0x0000000fd200780c */ /* 0x000fc60003f44270 */
[----:B------:R3:W-:Y:S10]  /*1840*/  LDGSTS.E.BYPASS.LTC128B.128 [R9+0x5080], [R26.64], !P6 ;  /* 0x050800001a097fae */ /* 0x0007f4000f101d4c */
[----:B------:R-:W-:Y:S01]  /*1850*/  @!P2 IMAD.SHL.U32 R17, R210, 0x10, RZ ;  /* 0x00000010d211a824 */ /* 0x000fe200078e00ff */
[----:B-1----:R-:W-:-:S05]  /*1860*/  @!P2 IADD3 R25, P0, R19, R226, RZ ;  /* 0x000000e21319a210 */ /* 0x002fca0007f1e0ff */
[----:B------:R-:W-:Y:S01]  /*1870*/  @!P2 IMAD.X R14, R5, 0x1, R213, P0 ;  /* 0x00000001050ea824 */ /* 0x000fe200000e06d5 */
[----:B------:R-:W-:-:S04]  /*1880*/  @!P2 LEA R24, P0, R25, c[0x0][0x258], 0x2 ;  /* 0x000096001918aa11 */ /* 0x000fc800078010ff */
[----:B------:R-:W-:Y:S02]  /*1890*/  @!P2 LEA.HI.X R25, R25, c[0x0][0x25c], R14, 0x2, P0 ;  /* 0x000097001919aa11 */ /* 0x000fe400000f140e */
[----:B------:R-:W-:Y:S01]  /*18a0*/  IADD3 R18, P0, R19, R224, RZ ;  /* 0x000000e013127210 */ /* 0x000fe20007f1e0ff */
[----:B------:R-:W-:-:S04]  /*18b0*/  IMAD.SHL.U32 R19, R11, 0x20, RZ ;  /* 0x000000200b137824 */ /* 0x000fc800078e00ff */
[----:B------:R-:W-:Y:S01]  /*18c0*/  IMAD.X R5, R5, 0x1, R212, P0 ;  /* 0x0000000105057824 */ /* 0x000fe200000e06d4 */
[----:B------:R-:W-:Y:S02]  /*18d0*/  LOP3.LUT R14, R20, 0x20, R19, 0xf8, !PT ;  /* 0x00000020140e7812 */ /* 0x000fe400078ef813 */
[----:B------:R-:W-:Y:S02]  /*18e0*/  LOP3.LUT R19, R12, 0x7ffffffc, RZ, 0xc0, !PT ;  /* 0x7ffffffc0c137812 */ /* 0x000fe400078ec0ff */
[----:B------:R-:W-:Y:S02]  /*18f0*/  SHF.R.S32.HI R12, RZ, 0x1f, R13 ;  /* 0x0000001fff0c7819 */ /* 0x000fe4000001140d */
[----:B--2---:R-:W-:Y:S02]  /*1900*/  LEA R28, P0, R18, c[0x0][0x280], 0x2 ;  /* 0x0000a000121c7a11 */ /* 0x004fe400078010ff */
[----:B------:R-:W-:Y:S02]  /*1910*/  LEA.HI R12, R12, R13, RZ, 0x2 ;  /* 0x0000000d0c0c7211 */ /* 0x000fe400078f10ff */
[----:B------:R-:W-:Y:S01]  /*1920*/  LEA.HI.X R29, R18, c[0x0][0x284], R5, 0x2, P0 ;  /* 0x0000a100121d7a11 */ /* 0x000fe200000f1405 */
[----:B------:R-:W-:Y:S01]  /*1930*/  @!P2 IMAD.SHL.U32 R5, R210, 0x10, RZ ;  /* 0x00000010d205a824 */ /* 0x000fe200078e00ff */
[----:B------:R-:W-:-:S02]  /*1940*/  SHF.R.S32.HI R11, RZ, 0x2, R12 ;  /* 0x00000002ff0b7819 */ /* 0x000fc4000001140c */
[----:B------:R-:W-:Y:S02]  /*1950*/  IADD3 R20, P0, R22, UR6, RZ ;  /* 0x0000000616147c10 */ /* 0x000fe4000ff1e0ff */
[----:B------:R1:W-:Y:S01]  /*1960*/  @!P2 LDGSTS.E.BYPASS.LTC128B.128 [R5+0xc080], [R24.64] ;  /* 0x0c0800001805afae */ /* 0x0003e2000b901d4c */
[C---:B------:R-:W-:Y:S01]  /*1970*/  IMAD R216, R198.reuse, 0x10, R11 ;  /* 0x00000010c6d87824 */ /* 0x040fe200078e020b */
[----:B------:R-:W-:Y:S01]  /*1980*/  IADD3 R11, R239, 0x1, RZ ;  /* 0x00000001ef0b7810 */ /* 0x000fe20007ffe0ff */
[----:B------:R-:W-:Y:S01]  /*1990*/  IMAD.SHL.U32 R198, R198, 0x400, RZ ;  /* 0x00000400c6c67824 */ /* 0x000fe200078e00ff */
[----:B------:R-:W-:Y:S01]  /*19a0*/  IADD3.X R21, R23, UR4, RZ, P0, !PT ;  /* 0x0000000417157c10 */ /* 0x000fe200087fe4ff */
[----:B------:R-:W0:Y:S01]  /*19b0*/  LDGDEPBAR ;  /* 0x00000000000079af */ /* 0x000e220000000000 */
[----:B------:R-:W-:-:S03]  /*19c0*/  ISETP.GE.AND P0, PT, R11, UR11, PT ;  /* 0x0000000b0b007c0c */ /* 0x000fc6000bf06270 */
[----:B------:R3:W-:Y:S04]  /*19d0*/  LDGSTS.E.BYPASS.LTC128B.128 [R9+0x8080], [R22.64], !P5 ;  /* 0x0808000016097fae */ /* 0x0007e8000e901d4c */
[----:B------:R3:W-:Y:S04]  /*19e0*/  LDGSTS.E.BYPASS.LTC128B.128 [R9+0x9080], [R20.64], !P1 ;  /* 0x0908000014097fae */ /* 0x0007e8000c901d4c */
[----:B------:R2:W-:Y:S04]  /*19f0*/  @!P2 LDGSTS.E.BYPASS.LTC128B.128 [R17+0xc280], [R28.64] ;  /* 0x0c2800001c11afae */ /* 0x0005e8000b901d4c */
[----:B------:R-:W0:Y:S04]  /*1a00*/  LDGDEPBAR ;  /* 0x00000000000079af */ /* 0x000e280000000000 */
[----:B------:R-:W0:Y:S01]  /*1a10*/  LDGDEPBAR ;  /* 0x00000000000079af */ /* 0x000e220000000000 */
[----:B-1----:R-:W-:-:S04]  /*1a20*/  IMAD.IADD R5, R210, 0x1, -R19 ;  /* 0x00000001d2057824 */ /* 0x002fc800078e0a13 */
[----:B------:R-:W-:-:S04]  /*1a30*/  IMAD R18, R5, 0x2, R198 ;  /* 0x0000000205127824 */ /* 0x000fc800078e02c6 */
[----:B------:R-:W-:Y:S01]  /*1a40*/  IMAD.IADD R223, R18, 0x1, R223 ;  /* 0x0000000112df7824 */ /* 0x000fe200078e02df */
[----:B--2---:R-:W-:Y:S02]  /*1a50*/  LOP3.LUT R17, R15, 0x8, R16, 0xf8, !PT ;  /* 0x000000080f117812 */ /* 0x004fe400078ef810 */
[----:B------:R-:W-:-:S04]  /*1a60*/  SHF.R.U32.HI R16, RZ, 0x3, R15 ;  /* 0x00000003ff107819 */ /* 0x000fc8000001160f */
[----:B------:R-:W-:Y:S02]  /*1a70*/  LOP3.LUT R5, R17, R16, RZ, 0x3c, !PT ;  /* 0x0000001011057212 */ /* 0x000fe400078e3cff */
[C-C-:B------:R-:W-:Y:S02]  /*1a80*/  LOP3.LUT R197, R16.reuse, R197, R15.reuse, 0x1e, !PT ;  /* 0x000000c510c57212 */ /* 0x140fe400078e1e0f */
[----:B------:R-:W-:Y:S02]  /*1a90*/  LOP3.LUT R15, R16, R14, R15, 0x1e, !PT ;  /* 0x0000000e100f7212 */ /* 0x000fe400078e1e0f */
[-C--:B------:R-:W-:Y:S02]  /*1aa0*/  IADD3 R198, R5, R194.reuse, R198 ;  /* 0x000000c205c67210 */ /* 0x080fe40007ffe0c6 */
[-C--:B------:R-:W-:Y:S02]  /*1ab0*/  LOP3.LUT R197, R197, R194.reuse, RZ, 0xfc, !PT ;  /* 0x000000c2c5c57212 */ /* 0x080fe400078efcff */
[----:B------:R-:W-:Y:S01]  /*1ac0*/  LOP3.LUT R194, R15, R194, RZ, 0xfc, !PT ;  /* 0x000000c20fc27212 */ /* 0x000fe200078efcff */
[----:B------:R-:W-:Y:S05]  /*1ad0*/  @P0 BRA `(.L_x_603) ;  /* 0x0000018000000947 */ /* 0x000fea0003800000 */
[----:B---345:R-:W-:Y:S01]  /*1ae0*/  SHF.R.S32.HI R14, RZ, 0x1f, R11 ;  /* 0x0000001fff0e7819 */ /* 0x038fe2000001140b */
[C---:B------:R-:W-:Y:S01]  /*1af0*/  IMAD R5, R11.reuse, UR9, RZ ;  /* 0x000000090b057c24 */ /* 0x040fe2000f8e02ff */
[----:B------:R-:W-:Y:S01]  /*1b00*/  BSSY B0, `(.L_x_603) ;  /* 0x0000015000007945 */ /* 0x000fe20003800000 */
[----:B------:R-:W-:-:S02]  /*1b10*/  IMAD.SHL.U32 R15, R11, 0x40, RZ ;  /* 0x000000400b0f7824 */ /* 0x000fc400078e00ff */
[----:B------:R-:W-:-:S03]  /*1b20*/  IMAD.WIDE.U32 R16, R11, UR10, R234 ;  /* 0x0000000a0b107c25 */ /* 0x000fc6000f8e00ea */
[----:B------:R-:W-:Y:S01]  /*1b30*/  IADD3 R11, -R214, c[0x0][0x168], -R15 ;  /* 0x00005a00d60b7a10 */ /* 0x000fe20007ffe90f */
[----:B------:R-:W-:Y:S01]  /*1b40*/  IMAD R5, R14, UR10, R5 ;  /* 0x0000000a0e057c24 */ /* 0x000fe2000f8e0205 */
[----:B------:R-:W-:Y:S02]  /*1b50*/  LEA R18, P0, R16, c[0x0][0x1f0], 0x1 ;  /* 0x00007c0010127a11 */ /* 0x000fe400078008ff */
[----:B------:R-:W-:Y:S01]  /*1b60*/  ISETP.LT.OR P5, PT, R11, 0x1, P3 ;  /* 0x000000010b00780c */ /* 0x000fe20001fa1670 */
        /* <DEDUP_REMOVED lines=14> */
.L_x_604:
[----:B------:R-:W-:Y:S05]  /*1c50*/  BSYNC B0 ;  /* 0x0000000000007941 */ /* 0x000fea0003800000 */
.L_x_603:
[----:B--2345:R-:W-:Y:S01]  /*1c60*/  SHF.R.S32.HI R5, RZ, 0x1f, R10 ;  /* 0x0000001fff057819 */ /* 0x03cfe2000001140a */
[----:B------:R-:W0:Y:S01]  /*1c70*/  LDGDEPBAR ;  /* 0x00000000000079af */ /* 0x000e220000000000 */
[----:B------:R-:W-:Y:S01]  /*1c80*/  LOP3.LUT R12, R12, 0x7ffffffc, RZ, 0xc0, !PT ;  /* 0x7ffffffc0c0c7812 */ /* 0x000fe200078ec0ff */
[----:B------:R-:W-:Y:S01]  /*1c90*/  IMAD R8, R8, c[0x0][0x238], RZ ;  /* 0x00008e0008087a24 */ /* 0x000fe200078e02ff */
[----:B------:R-:W-:Y:S01]  /*1ca0*/  LEA.HI R5, R5, R10, RZ, 0x2 ;  /* 0x0000000a05057211 */ /* 0x000fe200078f10ff */
[----:B------:R-:W-:Y:S01]  /*1cb0*/  IMAD.SHL.U32 R195, R195, 0x2, RZ ;  /* 0x00000002c3c37824 */ /* 0x000fe200078e00ff */
[----:B------:R-:W-:Y:S01]  /*1cc0*/  SHF.R.S32.HI R211, RZ, 0x1f, R210 ;  /* 0x0000001fffd37819 */ /* 0x000fe200000114d2 */
[----:B------:R-:W-:Y:S01]  /*1cd0*/  IMAD.IADD R12, R13, 0x1, -R12 ;  /* 0x000000010d0c7824 */ /* 0x000fe200078e0a0c */
[----:B------:R-:W-:Y:S01]  /*1ce0*/  LOP3.LUT R5, R5, 0x1ffffffc, RZ, 0xc0, !PT ;  /* 0x1ffffffc05057812 */ /* 0x000fe200078ec0ff */
[----:B------:R-:W-:Y:S01]  /*1cf0*/  IMAD R8, R205, c[0x0][0x23c], R8 ;  /* 0x00008f00cd087a24 */ /* 0x000fe200078e0208 */
[----:B------:R-:W-:Y:S01]  /*1d00*/  LOP3.LUT P5, RZ, R7, 0x4, RZ, 0xc0, !PT ;  /* 0x0000000407ff7812 */ /* 0x000fe200078ac0ff */
[----:B------:R-:W-:Y:S01]  /*1d10*/  IMAD.WIDE.U32 R236, R205, c[0x0][0x238], R210 ;  /* 0x00008e00cdec7a25 */ /* 0x000fe200078e00d2 */
[----:B------:R-:W-:Y:S01]  /*1d20*/  LEA R223, R223, 0xc480, 0x1 ;  /* 0x0000c480dfdf7811 */ /* 0x000fe200078e08ff */
[----:B------:R-:W-:Y:S01]  /*1d30*/  CS2R R126, SRZ ;  /* 0x00000000007e7805 */ /* 0x000fe2000001ff00 */
[----:B------:R-:W-:Y:S01]  /*1d40*/  LOP3.LUT P1, RZ, R4, 0x2, RZ, 0xc0, !PT ;  /* 0x0000000204ff7812 */ /* 0x000fe2000782c0ff */
[----:B------:R-:W-:Y:S01]  /*1d50*/  IMAD.IADD R5, R10, 0x1, -R5 ;  /* 0x000000010a057824 */ /* 0x000fe200078e0a05 */
[----:B------:R-:W-:Y:S01]  /*1d60*/  LOP3.LUT P0, RZ, R4, 0x4, RZ, 0xc0, !PT ;  /* 0x0000000404ff7812 */ /* 0x000fe2000780c0ff */
[----:B------:R-:W-:Y:S01]  /*1d70*/  IMAD.IADD R237, R237, 0x1, R8 ;  /* 0x00000001eded7824 */ /* 0x000fe200078e0208 */
[----:B------:R-:W-:Y:S01]  /*1d80*/  IADD3 R231, R223, 0x40, RZ ;  /* 0x00000040dfe77810 */ /* 0x000fe20007ffe0ff */
[----:B------:R-:W-:Y:S01]  /*1d90*/  IMAD.MOV.U32 R229, RZ, RZ, 0x1 ;  /* 0x00000001ffe57424 */ /* 0x000fe200078e00ff */
[----:B------:R-:W-:Y:S01]  /*1da0*/  LEA R230, R5, R12, 0x2 ;  /* 0x0000000c05e67211 */ /* 0x000fe200078e10ff */
[----:B------:R-:W-:Y:S01]  /*1db0*/  IMAD R5, R6, c[0x0][0x240], RZ ;  /* 0x0000900006057a24 */ /* 0x000fe200078e02ff */
[----:B------:R-:W-:Y:S01]  /*1dc0*/  LEA R194, R194, 0x80, 0x1 ;  /* 0x00000080c2c27811 */ /* 0x000fe200078e08ff */
[----:B------:R-:W-:Y:S01]  /*1dd0*/  IMAD.WIDE.U32 R236, R206, c[0x0][0x240], R236 ;  /* 0x00009000ceec7a25 */ /* 0x000fe200078e00ec */
[----:B------:R-:W-:Y:S01]  /*1de0*/  MOV R228, RZ ;  /* 0x000000ff00e47202 */ /* 0x000fe20000000f00 */
[----:B------:R-:W-:Y:S01]  /*1df0*/  CS2R R124, SRZ ;  /* 0x00000000007c7805 */ /* 0x000fe2000001ff00 */
[----:B------:R-:W-:Y:S01]  /*1e00*/  CS2R R130, SRZ ;  /* 0x0000000000827805 */ /* 0x000fe2000001ff00 */
[----:B------:R-:W-:Y:S01]  /*1e10*/  IMAD.SHL.U32 R230, R230, 0x2, RZ ;  /* 0x00000002e6e67824 */ /* 0x000fe200078e00ff */
[----:B------:R-:W-:Y:S01]  /*1e20*/  CS2R R128, SRZ ;  /* 0x0000000000807805 */ /* 0x000fe2000001ff00 */
[----:B------:R-:W-:Y:S01]  /*1e30*/  IMAD R5, R206, c[0x0][0x244], R5 ;  /* 0x00009100ce057a24 */ /* 0x000fe200078e0205 */
        /* <DEDUP_REMOVED lines=30> */
[----:B------:R-:W-:Y:S01]  /*2020*/  IMAD.IADD R232, R237, 0x1, R5 ;  /* 0x00000001ede87824 */ /* 0x000fe200078e0205 */
[----:B------:R-:W-:-:S02]  /*2030*/  SEL R199, R199, 0xffffffc0, !P0 ;  /* 0xffffffc0c7c77807 */ /* 0x000fc40004000000 */
[----:B------:R-:W-:Y:S02]  /*2040*/  @P5 IADD3 R231, R223, -0x40, RZ ;  /* 0xffffffc0dfe75810 */ /* 0x000fe40007ffe0ff */
[----:B------:R-:W-:Y:S02]  /*2050*/  IADD3 R233, R233, -R230, RZ ;  /* 0x800000e6e9e97210 */ /* 0x000fe40007ffe0ff */
.L_x_607:
[----:B------:R-:W-:Y:S04]  /*2060*/  DEPBAR.LE SB0, 0x1 ;  /* 0x000080400000791a */ /* 0x000fe80000000000 */
[----:B------:R-:W-:Y:S01]  /*2070*/  BAR.SYNC.DEFER_BLOCKING 0x0 ;  /* 0x0000000000007b1d */ /* 0x000fe20000010000 */
[C---:B------:R-:W-:Y:S01]  /*2080*/  IMAD.SHL.U32 R200, R193.reuse, 0x1000, RZ ;  /* 0x00001000c1c87824 */ /* 0x040fe200078e00ff */
[----:B------:R-:W-:Y:S02]  /*2090*/  LEA R184, R193, R216, 0x6 ;  /* 0x000000d8c1b87211 */ /* 0x000fe400078e30ff */
[----:B------:R-:W-:Y:S01]  /*20a0*/  IADD3 R238, R239, 0x1, RZ ;  /* 0x00000001efee7810 */ /* 0x000fe20007ffe0ff */
[----:B------:R-:W-:Y:S02]  /*20b0*/  IMAD.IADD R36, R198, 0x1, R200 ;  /* 0x00000001c6247824 */ /* 0x000fe400078e02c8 */
[----:B------:R-:W-:Y:S01]  /*20c0*/  IMAD.SHL.U32 R183, R184, 0x4, RZ ;  /* 0x00000004b8b77824 */ /* 0x000fe200078e00ff */
[----:B------:R-:W-:Y:S02]  /*20d0*/  ISETP.GE.AND P1, PT, R238, UR11, PT ;  /* 0x0000000bee007c0c */ /* 0x000fe4000bf26270 */
[----:B------:R-:W-:Y:S04]  /*20e0*/  SHF.L.U32 R180, R36, 0x1, RZ ;  /* 0x0000000124b47819 */ /* 0x000fe800000006ff */
[C---:B------:R-:W-:Y:S01]  /*20f0*/  IADD3 R181, R180.reuse, R199, RZ ;  /* 0x000000c7b4b57210 */ /* 0x040fe20007ffe0ff */
[----:B------:R-:W-:Y:S04]  /*2100*/  IMAD.IADD R182, R180, 0x1, R192 ;  /* 0x00000001b4b67824 */ /* 0x000fe800078e02c0 */
[----:B------:R-:W-:Y:S01]  /*2110*/  IMAD.IADD R199, R199, 0x1, R182 ;  /* 0x00000001c7c77824 */ /* 0x000fe200078e02b6 */
[----:B------:R-:W-:Y:S04]  /*2120*/  LDSM.16.M88.4 R40, [R196+0x80] ;  /* 0x00008000c428783b */ /* 0x000fe80000000200 */
[----:B------:R-:W2:Y:S04]  /*2130*/  LDSM.16.M88.4 R36, [R180+0x4080] ;  /* 0x00408000b424783b */ /* 0x000ea80000000200 */
[----:B------:R-:W3:Y:S04]  /*2140*/  LDSM.16.M88.4 R44, [R180+0x5080] ;  /* 0x00508000b42c783b */ /* 0x000ee80000000200 */
[----:B------:R-:W4:Y:S04]  /*2150*/  LDSM.16.M88.4 R48, [R196+0x2080] ;  /* 0x00208000c430783b */ /* 0x000f280000000200 */
[----:B------:R-:W-:Y:S04]  /*2160*/  LDSM.16.M88.4 R56, [R3+0x80] ;  /* 0x000080000338783b */ /* 0x000fe80000000200 */
[----:B------:R-:W5:Y:S04]  /*2170*/  LDSM.16.M88.4 R52, [R182+0x4080] ;  /* 0x00408000b634783b */ /* 0x000f680000000200 */
[----:B------:R-:W1:Y:S04]  /*2180*/  LDSM.16.M88.4 R60, [R182+0x5080] ;  /* 0x00508000b63c783b */ /* 0x000e680000000200 */
[----:B------:R-:W1:Y:S04]  /*2190*/  LDSM.16.M88.4 R64, [R3+0x2080] ;  /* 0x002080000340783b */ /* 0x000e680000000200 */
[----:B------:R-:W-:Y:S04]  /*21a0*/  LDSM.16.M88.4 R132, [R2+0x80] ;  /* 0x000080000284783b */ /* 0x000fe80000000200 */
[----:B------:R-:W-:Y:S04]  /*21b0*/  LDSM.16.M88.4 R136, [R181+0x5080] ;  /* 0x00508000b588783b */ /* 0x000fe80000000200 */
[----:B------:R-:W-:Y:S01]  /*21c0*/  LDSM.16.M88.4 R140, [R2+0x2080] ;  /* 0x00208000028c783b */ /* 0x000fe20000000200 */
[-C--:B--2---:R-:W-:Y:S03]  /*21d0*/  HMMA.16816.F32.BF16 R4, R36, R40.reuse, RZ ;  /* 0x000000282404723c */ /* 0x084fe600000418ff */
[----:B------:R-:W-:Y:S04]  /*21e0*/  LDS R240, [R183+0xc080] ;  /* 0x00c08000b7f07984 */ /* 0x000fe80000000800 */
[----:B------:R-:W-:Y:S01]  /*21f0*/  LDS R190, [R183+0xc0a0] ;  /* 0x00c0a000b7be7984 */ /* 0x000fe20000000800 */
[C---:B-1-3--:R-:W-:Y:S03]  /*2200*/  HMMA.16816.F32.BF16 R8, R44.reuse, R40, RZ ;  /* 0x000000282c08723c */ /* 0x04afe600000418ff */
[----:B------:R-:W-:Y:S04]  /*2210*/  LDS R185, [R183+0xc100] ;  /* 0x00c10000b7b97984 */ /* 0x000fe80000000800 */
[----:B------:R-:W-:Y:S01]  /*2220*/  LDS R184, [R183+0xc120] ;  /* 0x00c12000b7b87984 */ /* 0x000fe20000000800 */
[-C--:B------:R-:W-:Y:S08]  /*2230*/  HMMA.16816.F32.BF16 R12, R44, R42.reuse, RZ ;  /* 0x0000002a2c0c723c */ /* 0x080ff000000418ff */
[C---:B------:R-:W-:Y:S01]  /*2240*/  HMMA.16816.F32.BF16 R16, R36.reuse, R42, RZ ;  /* 0x0000002a2410723c */ /* 0x040fe200000418ff */
[----:B------:R-:W1:Y:S07]  /*2250*/  LDSM.16.M88.4 R40, [R181+0x4080] ;  /* 0x00408000b528783b */ /* 0x000e6e0000000200 */
[-C--:B----4-:R-:W-:Y:S08]  /*2260*/  HMMA.16816.F32.BF16 R20, R36, R48.reuse, RZ ;  /* 0x000000302414723c */ /* 0x090ff000000418ff */
[C---:B------:R-:W-:Y:S08]  /*2270*/  HMMA.16816.F32.BF16 R24, R44.reuse, R48, RZ ;  /* 0x000000302c18723c */ /* 0x040ff000000418ff */
[-C--:B------:R-:W-:Y:S01]  /*2280*/  HMMA.16816.F32.BF16 R28, R44, R50.reuse, RZ ;  /* 0x000000322c1c723c */ /* 0x080fe200000418ff */
[----:B------:R-:W-:Y:S07]  /*2290*/  LDSM.16.M88.4 R44, [R0+0x80] ;  /* 0x00008000002c783b */ /* 0x000fee0000000200 */
[----:B------:R-:W-:Y:S01]  /*22a0*/  HMMA.16816.F32.BF16 R32, R36, R50, RZ ;  /* 0x000000322420723c */ /* 0x000fe200000418ff */
[----:B------:R-:W2:Y:S04]  /*22b0*/  LDSM.16.M88.4 R36, [R199+0x4080] ;  /* 0x00408000c724783b */ /* 0x000ea80000000200 */
[----:B------:R-:W3:Y:S03]  /*22c0*/  LDSM.16.M88.4 R48, [R199+0x5080] ;  /* 0x00508000c730783b */ /* 0x000ee60000000200 */
[-C--:B-----5:R-:W-:Y:S08]  /*22d0*/  HMMA.16816.F32.BF16 R4, R52, R56.reuse, R4 ;  /* 0x000000383404723c */ /* 0x0a0ff00000041804 */
[C---:B------:R-:W-:Y:S08]  /*22e0*/  HMMA.16816.F32.BF16 R8, R60.reuse, R56, R8 ;  /* 0x000000383c08723c */ /* 0x040ff00000041808 */
        /* <DEDUP_REMOVED lines=30> */
[----:B-1---5:R-:W-:Y:S01]  /*24d0*/  SHF.R.S32.HI R36, RZ, 0x1f, R238 ;  /* 0x0000001fff247819 */ /* 0x022fe200000114ee */
[----:B------:R-:W-:Y:S01]  /*24e0*/  IMAD.MOV.U32 R41, RZ, RZ, -0x40 ;  /* 0xffffffc0ff297424 */ /* 0x000fe200078e00ff */
[----:B------:R-:W-:Y:S01]  /*24f0*/  @!P2 LEA R39, R239, 0x40, 0x6 ;  /* 0x00000040ef27a811 */ /* 0x000fe200078e30ff */
[C---:B------:R-:W-:Y:S03]  /*2500*/  IMAD.WIDE.U32 R42, R238.reuse, c[0x0][0x178], RZ ;  /* 0x00005e00ee2a7a25 */ /* 0x040fe600078e00ff */
[C---:B------:R-:W-:Y:S01]  /*2510*/  @!P2 IADD3 R38, P1, R39.reuse, R226, RZ ;  /* 0x000000e22726a210 */ /* 0x040fe20007f3e0ff */
[----:B------:R-:W-:Y:S01]  /*2520*/  IMAD R41, R238, R41, c[0x0][0x168] ;  /* 0x00005a00ee297624 */ /* 0x000fe200078e0229 */
[----:B------:R-:W-:Y:S01]  /*2530*/  LEA R37, P5, R42, R208, 0x6 ;  /* 0x000000d02a257211 */ /* 0x000fe200078a30ff */
[----:B------:R-:W-:Y:S01]  /*2540*/  IMAD R36, R36, c[0x0][0x178], RZ ;  /* 0x00005e0024247a24 */ /* 0x000fe200078e02ff */
[----:B------:R-:W-:Y:S01]  /*2550*/  @!P2 LEA.HI.X.SX32 R39, R39, R213, 0x1, P1 ;  /* 0x000000d52727a211 */ /* 0x000fe200008f0eff */
[----:B------:R-:W-:Y:S01]  /*2560*/  IMAD.IADD R41, R41, 0x1, -R214 ;  /* 0x0000000129297824 */ /* 0x000fe200078e0ad6 */
[----:B------:R-:W-:Y:S01]  /*2570*/  @!P2 LEA R44, P1, R38, c[0x0][0x258], 0x2 ;  /* 0x00009600262caa11 */ /* 0x000fe200078210ff */
[----:B------:R-:W-:Y:S03]  /*2580*/  IMAD R36, R238, c[0x0][0x17c], R36 ;  /* 0x00005f00ee247a24 */ /* 0x000fe600078e0224 */
[----:B------:R-:W-:Y:S01]  /*2590*/  ISETP.LT.OR P6, PT, R41, 0x1, P4 ;  /* 0x000000012900780c */ /* 0x000fe200027c1670 */
[----:B------:R-:W-:Y:S01]  /*25a0*/  IMAD.IADD R36, R43, 0x1, R36 ;  /* 0x000000012b247824 */ /* 0x000fe200078e0224 */
[----:B------:R-:W-:Y:S01]  /*25b0*/  @!P2 LEA.HI.X R45, R38, c[0x0][0x25c], R39, 0x2, P1 ;  /* 0x00009700262daa11 */ /* 0x000fe200008f1427 */
[----:B------:R-:W-:Y:S01]  /*25c0*/  @!P2 IMAD R38, R229, 0x40, R218 ;  /* 0x00000040e526a824 */ /* 0x000fe200078e02da */
[----:B------:R-:W-:Y:S02]  /*25d0*/  ISETP.LT.OR P1, PT, R41, 0x21, P4 ;  /* 0x000000212900780c */ /* 0x000fe40002721670 */
[----:B------:R-:W-:Y:S02]  /*25e0*/  LEA.HI.X R36, R42, R203, R36, 0x6, P5 ;  /* 0x000000cb2a247211 */ /* 0x000fe400028f3424 */
[C---:B------:R-:W-:Y:S04]  /*25f0*/  LEA R40, P5, R37.reuse, c[0x0][0x160], 0x1 ;  /* 0x0000580025287a11 */ /* 0x040fe800078a08ff */
        /* <DEDUP_REMOVED lines=8> */
[----:B------:R-:W-:Y:S06]  /*2680*/  IADD3.X R43, R41, UR8, RZ, P5, !PT ;  /* 0x00000008292b7c10 */ /* 0x000fec000affe4ff */
[----:B------:R1:W-:Y:S07]  /*2690*/  LDGSTS.E.BYPASS.LTC128B.128 [R37+0x1000], [R42.64], !P1 ;  /* 0x010000002a257fae */ /* 0x0003ee000c901d4c */
[----:B------:R1:W-:Y:S02]  /*26a0*/  @!P2 LDGSTS.E.BYPASS.LTC128B.128 [R36+0xc080], [R44.64] ;  /* 0x0c0800002c24afae */ /* 0x0003e4000b901d4c */
.L_x_605:
[-C--:B-1---5:R-:W-:Y:S01]  /*26b0*/  HMMA.16816.F32.BF16 R36, R132, R144.reuse, RZ ;  /* 0x000000908424723c */ /* 0x0a2fe200000418ff */
[----:B------:R-:W0:Y:S03]  /*26c0*/  LDGDEPBAR ;  /* 0x00000000000079af */ /* 0x000e260000000000 */
[----:B------:R-:W-:Y:S04]  /*26d0*/  LEA R187, R239, 0x1, 0x6 ;  /* 0x00000001efbb7811 */ /* 0x000fe800078e30ff */
[C---:B------:R-:W-:Y:S04]  /*26e0*/  HMMA.16816.F32.BF16 R40, R136.reuse, R144, RZ ;  /* 0x000000908828723c */ /* 0x040fe800000418ff */
[----:B------:R-:W-:Y:S04]  /*26f0*/  IADD3 R187, R187, c[0x0][0x198], -R204 ;  /* 0x00006600bbbb7a10 */ /* 0x000fe80007ffe8cc */
[-C--:B------:R-:W-:Y:S01]  /*2700*/  HMMA.16816.F32.BF16 R44, R136, R146.reuse, RZ ;  /* 0x00000092882c723c */ /* 0x080fe200000418ff */
[----:B------:R-:W-:Y:S05]  /*2710*/  IADD3 R187, R216, -c[0x0][0x168], R187 ;  /* 0x80005a00d8bb7a10 */ /* 0x000fea0007ffe0bb */
[----:B------:R-:W-:Y:S02]  /*2720*/  IMAD.IADD R202, R187, 0x1, -R230 ;  /* 0x00000001bbca7824 */ /* 0x000fe400078e0ae6 */
[C---:B------:R-:W-:Y:S04]  /*2730*/  HMMA.16816.F32.BF16 R48, R132.reuse, R146, RZ ;  /* 0x000000928430723c */ /* 0x040fe800000418ff */
[----:B------:R-:W-:Y:S02]  /*2740*/  IADD3 R242, R202, 0x8, RZ ;  /* 0x00000008caf27810 */ /* 0x000fe40007ffe0ff */
[C---:B------:R-:W-:Y:S02]  /*2750*/  IMNMX R199, R233.reuse, R202, PT ;  /* 0x000000cae9c77217 */ /* 0x040fe40003800200 */
[-C--:B------:R-:W-:Y:S01]  /*2760*/  HMMA.16816.F32.BF16 R52, R132, R148.reuse, RZ ;  /* 0x000000948434723c */ /* 0x080fe200000418ff */
[----:B------:R-:W-:Y:S02]  /*2770*/  IMNMX R241, R233, R242, PT ;  /* 0x000000f2e9f17217 */ /* 0x000fe40003800200 */
[C---:B------:R-:W-:Y:S04]  /*2780*/  ISETP.GT.AND P1, PT, R199.reuse, RZ, PT ;  /* 0x000000ffc700720c */ /* 0x040fe80003f24270 */
[----:B------:R-:W-:Y:S01]  /*2790*/  FSEL R189, R4, -INF , P1 ;  /* 0xff80000004bd7808 */ /* 0x000fe20000800000 */
[C---:B------:R-:W-:Y:S02]  /*27a0*/  HMMA.16816.F32.BF16 R56, R136.reuse, R148, RZ ;  /* 0x000000948838723c */ /* 0x040fe400000418ff */
[----:B------:R-:W-:Y:S02]  /*27b0*/  ISETP.GT.AND P1, PT, R199, 0x1, PT ;  /* 0x00000001c700780c */ /* 0x000fe40003f24270 */
[--C-:B------:R-:W-:Y:S02]  /*27c0*/  FFMA.FTZ R182, R189, c[0x0][0x29c], -R240.reuse ;  /* 0x0000a700bdb67a23 */ /* 0x100fe400000108f0 */
[----:B------:R-:W-:Y:S02]  /*27d0*/  FSEL R189, R5, -INF , P1 ;  /* 0xff80000005bd7808 */ /* 0x000fe40000800000 */
[-C--:B------:R-:W-:Y:S01]  /*27e0*/  HMMA.16816.F32.BF16 R60, R136, R150.reuse, RZ ;  /* 0x00000096883c723c */ /* 0x080fe200000418ff */
[----:B------:R-:W-:Y:S01]  /*27f0*/  LDSM.16.M88.4 R136, [R181+0x9080] ;  /* 0x00908000b588783b */ /* 0x000fe20000000200 */
[----:B------:R-:W-:Y:S01]  /*2800*/  MUFU.EX2 R182, R182 ;  /* 0x000000b600b67308 */ /* 0x000fe20000000800 */
[----:B------:R-:W-:Y:S01]  /*2810*/  ISETP.GT.AND P1, PT, R199, 0x20, PT ;  /* 0x00000020c700780c */ /* 0x000fe20003f24270 */
[--C-:B------:R-:W-:Y:S03]  /*2820*/  FFMA.FTZ R187, R189, c[0x0][0x29c], -R240.reuse ;  /* 0x0000a700bdbb7a23 */ /* 0x100fe600000108f0 */
[----:B------:R-:W-:Y:S01]  /*2830*/  FSEL R191, R16, -INF , P1 ;  /* 0xff80000010bf7808 */ /* 0x000fe20000800000 */
[----:B------:R-:W-:Y:S01]  /*2840*/  HMMA.16816.F32.BF16 R64, R132, R150, RZ ;  /* 0x000000968440723c */ /* 0x000fe200000418ff */
[----:B------:R-:W1:Y:S01]  /*2850*/  LDSM.16.M88.4 R132, [R181+0x8080] ;  /* 0x00808000b584783b */ /* 0x000e620000000200 */
[----:B------:R-:W-:Y:S02]  /*2860*/  ISETP.GT.AND P1, PT, R199, 0x21, PT ;  /* 0x00000021c700780c */ /* 0x000fe40003f24270 */
[----:B------:R-:W-:Y:S01]  /*2870*/  MUFU.EX2 R187, R187 ;  /* 0x000000bb00bb7308 */ /* 0x000fe20000000800 */
[--C-:B------:R-:W-:Y:S01]  /*2880*/  FFMA.FTZ R186, R191, c[0x0][0x29c], -R240.reuse ;  /* 0x0000a700bfba7a23 */ /* 0x100fe200000108f0 */
[----:B------:R-:W-:Y:S02]  /*2890*/  FSEL R191, R17, -INF , P1 ;  /* 0xff80000011bf7808 */ /* 0x000fe40000800000 */
[-C--:B------:R-:W-:Y:S05]  /*28a0*/  HMMA.16816.F32.BF16 R36, R140, R152.reuse, R36 ;  /* 0x000000988c24723c */ /* 0x080fea0000041824 */
[--C-:B------:R-:W-:Y:S01]  /*28b0*/  FFMA.FTZ R189, R191, c[0x0][0x29c], -R240.reuse ;  /* 0x0000a700bfbd7a23 */ /* 0x100fe200000108f0 */
[----:B------:R-:W-:Y:S01]  /*28c0*/  MUFU.EX2 R186, R186 ;  /* 0x000000ba00ba7308 */ /* 0x000fe20000000800 */
[C---:B------:R-:W-:Y:S01]  /*28d0*/  ISETP.GT.AND P1, PT, R199.reuse, 0x40, PT ;  /* 0x00000040c700780c */ /* 0x040fe20003f24270 */
[C---:B------:R-:W-:Y:S04]  /*28e0*/  HMMA.16816.F32.BF16 R40, R156.reuse, R152, R40 ;  /* 0x000000989c28723c */ /* 0x040fe80000041828 */
[----:B------:R-:W-:Y:S02]  /*28f0*/  FSEL R201, R20, -INF , P1 ;  /* 0xff80000014c97808 */ /* 0x000fe40000800000 */
[----:B------:R-:W-:Y:S02]  /*2900*/  ISETP.GT.AND P1, PT, R199, 0x41, PT ;  /* 0x00000041c700780c */ /* 0x000fe40003f24270 */
[-C--:B------:R-:W-:Y:S01]  /*2910*/  HMMA.16816.F32.BF16 R44, R156, R154.reuse, R44 ;  /* 0x0000009a9c2c723c */ /* 0x080fe2000004182c */
[----:B------:R-:W-:Y:S03]  /*2920*/  MUFU.EX2 R189, R189 ;  /* 0x000000bd00bd7308 */ /* 0x000fe60000000800 */
[--C-:B------:R-:W-:Y:S01]  /*2930*/  FFMA.FTZ R188, R201, c[0x0][0x29c], -R240.reuse ;  /* 0x0000a700c9bc7a23 */ /* 0x100fe200000108f0 */
[----:B------:R-:W-:Y:S02]  /*2940*/  FSEL R201, R21, -INF , P1 ;  /* 0xff80000015c97808 */ /* 0x000fe40000800000 */
[----:B------:R-:W-:Y:S01]  /*2950*/  ISETP.GT.AND P1, PT, R199, 0x60, PT ;  /* 0x00000060c700780c */ /* 0x000fe20003f24270 */
[C---:B------:R-:W-:Y:S03]  /*2960*/  HMMA.16816.F32.BF16 R48, R140.reuse, R154, R48 ;  /* 0x0000009a8c30723c */ /* 0x040fe60000041830 */
[----:B------:R-:W-:Y:S01]  /*2970*/  MUFU.EX2 R188, R188 ;  /* 0x000000bc00bc7308 */ /* 0x000fe20000000800 */
[--C-:B------:R-:W-:Y:S01]  /*2980*/  FFMA.FTZ R191, R201, c[0x0][0x29c], -R240.reuse ;  /* 0x0000a700c9bf7a23 */ /* 0x100fe200000108f0 */
[----:B------:R-:W-:Y:S02]  /*2990*/  FSEL R201, R32, -INF , P1 ;  /* 0xff80000020c97808 */ /* 0x000fe40000800000 */
[----:B------:R-:W-:Y:S01]  /*29a0*/  ISETP.GT.AND P1, PT, R199, 0x61, PT ;  /* 0x00000061c700780c */ /* 0x000fe20003f24270 */
[-C--:B------:R-:W-:Y:S04]  /*29b0*/  HMMA.16816.F32.BF16 R52, R140, R160.reuse, R52 ;  /* 0x000000a08c34723c */ /* 0x080fe80000041834 */
[----:B------:R-:W-:Y:S01]  /*29c0*/  FSEL R199, R33, -INF , P1 ;  /* 0xff80000021c77808 */ /* 0x000fe20000800000 */
[----:B------:R-:W-:Y:S01]  /*29d0*/  MUFU.EX2 R191, R191 ;  /* 0x000000bf00bf7308 */ /* 0x000fe20000000800 */
[----:B------:R-:W-:Y:S01]  /*29e0*/  ISETP.GT.AND P1, PT, R241, RZ, PT ;  /* 0x000000fff100720c */ /* 0x000fe20003f24270 */
[--C-:B------:R-:W-:Y:S01]  /*29f0*/  FFMA.FTZ R244, R201, c[0x0][0x29c], -R240.reuse ;  /* 0x0000a700c9f47a23 */ /* 0x100fe200000108f0 */
[C---:B------:R-:W-:Y:S04]  /*2a00*/  HMMA.16816.F32.BF16 R56, R156.reuse, R160, R56 ;  /* 0x000000a09c38723c */ /* 0x040fe80000041838 */
[----:B------:R-:W-:Y:S01]  /*2a10*/  FFMA.FTZ R240, R199, c[0x0][0x29c], -R240 ;  /* 0x0000a700c7f07a23 */ /* 0x000fe200000108f0 */
[----:B------:R-:W-:Y:S02]  /*2a20*/  FSEL R199, R6, -INF , P1 ;  /* 0xff80000006c77808 */ /* 0x000fe40000800000 */
[----:B------:R-:W-:Y:S01]  /*2a30*/  ISETP.GT.AND P1, PT, R241, 0x1, PT ;  /* 0x00000001f100780c */ /* 0x000fe20003f24270 */
[-C--:B------:R-:W-:Y:S01]  /*2a40*/  HMMA.16816.F32.BF16 R60, R156, R162.reuse, R60 ;  /* 0x000000a29c3c723c */ /* 0x080fe2000004183c */
[----:B------:R2:W-:Y:S03]  /*2a50*/  MUFU.EX2 R201, R244 ;  /* 0x000000f400c97308 */ /* 0x0005e60000000800 */
[----:B------:R-:W-:Y:S01]  /*2a60*/  FSEL R7, R7, -INF , P1 ;  /* 0xff80000007077808 */ /* 0x000fe20000800000 */
[--C-:B------:R-:W-:Y:S01]  /*2a70*/  FFMA.FTZ R243, R199, c[0x0][0x29c], -R190.reuse ;  /* 0x0000a700c7f37a23 */ /* 0x100fe200000108be */
[----:B------:R-:W-:Y:S02]  /*2a80*/  ISETP.GT.AND P1, PT, R241, 0x20, PT ;  /* 0x00000020f100780c */ /* 0x000fe40003f24270 */
[----:B------:R-:W-:Y:S03]  /*2a90*/  HMMA.16816.F32.BF16 R64, R140, R162, R64 ;  /* 0x000000a28c40723c */ /* 0x000fe60000041840 */
[----:B------:R-:W3:Y:S01]  /*2aa0*/  MUFU.EX2 R6, R240 ;  /* 0x000000f000067308 */ /* 0x000ee20000000800 */
[--C-:B------:R-:W-:Y:S01]  /*2ab0*/  FFMA.FTZ R242, R7, c[0x0][0x29c], -R190.reuse ;  /* 0x0000a70007f27a23 */ /* 0x100fe200000108be */
[----:B------:R-:W-:Y:S02]  /*2ac0*/  FSEL R199, R18, -INF , P1 ;  /* 0xff80000012c77808 */ /* 0x000fe40000800000 */
[----:B------:R-:W-:Y:S01]  /*2ad0*/  ISETP.GT.AND P1, PT, R241, 0x21, PT ;  /* 0x00000021f100780c */ /* 0x000fe20003f24270 */
[-C--:B-1----:R-:W-:Y:S05]  /*2ae0*/  HMMA.16816.F32.BF16 R36, R132, R164.reuse, R36 ;  /* 0x000000a48424723c */ /* 0x082fea0000041824 */
[----:B------:R1:W4:Y:S01]  /*2af0*/  MUFU.EX2 R240, R243 ;  /* 0x000000f300f07308 */ /* 0x0003220000000800 */
[----:B------:R-:W-:Y:S01]  /*2b00*/  FSEL R19, R19, -INF , P1 ;  /* 0xff80000013137808 */ /* 0x000fe20000800000 */
[--C-:B------:R-:W-:Y:S01]  /*2b10*/  FFMA.FTZ R18, R199, c[0x0][0x29c], -R190.reuse ;  /* 0x0000a700c7127a23 */ /* 0x100fe200000108be */
[C---:B------:R-:W-:Y:S04]  /*2b20*/  HMMA.16816.F32.BF16 R40, R136.reuse, R164, R40 ;  /* 0x000000a48828723c */ /* 0x040fe80000041828 */
[C---:B------:R-:W-:Y:S03]  /*2b30*/  ISETP.GT.AND P1, PT, R241.reuse, 0x40, PT ;  /* 0x00000040f100780c */ /* 0x040fe60003f24270 */
[----:B------:R5:W1:Y:S01]  /*2b40*/  MUFU.EX2 R7, R242 ;  /* 0x000000f200077308 */ /* 0x000a620000000800 */
[-C--:B------:R-:W-:Y:S04]  /*2b50*/  HMMA.16816.F32.BF16 R44, R136, R166.reuse, R44 ;  /* 0x000000a6882c723c */ /* 0x080fe8000004182c */
[----:B------:R-:W-:Y:S02]  /*2b60*/  FSEL R199, R22, -INF , P1 ;  /* 0xff80000016c77808 */ /* 0x000fe40000800000 */
[----:B------:R-:W-:Y:S02]  /*2b70*/  ISETP.GT.AND P1, PT, R241, 0x41, PT ;  /* 0x00000041f100780c */ /* 0x000fe40003f24270 */
[C---:B------:R-:W-:Y:S01]  /*2b80*/  HMMA.16816.F32.BF16 R48, R132.reuse, R166, R48 ;  /* 0x000000a68430723c */ /* 0x040fe20000041830 */
[----:B------:R-:W3:Y:S03]  /*2b90*/  MUFU.EX2 R18, R18 ;  /* 0x0000001200127308 */ /* 0x000ee60000000800 */
[----:B------:R-:W-:Y:S01]  /*2ba0*/  FSEL R23, R23, -INF , P1 ;  /* 0xff80000017177808 */ /* 0x000fe20000800000 */
[--C-:B------:R-:W-:Y:S01]  /*2bb0*/  FFMA.FTZ R22, R199, c[0x0][0x29c], -R190.reuse ;  /* 0x0000a700c7167a23 */ /* 0x100fe200000108be */
[----:B------:R-:W-:Y:S01]  /*2bc0*/  ISETP.GT.AND P1, PT, R241, 0x60, PT ;  /* 0x00000060f100780c */ /* 0x000fe20003f24270 */
[----:B------:R-:W-:Y:S01]  /*2bd0*/  IMAD.MOV.U32 R199, RZ, RZ, 0x40 ;  /* 0x00000040ffc77424 */ /* 0x000fe200078e00ff */
[-C--:B------:R-:W-:Y:S03]  /*2be0*/  HMMA.16816.F32.BF16 R52, R132, R168.reuse, R52 ;  /* 0x000000a88434723c */ /* 0x080fe60000041834 */
[----:B------:R-:W-:Y:S01]  /*2bf0*/  MUFU.EX2 R22, R22 ;  /* 0x0000001600167308 */ /* 0x000fe20000000800 */
[----:B------:R-:W-:Y:S01]  /*2c00*/  FSEL R181, R34, -INF , P1 ;  /* 0xff80000022b57808 */ /* 0x000fe20000800000 */
[--C-:B--2---:R-:W-:Y:S01]  /*2c10*/  FFMA.FTZ R244, R23, c[0x0][0x29c], -R190.reuse ;  /* 0x0000a70017f47a23 */ /* 0x104fe200000108be */
[----:B------:R-:W-:Y:S01]  /*2c20*/  ISETP.GT.AND P1, PT, R241, 0x61, PT ;  /* 0x00000061f100780c */ /* 0x000fe20003f24270 */
[--C-:B-1----:R-:W-:Y:S01]  /*2c30*/  FFMA.FTZ R243, R19, c[0x0][0x29c], -R190.reuse ;  /* 0x0000a70013f37a23 */ /* 0x102fe200000108be */
[----:B------:R-:W-:Y:S01]  /*2c40*/  SEL R199, R199, 0xffffffc0, !P0 ;  /* 0xffffffc0c7c77807 */ /* 0x000fe20004000000 */
[----:B------:R-:W-:Y:S01]  /*2c50*/  FFMA.FTZ R34, R181, c[0x0][0x29c], -R190 ;  /* 0x0000a700b5227a23 */ /* 0x000fe200000108be */
[C---:B------:R-:W-:Y:S03]  /*2c60*/  HMMA.16816.F32.BF16 R56, R136.reuse, R168, R56 ;  /* 0x000000a88838723c */ /* 0x040fe60000041838 */
[----:B------:R-:W1:Y:S01]  /*2c70*/  MUFU.EX2 R19, R243 ;  /* 0x000000f300137308 */ /* 0x000e620000000800 */
[----:B------:R-:W-:Y:S02]  /*2c80*/  FSEL R35, R35, -INF , P1 ;  /* 0xff80000023237808 */ /* 0x000fe40000800000 */
[----:B-----5:R-:W-:Y:S02]  /*2c90*/  IADD3 R242, R202, 0x20, RZ ;  /* 0x00000020caf27810 */ /* 0x020fe40007ffe0ff */
[----:B------:R-:W-:Y:S01]  /*2ca0*/  IADD3 R180, R199, R180, R192 ;  /* 0x000000b4c7b47210 */ /* 0x000fe20007ffe0c0 */
[----:B------:R-:W-:Y:S01]  /*2cb0*/  FFMA.FTZ R190, R35, c[0x0][0x29c], -R190 ;  /* 0x0000a70023be7a23 */ /* 0x000fe200000108be */
[-C--:B------:R-:W-:Y:S03]  /*2cc0*/  HMMA.16816.F32.BF16 R60, R136, R170.reuse, R60 ;  /* 0x000000aa883c723c */ /* 0x080fe6000004183c */
[----:B------:R-:W2:Y:S01]  /*2cd0*/  LDSM.16.M88.4 R140, [R180+0x8080] ;  /* 0x00808000b48c783b */ /* 0x000ea20000000200 */
[----:B------:R5:W-:Y:S01]  /*2ce0*/  MUFU.EX2 R35, R190 ;  /* 0x000000be00237308 */ /* 0x000be20000000800 */
[----:B------:R-:W-:Y:S03]  /*2cf0*/  IMNMX R181, R233, R242, PT ;  /* 0x000000f2e9b57217 */ /* 0x000fe60003800200 */
[----:B------:R-:W-:Y:S03]  /*2d00*/  HMMA.16816.F32.BF16 R64, R132, R170, R64 ;  /* 0x000000aa8440723c */ /* 0x000fe60000041840 */
[----:B------:R1:W3:Y:S01]  /*2d10*/  LDSM.16.M88.4 R156, [R180+0x9080] ;  /* 0x00908000b49c783b */ /* 0x0002e20000000200 */
[C---:B------:R-:W-:Y:S02]  /*2d20*/  ISETP.GT.AND P1, PT, R181.reuse, RZ, PT ;  /* 0x000000ffb500720c */ /* 0x040fe40003f24270 */
[C---:B------:R-:W-:Y:S01]  /*2d30*/  ISETP.GT.AND P6, PT, R181.reuse, 0x60, PT ;  /* 0x00000060b500780c */ /* 0x040fe20003fc4270 */
[----:B------:R2:W-:Y:S01]  /*2d40*/  MUFU.EX2 R23, R244 ;  /* 0x000000f400177308 */ /* 0x0005e20000000800 */
[----:B------:R-:W-:Y:S02]  /*2d50*/  FSEL R242, R8, -INF , P1 ;  /* 0xff80000008f27808 */ /* 0x000fe40000800000 */
[C---:B------:R-:W-:Y:S02]  /*2d60*/  ISETP.GT.AND P1, PT, R181.reuse, 0x1, PT ;  /* 0x00000001b500780c */ /* 0x040fe40003f24270 */
[----:B------:R-:W-:Y:S01]  /*2d70*/  ISETP.GT.AND P5, PT, R181, 0x61, PT ;  /* 0x00000061b500780c */ /* 0x000fe20003fa4270 */
[--C-:B------:R-:W-:Y:S01]  /*2d80*/  FFMA.FTZ R8, R242, c[0x0][0x29c], -R185.reuse ;  /* 0x0000a700f2087a23 */ /* 0x100fe200000108b9 */
[----:B------:R-:W-:Y:S02]  /*2d90*/  FSEL R242, R9, -INF , P1 ;  /* 0xff80000009f27808 */ /* 0x000fe40000800000 */
[C---:B------:R-:W-:Y:S01]  /*2da0*/  ISETP.GT.AND P1, PT, R181.reuse, 0x20, PT ;  /* 0x00000020b500780c */ /* 0x040fe20003f24270 */
[----:B------:R-:W3:Y:S02]  /*2db0*/  MUFU.EX2 R34, R34 ;  /* 0x0000002200227308 */ /* 0x000ee40000000800 */
[--C-:B------:R-:W-:Y:S01]  /*2dc0*/  FFMA.FTZ R9, R242, c[0x0][0x29c], -R185.reuse ;  /* 0x0000a700f2097a23 */ /* 0x100fe200000108b9 */
[----:B------:R-:W-:Y:S02]  /*2dd0*/  FSEL R12, R12, -INF , P1 ;  /* 0xff8000000c0c7808 */ /* 0x000fe40000800000 */
[----:B------:R-:W-:Y:S03]  /*2de0*/  ISETP.GT.AND P1, PT, R181, 0x21, PT ;  /* 0x00000021b500780c */ /* 0x000fe60003f24270 */
[--C-:B-----5:R-:W-:Y:S01]  /*2df0*/  FFMA.FTZ R190, R12, c[0x0][0x29c], -R185.reuse ;  /* 0x0000a7000cbe7a23 */ /* 0x120fe200000108b9 */
[----:B-1----:R-:W-:Y:S01]  /*2e00*/  FSEL R180, R13, -INF , P1 ;  /* 0xff8000000db47808 */ /* 0x002fe20000800000 */
[----:B------:R-:W1:Y:S01]  /*2e10*/  MUFU.EX2 R8, R8 ;  /* 0x0000000800087308 */ /* 0x000e620000000800 */
[C---:B------:R-:W-:Y:S03]  /*2e20*/  ISETP.GT.AND P1, PT, R181.reuse, 0x40, PT ;  /* 0x00000040b500780c */ /* 0x040fe60003f24270 */
[--C-:B------:R-:W-:Y:S01]  /*2e30*/  FFMA.FTZ R13, R180, c[0x0][0x29c], -R185.reuse ;  /* 0x0000a700b40d7a23 */ /* 0x100fe200000108b9 */
[----:B------:R-:W-:Y:S02]  /*2e40*/  FSEL R180, R24, -INF , P1 ;  /* 0xff80000018b47808 */ /* 0x000fe40000800000 */
[----:B------:R-:W-:Y:S01]  /*2e50*/  ISETP.GT.AND P1, PT, R181, 0x41, PT ;  /* 0x00000041b500780c */ /* 0x000fe20003f24270 */
[-C--:B--2---:R-:W-:Y:S02]  /*2e60*/  HMMA.16816.F32.BF16 R36, R140, R172.reuse, R36 ;  /* 0x000000ac8c24723c */ /* 0x084fe40000041824 */
[----:B------:R2:W-:Y:S03]  /*2e70*/  MUFU.EX2 R12, R190 ;  /* 0x000000be000c7308 */ /* 0x0005e60000000800 */
[--C-:B------:R-:W-:Y:S01]  /*2e80*/  FFMA.FTZ R24, R180, c[0x0][0x29c], -R185.reuse ;  /* 0x0000a700b4187a23 */ /* 0x100fe200000108b9 */
[----:B------:R-:W-:Y:S02]  /*2e90*/  IADD3 R180, R202, 0x28, RZ ;  /* 0x00000028cab47810 */ /* 0x000fe40007ffe0ff */
[C---:B---3--:R-:W-:Y:S04]  /*2ea0*/  HMMA.16816.F32.BF16 R40, R156.reuse, R172, R40 ;  /* 0x000000ac9c28723c */ /* 0x048fe80000041828 */
[----:B------:R-:W-:Y:S01]  /*2eb0*/  IMNMX R180, R233, R180, PT ;  /* 0x000000b4e9b47217 */ /* 0x000fe20003800200 */
[----:B------:R-:W3:Y:S01]  /*2ec0*/  MUFU.EX2 R9, R9 ;  /* 0x0000000900097308 */ /* 0x000ee20000000800 */
[----:B------:R-:W-:Y:S02]  /*2ed0*/  F2FP.BF16.PACK_AB R244, R6, R201 ;  /* 0x000000c906f4723e */ /* 0x000fe400000010ff */
[-C--:B------:R-:W-:Y:S07]  /*2ee0*/  HMMA.16816.F32.BF16 R44, R156, R174.reuse, R44 ;  /* 0x000000ae9c2c723c */ /* 0x080fee000004182c */
[----:B------:R-:W5:Y:S01]  /*2ef0*/  MUFU.EX2 R13, R13 ;  /* 0x0000000d000d7308 */ /* 0x000f620000000800 */
[C---:B------:R-:W-:Y:S04]  /*2f00*/  HMMA.16816.F32.BF16 R48, R140.reuse, R174, R48 ;  /* 0x000000ae8c30723c */ /* 0x040fe80000041830 */
[----:B--2---:R-:W-:Y:S02]  /*2f10*/  FSEL R190, R25, -INF , P1 ;  /* 0xff80000019be7808 */ /* 0x004fe40000800000 */
[----:B------:R-:W2:Y:S01]  /*2f20*/  LDS R25, [R183+0xc280] ;  /* 0x00c28000b7197984 */ /* 0x000ea20000000800 */
[----:B------:R-:W-:Y:S01]  /*2f30*/  ISETP.GT.AND P1, PT, R180, RZ, PT ;  /* 0x000000ffb400720c */ /* 0x000fe20003f24270 */
[-C--:B------:R-:W-:Y:S01]  /*2f40*/  HMMA.16816.F32.BF16 R52, R140, R176.reuse, R52 ;  /* 0x000000b08c34723c */ /* 0x080fe20000041834 */
[----:B------:R-:W-:Y:S03]  /*2f50*/  MUFU.EX2 R24, R24 ;  /* 0x0000001800187308 */ /* 0x000fe60000000800 */
[--C-:B------:R-:W-:Y:S01]  /*2f60*/  FFMA.FTZ R181, R190, c[0x0][0x29c], -R185.reuse ;  /* 0x0000a700beb57a23 */ /* 0x100fe200000108b9 */
[----:B------:R-:W-:Y:S02]  /*2f70*/  FSEL R190, R28, -INF , P6 ;  /* 0xff8000001cbe7808 */ /* 0x000fe40003000000 */
[----:B------:R-:W-:Y:S01]  /*2f80*/  FSEL R28, R29, -INF , P5 ;  /* 0xff8000001d1c7808 */ /* 0x000fe20002800000 */
[C---:B------:R-:W-:Y:S03]  /*2f90*/  HMMA.16816.F32.BF16 R56, R156.reuse, R176, R56 ;  /* 0x000000b09c38723c */ /* 0x040fe60000041838 */
[----:B------:R-:W-:Y:S01]  /*2fa0*/  MUFU.EX2 R181, R181 ;  /* 0x000000b500b57308 */ /* 0x000fe20000000800 */
[----:B------:R-:W-:Y:S02]  /*2fb0*/  ISETP.GT.AND P5, PT, R180, 0x20, PT ;  /* 0x00000020b400780c */ /* 0x000fe40003fa4270 */
[----:B------:R-:W-:Y:S01]  /*2fc0*/  FSEL R29, R10, -INF , P1 ;  /* 0xff8000000a1d7808 */ /* 0x000fe20000800000 */
[--C-:B------:R-:W-:Y:S01]  /*2fd0*/  FFMA.FTZ R10, R190, c[0x0][0x29c], -R185.reuse ;  /* 0x0000a700be0a7a23 */ /* 0x100fe200000108b9 */
[----:B------:R-:W-:Y:S01]  /*2fe0*/  FSEL R241, R14, -INF , P5 ;  /* 0xff8000000ef17808 */ /* 0x000fe20002800000 */
[-C--:B------:R-:W-:Y:S01]  /*2ff0*/  HMMA.16816.F32.BF16 R60, R156, R178.reuse, R60 ;  /* 0x000000b29c3c723c */ /* 0x080fe2000004183c */
[----:B------:R-:W1:Y:S02]  /*3000*/  LDS R14, [R183+0xc2a0] ;  /* 0x00c2a000b70e7984 */ /* 0x000e640000000800 */
[----:B------:R-:W-:Y:S01]  /*3010*/  ISETP.GT.AND P1, PT, R180, 0x21, PT ;  /* 0x00000021b400780c */ /* 0x000fe20003f24270 */
[----:B------:R-:W-:Y:S01]  /*3020*/  FFMA.FTZ R185, R28, c[0x0][0x29c], -R185 ;  /* 0x0000a7001cb97a23 */ /* 0x000fe200000108b9 */
[C---:B------:R-:W-:Y:S01]  /*3030*/  ISETP.GT.AND P6, PT, R180.reuse, 0x1, PT ;  /* 0x00000001b400780c */ /* 0x040fe20003fc4270 */
[--C-:B------:R-:W-:Y:S01]  /*3040*/  FFMA.FTZ R29, R29, c[0x0][0x29c], -R184.reuse ;  /* 0x0000a7001d1d7a23 */ /* 0x100fe200000108b8 */
[----:B------:R-:W-:Y:S01]  /*3050*/  FSEL R15, R15, -INF , P1 ;  /* 0xff8000000f0f7808 */ /* 0x000fe20000800000 */
[----:B------:R-:W-:Y:S01]  /*3060*/  HMMA.16816.F32.BF16 R64, R140, R178, R64 ;  /* 0x000000b28c40723c */ /* 0x000fe20000041840 */
[----:B------:R-:W1:Y:S03]  /*3070*/  MUFU.EX2 R10, R10 ;  /* 0x0000000a000a7308 */ /* 0x000e660000000800 */
[----:B------:R-:W-:Y:S01]  /*3080*/  ISETP.GT.AND P1, PT, R180, 0x40, PT ;  /* 0x00000040b400780c */ /* 0x000fe20003f24270 */
[--C-:B------:R-:W-:Y:S01]  /*3090*/  FFMA.FTZ R15, R15, c[0x0][0x29c], -R184.reuse ;  /* 0x0000a7000f0f7a23 */ /* 0x100fe200000108b8 */
[----:B------:R-:W-:Y:S01]  /*30a0*/  FSEL R11, R11, -INF , P6 ;  /* 0xff8000000b0b7808 */ /* 0x000fe20003000000 */
[--C-:B------:R-:W-:Y:S01]  /*30b0*/  FFMA.FTZ R241, R241, c[0x0][0x29c], -R184.reuse ;  /* 0x0000a700f1f17a23 */ /* 0x100fe200000108b8 */
[----:B------:R-:W-:Y:S02]  /*30c0*/  FSEL R243, R26, -INF , P1 ;  /* 0xff8000001af37808 */ /* 0x000fe40000800000 */
[C---:B------:R-:W-:Y:S01]  /*30d0*/  ISETP.GT.AND P5, PT, R180.reuse, 0x60, PT ;  /* 0x00000060b400780c */ /* 0x040fe20003fa4270 */
[----:B------:R-:W-:Y:S01]  /*30e0*/  MUFU.EX2 R246, R15 ;  /* 0x0000000f00f67308 */ /* 0x000fe20000000800 */
[--C-:B------:R-:W-:Y:S01]  /*30f0*/  FFMA.FTZ R11, R11, c[0x0][0x29c], -R184.reuse ;  /* 0x0000a7000b0b7a23 */ /* 0x100fe200000108b8 */
[----:B------:R-:W-:Y:S01]  /*3100*/  ISETP.GT.AND P6, PT, R180, 0x41, PT ;  /* 0x00000041b400780c */ /* 0x000fe20003fc4270 */
[--C-:B--2---:R-:W-:Y:S01]  /*3110*/  FADD.FTZ R26, R37, -R25.reuse ;  /* 0x80000019251a7221 */ /* 0x104fe20000010000 */
[----:B------:R-:W-:Y:S01]  /*3120*/  FSEL R245, R30, -INF , P5 ;  /* 0xff8000001ef57808 */ /* 0x000fe20002800000 */
[--C-:B------:R-:W-:Y:S01]  /*3130*/  FADD.FTZ R247, R36, -R25.reuse ;  /* 0x8000001924f77221 */ /* 0x100fe20000010000 */
[----:B------:R-:W-:Y:S01]  /*3140*/  ISETP.GT.AND P1, PT, R180, 0x61, PT ;  /* 0x00000061b400780c */ /* 0x000fe20003f24270 */
[----:B------:R-:W-:Y:S01]  /*3150*/  FMUL.FTZ R28, R187, R26 ;  /* 0x0000001abb1c7220 */ /* 0x000fe20000410000 */
[----:B------:R-:W-:Y:S01]  /*3160*/  FSEL R27, R27, -INF , P6 ;  /* 0xff8000001b1b7808 */ /* 0x000fe20003000000 */
[----:B------:R-:W2:Y:S01]  /*3170*/  LDS R26, [R183+0xc300] ;  /* 0x00c30000b71a7984 */ /* 0x000ea20000000800 */
[----:B------:R1:W-:Y:S01]  /*3180*/  MUFU.EX2 R30, R11 ;  /* 0x0000000b001e7308 */ /* 0x0003e20000000800 */
[----:B------:R-:W-:Y:S01]  /*3190*/  FSEL R31, R31, -INF , P1 ;  /* 0xff8000001f1f7808 */ /* 0x000fe20000800000 */
[--C-:B------:R-:W-:Y:S01]  /*31a0*/  FADD.FTZ R180, R49, -R25.reuse ;  /* 0x8000001931b47221 */ /* 0x100fe20000010000 */
[----:B------:R-:W2:Y:S01]  /*31b0*/  LDS R183, [R183+0xc320] ;  /* 0x00c32000b7b77984 */ /* 0x000ea20000000800 */
[--C-:B------:R-:W-:Y:S02]  /*31c0*/  FFMA.FTZ R27, R27, c[0x0][0x29c], -R184.reuse ;  /* 0x0000a7001b1b7a23 */ /* 0x100fe400000108b8 */
[--C-:B------:R-:W-:Y:S02]  /*31d0*/  FFMA.FTZ R243, R243, c[0x0][0x29c], -R184.reuse ;  /* 0x0000a700f3f37a23 */ /* 0x100fe400000108b8 */
[--C-:B------:R-:W-:Y:S02]  /*31e0*/  FFMA.FTZ R245, R245, c[0x0][0x29c], -R184.reuse ;  /* 0x0000a700f5f57a23 */ /* 0x100fe400000108b8 */
[----:B------:R-:W2:Y:S01]  /*31f0*/  MUFU.EX2 R185, R185 ;  /* 0x000000b900b97308 */ /* 0x000ea20000000800 */
[----:B------:R-:W-:Y:S02]  /*3200*/  FFMA.FTZ R184, R31, c[0x0][0x29c], -R184 ;  /* 0x0000a7001fb87a23 */ /* 0x000fe400000108b8 */
[--C-:B------:R-:W-:Y:S02]  /*3210*/  FADD.FTZ R31, R48, -R25.reuse ;  /* 0x80000019301f7221 */ /* 0x100fe40000010000 */
[----:B------:R-:W-:Y:S01]  /*3220*/  FMUL.FTZ R247, R182, R247 ;  /* 0x000000f7b6f77220 */ /* 0x000fe20000410000 */
[----:B------:R-:W-:Y:S01]  /*3230*/  F2FP.BF16.PACK_AB R182, R187, R182 ;  /* 0x000000b6bbb6723e */ /* 0x000fe200000010ff */
[--C-:B------:R-:W-:Y:S02]  /*3240*/  FADD.FTZ R187, R52, -R25.reuse ;  /* 0x8000001934bb7221 */ /* 0x100fe40000010000 */
[--C-:B------:R-:W-:Y:S01]  /*3250*/  FADD.FTZ R190, R53, -R25.reuse ;  /* 0x8000001935be7221 */ /* 0x100fe20000010000 */
[----:B------:R-:W2:Y:S01]  /*3260*/  MUFU.EX2 R29, R29 ;  /* 0x0000001d001d7308 */ /* 0x000ea20000000800 */
[----:B------:R-:W-:Y:S01]  /*3270*/  STS [R223], R182 ;  /* 0x000000b6df007388 */ /* 0x000fe20000000800 */
[--C-:B------:R-:W-:Y:S01]  /*3280*/  FADD.FTZ R202, R64, -R25.reuse ;  /* 0x8000001940ca7221 */ /* 0x100fe20000010000 */
[----:B------:R-:W-:Y:S01]  /*3290*/  F2FP.BF16.PACK_AB R28, R28, R247 ;  /* 0x000000f71c1c723e */ /* 0x000fe200000010ff */
[----:B------:R-:W-:Y:S02]  /*32a0*/  FADD.FTZ R25, R65, -R25 ;  /* 0x8000001941197221 */ /* 0x000fe40000010000 */
[--C-:B-1----:R-:W-:Y:S02]  /*32b0*/  FADD.FTZ R11, R38, -R14.reuse ;  /* 0x8000000e260b7221 */ /* 0x102fe40000010000 */
[--C-:B------:R-:W-:Y:S02]  /*32c0*/  FADD.FTZ R242, R39, -R14.reuse ;  /* 0x8000000e27f27221 */ /* 0x100fe40000010000 */
[C---:B------:R-:W-:Y:S01]  /*32d0*/  FMUL.FTZ R180, R189.reuse, R180 ;  /* 0x000000b4bdb47220 */ /* 0x040fe20000410000 */
[----:B------:R-:W1:Y:S01]  /*32e0*/  MUFU.EX2 R241, R241 ;  /* 0x000000f100f17308 */ /* 0x000e620000000800 */
[----:B------:R-:W-:Y:S01]  /*32f0*/  FMUL.FTZ R31, R186, R31 ;  /* 0x0000001fba1f7220 */ /* 0x000fe20000410000 */
[----:B------:R-:W-:Y:S01]  /*3300*/  F2FP.BF16.PACK_AB R186, R189, R186 ;  /* 0x000000babdba723e */ /* 0x000fe200000010ff */
[----:B------:R-:W-:Y:S02]  /*3310*/  FMUL.FTZ R25, R6, R25 ;  /* 0x0000001906197220 */ /* 0x000fe40000410000 */
[----:B----4-:R-:W-:Y:S01]  /*3320*/  FMUL.FTZ R11, R240, R11 ;  /* 0x0000000bf00b7220 */ /* 0x010fe20000410000 */
[C---:B------:R-:W-:Y:S01]  /*3330*/  F2FP.BF16.PACK_AB R240, R7.reuse, R240 ;  /* 0x000000f007f0723e */ /* 0x040fe200000010ff */
[----:B------:R-:W-:Y:S01]  /*3340*/  FMUL.FTZ R242, R7, R242 ;  /* 0x000000f207f27220 */ /* 0x000fe20000410000 */
[----:B------:R-:W-:Y:S01]  /*3350*/  F2FP.BF16.PACK_AB R180, R180, R31 ;  /* 0x0000001fb4b4723e */ /* 0x000fe200000010ff */
[--C-:B------:R-:W-:Y:S01]  /*3360*/  FADD.FTZ R7, R50, -R14.reuse ;  /* 0x8000000e32077221 */ /* 0x100fe20000010000 */
[----:B------:R-:W-:Y:S01]  /*3370*/  MUFU.EX2 R184, R184 ;  /* 0x000000b800b87308 */ /* 0x000fe20000000800 */
[----:B------:R-:W-:Y:S01]  /*3380*/  STS [R223+0x400], R240 ;  /* 0x000400f0df007388 */ /* 0x000fe20000000800 */
[--C-:B------:R-:W-:Y:S01]  /*3390*/  FADD.FTZ R6, R51, -R14.reuse ;  /* 0x8000000e33067221 */ /* 0x100fe20000010000 */
[----:B------:R-:W-:Y:S01]  /*33a0*/  F2FP.BF16.PACK_AB R242, R242, R11 ;  /* 0x0000000bf2f2723e */ /* 0x000fe200000010ff */
[--C-:B------:R-:W-:Y:S01]  /*33b0*/  FADD.FTZ R31, R54, -R14.reuse ;  /* 0x8000000e361f7221 */ /* 0x100fe20000010000 */
[----:B------:R4:W-:Y:S01]  /*33c0*/  STS [R231], R186 ;  /* 0x000000bae7007388 */ /* 0x0009e20000000800 */
[----:B------:R-:W-:Y:S01]  /*33d0*/  FMUL.FTZ R7, R18, R7 ;  /* 0x0000000712077220 */ /* 0x000fe20000410000 */
[C---:B------:R-:W-:Y:S01]  /*33e0*/  F2FP.BF16.PACK_AB R18, R19.reuse, R18 ;  /* 0x000000121312723e */ /* 0x040fe200000010ff */
[----:B------:R-:W-:Y:S02]  /*33f0*/  FMUL.FTZ R6, R19, R6 ;  /* 0x0000000613067220 */ /* 0x000fe40000410000 */
[--C-:B------:R-:W-:Y:S01]  /*3400*/  FADD.FTZ R248, R55, -R14.reuse ;  /* 0x8000000e37f87221 */ /* 0x100fe20000010000 */
[----:B------:R-:W-:Y:S01]  /*3410*/  MUFU.EX2 R243, R243 ;  /* 0x000000f300f37308 */ /* 0x000fe20000000800 */
[----:B------:R-:W-:Y:S01]  /*3420*/  STS [R231+0x400], R18 ;  /* 0x00040012e7007388 */ /* 0x000fe20000000800 */
[--C-:B------:R-:W-:Y:S01]  /*3430*/  FADD.FTZ R19, R66, -R14.reuse ;  /* 0x8000000e42137221 */ /* 0x100fe20000010000 */
[----:B------:R-:W-:Y:S01]  /*3440*/  F2FP.BF16.PACK_AB R6, R6, R7 ;  /* 0x000000070606723e */ /* 0x000fe200000010ff */
[----:B------:R-:W-:Y:S02]  /*3450*/  FADD.FTZ R14, R67, -R14 ;  /* 0x8000000e430e7221 */ /* 0x000fe40000010000 */
[----:B------:R-:W-:Y:S01]  /*3460*/  FMUL.FTZ R19, R34, R19 ;  /* 0x0000001322137220 */ /* 0x000fe20000410000 */
[C---:B------:R-:W-:Y:S01]  /*3470*/  F2FP.BF16.PACK_AB R34, R35.reuse, R34 ;  /* 0x000000222322723e */ /* 0x040fe200000010ff */
[----:B------:R-:W-:Y:S02]  /*3480*/  FMUL.FTZ R14, R35, R14 ;  /* 0x0000000e230e7220 */ /* 0x000fe40000410000 */
[--C-:B--2---:R-:W-:Y:S01]  /*3490*/  FADD.FTZ R7, R40, -R26.reuse ;  /* 0x8000001a28077221 */ /* 0x104fe20000010000 */
[----:B------:R-:W-:Y:S01]  /*34a0*/  MUFU.EX2 R245, R245 ;  /* 0x000000f500f57308 */ /* 0x000fe20000000800 */
[--C-:B------:R-:W-:Y:S01]  /*34b0*/  FADD.FTZ R15, R45, -R26.reuse ;  /* 0x8000001a2d0f7221 */ /* 0x100fe20000010000 */
[----:B------:R-:W-:Y:S01]  /*34c0*/  F2FP.BF16.PACK_AB R250, R14, R19 ;  /* 0x000000130efa723e */ /* 0x000fe200000010ff */
[--C-:B------:R-:W-:Y:S02]  /*34d0*/  FADD.FTZ R252, R41, -R26.reuse ;  /* 0x8000001a29fc7221 */ /* 0x100fe40000010000 */
[--C-:B------:R-:W-:Y:S02]  /*34e0*/  FADD.FTZ R11, R44, -R26.reuse ;  /* 0x8000001a2c0b7221 */ /* 0x100fe40000010000 */
[----:B------:R-:W-:Y:S01]  /*34f0*/  FMUL.FTZ R7, R8, R7 ;  /* 0x0000000708077220 */ /* 0x000fe20000410000 */
[----:B---3--:R-:W-:Y:S01]  /*3500*/  F2FP.BF16.PACK_AB R8, R9, R8 ;  /* 0x000000080908723e */ /* 0x008fe200000010ff */
[----:B-----5:R-:W-:Y:S01]  /*3510*/  FMUL.FTZ R15, R13, R15 ;  /* 0x0000000f0d0f7220 */ /* 0x020fe20000410000 */
[----:B------:R-:W2:Y:S01]  /*3520*/  MUFU.EX2 R14, R27 ;  /* 0x0000001b000e7308 */ /* 0x000ea20000000800 */
[----:B------:R-:W-:Y:S02]  /*3530*/  FMUL.FTZ R252, R9, R252 ;  /* 0x000000fc09fc7220 */ /* 0x000fe40000410000 */
[----:B------:R3:W-:Y:S01]  /*3540*/  STS [R223+0x1000], R8 ;  /* 0x00100008df007388 */ /* 0x0007e20000000800 */
[----:B------:R-:W-:Y:S01]  /*3550*/  FMUL.FTZ R11, R12, R11 ;  /* 0x0000000b0c0b7220 */ /* 0x000fe20000410000 */
[----:B------:R-:W-:Y:S01]  /*3560*/  F2FP.BF16.PACK_AB R12, R13, R12 ;  /* 0x0000000c0d0c723e */ /* 0x000fe200000010ff */
[--C-:B------:R-:W-:Y:S01]  /*3570*/  FADD.FTZ R13, R57, -R26.reuse ;  /* 0x8000001a390d7221 */ /* 0x100fe20000010000 */
[----:B------:R-:W-:Y:S01]  /*3580*/  F2FP.BF16.PACK_AB R252, R252, R7 ;  /* 0x00000007fcfc723e */ /* 0x000fe200000010ff */
[--C-:B------:R-:W-:Y:S01]  /*3590*/  FADD.FTZ R9, R56, -R26.reuse ;  /* 0x8000001a38097221 */ /* 0x100fe20000010000 */
[----:B------:R-:W-:Y:S01]  /*35a0*/  F2FP.BF16.PACK_AB R11, R15, R11 ;  /* 0x0000000b0f0b723e */ /* 0x000fe200000010ff */
[--C-:B------:R-:W-:Y:S02]  /*35b0*/  FADD.FTZ R19, R60, -R26.reuse ;  /* 0x8000001a3c137221 */ /* 0x100fe40000010000 */
[----:B------:R-:W-:Y:S02]  /*35c0*/  FADD.FTZ R26, R61, -R26 ;  /* 0x8000001a3d1a7221 */ /* 0x000fe40000010000 */
[----:B------:R-:W-:Y:S01]  /*35d0*/  FMUL.FTZ R19, R10, R19 ;  /* 0x000000130a137220 */ /* 0x000fe20000410000 */
[C---:B------:R-:W-:Y:S01]  /*35e0*/  F2FP.BF16.PACK_AB R10, R185.reuse, R10 ;  /* 0x0000000ab90a723e */ /* 0x040fe200000010ff */
[----:B------:R-:W-:Y:S02]  /*35f0*/  FMUL.FTZ R26, R185, R26 ;  /* 0x0000001ab91a7220 */ /* 0x000fe40000410000 */
[----:B------:R-:W-:Y:S02]  /*3600*/  FMUL.FTZ R13, R181, R13 ;  /* 0x0000000db50d7220 */ /* 0x000fe40000410000 */
[----:B------:R-:W-:Y:S01]  /*3610*/  FMUL.FTZ R9, R24, R9 ;  /* 0x0000000918097220 */ /* 0x000fe20000410000 */
[----:B------:R-:W-:Y:S01]  /*3620*/  F2FP.BF16.PACK_AB R19, R26, R19 ;  /* 0x000000131a13723e */ /* 0x000fe200000010ff */
[----:B------:R-:W-:Y:S01]  /*3630*/  FMUL.FTZ R31, R22, R31 ;  /* 0x0000001f161f7220 */ /* 0x000fe20000410000 */
[----:B------:R-:W-:Y:S01]  /*3640*/  F2FP.BF16.PACK_AB R26, R30, R29 ;  /* 0x0000001d1e1a723e */ /* 0x000fe200000010ff */
[----:B------:R-:W-:Y:S01]  /*3650*/  FMUL.FTZ R187, R188, R187 ;  /* 0x000000bbbcbb7220 */ /* 0x000fe20000410000 */
[----:B------:R-:W-:Y:S01]  /*3660*/  F2FP.BF16.PACK_AB R7, R13, R9 ;  /* 0x000000090d07723e */ /* 0x000fe200000010ff */
[----:B------:R-:W-:Y:S01]  /*3670*/  FMUL.FTZ R190, R191, R190 ;  /* 0x000000bebfbe7220 */ /* 0x000fe20000410000 */
[----:B-1----:R-:W-:Y:S01]  /*3680*/  F2FP.BF16.PACK_AB R9, R246, R241 ;  /* 0x000000f1f609723e */ /* 0x002fe200000010ff */
[----:B------:R-:W-:Y:S01]  /*3690*/  STS [R223+0x1400], R26 ;  /* 0x0014001adf007388 */ /* 0x000fe20000000800 */
[----:B------:R-:W-:Y:S01]  /*36a0*/  F2FP.BF16.PACK_AB R22, R23, R22 ;  /* 0x000000161716723e */ /* 0x000fe200000010ff */
[--C-:B----4-:R-:W-:Y:S01]  /*36b0*/  FADD.FTZ R186, R42, -R183.reuse ;  /* 0x800000b72aba7221 */ /* 0x110fe20000010000 */
[----:B------:R-:W-:Y:S01]  /*36c0*/  F2FP.BF16.PACK_AB R188, R191, R188 ;  /* 0x000000bcbfbc723e */ /* 0x000fe200000010ff */
[----:B------:R1:W-:Y:S01]  /*36d0*/  STS [R231+0x1000], R12 ;  /* 0x0010000ce7007388 */ /* 0x0003e20000000800 */
[----:B------:R-:W-:Y:S01]  /*36e0*/  F2FP.BF16.PACK_AB R24, R181, R24 ;  /* 0x00000018b518723e */ /* 0x000fe200000010ff */
[----:B------:R-:W-:Y:S01]  /*36f0*/  FMUL.FTZ R186, R29, R186 ;  /* 0x000000ba1dba7220 */ /* 0x000fe20000410000 */
[----:B--2---:R-:W-:Y:S01]  /*3700*/  F2FP.BF16.PACK_AB R182, R14, R243 ;  /* 0x000000f30eb6723e */ /* 0x004fe200000010ff */
[----:B------:R2:W-:Y:S01]  /*3710*/  STS [R231+0x1400], R9 ;  /* 0x00140009e7007388 */ /* 0x0005e20000000800 */
[----:B---3--:R-:W-:Y:S01]  /*3720*/  F2FP.BF16.PACK_AB R8, R184, R245 ;  /* 0x000000f5b808723e */ /* 0x008fe200000010ff */
[--C-:B------:R-:W-:Y:S01]  /*3730*/  FADD.FTZ R13, R43, -R183.reuse ;  /* 0x800000b72b0d7221 */ /* 0x100fe20000010000 */
[----:B------:R-:W-:Y:S01]  /*3740*/  F2FP.BF16.PACK_AB R190, R190, R187 ;  /* 0x000000bbbebe723e */ /* 0x000fe200000010ff */
[----:B------:R-:W-:Y:S01]  /*3750*/  STS [R223+0x2000], R188 ;  /* 0x002000bcdf007388 */ /* 0x000fe20000000800 */
[----:B------:R-:W-:Y:S02]  /*3760*/  FMUL.FTZ R248, R23, R248 ;  /* 0x000000f817f87220 */ /* 0x000fe40000410000 */
[----:B------:R-:W-:Y:S01]  /*3770*/  FMUL.FTZ R13, R30, R13 ;  /* 0x0000000d1e0d7220 */ /* 0x000fe20000410000 */
[----:B------:R3:W-:Y:S01]  /*3780*/  STS [R223+0x2400], R22 ;  /* 0x00240016df007388 */ /* 0x0007e20000000800 */
[----:B------:R-:W-:Y:S01]  /*3790*/  FMUL.FTZ R202, R201, R202 ;  /* 0x000000cac9ca7220 */ /* 0x000fe20000410000 */
[----:B------:R-:W-:Y:S01]  /*37a0*/  F2FP.BF16.PACK_AB R248, R248, R31 ;  /* 0x0000001ff8f8723e */ /* 0x000fe200000010ff */
[----:B------:R-:W-:Y:S01]  /*37b0*/  IMAD.SHL.U32 R201, R198, 0x2, RZ ;  /* 0x00000002c6c97824 */ /* 0x000fe200078e00ff */
[----:B------:R-:W-:Y:S01]  /*37c0*/  STS [R231+0x2000], R244 ;  /* 0x002000f4e7007388 */ /* 0x000fe20000000800 */
[----:B------:R-:W-:Y:S01]  /*37d0*/  F2FP.BF16.PACK_AB R186, R13, R186 ;  /* 0x000000ba0dba723e */ /* 0x000fe200000010ff */
[--C-:B------:R-:W-:Y:S01]  /*37e0*/  FADD.FTZ R18, R58, -R183.reuse ;  /* 0x800000b73a127221 */ /* 0x100fe20000010000 */
[----:B------:R-:W-:Y:S01]  /*37f0*/  F2FP.BF16.PACK_AB R202, R25, R202 ;  /* 0x000000ca19ca723e */ /* 0x000fe200000010ff */
[----:B------:R-:W-:Y:S02]  /*3800*/  STS [R231+0x2400], R34 ;  /* 0x00240022e7007388 */ /* 0x000fe40000000800 */
[----:B------:R-:W-:Y:S02]  /*3810*/  FMUL.FTZ R18, R243, R18 ;  /* 0x00000012f3127220 */ /* 0x000fe40000410000 */
[----:B------:R-:W-:Y:S01]  /*3820*/  STS [R223+0x3000], R24 ;  /* 0x00300018df007388 */ /* 0x000fe20000000800 */
[--C-:B-1----:R-:W-:Y:S03]  /*3830*/  FADD.FTZ R12, R46, -R183.reuse ;  /* 0x800000b72e0c7221 */ /* 0x102fe60000010000 */
[----:B------:R-:W-:Y:S01]  /*3840*/  STS [R223+0x3400], R182 ;  /* 0x003400b6df007388 */ /* 0x000fe20000000800 */
[----:B------:R-:W-:Y:S02]  /*3850*/  FMUL.FTZ R12, R241, R12 ;  /* 0x0000000cf10c7220 */ /* 0x000fe40000410000 */
[--C-:B--2---:R-:W-:Y:S01]  /*3860*/  FADD.FTZ R9, R47, -R183.reuse ;  /* 0x800000b72f097221 */ /* 0x104fe20000010000 */
[----:B------:R1:W-:Y:S03]  /*3870*/  STS [R231+0x3000], R10 ;  /* 0x0030000ae7007388 */ /* 0x0003e60000000800 */
[----:B------:R-:W-:Y:S01]  /*3880*/  FMUL.FTZ R9, R246, R9 ;  /* 0x00000009f6097220 */ /* 0x000fe20000410000 */
[----:B------:R-:W-:Y:S04]  /*3890*/  STS [R231+0x3400], R8 ;  /* 0x00340008e7007388 */ /* 0x000fe80000000800 */
[----:B------:R-:W-:Y:S01]  /*38a0*/  BAR.SYNC.DEFER_BLOCKING 0x0 ;  /* 0x0000000000007b1d */ /* 0x000fe20000010000 */
[----:B------:R-:W-:Y:S01]  /*38b0*/  F2FP.BF16.PACK_AB R12, R9, R12 ;  /* 0x0000000c090c723e */ /* 0x000fe200000010ff */
[--C-:B------:R-:W-:Y:S04]  /*38c0*/  FADD.FTZ R9, R59, -R183.reuse ;  /* 0x800000b73b097221 */ /* 0x100fe80000010000 */
[----:B------:R-:W-:Y:S05]  /*38d0*/  FMUL.FTZ R9, R14, R9 ;  /* 0x000000090e097220 */ /* 0x000fea0000410000 */
[----:B---3--:R-:W-:Y:S01]  /*38e0*/  F2FP.BF16.PACK_AB R22, R9, R18 ;  /* 0x000000120916723e */ /* 0x008fe200000010ff */
[----:B------:R-:W-:Y:S04]  /*38f0*/  IMAD.IADD R18, R197, 0x1, R200 ;  /* 0x00000001c5127824 */ /* 0x000fe800078e02c8 */
[----:B------:R-:W-:Y:S02]  /*3900*/  IMAD.SHL.U32 R18, R18, 0x2, RZ ;  /* 0x0000000212127824 */ /* 0x000fe400078e00ff */
[--C-:B-1----:R-:W-:Y:S02]  /*3910*/  FADD.FTZ R10, R62, -R183.reuse ;  /* 0x800000b73e0a7221 */ /* 0x102fe40000010000 */
[----:B------:R-:W-:Y:S02]  /*3920*/  FADD.FTZ R183, R63, -R183 ;  /* 0x800000b73fb77221 */ /* 0x000fe40000010000 */
[----:B------:R-:W-:Y:S01]  /*3930*/  FMUL.FTZ R10, R245, R10 ;  /* 0x0000000af50a7220 */ /* 0x000fe20000410000 */
[----:B------:R-:W-:Y:S01]  /*3940*/  STS [R223+0x4000], R28 ;  /* 0x0040001cdf007388 */ /* 0x000fe20000000800 */
[----:B------:R-:W-:Y:S03]  /*3950*/  FMUL.FTZ R183, R184, R183 ;  /* 0x000000b7b8b77220 */ /* 0x000fe60000410000 */
        /* <DEDUP_REMOVED lines=11> */
[----:B------:R1:W-:Y:S04]  /*3a10*/  STS [R231+0x6000], R202 ;  /* 0x006000cae7007388 */ /* 0x0003e80000000800 */
[----:B------:R-:W-:Y:S04]  /*3a20*/  STS [R231+0x6400], R250 ;  /* 0x006400fae7007388 */ /* 0x000fe80000000800 */
[----:B------:R-:W-:Y:S04]  /*3a30*/  STS [R223+0x7000], R7 ;  /* 0x00700007df007388 */ /* 0x000fe80000000800 */
[----:B------:R-:W-:Y:S04]  /*3a40*/  STS [R223+0x7400], R22 ;  /* 0x00740016df007388 */ /* 0x000fe80000000800 */
[----:B------:R-:W-:Y:S04]  /*3a50*/  STS [R231+0x7000], R19 ;  /* 0x00700013e7007388 */ /* 0x000fe80000000800 */
[----:B------:R-:W-:Y:S04]  /*3a60*/  STS [R231+0x7400], R34 ;  /* 0x00740022e7007388 */ /* 0x000fe80000000800 */
[----:B------:R-:W-:Y:S01]  /*3a70*/  LDSM.16.MT88.4 R8, [R195+0xc480] ;  /* 0x00c48000c308783b */ /* 0x000fe20000004200 */
[----:B-1----:R-:W-:Y:S07]  /*3a80*/  IMAD.IADD R202, R192, 0x1, R201 ;  /* 0x00000001c0ca7824 */ /* 0x002fee00078e02c9 */
        /* <DEDUP_REMOVED lines=38> */
[----:B------:R2:W4:Y:S02]  /*3cf0*/  LDSM.16.M88.4 R12, [R201+0x11480] ;  /* 0x01148000c90c783b */ /* 0x0005240000000200 */
[----:B------:R-:W-:Y:S05]  /*3d00*/  ISETP.GE.AND P1, PT, R6, UR11, PT ;  /* 0x0000000b06007c0c */ /* 0x000fea000bf26270 */
[C---:B------:R-:W-:Y:S01]  /*3d10*/  HMMA.16816.F32.BF16 R88, R24.reuse, R28, R88 ;  /* 0x0000001c1858723c */ /* 0x040fe20000041858 */
[----:B------:R2:W5:Y:S07]  /*3d20*/  LDSM.16.M88.4 R180, [R202+0x10480] ;  /* 0x01048000cab4783b */ /* 0x00056e0000000200 */
[-C--:B------:R-:W-:Y:S01]  /*3d30*/  HMMA.16816.F32.BF16 R92, R24, R30.reuse, R92 ;  /* 0x0000001e185c723c */ /* 0x080fe2000004185c */
[----:B------:R2:W2:Y:S07]  /*3d40*/  LDSM.16.M88.4 R24, [R201+0x10480] ;  /* 0x01048000c918783b */ /* 0x0004ae0000000200 */
[----:B------:R-:W-:Y:S01]  /*3d50*/  HMMA.16816.F32.BF16 R96, R8, R30, R96 ;  /* 0x0000001e0860723c */ /* 0x000fe20000041860 */
[----:B------:R2:W2:Y:S07]  /*3d60*/  LDSM.16.MT88.4 R28, [R194] ;  /* 0x00000000c21c783b */ /* 0x0004ae0000004200 */
        /* <DEDUP_REMOVED lines=13> */
[----:B-12-45:R-:W-:Y:S01]  /*3e40*/  SHF.R.S32.HI R5, RZ, 0x1f, R6 ;  /* 0x0000001fff057819 */ /* 0x036fe20000011406 */
[C---:B------:R-:W-:Y:S02]  /*3e50*/  IMAD.SHL.U32 R9, R6.reuse, 0x40, RZ ;  /* 0x0000004006097824 */ /* 0x040fe400078e00ff */
[----:B------:R-:W-:Y:S03]  /*3e60*/  IMAD.WIDE.U32 R16, R6, c[0x0][0x208], RZ ;  /* 0x0000820006107a25 */ /* 0x000fe600078e00ff */
[----:B------:R-:W-:Y:S01]  /*3e70*/  IADD3 R8, -R214, c[0x0][0x168], -R9 ;  /* 0x00005a00d6087a10 */ /* 0x000fe20007ffe909 */
[----:B------:R-:W-:Y:S01]  /*3e80*/  IMAD R5, R5, c[0x0][0x208], RZ ;  /* 0x0000820005057a24 */ /* 0x000fe200078e02ff */
[C---:B------:R-:W-:Y:S02]  /*3e90*/  IADD3 R7, P1, R9.reuse, R224, RZ ;  /* 0x000000e009077210 */ /* 0x040fe40007f3e0ff */
[----:B------:R-:W-:Y:S01]  /*3ea0*/  LEA R4, P5, R16, R220, 0x6 ;  /* 0x000000dc10047211 */ /* 0x000fe200078a30ff */
[----:B------:R-:W-:Y:S01]  /*3eb0*/  IMAD R5, R6, c[0x0][0x20c], R5 ;  /* 0x0000830006057a24 */ /* 0x000fe200078e0205 */
[----:B------:R-:W-:Y:S02]  /*3ec0*/  ISETP.LT.OR P6, PT, R8, 0x1, P3 ;  /* 0x000000010800780c */ /* 0x000fe40001fc1670 */
[----:B------:R-:W-:Y:S01]  /*3ed0*/  LEA.HI.X.SX32 R6, R9, R212, 0x1, P1 ;  /* 0x000000d409067211 */ /* 0x000fe200008f0eff */
[----:B------:R-:W-:Y:S01]  /*3ee0*/  IMAD.IADD R5, R17, 0x1, R5 ;  /* 0x0000000111057824 */ /* 0x000fe200078e0205 */
[C---:B------:R-:W-:Y:S04]  /*3ef0*/  LEA R10, P1, R7.reuse, c[0x0][0x280], 0x2 ;  /* 0x0000a000070a7a11 */ /* 0x040fe800078210ff */
[----:B------:R-:W-:Y:S02]  /*3f00*/  LEA.HI.X R5, R16, R235, R5, 0x6, P5 ;  /* 0x000000eb10057211 */ /* 0x000fe400028f3405 */
[----:B------:R-:W-:Y:S02]  /*3f10*/  LEA R16, P5, R4, c[0x0][0x1f0], 0x1 ;  /* 0x00007c0004107a11 */ /* 0x000fe400078a08ff */
[----:B------:R-:W-:Y:S01]  /*3f20*/  LEA.HI.X R11, R7, c[0x0][0x284], R6, 0x2, P1 ;  /* 0x0000a100070b7a11 */ /* 0x000fe200008f1406 */
[----:B------:R-:W-:Y:S01]  /*3f30*/  @!P2 IMAD R6, R228, 0x40, R218 ;  /* 0x00000040e406a824 */ /* 0x000fe200078e02da */
        /* <DEDUP_REMOVED lines=12> */
.L_x_606:
[-C--:B-12-45:R-:W-:Y:S01]  /*4000*/  HMMA.16816.F32.BF16 R4, R24, R28.reuse, RZ ;  /* 0x0000001c1804723c */ /* 0x0b6fe200000418ff */
[----:B------:R-:W-:Y:S02]  /*4010*/  LDSM.16.MT88.4 R36, [R194+0x1800] ;  /* 0x00180000c224783b */ /* 0x000fe40000004200 */
[----:B------:R-:W-:Y:S01]  /*4020*/  ISETP.GE.AND P6, PT, R229, 0x1, PT ;  /* 0x00000001e500780c */ /* 0x000fe20003fc6270 */
[C---:B------:R-:W-:Y:S01]  /*4030*/  IMAD.IADD R45, R199.reuse, 0x1, R201 ;  /* 0x00000001c72d7824 */ /* 0x040fe200078e02c9 */
[----:B------:R-:W0:Y:S01]  /*4040*/  LDGDEPBAR ;  /* 0x00000000000079af */ /* 0x000e220000000000 */
[----:B------:R-:W-:Y:S01]  /*4050*/  IMAD.IADD R44, R199, 0x1, R202 ;  /* 0x00000001c72c7824 */ /* 0x000fe200078e02ca */
[C---:B------:R-:W-:Y:S01]  /*4060*/  ISETP.GE.AND P5, PT, R228.reuse, 0x1, PT ;  /* 0x00000001e400780c */ /* 0x040fe20003fa6270 */
        /* <DEDUP_REMOVED lines=70> */
[----:B------:R-:W-:Y:S03]  /*44d0*/  ISETP.GE.AND P1, PT, R238, UR11, PT ;  /* 0x0000000bee007c0c */ /* 0x000fe6000bf26270 */
        /* <DEDUP_REMOVED lines=96> */
.L_x_602:
[----:B------:R-:W-:Y:S05]  /*4ae0*/  @P1 BRA `(.L_x_608) ;  /* 0x0000108000001947 */ /* 0x000fea0003800000 */
[----:B------:R-:W-:Y:S01]  /*4af0*/  SHF.R.S32.HI R3, RZ, 0x1f, R210 ;  /* 0x0000001fff037819 */ /* 0x000fe200000114d2 */
[----:B------:R-:W-:Y:S01]  /*4b00*/  BAR.SYNC.DEFER_BLOCKING 0x1, 0x100 ;  /* 0x0044000000007b1d */ /* 0x000fe20000010000 */
[----:B------:R-:W-:-:S02]  /*4b10*/  F2FP.BF16.PACK_AB R68, R69, R68 ;  /* 0x000000444544723e */ /* 0x000fc400000010ff */
[CC--:B------:R-:W-:Y:S02]  /*4b20*/  LEA.HI R0, R3.reuse, R210.reuse, RZ, 0x2 ;  /* 0x000000d203007211 */ /* 0x0c0fe400078f10ff */
[----:B------:R-:W-:Y:S01]  /*4b30*/  LEA.HI R2, R3, R210, RZ, 0x5 ;  /* 0x000000d203027211 */ /* 0x000fe200078f28ff */
[----:B------:R-:W-:Y:S01]  /*4b40*/  BSSY B0, `(.L_x_609) ;  /* 0x000008f000007945 */ /* 0x000fe20003800000 */
[--C-:B------:R-:W-:Y:S02]  /*4b50*/  SHF.R.S32.HI R6, RZ, 0x2, R0.reuse ;  /* 0x00000002ff067819 */ /* 0x100fe40000011400 */
[----:B------:R-:W-:Y:S02]  /*4b60*/  SHF.R.S32.HI R5, RZ, 0x1f, R0 ;  /* 0x0000001fff057819 */ /* 0x000fe40000011400 */
[--C-:B------:R-:W-:Y:S02]  /*4b70*/  SHF.R.S32.HI R4, RZ, 0x5, R2.reuse ;  /* 0x00000005ff047819 */ /* 0x100fe40000011402 */
[----:B------:R-:W-:-:S02]  /*4b80*/  SHF.R.S32.HI R7, RZ, 0x1f, R2 ;  /* 0x0000001fff077819 */ /* 0x000fc40000011402 */
[----:B------:R-:W-:Y:S02]  /*4b90*/  LEA.HI R5, R5, R6, RZ, 0x3 ;  /* 0x0000000605057211 */ /* 0x000fe400078f18ff */
[----:B------:R-:W-:Y:S02]  /*4ba0*/  LEA.HI R7, R7, R4, RZ, 0x2 ;  /* 0x0000000407077211 */ /* 0x000fe400078f10ff */
[----:B------:R-:W-:Y:S02]  /*4bb0*/  LOP3.LUT R5, R5, 0xfffffff8, RZ, 0xc0, !PT ;  /* 0xfffffff805057812 */ /* 0x000fe400078ec0ff */
        /* <DEDUP_REMOVED lines=83> */
[----:B------:R-:W-:Y:S02]  /*50f0*/  IADD3 R41, -R204, c[0x0][0x2f0], RZ ;  /* 0x0000bc00cc297a10 */ /* 0x000fe40007ffe1ff */
[----:B------:R-:W-:Y:S01]  /*5100*/  SHF.R.S32.HI R0, RZ, 0x1f, R205 ;  /* 0x0000001fff007819 */ /* 0x000fe200000114cd */
[----:B------:R-:W-:Y:S01]  /*5110*/  STS [R5+0x80], R100 ;  /* 0x0000806405007388 */ /* 0x000fe20000000800 */
[----:B------:R-:W-:-:S03]  /*5120*/  IMNMX R41, R41, 0x80, PT ;  /* 0x0000008029297817 */ /* 0x000fc60003800200 */
[----:B------:R-:W-:Y:S01]  /*5130*/  STS [R5+0x480], R102 ;  /* 0x0004806605007388 */ /* 0x000fe20000000800 */
[----:B------:R-:W-:Y:S01]  /*5140*/  IMAD R36, R0, c[0x0][0x338], RZ ;  /* 0x0000ce0000247a24 */ /* 0x000fe200078e02ff */
[----:B------:R-:W-:Y:S02]  /*5150*/  ISETP.GE.AND P3, PT, R10, R41, PT ;  /* 0x000000290a00720c */ /* 0x000fe40003f66270 */
[----:B------:R-:W-:Y:S01]  /*5160*/  STS [R7+0x80], R112 ;  /* 0x0000807007007388 */ /* 0x000fe20000000800 */
[----:B------:R-:W-:Y:S01]  /*5170*/  IMAD R11, R205, c[0x0][0x33c], R36 ;  /* 0x0000cf00cd0b7a24 */ /* 0x000fe200078e0224 */
[----:B------:R-:W-:Y:S02]  /*5180*/  ISETP.GE.OR P0, PT, R8, c[0x0][0x324], P3 ;  /* 0x0000c90008007a0c */ /* 0x000fe40001f06670 */
        /* <DEDUP_REMOVED lines=14> */
[----:B-1----:R-:W-:-:S02]  /*5270*/  SHF.R.S32.HI R3, RZ, 0x1f, R206 ;  /* 0x0000001fff037819 */ /* 0x002fc400000114ce */
[----:B--2---:R-:W-:-:S03]  /*5280*/  SHF.R.S32.HI R9, RZ, 0x1f, R8 ;  /* 0x0000001fff097819 */ /* 0x004fc60000011408 */
[----:B------:R1:W2:Y:S02]  /*5290*/  LDS.128 R32, [R2+0x5080] ;  /* 0x0050800002207984 */ /* 0x0002a40000000c00 */
[----:B------:R-:W-:Y:S02]  /*52a0*/  IMAD.WIDE.U32 R36, R205, c[0x0][0x338], R8 ;  /* 0x0000ce00cd247a25 */ /* 0x000fe400078e0008 */
[----:B------:R1:W3:Y:S02]  /*52b0*/  LDS.128 R28, [R2+0x6080] ;  /* 0x00608000021c7984 */ /* 0x0002e40000000c00 */
[----:B------:R-:W-:Y:S02]  /*52c0*/  IMAD.IADD R43, R37, 0x1, R11 ;  /* 0x00000001252b7824 */ /* 0x000fe400078e020b */
[----:B------:R1:W4:Y:S01]  /*52d0*/  LDS.128 R24, [R2+0x7080] ;  /* 0x0070800002187984 */ /* 0x0003220000000c00 */
[----:B------:R-:W-:Y:S02]  /*52e0*/  IMAD R11, R3, c[0x0][0x340], RZ ;  /* 0x0000d000030b7a24 */ /* 0x000fe400078e02ff */
[----:B------:R-:W-:Y:S01]  /*52f0*/  IMAD.MOV.U32 R42, RZ, RZ, R36 ;  /* 0x000000ffff2a7224 */ /* 0x000fe200078e0024 */
[----:B------:R1:W5:Y:S01]  /*5300*/  LDS.128 R20, [R2+0x80] ;  /* 0x0000800002147984 */ /* 0x0003620000000c00 */
[C---:B------:R-:W-:Y:S01]  /*5310*/  IMAD R36, R206.reuse, c[0x0][0x344], R11 ;  /* 0x0000d100ce247a24 */ /* 0x040fe200078e020b */
[----:B------:R-:W-:Y:S01]  /*5320*/  SHF.R.S32.HI R11, RZ, 0x1f, R10 ;  /* 0x0000001fff0b7819 */ /* 0x000fe2000001140a */
[----:B------:R-:W-:Y:S01]  /*5330*/  IMAD.WIDE.U32 R42, R206, c[0x0][0x340], R42 ;  /* 0x0000d000ce2a7a25 */ /* 0x000fe200078e002a */
[----:B------:R1:W1:Y:S03]  /*5340*/  LDS.128 R16, [R2+0x1080] ;  /* 0x0010800002107984 */ /* 0x0002660000000c00 */
[----:B------:R-:W-:Y:S01]  /*5350*/  IMAD.WIDE R44, R207, 0x80, R10 ;  /* 0x00000080cf2c7825 */ /* 0x000fe200078e020a */
[----:B------:R1:W1:Y:S03]  /*5360*/  LDS.128 R12, [R2+0x2080] ;  /* 0x00208000020c7984 */ /* 0x0002660000000c00 */
[----:B------:R-:W-:Y:S01]  /*5370*/  IMAD.IADD R47, R43, 0x1, R36 ;  /* 0x000000012b2f7824 */ /* 0x000fe200078e0224 */
[----:B------:R1:W1:Y:S01]  /*5380*/  LDS.128 R4, [R2+0x3080] ;  /* 0x0030800002047984 */ /* 0x0002620000000c00 */
[----:B------:R-:W-:Y:S05]  /*5390*/  @P0 BRA `(.L_x_610) ;  /* 0x0000009000000947 */ /* 0x000fea0003800000 */
[----:B------:R-:W5:Y:S01]  /*53a0*/  LDS.128 R36, [R2+0x4080] ;  /* 0x0040800002247984 */ /* 0x000f620000000c00 */
        /* <DEDUP_REMOVED lines=8> */
.L_x_610:
[----:B------:R-:W-:Y:S05]  /*5430*/  BSYNC B0 ;  /* 0x0000000000007941 */ /* 0x000fea0003800000 */
.L_x_609:
[----:B-1----:R-:W-:Y:S01]  /*5440*/  IADD3 R2, R10, 0x20, RZ ;  /* 0x000000200a027810 */ /* 0x002fe20007ffe0ff */
[----:B------:R-:W-:Y:S03]  /*5450*/  BSSY B0, `(.L_x_611) ;  /* 0x000000f000007945 */ /* 0x000fe60003800000 */
[----:B------:R-:W-:-:S04]  /*5460*/  ISETP.GE.AND P2, PT, R2, R41, PT ;  /* 0x000000290200720c */ /* 0x000fc80003f46270 */
[----:B------:R-:W-:-:S13]  /*5470*/  ISETP.GE.OR P0, PT, R8, c[0x0][0x324], P2 ;  /* 0x0000c90008007a0c */ /* 0x000fda0001706670 */
[----:B------:R-:W-:Y:S05]  /*5480*/  @P0 BRA `(.L_x_612) ;  /* 0x000000b000000947 */ /* 0x000fea0003800000 */
[----:B-----5:R-:W-:Y:S01]  /*5490*/  IADD3 R37, P0, R44, 0x20, RZ ;  /* 0x000000202c257810 */ /* 0x020fe20007f1e0ff */
        /* <DEDUP_REMOVED lines=10> */
.L_x_612:
[----:B------:R-:W-:Y:S05]  /*5540*/  BSYNC B0 ;  /* 0x0000000000007941 */ /* 0x000fea0003800000 */
.L_x_611:
[----:B------:R-:W-:Y:S01]  /*5550*/  IADD3 R2, R10, 0x40, RZ ;  /* 0x000000400a027810 */ /* 0x000fe20007ffe0ff */
[----:B------:R-:W-:Y:S03]  /*5560*/  BSSY B0, `(.L_x_613) ;  /* 0x000000f000007945 */ /* 0x000fe60003800000 */
[----:B------:R-:W-:-:S04]  /*5570*/  ISETP.GE.AND P1, PT, R2, R41, PT ;  /* 0x000000290200720c */ /* 0x000fc80003f26270 */
[----:B------:R-:W-:-:S13]  /*5580*/  ISETP.GE.OR P0, PT, R8, c[0x0][0x324], P1 ;  /* 0x0000c90008007a0c */ /* 0x000fda0000f06670 */
[----:B------:R-:W-:Y:S05]  /*5590*/  @P0 BRA `(.L_x_614) ;  /* 0x000000b000000947 */ /* 0x000fea0003800000 */
[----:B-12---:R-:W-:Y:S01]  /*55a0*/  IADD3 R33, P0, R44, 0x40, RZ ;  /* 0x000000402c217810 */ /* 0x006fe20007f1e0ff */
        /* <DEDUP_REMOVED lines=10> */
.L_x_614:
[----:B------:R-:W-:Y:S05]  /*5650*/  BSYNC B0 ;  /* 0x0000000000007941 */ /* 0x000fea0003800000 */
.L_x_613:
[----:B------:R-:W-:Y:S01]  /*5660*/  IADD3 R10, R10, 0x60, RZ ;  /* 0x000000600a0a7810 */ /* 0x000fe20007ffe0ff */
[----:B------:R-:W-:Y:S03]  /*5670*/  BSSY B0, `(.L_x_615) ;  /* 0x000000f000007945 */ /* 0x000fe60003800000 */
[----:B------:R-:W-:-:S04]  /*5680*/  ISETP.GE.AND P0, PT, R10, R41, PT ;  /* 0x000000290a00720c */ /* 0x000fc80003f06270 */
[----:B------:R-:W-:-:S13]  /*5690*/  ISETP.GE.OR P4, PT, R8, c[0x0][0x324], P0 ;  /* 0x0000c90008007a0c */ /* 0x000fda0000786670 */
[----:B------:R-:W-:Y:S05]  /*56a0*/  @P4 BRA `(.L_x_616) ;  /* 0x000000b000004947 */ /* 0x000fea0003800000 */
[----:B------:R-:W-:Y:S01]  /*56b0*/  IADD3 R11, P4, R44, 0x60, RZ ;  /* 0x000000602c0b7810 */ /* 0x000fe20007f9e0ff */
[----:B-1-3--:R-:W-:Y:S01]  /*56c0*/  IMAD.MOV.U32 R28, RZ, RZ, R42 ;  /* 0x000000ffff1c7224 */ /* 0x00afe200078e002a */
        /* <DEDUP_REMOVED lines=9> */
.L_x_616:
[----:B------:R-:W-:Y:S05]  /*5760*/  BSYNC B0 ;  /* 0x0000000000007941 */ /* 0x000fea0003800000 */
.L_x_615:
        /* <DEDUP_REMOVED lines=13> */
[----:B----4-:R-:W-:-:S04]  /*5840*/  IMAD.WIDE.U32 R24, R44, c[0x0][0x300], R10 ;  /* 0x0000c0002c187a25 */ /* 0x010fc800078e000a */
[----:B------:R-:W-:Y:S01]  /*5850*/  IMAD R0, R44, c[0x0][0x304], R3 ;  /* 0x0000c1002c007a24 */ /* 0x000fe200078e0203 */
[----:B------:R-:W-:-:S04]  /*5860*/  LEA R2, P3, R24, c[0x0][0x2e8], 0x1 ;  /* 0x0000ba0018027a11 */ /* 0x000fc800078608ff */
[----:B------:R-:W-:-:S04]  /*5870*/  IADD3 R0, R25, R0, RZ ;  /* 0x0000000019007210 */ /* 0x000fc80007ffe0ff */
[----:B------:R-:W-:-:S05]  /*5880*/  LEA.HI.X R3, R24, c[0x0][0x2ec], R0, 0x1, P3 ;  /* 0x0000bb0018037a11 */ /* 0x000fca00018f0c00 */
[----:B-----5:R1:W-:Y:S02]  /*5890*/  STG.E.128 [R2.64], R20 ;  /* 0x0000001402007986 */ /* 0x0203e4000c101d0c */
.L_x_618:
[----:B------:R-:W-:Y:S05]  /*58a0*/  BSYNC B0 ;  /* 0x0000000000007941 */ /* 0x000fea0003800000 */
.L_x_617:
        /* <DEDUP_REMOVED lines=14> */
.L_x_620:
[----:B------:R-:W-:Y:S05]  /*5990*/  BSYNC B0 ;  /* 0x0000000000007941 */ /* 0x000fea0003800000 */
.L_x_619:
        /* <DEDUP_REMOVED lines=14> */
.L_x_622:
[----:B------:R-:W-:Y:S05]  /*5a80*/  BSYNC B0 ;  /* 0x0000000000007941 */ /* 0x000fea0003800000 */
.L_x_621:
[----:B------:R-:W-:-:S13]  /*5a90*/  ISETP.GE.OR P0, PT, R8, c[0x0][0x2f4], P0 ;  /* 0x0000bd0008007a0c */ /* 0x000fda0000706670 */
[----:B------:R-:W-:Y:S05]  /*5aa0*/  @P0 EXIT ;  /* 0x000000000000094d */ /* 0x000fea0003800000 */
[----:B------:R-:W-:Y:S01]  /*5ab0*/  IADD3 R0, P0, R44, 0x60, RZ ;  /* 0x000000602c007810 */ /* 0x000fe20007f1e0ff */
[----:B------:R-:W-:Y:S01]  /*5ac0*/  IMAD.MOV.U32 R8, RZ, RZ, R206 ;  /* 0x000000ffff087224 */ /* 0x000fe200078e00ce */
[----:B------:R-:W-:-:S03]  /*5ad0*/  MOV R9, R11 ;  /* 0x0000000b00097202 */ /* 0x000fc60000000f00 */
[----:B------:R-:W-:Y:S02]  /*5ae0*/  IMAD.X R44, RZ, RZ, R45, P0 ;  /* 0x000000ffff2c7224 */ /* 0x000fe400000e062d */
        /* <DEDUP_REMOVED lines=8> */
.L_x_608:
[----:B------:R-:W-:Y:S01]  /*5b70*/  SHF.R.S32.HI R3, RZ, 0x1f, R210 ;  /* 0x0000001fff037819 */ /* 0x000fe200000114d2 */
[----:B------:R-:W-:Y:S01]  /*5b80*/  BSSY B0, `(.L_x_623) ;  /* 0x000001f000007945 */ /* 0x000fe20003800000 */
[----:B------:R-:W-:Y:S02]  /*5b90*/  IADD3 R204, -R204, c[0x0][0x2f0], RZ ;  /* 0x0000bc00cccc7a10 */ /* 0x000fe40007ffe1ff */
[----:B------:R-:W-:Y:S02]  /*5ba0*/  LEA.HI R8, R3, R210, RZ, 0x3 ;  /* 0x000000d203087211 */ /* 0x000fe400078f18ff */
[----:B------:R-:W-:Y:S02]  /*5bb0*/  SHF.R.S32.HI R2, RZ, 0x1f, R205 ;  /* 0x0000001fff027819 */ /* 0x000fe400000114cd */
[----:B------:R-:W-:Y:S02]  /*5bc0*/  LOP3.LUT R3, R8, 0x1ffffff8, RZ, 0xc0, !PT ;  /* 0x1ffffff808037812 */ /* 0x000fe400078ec0ff */
[----:B------:R-:W-:Y:S01]  /*5bd0*/  SHF.R.S32.HI R8, RZ, 0x3, R8 ;  /* 0x00000003ff087819 */ /* 0x000fe20000011408 */
[----:B------:R-:W-:Y:S01]  /*5be0*/  IMAD R6, R2, c[0x0][0x308], RZ ;  /* 0x0000c20002067a24 */ /* 0x000fe200078e02ff */
[----:B------:R-:W-:Y:S01]  /*5bf0*/  SHF.R.S32.HI R0, RZ, 0x1f, R206 ;  /* 0x0000001fff007819 */ /* 0x000fe200000114ce */
[----:B------:R-:W-:Y:S01]  /*5c00*/  IMAD.IADD R3, R210, 0x1, -R3 ;  /* 0x00000001d2037824 */ /* 0x000fe200078e0a03 */
[----:B------:R-:W-:-:S02]  /*5c10*/  ISETP.GE.AND P3, PT, R8, R204, PT ;  /* 0x000000cc0800720c */ /* 0x000fc40003f66270 */
[----:B------:R-:W-:Y:S01]  /*5c20*/  SHF.R.S32.HI R9, RZ, 0x1f, R8 ;  /* 0x0000001fff097819 */ /* 0x000fe20000011408 */
[----:B------:R-:W-:Y:S02]  /*5c30*/  IMAD.SHL.U32 R4, R3, 0x8, RZ ;  /* 0x0000000803047824 */ /* 0x000fe400078e00ff */
[----:B------:R-:W-:Y:S02]  /*5c40*/  IMAD R3, R205, c[0x0][0x30c], R6 ;  /* 0x0000c300cd037a24 */ /* 0x000fe400078e0206 */
[----:B------:R-:W-:Y:S01]  /*5c50*/  IMAD R15, R0, c[0x0][0x310], RZ ;  /* 0x0000c400000f7a24 */ /* 0x000fe200078e02ff */
[----:B------:R-:W-:Y:S01]  /*5c60*/  SHF.R.S32.HI R5, RZ, 0x1f, R4 ;  /* 0x0000001fff057819 */ /* 0x000fe20000011404 */
[----:B------:R-:W-:Y:S01]  /*5c70*/  IMAD.WIDE R12, R207, 0x80, R8 ;  /* 0x00000080cf0c7825 */ /* 0x000fe200078e0208 */
[----:B------:R-:W-:-:S03]  /*5c80*/  ISETP.GE.OR P0, PT, R4, c[0x0][0x2f4], P3 ;  /* 0x0000bd0004007a0c */ /* 0x000fc60001f06670 */
[----:B------:R-:W-:-:S04]  /*5c90*/  IMAD.WIDE.U32 R6, R205, c[0x0][0x308], R4 ;  /* 0x0000c200cd067a25 */ /* 0x000fc800078e0004 */
[----:B------:R-:W-:Y:S02]  /*5ca0*/  IMAD.IADD R7, R7, 0x1, R3 ;  /* 0x0000000107077824 */ /* 0x000fe400078e0203 */
        /* <DEDUP_REMOVED lines=12> */
.L_x_624:
[----:B------:R-:W-:Y:S05]  /*5d70*/  BSYNC B0 ;  /* 0x0000000000007941 */ /* 0x000fea0003800000 */
.L_x_623:
        /* <DEDUP_REMOVED lines=16> */
.L_x_626:
[----:B------:R-:W-:Y:S05]  /*5e80*/  BSYNC B0 ;  /* 0x0000000000007941 */ /* 0x000fea0003800000 */
.L_x_625:
        /* <DEDUP_REMOVED lines=16> */
.L_x_628:
[----:B------:R-:W-:Y:S05]  /*5f90*/  BSYNC B0 ;  /* 0x0000000000007941 */ /* 0x000fea0003800000 */
.L_x_627:
        /* <DEDUP_REMOVED lines=16> */
.L_x_630:
[----:B------:R-:W-:Y:S05]  /*60a0*/  BSYNC B0 ;  /* 0x0000000000007941 */ /* 0x000fea0003800000 */
.L_x_629:
[----:B------:R-:W-:Y:S01]  /*60b0*/  IMAD R2, R2, c[0x0][0x338], RZ ;  /* 0x0000ce0002027a24 */ /* 0x000fe200078e02ff */
[----:B------:R-:W-:Y:S01]  /*60c0*/  ISETP.GE.OR P3, PT, R4, c[0x0][0x324], P3 ;  /* 0x0000c90004007a0c */ /* 0x000fe20001f66670 */
[C---:B-1----:R-:W-:Y:S01]  /*60d0*/  IMAD.WIDE.U32 R6, R205.reuse, c[0x0][0x338], R4 ;  /* 0x0000ce00cd067a25 */ /* 0x042fe200078e0004 */
[----:B------:R-:W-:Y:S03]  /*60e0*/  BSSY B0, `(.L_x_631) ;  /* 0x0000011000007945 */ /* 0x000fe60003800000 */
[----:B------:R-:W-:Y:S01]  /*60f0*/  IMAD R205, R205, c[0x0][0x33c], R2 ;  /* 0x0000cf00cdcd7a24 */ /* 0x000fe200078e0202 */
[----:B------:R-:W-:Y:S01]  /*6100*/  MOV R8, R6 ;  /* 0x0000000600087202 */ /* 0x000fe20000000f00 */
        /* <DEDUP_REMOVED lines=14> */
.L_x_632:
[----:B------:R-:W-:Y:S05]  /*61f0*/  BSYNC B0 ;  /* 0x0000000000007941 */ /* 0x000fea0003800000 */
.L_x_631:
        /* <DEDUP_REMOVED lines=14> */
.L_x_634:
[----:B------:R-:W-:Y:S05]  /*62e0*/  BSYNC B0 ;  /* 0x0000000000007941 */ /* 0x000fea0003800000 */
.L_x_633:
        /* <DEDUP_REMOVED lines=14> */
.L_x_636:
[----:B------:R-:W-:Y:S05]  /*63d0*/  BSYNC B0 ;  /* 0x0000000000007941 */ /* 0x000fea0003800000 */
.L_x_635:
        /* <DEDUP_REMOVED lines=14> */
.L_x_637:
        /* <DEDUP_REMOVED lines=12> */
.L_x_1812:


//--------------------- .text._ZN7cutlass13device_kernelIN5flash19enable_sm80_to_sm89INS1_16FlashAttnBwdSm80INS1_25CollectiveMainloopBwdSm80ILi2ELi2EN4cute5tupleIJNS5_1CILi64EEENS7_ILi128EEES8_EEENS_10bfloat16_tEfNS_4arch4Sm80ELb1ELb0ELb0ELb0ELb1ELb0ELb0ELb0ELi2ELi2ELi4ELi2ELb1EEENS1_21CollectiveEpilogueBwdISA_SB_SD_Li256ELb0ELb0ELi2EEENS1_25SingleTileBwdLPTSchedulerILb0ELi128ELb1EEEEEEEEEvNT_6ParamsE --------------------------
	.section	.text._ZN7cutlass13device_kernelIN5flash19enable_sm80_to_sm89INS1_16FlashAttnBwdSm80INS1_25CollectiveMainloopBwdSm80ILi2ELi2EN4cute5tupleIJNS5_1CILi64EEENS7_ILi128EEES8_EEENS_10bfloat16_tEfNS_4arch4Sm80ELb1ELb0ELb0ELb0ELb1ELb0ELb0ELb0ELi2ELi2ELi4ELi2ELb1EEENS1_21CollectiveEpilogueBwdISA_SB_SD_Li256ELb0ELb0ELi2EEENS1_25SingleTileBwdLPTSchedulerILb0ELi128ELb1EEEEEEEEEvNT_6ParamsE,"ax",@progbits
	.sectioninfo	@"SHI_REGISTERS=255"
	.align	128
.text._ZN7cutlass13device_kernelIN5flash19enable_sm80_to_sm89INS1_16FlashAttnBwdSm80INS1_25CollectiveMainloopBwdSm80ILi2ELi2EN4cute5tupleIJNS5_1CILi64EEENS7_ILi128EEES8_EEENS_10bfloat16_tEfNS_4arch4Sm80ELb1ELb0ELb0ELb0ELb1ELb0ELb0ELb0ELi2ELi2ELi4ELi2ELb1EEENS1_21CollectiveEpilogueBwdISA_SB_SD_Li256ELb0ELb0ELi2EEENS1_25SingleTileBwdLPTSchedulerILb0ELi128ELb1EEEEEEEEEvNT_6ParamsE:
        .type           _ZN7cutlass13device_kernelIN5flash19enable_sm80_to_sm89INS1_16FlashAttnBwdSm80INS1_25CollectiveMainloopBwdSm80ILi2ELi2EN4cute5tupleIJNS5_1CILi64EEENS7_ILi128EEES8_EEENS_10bfloat16_tEfNS_4arch4Sm80ELb1ELb0ELb0ELb0ELb1ELb0ELb0ELb0ELi2ELi2ELi4ELi2ELb1EEENS1_21CollectiveEpilogueBwdISA_SB_SD_Li256ELb0ELb0ELi2EEENS1_25SingleTileBwdLPTSchedulerILb0ELi128ELb1EEEEEEEEEvNT_6ParamsE,@function
        .size           _ZN7cutlass13device_kernelIN5flash19enable_sm80_to_sm89INS1_16FlashAttnBwdSm80INS1_25CollectiveMainloopBwdSm80ILi2ELi2EN4cute5tupleIJNS5_1CILi64EEENS7_ILi128EEES8_EEENS_10bfloat16_tEfNS_4arch4Sm80ELb1ELb0ELb0ELb0ELb1ELb0ELb0ELb0ELi2ELi2ELi4ELi2ELb1EEENS1_21CollectiveEpilogueBwdISA_SB_SD_Li256ELb0ELb0ELi2EEENS1_25SingleTileBwdLPTSchedulerILb0ELi128ELb1EEEEEEEEEvNT_6ParamsE,(.L_x_1813 - _ZN7cutlass13device_kernelIN5flash19enable_sm80_to_sm89INS1_16FlashAttnBwdSm80INS1_25CollectiveMainloopBwdSm80ILi2ELi2EN4cute5tupleIJNS5_1CILi64EEENS7_ILi128EEES8_EEENS_10bfloat16_tEfNS_4arch4Sm80ELb1ELb0ELb0ELb0ELb1ELb0ELb0ELb0ELi2ELi2ELi4ELi2ELb1EEENS1_21CollectiveEpilogueBwdISA_SB_SD_Li256ELb0ELb0ELi2EEENS1_25SingleTileBwdLPTSchedulerILb0ELi128ELb1EEEEEEEEEvNT_6ParamsE)
        .other          _ZN7cutlass13device_kernelIN5flash19enable_sm80_to_sm89INS1_16FlashAttnBwdSm80INS1_25CollectiveMainloopBwdSm80ILi2ELi2EN4cute5tupleIJNS5_1CILi64EEENS7_ILi128EEES8_EEENS_10bfloat16_tEfNS_4arch4Sm80ELb1ELb0ELb0ELb0ELb1ELb0ELb0ELb0ELi2ELi2ELi4ELi2ELb1EEENS1_21CollectiveEpilogueBwdISA_SB_SD_Li256ELb0ELb0ELi2EEENS1_25SingleTileBwdLPTSchedulerILb0ELi128ELb1EEEEEEEEEvNT_6ParamsE,@"STO_CUDA_ENTRY STV_DEFAULT"
_ZN7cutlass13device_kernelIN5flash19enable_sm80_to_sm89INS1_16FlashAttnBwdSm80INS1_25CollectiveMainloopBwdSm80ILi2ELi2EN4cute5tupleIJNS5_1CILi64EEENS7_ILi128EEES8_EEENS_10bfloat16_tEfNS_4arch4Sm80ELb1ELb0ELb0ELb0ELb1ELb0ELb0ELb0ELi2ELi2ELi4ELi2ELb1EEENS1_21CollectiveEpilogueBwdISA_SB_SD_Li256ELb0ELb0ELi2EEENS1_25SingleTileBwdLPTSchedulerILb0ELi128ELb1EEEEEEEEEvNT_6ParamsE:
        /* <DEDUP_REMOVED lines=16> */
[----:B------:R-:W-:-:S04]  /*0100*/  MOV R0, c[0x0][0x3c4] ;  /* 0x0000f10000007a02 */ /* 0x000fc80000000f00 */
[----:B------:R-:W-:Y:S02]  /*0110*/  ISETP.NE.AND P0, PT, R0, 0x1, PT ;  /* 0x000000010000780c */ /* 0x000fe40003f05270 */
[----:B------:R-:W-:-:S11]  /*0120*/  MOV R0, R2 ;  /* 0x0000000200007202 */ /* 0x000fd60000000f00 */
[----:B------:R-:W-:-:S05]  /*0130*/  @P0 IMAD.HI.U32 R3, R2, c[0x0][0x3c8], RZ ;  /* 0x0000f20002030a27 */ /* 0x000fca00078e00ff */
[----:B------:R-:W-:-:S05]  /*0140*/  @P0 SHF.R.U32.HI R0, RZ, c[0x0][0x3cc], R3 ;  /* 0x0000f300ff000a19 */ /* 0x000fca0000011603 */
[----:B------:R-:W-:Y:S01]  /*0150*/  IMAD R5, R0, c[0x0][0x3c4], RZ ;  /* 0x0000f10000057a24 */ /* 0x000fe200078e02ff */
[----:B------:R-:W-:Y:S05]  /*0160*/  BRA `(.L_x_640) ;  /* 0x0000006000007947 */ /* 0x000fea0003800000 */
.L_x_639:
[----:B------:R-:W-:-:S04]  /*0170*/  MOV R0, c[0x0][0x3ac] ;  /* 0x0000eb0000007a02 */ /* 0x000fc80000000f00 */
[----:B------:R-:W-:Y:S02]  /*0180*/  ISETP.NE.AND P0, PT, R0, 0x1, PT ;  /* 0x000000010000780c */ /* 0x000fe40003f05270 */
[----:B------:R-:W-:-:S11]  /*0190*/  MOV R0, R2 ;  /* 0x0000000200007202 */ /* 0x000fd60000000f00 */
[----:B------:R-:W-:-:S05]  /*01a0*/  @P0 IMAD.HI.U32 R3, R2, c[0x0][0x3b0], RZ ;  /* 0x0000ec0002030a27 */ /* 0x000fca00078e00ff */
[----:B------:R-:W-:-:S05]  /*01b0*/  @P0 SHF.R.U32.HI R0, RZ, c[0x0][0x3b4], R3 ;  /* 0x0000ed00ff000a19 */ /* 0x000fca0000011603 */
[----:B------:R-:W-:Y:S02]  /*01c0*/  IMAD R5, R0, c[0x0][0x3ac], RZ ;  /* 0x0000eb0000057a24 */ /* 0x000fe400078e02ff */
.L_x_640:
[----:B------:R-:W-:Y:S01]  /*01d0*/  IMAD.MOV.U32 R3, RZ, RZ, c[0x0][0x3a0] ;  /* 0x0000e800ff037624 */ /* 0x000fe200078e00ff */
[----:B------:R-:W-:Y:S01]  /*01e0*/  LOP3.LUT R0, RZ, R0, RZ, 0x33, !PT ;  /* 0x00000000ff007212 */ /* 0x000fe200078e33ff */
[----:B------:R-:W-:-:S03]  /*01f0*/  IMAD.IADD R5, R2, 0x1, -R5 ;  /* 0x0000000102057824 */ /* 0x000fc600078e0a05 */
[----:B------:R-:W-:Y:S01]  /*0200*/  ISETP.NE.AND P0, PT, R3, 0x1, PT ;  /* 0x000000010300780c */ /* 0x000fe20003f05270 */
[----:B------:R-:W-:Y:S01]  /*0210*/  IMAD R4, R4, c[0x0][0x3ac], R5 ;  /* 0x0000eb0004047a24 */ /* 0x000fe200078e0205 */
[----:B------:R-:W-:-:S04]  /*0220*/  IADD3 R205, R0, c[0x0][0x394], RZ ;  /* 0x0000e50000cd7a10 */ /* 0x000fc80007ffe0ff */
[----:B------:R-:W-:-:S07]  /*0230*/  MOV R207, R4 ;  /* 0x0000000400cf7202 */ /* 0x000fce0000000f00 */
[----:B------:R-:W-:-:S05]  /*0240*/  @P0 IMAD.HI.U32 R2, R4, c[0x0][0x3a4], RZ ;  /* 0x0000e90004020a27 */ /* 0x000fca00078e00ff */
[----:B------:R-:W-:-:S04]  /*0250*/  @P0 SHF.R.U32.HI R207, RZ, c[0x0][0x3a8], R2 ;  /* 0x0000ea00ffcf0a19 */ /* 0x000fc80000011602 */
[----:B------:R-:W-:-:S05]  /*0260*/  IADD3 R3, -R207, RZ, RZ ;  /* 0x000000ffcf037210 */ /* 0x000fca0007ffe1ff */
[----:B------:R-:W-:Y:S01]  /*0270*/  IMAD R206, R3, c[0x0][0x3a0], R4 ;  /* 0x0000e80003ce7a24 */ /* 0x000fe200078e0204 */
[----:B------:R-:W-:Y:S05]  /*0280*/  BRA `(.L_x_641) ;  /* 0x0000021000007947 */ /* 0x000fea0003800000 */
.L_x_638:
        /* <DEDUP_REMOVED lines=16> */
.L_x_642:
[----:B------:R-:W-:-:S04]  /*0390*/  MOV R0, c[0x0][0x3ac] ;  /* 0x0000eb0000007a02 */ /* 0x000fc80000000f00 */
[----:B------:R-:W-:Y:S02]  /*03a0*/  ISETP.NE.AND P0, PT, R0, 0x1, PT ;  /* 0x000000010000780c */ /* 0x000fe40003f05270 */
[----:B------:R-:W-:-:S11]  /*03b0*/  MOV R0, R3 ;  /* 0x0000000300007202 */ /* 0x000fd60000000f00 */
[----:B------:R-:W-:-:S05]  /*03c0*/  @P0 IMAD.HI.U32 R2, R3, c[0x0][0x3b0], RZ ;  /* 0x0000ec0003020a27 */ /* 0x000fca00078e00ff */
[----:B------:R-:W-:-:S05]  /*03d0*/  @P0 SHF.R.U32.HI R0, RZ, c[0x0][0x3b4], R2 ;  /* 0x0000ed00ff000a19 */ /* 0x000fca0000011602 */
[----:B------:R-:W-:Y:S02]  /*03e0*/  IMAD R4, R0, c[0x0][0x3ac], RZ ;  /* 0x0000eb0000047a24 */ /* 0x000fe400078e02ff */
.L_x_643:
        /* <DEDUP_REMOVED lines=10> */
[----:B------:R-:W-:Y:S02]  /*0490*/  IMAD R206, R206, c[0x0][0x3a0], R5 ;  /* 0x0000e800cece7a24 */ /* 0x000fe400078e0205 */
.L_x_641:
        /* <DEDUP_REMOVED lines=58> */
[-C--:B------:R-:W-:Y:S01]  /*0840*/  LEA.HI R16, R197, R210.reuse, RZ, 0x3 ;  /* 0x000000d2c5107211 */ /* 0x080fe200078f18ff */
[----:B------:R-:W-:Y:S01]  /*0850*/  IMAD R12, R6, c[0x0][0x1e8], RZ ;  /* 0x00007a00060c7a24 */ /* 0x000fe200078e02ff */
[----:B------:R-:W-:Y:S01]  /*0860*/  IADD3 R233, -R204, c[0x0][0x198], RZ ;  /* 0x00006600cce97a10 */ /* 0x000fe20007ffe1ff */
[----:B------:R-:W-:Y:S01]  /*0870*/  USHF.L.U64.HI UR5, UR4, UR8, UR5 ;  /* 0x0000000804057299 */ /* 0x000fe20008010205 */
[----:B------:R-:W-:Y:S01]  /*0880*/  LOP3.LUT R17, R16, 0xfffffff8, RZ, 0xc0, !PT ;  /* 0xfffffff810117812 */ /* 0x000fe200078ec0ff */
[----:B------:R-:W-:Y:S01]  /*0890*/  IMAD R12, R207, c[0x0][0x1ec], R12 ;  /* 0x00007b00cf0c7a24 */ /* 0x000fe200078e020c */
[----:B------:R-:W-:Y:S01]  /*08a0*/  SHF.R.S32.HI R214, RZ, 0x3, R16 ;  /* 0x00000003ffd67819 */ /* 0x000fe20000011410 */
[----:B------:R-:W-:Y:S01]  /*08b0*/  USHF.L.U32 UR4, UR4, 0x6, URZ ;  /* 0x0000000604047899 */ /* 0x000fe2000800063f */
[CC--:B------:R-:W-:Y:S01]  /*08c0*/  LEA.HI R10, R197.reuse, R210.reuse, RZ, 0x6 ;  /* 0x000000d2c50a7211 */ /* 0x0c0fe200078f30ff */
        /* <DEDUP_REMOVED lines=28> */
[C---:B------:R-:W-:Y:S01]  /*0a90*/  ISETP.GE.OR P1, PT, R4.reuse, c[0x0][0x19c], !P1 ;  /* 0x0000670004007a0c */ /* 0x040fe20004f26670 */
        /* <DEDUP_REMOVED lines=21> */
[C---:B------:R-:W-:Y:S01]  /*0bf0*/  IMAD R0, R6.reuse, c[0x0][0x1b8], RZ ;  /* 0x00006e0006007a24 */ /* 0x040fe200078e02ff */
[--C-:B------:R-:W-:Y:S01]  /*0c00*/  SHF.R.S32.HI R14, RZ, 0x2, R12.reuse ;  /* 0x00000002ff0e7819 */ /* 0x100fe2000001140c */
[----:B------:R-:W-:Y:S01]  /*0c10*/  IMAD R208, R6, c[0x0][0x188], RZ ;  /* 0x0000620006d07a24 */ /* 0x000fe200078e02ff */
        /* <DEDUP_REMOVED lines=8> */
[----:B------:R-:W-:Y:S01]  /*0ca0*/  IMAD.SHL.U32 R218, R210, 0x4, RZ ;  /* 0x00000004d2da7824 */ /* 0x000fe200078e00ff */
[----:B------:R-:W-:Y:S01]  /*0cb0*/  ISETP.GE.AND P2, PT, R11, 0x61, PT ;  /* 0x000000610b00780c */ /* 0x000fe20003f46270 */
[----:B------:R2:W-:Y:S01]  /*0cc0*/  LDGSTS.E.BYPASS.LTC128B.128 [R9+0x5080], [R26.64], !P4 ;  /* 0x050800001a097fae */ /* 0x0005e2000e101d4c */
[----:B------:R-:W-:Y:S01]  /*0cd0*/  LOP3.LUT R7, R7, 0xfffffff8, RZ, 0xc0, !PT ;  /* 0xfffffff807077812 */ /* 0x000fe200078ec0ff */
[----:B------:R-:W-:Y:S01]  /*0ce0*/  IMAD R208, R207, c[0x0][0x18c], R208 ;  /* 0x00006300cfd07a24 */ /* 0x000fe200078e02d0 */
[----:B------:R-:W-:Y:S01]  /*0cf0*/  LEA.HI R13, R21, R18, RZ, 0x1 ;  /* 0x00000012150d7211 */ /* 0x000fe200078f08ff */
[----:B------:R-:W-:Y:S01]  /*0d00*/  IMAD R203, R215, c[0x0][0x178], RZ ;  /* 0x00005e00d7cb7a24 */ /* 0x000fe200078e02ff */
[----:B------:R-:W-:Y:S01]  /*0d10*/  SHF.R.S32.HI R8, RZ, 0x1f, R206 ;  /* 0x0000001fff087819 */ /* 0x000fe200000114ce */
[----:B------:R-:W-:Y:S01]  /*0d20*/  IMAD.IADD R7, R14, 0x1, -R7 ;  /* 0x000000010e077824 */ /* 0x000fe200078e0a07 */
[----:B------:R-:W-:Y:S01]  /*0d30*/  LOP3.LUT R13, R13, 0xfffffffe, RZ, 0xc0, !PT ;  /* 0xfffffffe0d0d7812 */ /* 0x000fe200078ec0ff */
[----:B------:R-:W-:Y:S01]  /*0d40*/  IMAD R203, R214, c[0x0][0x17c], R203 ;  /* 0x00005f00d6cb7a24 */ /* 0x000fe200078e02cb */
[----:B------:R-:W-:Y:S01]  /*0d50*/  SHF.R.S32.HI R219, RZ, 0x1f, R218 ;  /* 0x0000001fffdb7819 */ /* 0x000fe200000114da */
[----:B------:R-:W-:Y:S01]  /*0d60*/  IMAD R3, R8, c[0x0][0x270], RZ ;  /* 0x00009c0008037a24 */ /* 0x000fe200078e02ff */
[----:B------:R-:W-:Y:S01]  /*0d70*/  ISETP.GE.AND P4, PT, R4, c[0x0][0x16c], PT ;  /* 0x00005b0004007a0c */ /* 0x000fe20003f86270 */
[----:B------:R-:W-:Y:S01]  /*0d80*/  IMAD.IADD R11, R18, 0x1, -R13 ;  /* 0x00000001120b7824 */ /* 0x000fe200078e0a0d */
[----:B------:R-:W-:Y:S01]  /*0d90*/  LOP3.LUT R21, R21, 0xfffffff0, RZ, 0xc0, !PT ;  /* 0xfffffff015157812 */ /* 0x000fe200078ec0ff */
[----:B------:R-:W-:Y:S01]  /*0da0*/  IMAD R13, R8, c[0x0][0x180], RZ ;  /* 0x00006000080d7a24 */ /* 0x000fe200078e02ff */
[C---:B------:R-:W-:Y:S01]  /*0db0*/  IADD3 R222, R9.reuse, 0x4080, RZ ;  /* 0x0000408009de7810 */ /* 0x040fe20007ffe0ff */
[C---:B------:R-:W-:Y:S01]  /*0dc0*/  IMAD R226, R206.reuse, c[0x0][0x274], R3 ;  /* 0x00009d00cee27a24 */ /* 0x040fe200078e0203 */
[----:B------:R-:W-:Y:S01]  /*0dd0*/  IADD3 R217, R9, 0x8080, RZ ;  /* 0x0000808009d97810 */ /* 0x000fe20007ffe0ff */
[----:B------:R-:W-:-:S02]  /*0de0*/  IMAD R18, R206, c[0x0][0x184], R13 ;  /* 0x00006100ce127a24 */ /* 0x000fc400078e020d */
[----:B------:R-:W-:Y:S01]  /*0df0*/  IMAD R3, R8, c[0x0][0x288], RZ ;  /* 0x0000a20008037a24 */ /* 0x000fe200078e02ff */
[----:B-1----:R-:W-:Y:S01]  /*0e00*/  IADD3 R22, P0, R26, UR4, RZ ;  /* 0x000000041a167c10 */ /* 0x002fe2000ff1e0ff */
[----:B------:R-:W-:Y:S02]  /*0e10*/  IMAD R13, R8, c[0x0][0x210], RZ ;  /* 0x00008400080d7a24 */ /* 0x000fe400078e02ff */
[----:B------:R-:W-:Y:S01]  /*0e20*/  IMAD R224, R206, c[0x0][0x28c], R3 ;  /* 0x0000a300cee07a24 */ /* 0x000fe200078e0203 */
[----:B------:R-:W-:Y:S01]  /*0e30*/  IADD3.X R23, R27, UR5, RZ, P0, !PT ;  /* 0x000000051b177c10 */ /* 0x000fe200087fe4ff */
[----:B------:R-:W-:Y:S01]  /*0e40*/  IMAD.MOV.U32 R199, RZ, RZ, 0x40 ;  /* 0x00000040ffc77424 */ /* 0x000fe200078e00ff */
[----:B------:R-:W-:Y:S01]  /*0e50*/  ISETP.GE.OR P0, PT, R4, c[0x0][0x1cc], !P2 ;  /* 0x0000730004007a0c */ /* 0x000fe20005706670 */
[----:B--2---:R-:W-:Y:S01]  /*0e60*/  IMAD.WIDE.U32 R26, R206, c[0x0][0x180], R4 ;  /* 0x00006000ce1a7a25 */ /* 0x004fe200078e0004 */
[----:B------:R-:W-:Y:S01]  /*0e70*/  ISETP.GE.OR P2, PT, R4, c[0x0][0x19c], !P2 ;  /* 0x0000670004007a0c */ /* 0x000fe20005746670 */
[----:B------:R1:W-:Y:S01]  /*0e80*/  LDGSTS.E.BYPASS.LTC128B.128 [R9+0x6080], [R22.64], !P3 ;  /* 0x0608000016097fae */ /* 0x0003e2000d901d4c */
[----:B------:R-:W-:Y:S01]  /*0e90*/  IADD3 R14, P3, R22, UR4, RZ ;  /* 0x00000004160e7c10 */ /* 0x000fe2000ff7e0ff */
[----:B------:R-:W-:-:S02]  /*0ea0*/  IMAD.IADD R19, R27, 0x1, R18 ;  /* 0x000000011b137824 */ /* 0x000fc400078e0212 */
        /* <DEDUP_REMOVED lines=8> */
[----:B------:R-:W-:Y:S02]  /*0f30*/  IMAD.WIDE.U32 R18, R207, c[0x0][0x188], R18 ;  /* 0x00006200cf127a25 */ /* 0x000fe400078e0012 */
[----:B------:R-:W0:Y:S02]  /*0f40*/  LDGDEPBAR ;  /* 0x00000000000079af */ /* 0x000e240000000000 */
[----:B------:R-:W-:-:S02]  /*0f50*/  IMAD.IADD R209, R19, 0x1, R208 ;  /* 0x0000000113d17824 */ /* 0x000fc400078e02d0 */
[----:B------:R-:W-:Y:S02]  /*0f60*/  IMAD.MOV.U32 R208, RZ, RZ, R18 ;  /* 0x000000ffffd07224 */ /* 0x000fe400078e0012 */
[----:B------:R-:W-:Y:S02]  /*0f70*/  IMAD.IADD R227, R27, 0x1, R226 ;  /* 0x000000011be37824 */ /* 0x000fe400078e02e2 */
[----:B------:R-:W-:-:S04]  /*0f80*/  IMAD.WIDE.U32 R208, R214, c[0x0][0x178], R208 ;  /* 0x00005e00d6d07a25 */ /* 0x000fc800078e00d0 */
[----:B------:R-:W-:Y:S02]  /*0f90*/  IMAD.MOV.U32 R226, RZ, RZ, R26 ;  /* 0x000000ffffe27224 */ /* 0x000fe400078e001a */
[----:B-1----:R-:W-:-:S04]  /*0fa0*/  IMAD.WIDE.U32 R22, R207, c[0x0][0x1b8], R28 ;  /* 0x00006e00cf167a25 */ /* 0x002fc800078e001c */
[----:B------:R-:W-:Y:S02]  /*0fb0*/  IMAD.IADD R23, R23, 0x1, R0 ;  /* 0x0000000117177824 */ /* 0x000fe400078e0200 */
[----:B------:R-:W-:Y:S02]  /*0fc0*/  IMAD R0, R25, c[0x0][0x1a8], RZ ;  /* 0x00006a0019007a24 */ /* 0x000fe400078e02ff */
[----:B------:R-:W-:Y:S02]  /*0fd0*/  IMAD.IADD R203, R209, 0x1, R203 ;  /* 0x00000001d1cb7824 */ /* 0x000fe400078e02cb */
[C---:B------:R-:W-:Y:S02]  /*0fe0*/  IMAD R0, R24.reuse, c[0x0][0x1ac], R0 ;  /* 0x00006b0018007a24 */ /* 0x040fe400078e0200 */
[----:B------:R-:W-:-:S04]  /*0ff0*/  IMAD.WIDE.U32 R24, R24, c[0x0][0x1a8], R22 ;  /* 0x00006a0018187a25 */ /* 0x000fc800078e0016 */
[----:B------:R-:W-:Y:S01]  /*1000*/  IMAD.IADD R0, R25, 0x1, R0 ;  /* 0x0000000119007824 */ /* 0x000fe200078e0200 */
[----:B------:R-:W-:Y:S01]  /*1010*/  LEA R22, P0, R24, c[0x0][0x190], 0x1 ;  /* 0x0000640018167a11 */ /* 0x000fe200078008ff */
[C---:B--2---:R-:W-:Y:S02]  /*1020*/  IMAD R15, R239.reuse, UR9, RZ ;  /* 0x00000009ef0f7c24 */ /* 0x044fe4000f8e02ff */
[----:B------:R-:W-:Y:S01]  /*1030*/  IMAD R26, R206, c[0x0][0x214], R13 ;  /* 0x00008500ce1a7a24 */ /* 0x000fe200078e020d */
[----:B------:R-:W-:Y:S01]  /*1040*/  LEA.HI.X R23, R24, c[0x0][0x194], R0, 0x1, P0 ;  /* 0x0000650018177a11 */ /* 0x000fe200000f0c00 */
[----:B------:R-:W-:Y:S01]  /*1050*/  IMAD.WIDE.U32 R24, R239, c[0x0][0x178], RZ ;  /* 0x00005e00ef187a25 */ /* 0x000fe200078e00ff */
[----:B------:R-:W-:Y:S02]  /*1060*/  SHF.R.S32.HI R0, RZ, 0x1f, R239 ;  /* 0x0000001fff007819 */ /* 0x000fe400000114ef */
[----:B------:R-:W-:Y:S01]  /*1070*/  LEA.HI R13, R197, R210, RZ, 0x5 ;  /* 0x000000d2c50d7211 */ /* 0x000fe200078f28ff */
[----:B------:R1:W-:Y:S01]  /*1080*/  LDGSTS.E.BYPASS.LTC128B.128 [R9+0x80], [R22.64], !P1 ;  /* 0x0008000016097fae */ /* 0x0003e2000c901d4c */
[----:B------:R-:W-:Y:S01]  /*1090*/  IADD3 R28, P1, R22, UR4, RZ ;  /* 0x00000004161c7c10 */ /* 0x000fe2000ff3e0ff */
[----:B------:R-:W-:Y:S01]  /*10a0*/  IMAD R14, R0, UR10, R15 ;  /* 0x0000000a000e7c24 */ /* 0x000fe2000f8e020f */
[----:B------:R-:W-:Y:S01]  /*10b0*/  LEA R3, P0, R24, R208, 0x6 ;  /* 0x000000d018037211 */ /* 0x000fe200078030ff */
[----:B------:R-:W-:Y:S01]  /*10c0*/  IMAD R0, R0, c[0x0][0x178], RZ ;  /* 0x00005e0000007a24 */ /* 0x000fe200078e02ff */
[----:B------:R-:W-:Y:S01]  /*10d0*/  IADD3.X R29, R23, UR5, RZ, P1, !PT ;  /* 0x00000005171d7c10 */ /* 0x000fe20008ffe4ff */
[----:B------:R-:W-:Y:S01]  /*10e0*/  IMAD.WIDE.U32 R4, R206, c[0x0][0x210], R4 ;  /* 0x00008400ce047a25 */ /* 0x000fe200078e0004 */
[----:B------:R-:W-:-:S03]  /*10f0*/  LEA.HI R197, R197, R210, RZ, 0x7 ;  /* 0x000000d2c5c57211 */ /* 0x000fc600078f38ff */
[----:B------:R-:W-:Y:S01]  /*1100*/  IMAD R0, R239, c[0x0][0x17c], R0 ;  /* 0x00005f00ef007a24 */ /* 0x000fe200078e0200 */
[----:B------:R2:W-:Y:S01]  /*1110*/  LDGSTS.E.BYPASS.LTC128B.128 [R9+0x1080], [R28.64], !P6 ;  /* 0x010800001c097fae */ /* 0x0005e2000f101d4c */
[----:B------:R-:W-:Y:S01]  /*1120*/  IMAD.IADD R27, R5, 0x1, R26 ;  /* 0x00000001051b7824 */ /* 0x000fe200078e021a */
[----:B------:R-:W-:Y:S01]  /*1130*/  SHF.R.U32.HI R197, RZ, 0x4, R197 ;  /* 0x00000004ffc57819 */ /* 0x000fe200000116c5 */
[----:B------:R-:W-:Y:S02]  /*1140*/  IMAD.IADD R0, R25, 0x1, R0 ;  /* 0x0000000119007824 */ /* 0x000fe400078e0200 */
[----:B------:R-:W-:Y:S01]  /*1150*/  IMAD.MOV.U32 R26, RZ, RZ, R4 ;  /* 0x000000ffff1a7224 */ /* 0x000fe200078e0004 */
[----:B------:R-:W-:Y:S01]  /*1160*/  SHF.R.S32.HI R4, RZ, 0x5, R13 ;  /* 0x00000005ff047819 */ /* 0x000fe2000001140d */
[----:B------:R-:W-:Y:S01]  /*1170*/  IMAD R5, R11, 0x800, R2 ;  /* 0x000008000b057824 */ /* 0x000fe200078e0202 */
[----:B------:R-:W-:Y:S01]  /*1180*/  LEA.HI.X R0, R24, R203, R0, 0x6, P0 ;  /* 0x000000cb18007211 */ /* 0x000fe200000f3400 */
[----:B------:R-:W-:Y:S01]  /*1190*/  IMAD.WIDE.U32 R18, R206, c[0x0][0x288], R218 ;  /* 0x0000a200ce127a25 */ /* 0x000fe200078e00da */
[----:B------:R-:W-:-:S03]  /*11a0*/  LEA R24, P0, R3, c[0x0][0x160], 0x1 ;  /* 0x0000580003187a11 */ /* 0x000fc600078008ff */
[----:B------:R-:W-:Y:S01]  /*11b0*/  IMAD.IADD R225, R19, 0x1, R224 ;  /* 0x0000000113e17824 */ /* 0x000fe200078e02e0 */
[----:B------:R-:W-:Y:S01]  /*11c0*/  LEA.HI.X R25, R3, c[0x0][0x164], R0, 0x1, P0 ;  /* 0x0000590003197a11 */ /* 0x000fe200000f0c00 */
[----:B------:R-:W-:Y:S01]  /*11d0*/  IMAD.SHL.U32 R19, R239, 0x40, RZ ;  /* 0x00000040ef137824 */ /* 0x000fe200078e00ff */
[----:B-1----:R-:W-:Y:S01]  /*11e0*/  IADD3 R22, P1, R28, UR4, RZ ;  /* 0x000000041c167c10 */ /* 0x002fe2000ff3e0ff */
[----:B------:R-:W-:Y:S01]  /*11f0*/  IMAD.MOV.U32 R192, RZ, RZ, 0x20 ;  /* 0x00000020ffc07424 */ /* 0x000fe200078e00ff */
[----:B------:R-:W-:Y:S01]  /*1200*/  LEA.HI R3, R13, R4, RZ, 0x1 ;  /* 0x000000040d037211 */ /* 0x000fe200078f08ff */
[----:B------:R-:W-:Y:S01]  /*1210*/  IMAD R220, R6, c[0x0][0x218], RZ ;  /* 0x0000860006dc7a24 */ /* 0x000fe200078e02ff */
[----:B------:R-:W-:Y:S01]  /*1220*/  IADD3.X R23, R29, UR5, RZ, P1, !PT ;  /* 0x000000051d177c10 */ /* 0x000fe20008ffe4ff */
[----:B------:R-:W-:Y:S01]  /*1230*/  IMAD.IADD R21, R210, 0x1, -R21 ;  /* 0x00000001d2157824 */ /* 0x000fe200078e0a15 */
[----:B------:R-:W-:Y:S01]  /*1240*/  IADD3 R30, P1, R22, UR4, RZ ;  /* 0x00000004161e7c10 */ /* 0x000fe2000ff3e0ff */
[----:B------:R-:W-:Y:S01]  /*1250*/  IMAD R220, R207, c[0x0][0x21c], R220 ;  /* 0x00008700cfdc7a24 */ /* 0x000fe200078e02dc */
        /* <DEDUP_REMOVED lines=62> */
[----:B------:R-:W-:Y:S01]  /*1640*/  IMAD R18, R6, c[0x0][0x290], RZ ;  /* 0x0000a40006127a24 */ /* 0x000fe200078e02ff */
[----:B------:R-:W-:Y:S01]  /*1650*/  LOP3.LUT R14, R14, 0x10, RZ, 0xc0, !PT ;  /* 0x000000100e0e7812 */ /* 0x000fe200078ec0ff */
[----:B------:R-:W-:Y:S01]  /*1660*/  IMAD.IADD R213, R227, 0x1, R213 ;  /* 0x00000001e3d57824 */ /* 0x000fe200078e02d5 */
[----:B------:R-:W-:Y:S01]  /*1670*/  SHF.R.S32.HI R5, RZ, 0x1f, R19 ;  /* 0x0000001fff057819 */ /* 0x000fe20000011413 */
[----:B------:R-:W-:Y:S01]  /*1680*/  IMAD.WIDE.U32 R224, R207, c[0x0][0x290], R224 ;  /* 0x0000a400cfe07a25 */ /* 0x000fe200078e00e0 */
[----:B------:R-:W-:Y:S01]  /*1690*/  LOP3.LUT R197, R14, 0x8, R197, 0xf8, !PT ;  /* 0x000000080ec57812 */ /* 0x000fe200078ef8c5 */
[----:B------:R-:W-:Y:S01]  /*16a0*/  USHF.L.U64.HI UR4, UR5, 0x1, UR4 ;  /* 0x0000000105047899 */ /* 0x000fe20008010204 */
[----:B------:R3:W1:Y:S01]  /*16b0*/  LDSM.16.M88.4 R144, [R196+0x4080] ;  /* 0x00408000c490783b */ /* 0x0006620000000200 */
[----:B------:R-:W-:-:S02]  /*16c0*/  IMAD.SHL.U32 R20, R10, 0x8, RZ ;  /* 0x000000080a147824 */ /* 0x000fc400078e00ff */
[----:B------:R-:W-:Y:S01]  /*16d0*/  IMAD R21, R207, c[0x0][0x294], R18 ;  /* 0x0000a500cf157a24 */ /* 0x000fe200078e0212 */
[----:B------:R3:W4:Y:S01]  /*16e0*/  LDSM.16.M88.4 R148, [R196+0x6080] ;  /* 0x00608000c494783b */ /* 0x0007220000000200 */
[----:B------:R-:W-:Y:S01]  /*16f0*/  IMAD.IADD R13, R210, 0x1, -R13 ;  /* 0x00000001d20d7824 */ /* 0x000fe200078e0a0d */
[----:B------:R-:W-:Y:S01]  /*1700*/  LOP3.LUT R20, R20, 0x18, RZ, 0xc0, !PT ;  /* 0x0000001814147812 */ /* 0x000fe200078ec0ff */
[----:B------:R-:W-:Y:S01]  /*1710*/  IMAD.SHL.U32 R17, R7, 0x40, RZ ;  /* 0x0000004007117824 */ /* 0x000fe200078e00ff */
[----:B------:R3:W5:Y:S01]  /*1720*/  LDSM.16.M88.4 R152, [R3+0x4080] ;  /* 0x004080000398783b */ /* 0x0007620000000200 */
[----:B------:R-:W-:Y:S02]  /*1730*/  IMAD.IADD R212, R225, 0x1, R21 ;  /* 0x00000001e1d47824 */ /* 0x000fe400078e0215 */
[----:B------:R-:W-:Y:S01]  /*1740*/  IMAD R195, R11, 0x200, R16 ;  /* 0x000002000bc37824 */ /* 0x000fe200078e0210 */
[----:B------:R3:W1:Y:S01]  /*1750*/  LDSM.16.M88.4 R160, [R3+0x6080] ;  /* 0x0060800003a0783b */ /* 0x0006620000000200 */
[----:B------:R-:W-:Y:S01]  /*1760*/  LOP3.LUT R17, R17, 0x1c0, RZ, 0xc0, !PT ;  /* 0x000001c011117812 */ /* 0x000fe200078ec0ff */
[----:B------:R-:W-:-:S02]  /*1770*/  IMAD.SHL.U32 R16, R11, 0x8, RZ ;  /* 0x000000080b107824 */ /* 0x000fc400078e00ff */
[----:B------:R3:W1:Y:S01]  /*1780*/  LDSM.16.M88.4 R164, [R2+0x4080] ;  /* 0x0040800002a4783b */ /* 0x0006620000000200 */
[----:B------:R-:W-:Y:S01]  /*1790*/  SHF.R.U32.HI R223, RZ, 0x3, R17 ;  /* 0x00000003ffdf7819 */ /* 0x000fe20000011611 */
[----:B------:R-:W-:Y:S02]  /*17a0*/  IMAD.SHL.U32 R194, R15, 0x40, RZ ;  /* 0x000000400fc27824 */ /* 0x000fe400078e00ff */
[----:B------:R3:W1:Y:S01]  /*17b0*/  LDSM.16.M88.4 R168, [R2+0x6080] ;  /* 0x0060800002a8783b */ /* 0x0006620000000200 */
[----:B------:R-:W-:Y:S01]  /*17c0*/  LOP3.LUT R223, R223, R17, R20, 0x1e, !PT ;  /* 0x00000011dfdf7212 */ /* 0x000fe200078e1e14 */
[----:B------:R-:W-:Y:S01]  /*17d0*/  IMAD.SHL.U32 R15, R4, 0x40, RZ ;  /* 0x00000040040f7824 */ /* 0x000fe200078e00ff */
[----:B------:R-:W-:Y:S01]  /*17e0*/  LOP3.LUT R194, R194, 0xfffffe00, RZ, 0xc0, !PT ;  /* 0xfffffe00c2c27812 */ /* 0x000fe200078ec0ff */
[----:B------:R3:W1:Y:S03]  /*17f0*/  LDSM.16.M88.4 R172, [R0+0x4080] ;  /* 0x0040800000ac783b */ /* 0x0006660000000200 */
        /* <DEDUP_REMOVED lines=73> */
.L_x_646:
[----:B------:R-:W-:Y:S05]  /*1c90*/  BSYNC B0 ;  /* 0x0000000000007941 */ /* 0x000fea0003800000 */
.L_x_645:
[----:B--2345:R-:W-:Y:S01]  /*1ca0*/  SHF.R.S32.HI R5, RZ, 0x1f, R10 ;  /* 0x0000001fff057819 */ /* 0x03cfe2000001140a */
[----:B------:R-:W0:Y:S01]  /*1cb0*/  LDGDEPBAR ;  /* 0x00000000000079af */ /* 0x000e220000000000 */
[----:B------:R-:W-:Y:S01]  /*1cc0*/  LOP3.LUT R12, R12, 0x7ffffffc, RZ, 0xc0, !PT ;  /* 0x7ffffffc0c0c7812 */ /* 0x000fe200078ec0ff */
[----:B-1----:R-:W-:Y:S01]  /*1cd0*/  IMAD R9, R8, c[0x0][0x238], RZ ;  /* 0x00008e0008097a24 */ /* 0x002fe200078e02ff */
[----:B------:R-:W-:Y:S01]  /*1ce0*/  LEA.HI R5, R5, R10, RZ, 0x2 ;  /* 0x0000000a05057211 */ /* 0x000fe200078f10ff */
[----:B------:R-:W-:Y:S01]  /*1cf0*/  IMAD.SHL.U32 R195, R195, 0x2, RZ ;  /* 0x00000002c3c37824 */ /* 0x000fe200078e00ff */
[----:B------:R-:W-:Y:S01]  /*1d00*/  SHF.R.S32.HI R211, RZ, 0x1f, R210 ;  /* 0x0000001fffd37819 */ /* 0x000fe200000114d2 */
[----:B------:R-:W-:Y:S01]  /*1d10*/  IMAD.IADD R12, R13, 0x1, -R12 ;  /* 0x000000010d0c7824 */ /* 0x000fe200078e0a0c */
[----:B------:R-:W-:Y:S01]  /*1d20*/  LOP3.LUT R5, R5, 0x1ffffffc, RZ, 0xc0, !PT ;  /* 0x1ffffffc05057812 */ /* 0x000fe200078ec0ff */
[C---:B------:R-:W-:Y:S01]  /*1d30*/  IMAD R9, R206.reuse, c[0x0][0x23c], R9 ;  /* 0x00008f00ce097a24 */ /* 0x040fe200078e0209 */
[----:B------:R-:W-:Y:S01]  /*1d40*/  LOP3.LUT P5, RZ, R7, 0x4, RZ, 0xc0, !PT ;  /* 0x0000000407ff7812 */ /* 0x000fe200078ac0ff */
[----:B------:R-:W-:Y:S01]  /*1d50*/  IMAD.WIDE.U32 R236, R206, c[0x0][0x238], R210 ;  /* 0x00008e00ceec7a25 */ /* 0x000fe200078e00d2 */
[C---:B------:R-:W-:Y:S01]  /*1d60*/  LOP3.LUT P1, RZ, R4.reuse, 0x2, RZ, 0xc0, !PT ;  /* 0x0000000204ff7812 */ /* 0x040fe2000782c0ff */
[----:B------:R-:W-:Y:S01]  /*1d70*/  CS2R R126, SRZ ;  /* 0x00000000007e7805 */ /* 0x000fe2000001ff00 */
[----:B------:R-:W-:Y:S01]  /*1d80*/  LOP3.LUT P0, RZ, R4, 0x4, RZ, 0xc0, !PT ;  /* 0x0000000404ff7812 */ /* 0x000fe2000780c0ff */
[----:B------:R-:W-:Y:S01]  /*1d90*/  IMAD.IADD R5, R10, 0x1, -R5 ;  /* 0x000000010a057824 */ /* 0x000fe200078e0a05 */
[----:B------:R-:W-:Y:S01]  /*1da0*/  LEA R223, R223, 0xc480, 0x1 ;  /* 0x0000c480dfdf7811 */ /* 0x000fe200078e08ff */
[----:B------:R-:W-:Y:S01]  /*1db0*/  IMAD.IADD R237, R237, 0x1, R9 ;  /* 0x00000001eded7824 */ /* 0x000fe200078e0209 */
[----:B------:R-:W-:Y:S01]  /*1dc0*/  LEA R194, R194, 0x80, 0x1 ;  /* 0x00000080c2c27811 */ /* 0x000fe200078e08ff */
[----:B------:R-:W-:Y:S01]  /*1dd0*/  IMAD R4, R6, c[0x0][0x240], RZ ;  /* 0x0000900006047a24 */ /* 0x000fe200078e02ff */
[----:B------:R-:W-:Y:S01]  /*1de0*/  LEA R230, R5, R12, 0x2 ;  /* 0x0000000c05e67211 */ /* 0x000fe200078e10ff */
[----:B------:R-:W-:Y:S01]  /*1df0*/  IMAD.WIDE.U32 R236, R207, c[0x0][0x240], R236 ;  /* 0x00009000cfec7a25 */ /* 0x000fe200078e00ec */
[----:B------:R-:W-:Y:S01]  /*1e00*/  IADD3 R231, R223, 0x40, RZ ;  /* 0x00000040dfe77810 */ /* 0x000fe20007ffe0ff */
[----:B------:R-:W-:Y:S01]  /*1e10*/  CS2R R124, SRZ ;  /* 0x00000000007c7805 */ /* 0x000fe2000001ff00 */
[----:B------:R-:W-:Y:S01]  /*1e20*/  MOV R228, RZ ;  /* 0x000000ff00e47202 */ /* 0x000fe20000000f00 */
[----:B------:R-:W-:Y:S01]  /*1e30*/  IMAD.SHL.U32 R230, R230, 0x2, RZ ;  /* 0x00000002e6e67824 */ /* 0x000fe200078e00ff */
[----:B------:R-:W-:Y:S01]  /*1e40*/  CS2R R130, SRZ ;  /* 0x0000000000827805 */ /* 0x000fe2000001ff00 */
[----:B------:R-:W-:Y:S01]  /*1e50*/  IMAD R5, R207, c[0x0][0x244], R4 ;  /* 0x00009100cf057a24 */ /* 0x000fe200078e0204 */
[----:B------:R-:W-:Y:S01]  /*1e60*/  CS2R R128, SRZ ;  /* 0x0000000000807805 */ /* 0x000fe2000001ff00 */
[----:B------:R-:W-:Y:S01]  /*1e70*/  IMAD.MOV.U32 R229, RZ, RZ, 0x1 ;  /* 0x00000001ffe57424 */ /* 0x000fe200078e00ff */
        /* <DEDUP_REMOVED lines=34> */
.L_x_649:
        /* <DEDUP_REMOVED lines=101> */
.L_x_647:
        /* <DEDUP_REMOVED lines=405> */
.L_x_648:
        /* <DEDUP_REMOVED lines=174> */
.L_x_644:
        /* <DEDUP_REMOVED lines=102> */
[----:B------:R-:W-:Y:S01]  /*5180*/  ISETP.GE.AND P3, PT, R10, R41, PT ;  /* 0x000000290a00720c */ /* 0x000fe20003f66270 */
[----:B------:R-:W-:Y:S02]  /*5190*/  IMAD R11, R0, c[0x0][0x338], RZ ;  /* 0x0000ce00000b7a24 */ /* 0x000fe400078e02ff */
[----:B------:R-:W-:Y:S01]  /*51a0*/  STS [R7+0x80], R112 ;  /* 0x0000807007007388 */ /* 0x000fe20000000800 */
[----:B------:R-:W-:Y:S01]  /*51b0*/  ISETP.GE.OR P0, PT, R8, c[0x0][0x324], P3 ;  /* 0x0000c90008007a0c */ /* 0x000fe20001f06670 */
[----:B------:R-:W-:Y:S02]  /*51c0*/  IMAD R11, R206, c[0x0][0x33c], R11 ;  /* 0x0000cf00ce0b7a24 */ /* 0x000fe400078e020b */
        /* <DEDUP_REMOVED lines=14> */
[----:B-1----:R-:W-:-:S05]  /*52b0*/  SHF.R.S32.HI R3, RZ, 0x1f, R207 ;  /* 0x0000001fff037819 */ /* 0x002fca00000114cf */
[----:B------:R-:W-:Y:S01]  /*52c0*/  IMAD R36, R3, c[0x0][0x340], RZ ;  /* 0x0000d00003247a24 */ /* 0x000fe200078e02ff */
[----:B--2---:R-:W-:-:S03]  /*52d0*/  SHF.R.S32.HI R9, RZ, 0x1f, R8 ;  /* 0x0000001fff097819 */ /* 0x004fc60000011408 */
[----:B------:R-:W-:Y:S01]  /*52e0*/  IMAD R36, R207, c[0x0][0x344], R36 ;  /* 0x0000d100cf247a24 */ /* 0x000fe200078e0224 */
[----:B------:R1:W2:Y:S01]  /*52f0*/  LDS.128 R32, [R2+0x5080] ;  /* 0x0050800002207984 */ /* 0x0002a20000000c00 */
[----:B------:R-:W-:-:S03]  /*5300*/  IMAD.WIDE.U32 R38, R206, c[0x0][0x338], R8 ;  /* 0x0000ce00ce267a25 */ /* 0x000fc600078e0008 */
[----:B------:R1:W3:Y:S01]  /*5310*/  LDS.128 R28, [R2+0x6080] ;  /* 0x00608000021c7984 */ /* 0x0002e20000000c00 */
[----:B------:R-:W-:Y:S01]  /*5320*/  IMAD.IADD R39, R39, 0x1, R11 ;  /* 0x0000000127277824 */ /* 0x000fe200078e020b */
[----:B------:R-:W-:Y:S02]  /*5330*/  SHF.R.S32.HI R11, RZ, 0x1f, R10 ;  /* 0x0000001fff0b7819 */ /* 0x000fe4000001140a */
[----:B------:R1:W4:Y:S01]  /*5340*/  LDS.128 R24, [R2+0x7080] ;  /* 0x0070800002187984 */ /* 0x0003220000000c00 */
[----:B------:R-:W-:-:S03]  /*5350*/  IMAD.WIDE.U32 R42, R207, c[0x0][0x340], R38 ;  /* 0x0000d000cf2a7a25 */ /* 0x000fc600078e0026 */
[----:B------:R1:W5:Y:S01]  /*5360*/  LDS.128 R20, [R2+0x80] ;  /* 0x0000800002147984 */ /* 0x0003620000000c00 */
[----:B------:R-:W-:-:S03]  /*5370*/  IMAD.WIDE R44, R205, 0x80, R10 ;  /* 0x00000080cd2c7825 */ /* 0x000fc600078e020a */
[----:B------:R1:W1:Y:S01]  /*5380*/  LDS.128 R16, [R2+0x1080] ;  /* 0x0010800002107984 */ /* 0x0002620000000c00 */
[----:B------:R-:W-:-:S03]  /*5390*/  IMAD.IADD R47, R43, 0x1, R36 ;  /* 0x000000012b2f7824 */ /* 0x000fc600078e0224 */
[----:B------:R1:W1:Y:S04]  /*53a0*/  LDS.128 R12, [R2+0x2080] ;  /* 0x00208000020c7984 */ /* 0x0002680000000c00 */
        /* <DEDUP_REMOVED lines=11> */
.L_x_652:
[----:B------:R-:W-:Y:S05]  /*5460*/  BSYNC B0 ;  /* 0x0000000000007941 */ /* 0x000fea0003800000 */
.L_x_651:
        /* <DEDUP_REMOVED lines=16> */
.L_x_654:
[----:B------:R-:W-:Y:S05]  /*5570*/  BSYNC B0 ;  /* 0x0000000000007941 */ /* 0x000fea0003800000 */
.L_x_653:
        /* <DEDUP_REMOVED lines=16> */
.L_x_656:
[----:B------:R-:W-:Y:S05]  /*5680*/  BSYNC B0 ;  /* 0x0000000000007941 */ /* 0x000fea0003800000 */
.L_x_655:
        /* <DEDUP_REMOVED lines=16> */
.L_x_658:
[----:B------:R-:W-:Y:S05]  /*5790*/  BSYNC B0 ;  /* 0x0000000000007941 */ /* 0x000fea0003800000 */
.L_x_657:
[----:B-1----:R-:W-:Y:S01]  /*57a0*/  IMAD R11, R0, c[0x0][0x308], RZ ;  /* 0x0000c200000b7a24 */ /* 0x002fe200078e02ff */
[----:B------:R-:W-:Y:S01]  /*57b0*/  ISETP.GE.OR P3, PT, R8, c[0x0][0x2f4], P3 ;  /* 0x0000bd0008007a0c */ /* 0x000fe20001f66670 */
[C---:B----4-:R-:W-:Y:S01]  /*57c0*/  IMAD.WIDE.U32 R24, R206.reuse, c[0x0][0x308], R8 ;  /* 0x0000c200ce187a25 */ /* 0x050fe200078e0008 */
        /* <DEDUP_REMOVED lines=16> */
.L_x_660:
[----:B------:R-:W-:Y:S05]  /*58d0*/  BSYNC B0 ;  /* 0x0000000000007941 */ /* 0x000fea0003800000 */
.L_x_659:
        /* <DEDUP_REMOVED lines=14> */
.L_x_662:
[----:B------:R-:W-:Y:S05]  /*59c0*/  BSYNC B0 ;  /* 0x0000000000007941 */ /* 0x000fea0003800000 */
.L_x_661:
        /* <DEDUP_REMOVED lines=14> */
.L_x_664:
[----:B------:R-:W-:Y:S05]  /*5ab0*/  BSYNC B0 ;  /* 0x0000000000007941 */ /* 0x000fea0003800000 */
.L_x_663:
        /* <DEDUP_REMOVED lines=14> */
.L_x_650:
[----:B------:R-:W-:Y:S01]  /*5ba0*/  SHF.R.S32.HI R3, RZ, 0x1f, R210 ;  /* 0x0000001fff037819 */ /* 0x000fe200000114d2 */
[----:B------:R-:W-:Y:S01]  /*5bb0*/  BSSY B0, `(.L_x_665) ;  /* 0x000001f000007945 */ /* 0x000fe20003800000 */
[----:B------:R-:W-:Y:S02]  /*5bc0*/  IADD3 R204, -R204, c[0x0][0x2f0], RZ ;  /* 0x0000bc00cccc7a10 */ /* 0x000fe40007ffe1ff */
[----:B------:R-:W-:Y:S02]  /*5bd0*/  LEA.HI R8, R3, R210, RZ, 0x3 ;  /* 0x000000d203087211 */ /* 0x000fe400078f18ff */
[----:B------:R-:W-:Y:S02]  /*5be0*/  SHF.R.S32.HI R2, RZ, 0x1f, R206 ;  /* 0x0000001fff027819 */ /* 0x000fe400000114ce */
[----:B------:R-:W-:Y:S02]  /*5bf0*/  LOP3.LUT R3, R8, 0x1ffffff8, RZ, 0xc0, !PT ;  /* 0x1ffffff808037812 */ /* 0x000fe400078ec0ff */
[----:B------:R-:W-:-:S02]  /*5c00*/  SHF.R.S32.HI R8, RZ, 0x3, R8 ;  /* 0x00000003ff087819 */ /* 0x000fc40000011408 */
[----:B------:R-:W-:Y:S01]  /*5c10*/  SHF.R.S32.HI R0, RZ, 0x1f, R207 ;  /* 0x0000001fff007819 */ /* 0x000fe200000114cf */
[----:B------:R-:W-:Y:S01]  /*5c20*/  IMAD.IADD R3, R210, 0x1, -R3 ;  /* 0x00000001d2037824 */ /* 0x000fe200078e0a03 */
[----:B------:R-:W-:Y:S02]  /*5c30*/  ISETP.GE.AND P3, PT, R8, R204, PT ;  /* 0x000000cc0800720c */ /* 0x000fe40003f66270 */
[----:B------:R-:W-:Y:S01]  /*5c40*/  SHF.R.S32.HI R9, RZ, 0x1f, R8 ;  /* 0x0000001fff097819 */ /* 0x000fe20000011408 */
[----:B------:R-:W-:Y:S02]  /*5c50*/  IMAD.SHL.U32 R4, R3, 0x8, RZ ;  /* 0x0000000803047824 */ /* 0x000fe400078e00ff */
[----:B------:R-:W-:Y:S02]  /*5c60*/  IMAD R3, R2, c[0x0][0x308], RZ ;  /* 0x0000c20002037a24 */ /* 0x000fe400078e02ff */
[----:B------:R-:W-:Y:S01]  /*5c70*/  IMAD R6, R0, c[0x0][0x310], RZ ;  /* 0x0000c40000067a24 */ /* 0x000fe200078e02ff */
[----:B------:R-:W-:Y:S01]  /*5c80*/  SHF.R.S32.HI R5, RZ, 0x1f, R4 ;  /* 0x0000001fff057819 */ /* 0x000fe20000011404 */
[----:B------:R-:W-:Y:S01]  /*5c90*/  IMAD R3, R206, c[0x0][0x30c], R3 ;  /* 0x0000c300ce037a24 */ /* 0x000fe200078e0203 */
[----:B------:R-:W-:Y:S01]  /*5ca0*/  ISETP.GE.OR P0, PT, R4, c[0x0][0x2f4], P3 ;  /* 0x0000bd0004007a0c */ /* 0x000fe20001f06670 */
[----:B------:R-:W-:-:S02]  /*5cb0*/  IMAD R15, R207, c[0x0][0x314], R6 ;  /* 0x0000c500cf0f7a24 */ /* 0x000fc400078e0206 */
[----:B------:R-:W-:-:S04]  /*5cc0*/  IMAD.WIDE.U32 R10, R206, c[0x0][0x308], R4 ;  /* 0x0000c200ce0a7a25 */ /* 0x000fc800078e0004 */
[----:B------:R-:W-:Y:S02]  /*5cd0*/  IMAD.IADD R11, R11, 0x1, R3 ;  /* 0x000000010b0b7824 */ /* 0x000fe400078e0203 */
[----:B------:R-:W-:-:S04]  /*5ce0*/  IMAD.WIDE R12, R205, 0x80, R8 ;  /* 0x00000080cd0c7825 */ /* 0x000fc800078e0208 */
        /* <DEDUP_REMOVED lines=11> */
.L_x_666:
[----:B------:R-:W-:Y:S05]  /*5da0*/  BSYNC B0 ;  /* 0x0000000000007941 */ /* 0x000fea0003800000 */
.L_x_665:
        /* <DEDUP_REMOVED lines=16> */
.L_x_668:
[----:B------:R-:W-:Y:S05]  /*5eb0*/  BSYNC B0 ;  /* 0x0000000000007941 */ /* 0x000fea0003800000 */
.L_x_667:
        /* <DEDUP_REMOVED lines=16> */
.L_x_670:
[----:B------:R-:W-:Y:S05]  /*5fc0*/  BSYNC B0 ;  /* 0x0000000000007941 */ /* 0x000fea0003800000 */
.L_x_669:
        /* <DEDUP_REMOVED lines=16> */
.L_x_672:
[----:B------:R-:W-:Y:S05]  /*60d0*/  BSYNC B0 ;  /* 0x0000000000007941 */ /* 0x000fea0003800000 */
.L_x_671:
        /* <DEDUP_REMOVED lines=19> */
.L_x_674:
[----:B------:R-:W-:Y:S05]  /*6210*/  BSYNC B0 ;  /* 0x0000000000007941 */ /* 0x000fea0003800000 */
.L_x_673:
        /* <DEDUP_REMOVED lines=14> */
.L_x_676:
[----:B------:R-:W-:Y:S05]  /*6300*/  BSYNC B0 ;  /* 0x0000000000007941 */ /* 0x000fea0003800000 */
.L_x_675:
        /* <DEDUP_REMOVED lines=14> */
.L_x_678:
[----:B------:R-:W-:Y:S05]  /*63f0*/  BSYNC B0 ;  /* 0x0000000000007941 */ /* 0x000fea0003800000 */
.L_x_677:
        /* <DEDUP_REMOVED lines=14> */
.L_x_679:
        /* <DEDUP_REMOVED lines=10> */
.L_x_1813:


//--------------------- .text._ZN7cutlass13device_kernelIN5flash19enable_sm80_to_sm89INS1_16FlashAttnBwdSm80INS1_25CollectiveMainloopBwdSm80ILi2ELi2EN4cute5tupleIJNS5_1CILi64EEENS7_ILi128EEES8_EEENS_10bfloat16_tEfNS_4arch4Sm80ELb1ELb0ELb0ELb0ELb0ELb0ELb0ELb0ELi2ELi2ELi4ELi2ELb1EEENS1_24CollectiveEpilogueBwdGQAISA_fSD_Li256ELb0ELb0EEENS1_25SingleTileBwdLPTSchedulerILb0ELi128ELb0EEEEEEEEEvNT_6ParamsE --------------------------
	.section	.text._ZN7cutlass13device_kernelIN5flash19enable_sm80_to_sm89INS1_16FlashAttnBwdSm80INS1_25CollectiveMainloopBwdSm80ILi2ELi2EN4cute5tupleIJNS5_1CILi64EEENS7_ILi128EEES8_EEENS_10bfloat16_tEfNS_4arch4Sm80ELb1ELb0ELb0ELb0ELb0ELb0ELb0ELb0ELi2ELi2ELi4ELi2ELb1EEENS1_24CollectiveEpilogueBwdGQAISA_fSD_Li256ELb0ELb0EEENS1_25SingleTileBwdLPTSchedulerILb0ELi128ELb0EEEEEEEEEvNT_6ParamsE,"ax",@progbits
	.sectioninfo	@"SHI_REGISTERS=255"
	.align	128
.text._ZN7cutlass13device_kernelIN5flash19enable_sm80_to_sm89INS1_16FlashAttnBwdSm80INS1_25CollectiveMainloopBwdSm80ILi2ELi2EN4cute5tupleIJNS5_1CILi64EEENS7_ILi128EEES8_EEENS_10bfloat16_tEfNS_4arch4Sm80ELb1ELb0ELb0ELb0ELb0ELb0ELb0ELb0ELi2ELi2ELi4ELi2ELb1EEENS1_24CollectiveEpilogueBwdGQAISA_fSD_Li256ELb0ELb0EEENS1_25SingleTileBwdLPTSchedulerILb0ELi128ELb0EEEEEEEEEvNT_6ParamsE:
        .type           _ZN7cutlass13device_kernelIN5flash19enable_sm80_to_sm89INS1_16FlashAttnBwdSm80INS1_25CollectiveMainloopBwdSm80ILi2ELi2EN4cute5tupleIJNS5_1CILi64EEENS7_ILi128EEES8_EEENS_10bfloat16_tEfNS_4arch4Sm80ELb1ELb0ELb0ELb0ELb0ELb0ELb0ELb0ELi2ELi2ELi4ELi2ELb1EEENS1_24CollectiveEpilogueBwdGQAISA_fSD_Li256ELb0ELb0EEENS1_25SingleTileBwdLPTSchedulerILb0ELi128ELb0EEEEEEEEEvNT_6ParamsE,@function
        .size           _ZN7cutlass13device_kernelIN5flash19enable_sm80_to_sm89INS1_16FlashAttnBwdSm80INS1_25CollectiveMainloopBwdSm80ILi2ELi2EN4cute5tupleIJNS5_1CILi64EEENS7_ILi128EEES8_EEENS_10bfloat16_tEfNS_4arch4Sm80ELb1ELb0ELb0ELb0ELb0ELb0ELb0ELb0ELi2ELi2ELi4ELi2ELb1EEENS1_24CollectiveEpilogueBwdGQAISA_fSD_Li256ELb0ELb0EEENS1_25SingleTileBwdLPTSchedulerILb0ELi128ELb0EEEEEEEEEvNT_6ParamsE,(.L_x_1814 - _ZN7cutlass13device_kernelIN5flash19enable_sm80_to_sm89INS1_16FlashAttnBwdSm80INS1_25CollectiveMainloopBwdSm80ILi2ELi2EN4cute5tupleIJNS5_1CILi64EEENS7_ILi128EEES8_EEENS_10bfloat16_tEfNS_4arch4Sm80ELb1ELb0ELb0ELb0ELb0ELb0ELb0ELb0ELi2ELi2ELi4ELi2ELb1EEENS1_24CollectiveEpilogueBwdGQAISA_fSD_Li256ELb0ELb0EEENS1_25SingleTileBwdLPTSchedulerILb0ELi128ELb0EEEEEEEEEvNT_6ParamsE)
        .other          _ZN7cutlass13device_kernelIN5flash19enable_sm80_to_sm89INS1_16FlashAttnBwdSm80INS1_25CollectiveMainloopBwdSm80ILi2ELi2EN4cute5tupleIJNS5_1CILi64EEENS7_ILi128EEES8_EEENS_10bfloat16_tEfNS_4arch4Sm80ELb1ELb0ELb0ELb0ELb0ELb0ELb0ELb0ELi2ELi2ELi4ELi2ELb1EEENS1_24CollectiveEpilogueBwdGQAISA_fSD_Li256ELb0ELb0EEENS1_25SingleTileBwdLPTSchedulerILb0ELi128ELb0EEEEEEEEEvNT_6ParamsE,@"STO_CUDA_ENTRY STV_DEFAULT"
_ZN7cutlass13device_kernelIN5flash19enable_sm80_to_sm89INS1_16FlashAttnBwdSm80INS1_25CollectiveMainloopBwdSm80ILi2ELi2EN4cute5tupleIJNS5_1CILi64EEENS7_ILi128EEES8_EEENS_10bfloat16_tEfNS_4arch4Sm80ELb1ELb0ELb0ELb0ELb0ELb0ELb0ELb0ELi2ELi2ELi4ELi2ELb1EEENS1_24CollectiveEpilogueBwdGQAISA_fSD_Li256ELb0ELb0EEENS1_25SingleTileBwdLPTSchedulerILb0ELi128ELb0EEEEEEEEEvNT_6ParamsE:
        /* <DEDUP_REMOVED lines=23> */
.L_x_681:
[----:B------:R-:W-:Y:S02]  /*0170*/  MOV R2, c[0x0][0x3b4] ;  /* 0x0000ed0000027a02 */ /* 0x000fe40000000f00 */
[----:B------:R-:W-:Y:S02]  /*0180*/  MOV R207, R0 ;  /* 0x0000000000cf7202 */ /* 0x000fe40000000f00 */
[----:B------:R-:W-:-:S13]  /*0190*/  ISETP.NE.AND P0, PT, R2, 0x1, PT ;  /* 0x000000010200780c */ /* 0x000fda0003f05270 */
[----:B------:R-:W-:-:S05]  /*01a0*/  @P0 IMAD.HI.U32 R2, R0, c[0x0][0x3b8], RZ ;  /* 0x0000ee0000020a27 */ /* 0x000fca00078e00ff */
[----:B------:R-:W-:-:S05]  /*01b0*/  @P0 SHF.R.U32.HI R207, RZ, c[0x0][0x3bc], R2 ;  /* 0x0000ef00ffcf0a19 */ /* 0x000fca0000011602 */
[----:B------:R-:W-:-:S03]  /*01c0*/  IMAD R3, R207, c[0x0][0x3b4], RZ ;  /* 0x0000ed00cf037a24 */ /* 0x000fc600078e02ff */
.L_x_682:
        /* <DEDUP_REMOVED lines=10> */
.L_x_680:
        /* <DEDUP_REMOVED lines=16> */
.L_x_684:
[----:B------:R-:W-:Y:S02]  /*0370*/  MOV R0, c[0x0][0x3b4] ;  /* 0x0000ed0000007a02 */ /* 0x000fe40000000f00 */
[----:B------:R-:W-:Y:S02]  /*0380*/  MOV R207, R2 ;  /* 0x0000000200cf7202 */ /* 0x000fe40000000f00 */
[----:B------:R-:W-:-:S13]  /*0390*/  ISETP.NE.AND P0, PT, R0, 0x1, PT ;  /* 0x000000010000780c */ /* 0x000fda0003f05270 */
[----:B------:R-:W-:-:S05]  /*03a0*/  @P0 IMAD.HI.U32 R0, R2, c[0x0][0x3b8], RZ ;  /* 0x0000ee0002000a27 */ /* 0x000fca00078e00ff */
[----:B------:R-:W-:-:S05]  /*03b0*/  @P0 SHF.R.U32.HI R207, RZ, c[0x0][0x3bc], R0 ;  /* 0x0000ef00ffcf0a19 */ /* 0x000fca0000011600 */
[----:B------:R-:W-:-:S03]  /*03c0*/  IMAD R3, R207, c[0x0][0x3b4], RZ ;  /* 0x0000ed00cf037a24 */ /* 0x000fc600078e02ff */
.L_x_685:
        /* <DEDUP_REMOVED lines=9> */
.L_x_683:
        /* <DEDUP_REMOVED lines=383> */
.L_x_688:
[----:B------:R-:W-:Y:S05]  /*1c50*/  BSYNC B0 ;  /* 0x0000000000007941 */ /* 0x000fea0003800000 */
.L_x_687:
        /* <DEDUP_REMOVED lines=64> */
.L_x_691:
        /* <DEDUP_REMOVED lines=101> */
.L_x_689:
        /* <DEDUP_REMOVED lines=405> */
.L_x_690:
        /* <DEDUP_REMOVED lines=174> */
.L_x_686:
[----:B------:R-:W-:Y:S05]  /*4ae0*/  @P1 EXIT ;  /* 0x000000000000194d */ /* 0x000fea0003800000 */
[----:B------:R-:W-:Y:S01]  /*4af0*/  MOV R0, c[0x0][0x338] ;  /* 0x0000ce0000007a02 */ /* 0x000fe20000000f00 */
[----:B------:R-:W-:Y:S01]  /*4b00*/  BAR.SYNC.DEFER_BLOCKING 0x1, 0x100 ;  /* 0x0044000000007b1d */ /* 0x000fe20000010000 */
[----:B------:R-:W-:-:S02]  /*4b10*/  SHF.L.U32 R5, R207, 0xd, RZ ;  /* 0x0000000dcf057819 */ /* 0x000fc400000006ff */
[----:B------:R-:W-:Y:S02]  /*4b20*/  ISETP.NE.AND P1, PT, R0, 0x1, PT ;  /* 0x000000010000780c */ /* 0x000fe40003f25270 */
[----:B------:R-:W-:Y:S02]  /*4b30*/  SHF.R.S32.HI R3, RZ, 0x1f, R5 ;  /* 0x0000001fff037819 */ /* 0x000fe40000011405 */
[----:B------:R-:W-:-:S04]  /*4b40*/  IADD3 R4, P0, R5, R210, RZ ;  /* 0x000000d205047210 */ /* 0x000fc80007f1e0ff */
[----:B------:R-:W-:-:S05]  /*4b50*/  LEA.HI.X.SX32 R5, R210, R3, 0x1, P0 ;  /* 0x00000003d2057211 */ /* 0x000fca00000f0eff */
[----:B------:R-:W-:-:S05]  /*4b60*/  @P1 IMAD.HI.U32 R0, R205, c[0x0][0x33c], RZ ;  /* 0x0000cf00cd001a27 */ /* 0x000fca00078e00ff */
        /* <DEDUP_REMOVED lines=8> */
[----:B------:R-:W-:Y:S01]  /*4bf0*/  SHF.R.S32.HI R2, RZ, 0x1f, R206 ;  /* 0x0000001fff027819 */ /* 0x000fe200000114ce */
[----:B------:R-:W-:Y:S02]  /*4c00*/  IMAD.IADD R7, R7, 0x1, R0 ;  /* 0x0000000107077824 */ /* 0x000fe400078e0200 */
[----:B------:R-:W-:Y:S01]  /*4c10*/  IMAD.MOV.U32 R8, RZ, RZ, R4 ;  /* 0x000000ffff087224 */ /* 0x000fe200078e0004 */
        /* <DEDUP_REMOVED lines=78> */
.L_x_692:
        /* <DEDUP_REMOVED lines=16> */
.L_x_1814:


//--------------------- .text._ZN7cutlass13device_kernelIN5flash19enable_sm80_to_sm89INS1_16FlashAttnBwdSm80INS1_25CollectiveMainloopBwdSm80ILi2ELi2EN4cute5tupleIJNS5_1CILi64EEENS7_ILi128EEES8_EEENS_10bfloat16_tEfNS_4arch4Sm80ELb1ELb0ELb0ELb0ELb1ELb0ELb0ELb0ELi2ELi2ELi4ELi2ELb1EEENS1_24CollectiveEpilogueBwdGQAISA_fSD_Li256ELb0ELb1EEENS1_25SingleTileBwdLPTSchedulerILb0ELi128ELb1EEEEEEEEEvNT_6ParamsE --------------------------
	.section	.text._ZN7cutlass13device_kernelIN5flash19enable_sm80_to_sm89INS1_16FlashAttnBwdSm80INS1_25CollectiveMainloopBwdSm80ILi2ELi2EN4cute5tupleIJNS5_1CILi64EEENS7_ILi128EEES8_EEENS_10bfloat16_tEfNS_4arch4Sm80ELb1ELb0ELb0ELb0ELb1ELb0ELb0ELb0ELi2ELi2ELi4ELi2ELb1EEENS1_24CollectiveEpilogueBwdGQAISA_fSD_Li256ELb0ELb1EEENS1_25SingleTileBwdLPTSchedulerILb0ELi128ELb1EEEEEEEEEvNT_6ParamsE,"ax",@progbits
	.sectioninfo	@"SHI_REGISTERS=255"
	.align	128
.text._ZN7cutlass13device_kernelIN5flash19enable_sm80_to_sm89INS1_16FlashAttnBwdSm80INS1_25CollectiveMainloopBwdSm80ILi2ELi2EN4cute5tupleIJNS5_1CILi64EEENS7_ILi128EEES8_EEENS_10bfloat16_tEfNS_4arch4Sm80ELb1ELb0ELb0ELb0ELb1ELb0ELb0ELb0ELi2ELi2ELi4ELi2ELb1EEENS1_24CollectiveEpilogueBwdGQAISA_fSD_Li256ELb0ELb1EEENS1_25SingleTileBwdLPTSchedulerILb0ELi128ELb1EEEEEEEEEvNT_6ParamsE:
        .type           _ZN7cutlass13device_kernelIN5flash19enable_sm80_to_sm89INS1_16FlashAttnBwdSm80INS1_25CollectiveMainloopBwdSm80ILi2ELi2EN4cute5tupleIJNS5_1CILi64EEENS7_ILi128EEES8_EEENS_10bfloat16_tEfNS_4arch4Sm80ELb1ELb0ELb0ELb0ELb1ELb0ELb0ELb0ELi2ELi2ELi4ELi2ELb1EEENS1_24CollectiveEpilogueBwdGQAISA_fSD_Li256ELb0ELb1EEENS1_25SingleTileBwdLPTSchedulerILb0ELi128ELb1EEEEEEEEEvNT_6ParamsE,@function
        .size           _ZN7cutlass13device_kernelIN5flash19enable_sm80_to_sm89INS1_16FlashAttnBwdSm80INS1_25CollectiveMainloopBwdSm80ILi2ELi2EN4cute5tupleIJNS5_1CILi64EEENS7_ILi128EEES8_EEENS_10bfloat16_tEfNS_4arch4Sm80ELb1ELb0ELb0ELb0ELb1ELb0ELb0ELb0ELi2ELi2ELi4ELi2ELb1EEENS1_24CollectiveEpilogueBwdGQAISA_fSD_Li256ELb0ELb1EEENS1_25SingleTileBwdLPTSchedulerILb0ELi128ELb1EEEEEEEEEvNT_6ParamsE,(.L_x_1815 - _ZN7cutlass13device_kernelIN5flash19enable_sm80_to_sm89INS1_16FlashAttnBwdSm80INS1_25CollectiveMainloopBwdSm80ILi2ELi2EN4cute5tupleIJNS5_1CILi64EEENS7_ILi128EEES8_EEENS_10bfloat16_tEfNS_4arch4Sm80ELb1ELb0ELb0ELb0ELb1ELb0ELb0ELb0ELi2ELi2ELi4ELi2ELb1EEENS1_24CollectiveEpilogueBwdGQAISA_fSD_Li256ELb0ELb1EEENS1_25SingleTileBwdLPTSchedulerILb0ELi128ELb1EEEEEEEEEvNT_6ParamsE)
        .other          _ZN7cutlass13device_kernelIN5flash19enable_sm80_to_sm89INS1_16FlashAttnBwdSm80INS1_25CollectiveMainloopBwdSm80ILi2ELi2EN4cute5tupleIJNS5_1CILi64EEENS7_ILi128EEES8_EEENS_10bfloat16_tEfNS_4arch4Sm80ELb1ELb0ELb0ELb0ELb1ELb0ELb0ELb0ELi2ELi2ELi4ELi2ELb1EEENS1_24CollectiveEpilogueBwdGQAISA_fSD_Li256ELb0ELb1EEENS1_25SingleTileBwdLPTSchedulerILb0ELi128ELb1EEEEEEEEEvNT_6ParamsE,@"STO_CUDA_ENTRY STV_DEFAULT"
_ZN7cutlass13device_kernelIN5flash19enable_sm80_to_sm89INS1_16FlashAttnBwdSm80INS1_25CollectiveMainloopBwdSm80ILi2ELi2EN4cute5tupleIJNS5_1CILi64EEENS7_ILi128EEES8_EEENS_10bfloat16_tEfNS_4arch4Sm80ELb1ELb0ELb0ELb0ELb1ELb0ELb0ELb0ELi2ELi2ELi4ELi2ELb1EEENS1_24CollectiveEpilogueBwdGQAISA_fSD_Li256ELb0ELb1EEENS1_25SingleTileBwdLPTSchedulerILb0ELi128ELb1EEEEEEEEEvNT_6ParamsE:
        /* <DEDUP_REMOVED lines=23> */
.L_x_694:
[----:B------:R-:W-:-:S04]  /*0170*/  MOV R0, c[0x0][0x3b4] ;  /* 0x0000ed0000007a02 */ /* 0x000fc80000000f00 */
[----:B------:R-:W-:Y:S02]  /*0180*/  ISETP.NE.AND P0, PT, R0, 0x1, PT ;  /* 0x000000010000780c */ /* 0x000fe40003f05270 */
[----:B------:R-:W-:-:S11]  /*0190*/  MOV R0, R2 ;  /* 0x0000000200007202 */ /* 0x000fd60000000f00 */
[----:B------:R-:W-:-:S05]  /*01a0*/  @P0 IMAD.HI.U32 R3, R2, c[0x0][0x3b8], RZ ;  /* 0x0000ee0002030a27 */ /* 0x000fca00078e00ff */
[----:B------:R-:W-:-:S05]  /*01b0*/  @P0 SHF.R.U32.HI R0, RZ, c[0x0][0x3bc], R3 ;  /* 0x0000ef00ff000a19 */ /* 0x000fca0000011603 */
[----:B------:R-:W-:Y:S02]  /*01c0*/  IMAD R5, R0, c[0x0][0x3b4], RZ ;  /* 0x0000ed0000057a24 */ /* 0x000fe400078e02ff */
.L_x_695:
        /* <DEDUP_REMOVED lines=12> */
.L_x_693:
        /* <DEDUP_REMOVED lines=16> */
.L_x_697:
[----:B------:R-:W-:-:S04]  /*0390*/  MOV R0, c[0x0][0x3b4] ;  /* 0x0000ed0000007a02 */ /* 0x000fc80000000f00 */
[----:B------:R-:W-:Y:S02]  /*03a0*/  ISETP.NE.AND P0, PT, R0, 0x1, PT ;  /* 0x000000010000780c */ /* 0x000fe40003f05270 */
[----:B------:R-:W-:-:S11]  /*03b0*/  MOV R0, R3 ;  /* 0x0000000300007202 */ /* 0x000fd60000000f00 */
[----:B------:R-:W-:-:S05]  /*03c0*/  @P0 IMAD.HI.U32 R2, R3, c[0x0][0x3b8], RZ ;  /* 0x0000ee0003020a27 */ /* 0x000fca00078e00ff */
[----:B------:R-:W-:-:S05]  /*03d0*/  @P0 SHF.R.U32.HI R0, RZ, c[0x0][0x3bc], R2 ;  /* 0x0000ef00ff000a19 */ /* 0x000fca0000011602 */
[----:B------:R-:W-:Y:S02]  /*03e0*/  IMAD R4, R0, c[0x0][0x3b4], RZ ;  /* 0x0000ed0000047a24 */ /* 0x000fe400078e02ff */
.L_x_698:
        /* <DEDUP_REMOVED lines=11> */
.L_x_696:
        /* <DEDUP_REMOVED lines=296> */
[----:B------:R3:W1:Y:S01]  /*1720*/  LDSM.16.M88.4 R152, [R3+0x4080] ;  /* 0x004080000398783b */ /* 0x0006620000000200 */
        /* <DEDUP_REMOVED lines=23> */
[----:B-----5:R-:W-:-:S05]  /*18a0*/  @!P2 IADD3 R25, P0, R19, R226, RZ ;  /* 0x000000e21319a210 */ /* 0x020fca0007f1e0ff */
        /* <DEDUP_REMOVED lines=27> */
[----:B--2---:R-:W-:-:S04]  /*1a60*/  IMAD.IADD R5, R210, 0x1, -R19 ;  /* 0x00000001d2057824 */ /* 0x004fc800078e0a13 */
[----:B------:R-:W-:-:S04]  /*1a70*/  IMAD R18, R5, 0x2, R198 ;  /* 0x0000000205127824 */ /* 0x000fc800078e02c6 */
[----:B------:R-:W-:Y:S01]  /*1a80*/  IMAD.IADD R223, R18, 0x1, R223 ;  /* 0x0000000112df7824 */ /* 0x000fe200078e02df */
[----:B-----5:R-:W-:Y:S02]  /*1a90*/  LOP3.LUT R17, R15, 0x8, R16, 0xf8, !PT ;  /* 0x000000080f117812 */ /* 0x020fe400078ef810 */
        /* <DEDUP_REMOVED lines=8> */
[----:B-1-34-:R-:W-:Y:S01]  /*1b20*/  SHF.R.S32.HI R14, RZ, 0x1f, R11 ;  /* 0x0000001fff0e7819 */ /* 0x01afe2000001140b */
        /* <DEDUP_REMOVED lines=22> */
.L_x_701:
[----:B------:R-:W-:Y:S05]  /*1c90*/  BSYNC B0 ;  /* 0x0000000000007941 */ /* 0x000fea0003800000 */
.L_x_700:
[----:B-1234-:R-:W-:Y:S01]  /*1ca0*/  SHF.R.S32.HI R5, RZ, 0x1f, R10 ;  /* 0x0000001fff057819 */ /* 0x01efe2000001140a */
        /* <DEDUP_REMOVED lines=63> */
.L_x_704:
        /* <DEDUP_REMOVED lines=71> */
[----:B-1----:R-:W-:Y:S01]  /*2510*/  SHF.R.S32.HI R36, RZ, 0x1f, R238 ;  /* 0x0000001fff247819 */ /* 0x002fe200000114ee */
        /* <DEDUP_REMOVED lines=29> */
.L_x_702:
[-C--:B-1----:R-:W-:Y:S01]  /*26f0*/  HMMA.16816.F32.BF16 R36, R132, R144.reuse, RZ ;  /* 0x000000908424723c */ /* 0x082fe200000418ff */
        /* <DEDUP_REMOVED lines=358> */
[----:B------:R2:W2:Y:S07]  /*3d60*/  LDSM.16.M88.4 R180, [R202+0x10480] ;  /* 0x01048000cab4783b */ /* 0x0004ae0000000200 */
        /* <DEDUP_REMOVED lines=45> */
.L_x_703:
[-C--:B-12-4-:R-:W-:Y:S01]  /*4040*/  HMMA.16816.F32.BF16 R4, R24, R28.reuse, RZ ;  /* 0x0000001c1804723c */ /* 0x096fe200000418ff */
        /* <DEDUP_REMOVED lines=173> */
.L_x_699:
[----:B------:R-:W-:Y:S05]  /*4b20*/  @P1 EXIT ;  /* 0x000000000000194d */ /* 0x000fea0003800000 */
[----:B------:R-:W-:Y:S01]  /*4b30*/  IMAD.MOV.U32 R0, RZ, RZ, c[0x0][0x338] ;  /* 0x0000ce00ff007624 */ /* 0x000fe200078e00ff */
[----:B------:R-:W-:Y:S01]  /*4b40*/  BAR.SYNC.DEFER_BLOCKING 0x1, 0x100 ;  /* 0x0044000000007b1d */ /* 0x000fe20000010000 */
[----:B------:R-:W-:-:S02]  /*4b50*/  IMAD R3, R205, c[0x0][0x358], RZ ;  /* 0x0000d600cd037a24 */ /* 0x000fc400078e02ff */
[----:B------:R-:W-:Y:S01]  /*4b60*/  IMAD R5, R207, c[0x0][0x2f4], RZ ;  /* 0x0000bd00cf057a24 */ /* 0x000fe200078e02ff */
[----:B------:R-:W-:Y:S01]  /*4b70*/  ISETP.NE.AND P0, PT, R0, 0x1, PT ;  /* 0x000000010000780c */ /* 0x000fe20003f05270 */
[----:B------:R-:W-:Y:S01]  /*4b80*/  IMAD.MOV.U32 R4, RZ, RZ, R206 ;  /* 0x000000ffff047224 */ /* 0x000fe200078e00ce */
[----:B------:R-:W-:Y:S01]  /*4b90*/  BSSY B0, `(.L_x_705) ;  /* 0x0000017000007945 */ /* 0x000fe20003800000 */
[----:B------:R-:W-:-:S05]  /*4ba0*/  IMAD R3, R3, c[0x0][0x2f4], RZ ;  /* 0x0000bd0003037a24 */ /* 0x000fca00078e02ff */
[----:B------:R-:W-:-:S05]  /*4bb0*/  SHF.R.S32.HI R2, RZ, 0x1f, R3 ;  /* 0x0000001fff027819 */ /* 0x000fca0000011403 */
[----:B------:R-:W-:-:S05]  /*4bc0*/  @P0 IMAD.HI.U32 R0, R206, c[0x0][0x33c], RZ ;  /* 0x0000cf00ce000a27 */ /* 0x000fca00078e00ff */
[----:B------:R-:W-:Y:S02]  /*4bd0*/  @P0 SHF.R.U32.HI R4, RZ, c[0x0][0x340], R0 ;  /* 0x0000d000ff040a19 */ /* 0x000fe40000011600 */
[----:B------:R-:W-:Y:S02]  /*4be0*/  SHF.R.S32.HI R0, RZ, 0x1f, R5 ;  /* 0x0000001fff007819 */ /* 0x000fe40000011405 */
[--C-:B------:R-:W-:Y:S02]  /*4bf0*/  IADD3 R5, P1, P0, R3, R5, R4.reuse ;  /* 0x0000000503057210 */ /* 0x100fe4000783e004 */
[----:B------:R-:W-:-:S04]  /*4c00*/  SHF.R.S32.HI R3, RZ, 0x1f, R4 ;  /* 0x0000001fff037819 */ /* 0x000fc80000011404 */
[----:B------:R-:W-:Y:S01]  /*4c10*/  IADD3.X R2, R2, R0, R3, P1, P0 ;  /* 0x0000000002027210 */ /* 0x000fe20000fe0403 */
[C---:B------:R-:W-:Y:S01]  /*4c20*/  IMAD.SHL.U32 R0, R5.reuse, 0x4, RZ ;  /* 0x0000000405007824 */ /* 0x040fe200078e00ff */
        /* <DEDUP_REMOVED lines=8> */
.L_x_707:
[----:B------:R-:W2:Y:S01]  /*4cb0*/  LDG.E.STRONG.GPU R7, [R8.64] ;  /* 0x0000000c08077981 */ /* 0x000ea2000c1ef900 */
[----:B------:R-:W-:Y:S01]  /*4cc0*/  YIELD ;  /* 0x0000000000007946 */ /* 0x000fe20003800000 */
[----:B--2---:R-:W-:Y:S01]  /*4cd0*/  ISETP.NE.AND P0, PT, R7, R6, PT ;  /* 0x000000060700720c */ /* 0x004fe20003f05270 */
[----:B------:R-:W-:-:S12]  /*4ce0*/  CCTL.IVALL ;  /* 0x00000000ff00798f */ /* 0x000fd80002000000 */
[----:B------:R-:W-:Y:S05]  /*4cf0*/  @P0 BRA `(.L_x_707) ;  /* 0xffffffb000000947 */ /* 0x000fea000383ffff */
.L_x_706:
[----:B------:R-:W-:Y:S05]  /*4d00*/  BSYNC B0 ;  /* 0x0000000000007941 */ /* 0x000fea0003800000 */
.L_x_705:
[----:B------:R-:W-:Y:S01]  /*4d10*/  MOV R7, 0xffffffff ;  /* 0xffffffff00077802 */ /* 0x000fe20000000f00 */
[----:B------:R-:W-:Y:S05]  /*4d20*/  BRA.CONV ~URZ, `(.L_x_708) ;  /* 0x000000237f007947 */ /* 0x000fea000b800000 */
[----:B------:R-:W-:Y:S02]  /*4d30*/  MOV R10, 0x4d50 ;  /* 0x00004d50000a7802 */ /* 0x000fe40000000f00 */
[----:B------:R-:W-:Y:S05]  /*4d40*/  CALL.REL.NOINC `($__internal_4_$__cuda_sm70_warpsync) ;  /* 0x0000088000007944 */ /* 0x000fea0003c00000 */
.L_x_708:
[----:B------:R-:W-:Y:S01]  /*4d50*/  SHF.L.U32 R205, R205, 0xd, RZ ;  /* 0x0000000dcdcd7819 */ /* 0x000fe200000006ff */
[----:B------:R-:W-:Y:S01]  /*4d60*/  IMAD R11, R3, c[0x0][0x328], RZ ;  /* 0x0000ca00030b7a24 */ /* 0x000fe200078e02ff */
[----:B------:R-:W-:-:S06]  /*4d70*/  NOP ;  /* 0x0000000000007918 */ /* 0x000fcc0000000000 */
[----:B------:R-:W-:Y:S01]  /*4d80*/  SHF.R.S32.HI R13, RZ, 0x1f, R205 ;  /* 0x0000001fff0d7819 */ /* 0x000fe200000114cd */
[----:B------:R-:W-:Y:S01]  /*4d90*/  IMAD R11, R4, c[0x0][0x32c], R11 ;  /* 0x0000cb00040b7a24 */ /* 0x000fe200078e020b */
[----:B------:R-:W-:Y:S01]  /*4da0*/  IADD3 R12, P0, R205, R210, RZ ;  /* 0x000000d2cd0c7210 */ /* 0x000fe20007f1e0ff */
[----:B------:R-:W-:-:S03]  /*4db0*/  IMAD R10, R5, c[0x0][0x330], RZ ;  /* 0x0000cc00050a7a24 */ /* 0x000fc600078e02ff */
[----:B------:R-:W-:Y:S01]  /*4dc0*/  LEA.HI.X.SX32 R13, R210, R13, 0x1, P0 ;  /* 0x0000000dd20d7211 */ /* 0x000fe200000f0eff */
[----:B------:R-:W-:-:S04]  /*4dd0*/  IMAD R10, R207, c[0x0][0x334], R10 ;  /* 0x0000cd00cf0a7a24 */ /* 0x000fc800078e020a */
        /* <DEDUP_REMOVED lines=40> */
[----:B-1----:R-:W-:Y:S05]  /*5060*/  CALL.REL.NOINC `($__internal_4_$__cuda_sm70_warpsync) ;  /* 0x0000056000007944 */ /* 0x002fea0003c00000 */
.L_x_709:
        /* <DEDUP_REMOVED lines=12> */
.L_x_711:
[----:B------:R-:W-:Y:S05]  /*5130*/  BSYNC B0 ;  /* 0x0000000000007941 */ /* 0x000fea0003800000 */
.L_x_710:
[----:B--2---:R-:W-:Y:S01]  /*5140*/  IADD3 R8, P0, R0, c[0x0][0x348], RZ ;  /* 0x0000d20000087a10 */ /* 0x004fe20007f1e0ff */
[----:B------:R-:W-:Y:S03]  /*5150*/  BSSY B0, `(.L_x_712) ;  /* 0x0000008000007945 */ /* 0x000fe60003800000 */
[----:B------:R-:W-:Y:S01]  /*5160*/  IADD3.X R9, R2, c[0x0][0x34c], RZ, P0, !PT ;  /* 0x0000d30002097a10 */ /* 0x000fe200007fe4ff */
[----:B------:R-:W-:Y:S05]  /*5170*/  @P1 BRA `(.L_x_713) ;  /* 0x0000005000001947 */ /* 0x000fea0003800000 */
.L_x_714:
[----:B------:R-:W2:Y:S01]  /*5180*/  LDG.E.STRONG.GPU R11, [R8.64] ;  /* 0x0000000c080b7981 */ /* 0x000ea2000c1ef900 */
[----:B------:R-:W-:Y:S01]  /*5190*/  YIELD ;  /* 0x0000000000007946 */ /* 0x000fe20003800000 */
[----:B--2---:R-:W-:Y:S01]  /*51a0*/  ISETP.NE.AND P0, PT, R11, R6, PT ;  /* 0x000000060b00720c */ /* 0x004fe20003f05270 */
[----:B------:R-:W-:-:S12]  /*51b0*/  CCTL.IVALL ;  /* 0x00000000ff00798f */ /* 0x000fd80002000000 */
[----:B------:R-:W-:Y:S05]  /*51c0*/  @P0 BRA `(.L_x_714) ;  /* 0xffffffb000000947 */ /* 0x000fea000383ffff */
.L_x_713:
[----:B------:R-:W-:Y:S05]  /*51d0*/  BSYNC B0 ;  /* 0x0000000000007941 */ /* 0x000fea0003800000 */
.L_x_712:
[----:B------:R-:W-:Y:S05]  /*51e0*/  BRA.CONV ~URZ, `(.L_x_715) ;  /* 0x000000237f007947 */ /* 0x000fea000b800000 */
[----:B------:R-:W-:Y:S02]  /*51f0*/  MOV R10, 0x5210 ;  /* 0x00005210000a7802 */ /* 0x000fe40000000f00 */
[----:B-1----:R-:W-:Y:S05]  /*5200*/  CALL.REL.NOINC `($__internal_4_$__cuda_sm70_warpsync) ;  /* 0x000003c000007944 */ /* 0x002fea0003c00000 */
.L_x_715:
        /* <DEDUP_REMOVED lines=47> */
[----:B-12---:R-:W-:Y:S05]  /*5500*/  CALL.REL.NOINC `($__internal_4_$__cuda_sm70_warpsync) ;  /* 0x000000c000007944 */ /* 0x006fea0003c00000 */
.L_x_716:
        /* <DEDUP_REMOVED lines=12> */
        .weak           $__internal_4_$__cuda_sm70_warpsync
        .type           $__internal_4_$__cuda_sm70_warpsync,@function
        .size           $__internal_4_$__cuda_sm70_warpsync,(.L_x_1815 - $__internal_4_$__cuda_sm70_warpsync)
$__internal_4_$__cuda_sm70_warpsync:
[----:B------:R-:W-:Y:S01]  /*55d0*/  MOV R11, 0x0 ;  /* 0x00000000000b7802 */ /* 0x000fe20000000f00 */
[----:B------:R-:W-:Y:S04]  /*55e0*/  WARPSYNC R7 ;  /* 0x0000000700007348 */ /* 0x000fe80003800000 */
[----:B------:R-:W-:Y:S05]  /*55f0*/  RET.REL.NODEC R10 `(_ZN7cutlass13device_kernelIN5flash19enable_sm80_to_sm89INS1_16FlashAttnBwdSm80INS1_25CollectiveMainloopBwdSm80ILi2ELi2EN4cute5tupleIJNS5_1CILi64EEENS7_ILi128EEES8_EEENS_10bfloat16_tEfNS_4arch4Sm80ELb1ELb0ELb0ELb0ELb1ELb0ELb0ELb0ELi2ELi2ELi4ELi2ELb1EEENS1_24CollectiveEpilogueBwdGQAISA_fSD_Li256ELb0ELb1EEENS1_25SingleTileBwdLPTSchedulerILb0ELi128ELb1EEEEEEEEEvNT_6ParamsE) ;  /* 0xffffaa000a007950 */ /* 0x000fea0003c3ffff */
.L_x_717:
        /* <DEDUP_REMOVED lines=16> */
.L_x_1815:


//--------------------- .text._ZN7cutlass13device_kernelIN5flash22FlashAttnBwdPreprocessIN4cute5tupleIJNS3_1CILi64EEES6_EEENS_10bfloat16_tEfNS_4arch4Sm80ELb1ELb0EEEEEvNT_6ParamsE --------------------------
	.section	.text._ZN7cutlass13device_kernelIN5flash22FlashAttnBwdPreprocessIN4cute5tupleIJNS3_1CILi64EEES6_EEENS_10bfloat16_tEfNS_4arch4Sm80ELb1ELb0EEEEEvNT_6ParamsE,"ax",@progbits
	.sectioninfo	@"SHI_REGISTERS=39"
	.align	128
.text._ZN7cutlass13device_kernelIN5flash22FlashAttnBwdPreprocessIN4cute5tupleIJNS3_1CILi64EEES6_EEENS_10bfloat16_tEfNS_4arch4Sm80ELb1ELb0EEEEEvNT_6ParamsE:
        .type           _ZN7cutlass13device_kernelIN5flash22FlashAttnBwdPreprocessIN4cute5tupleIJNS3_1CILi64EEES6_EEENS_10bfloat16_tEfNS_4arch4Sm80ELb1ELb0EEEEEvNT_6ParamsE,@function
        .size           _ZN7cutlass13device_kernelIN5flash22FlashAttnBwdPreprocessIN4cute5tupleIJNS3_1CILi64EEES6_EEENS_10bfloat16_tEfNS_4arch4Sm80ELb1ELb0EEEEEvNT_6ParamsE,(.L_x_1817 - _ZN7cutlass13device_kernelIN5flash22FlashAttnBwdPreprocessIN4cute5tupleIJNS3_1CILi64EEES6_EEENS_10bfloat16_tEfNS_4arch4Sm80ELb1ELb0EEEEEvNT_6ParamsE)
        .other          _ZN7cutlass13device_kernelIN5flash22FlashAttnBwdPreprocessIN4cute5tupleIJNS3_1CILi64EEES6_EEENS_10bfloat16_tEfNS_4arch4Sm80ELb1ELb0EEEEEvNT_6ParamsE,@"STO_CUDA_ENTRY STV_DEFAULT"
_ZN7cutlass13device_kernelIN5flash22FlashAttnBwdPreprocessIN4cute5tupleIJNS3_1CILi64EEES6_EEENS_10bfloat16_tEfNS_4arch4Sm80ELb1ELb0EEEEEvNT_6ParamsE:
[----:B------:R-:W-:Y:S02]  /*0000*/  MOV R1, c[0x0][0x28] ;  /* 0x00000a0000017a02 */ /* 0x000fe40000000f00 */
[----:B------:R-:W0:Y:S01]  /*0010*/  S2R R0, SR_TID.X ;  /* 0x0000000000007919 */ /* 0x000e220000002100 */
[----:B------:R-:W-:-:S03]  /*0020*/  ULDC.64 UR6, c[0x0][0x118] ;  /* 0x0000460000067ab9 */ /* 0x000fc60000000a00 */
[----:B------:R-:W1:Y:S04]  /*0030*/  S2R R3, SR_CTAID.X ;  /* 0x0000000000037919 */ /* 0x000e680000002500 */
[----:B------:R-:W2:Y:S04]  /*0040*/  S2R R2, SR_CTAID.Y ;  /* 0x0000000000027919 */ /* 0x000ea80000002600 */
[----:B------:R-:W3:Y:S01]  /*0050*/  S2R R4, SR_CTAID.Z ;  /* 0x0000000000047919 */ /* 0x000ee20000002700 */
[----:B0-----:R-:W-:-:S04]  /*0060*/  SHF.R.S32.HI R5, RZ, 0x1f, R0 ;  /* 0x0000001fff057819 */ /* 0x001fc80000011400 */
[----:B------:R-:W-:Y:S01]  /*0070*/  LEA.HI R26, R5, R0, RZ, 0x3 ;  /* 0x00000000051a7211 */ /* 0x000fe200078f18ff */
[----:B-1----:R-:W-:-:S03]  /*0080*/  IMAD.SHL.U32 R24, R3, 0x40, RZ ;  /* 0x0000004003187824 */ /* 0x002fc600078e00ff */
[----:B------:R-:W-:Y:S02]  /*0090*/  LOP3.LUT R7, R26, 0xfffffff8, RZ, 0xc0, !PT ;  /* 0xfffffff81a077812 */ /* 0x000fe400078ec0ff */
[----:B------:R-:W-:Y:S02]  /*00a0*/  SHF.R.S32.HI R26, RZ, 0x3, R26 ;  /* 0x00000003ff1a7819 */ /* 0x000fe4000001141a */
[----:B--2---:R-:W-:Y:S01]  /*00b0*/  SHF.R.S32.HI R5, RZ, 0x1f, R2 ;  /* 0x0000001fff057819 */ /* 0x004fe20000011402 */
[----:B------:R-:W-:Y:S01]  /*00c0*/  IMAD.IADD R7, R0, 0x1, -R7 ;  /* 0x0000000100077824 */ /* 0x000fe200078e0a07 */
[----:B------:R-:W-:Y:S02]  /*00d0*/  IADD3 R25, -R24, c[0x0][0x168], RZ ;  /* 0x00005a0018197a10 */ /* 0x000fe40007ffe1ff */
[----:B------:R-:W-:Y:S01]  /*00e0*/  IADD3 R6, R26, 0x20, RZ ;  /* 0x000000201a067810 */ /* 0x000fe20007ffe0ff */
[----:B------:R-:W-:Y:S01]  /*00f0*/  IMAD R11, R5, c[0x0][0x180], RZ ;  /* 0x00006000050b7a24 */ /* 0x000fe200078e02ff */
[----:B------:R-:W-:Y:S01]  /*0100*/  SHF.L.U32 R8, R7, 0x3, RZ ;  /* 0x0000000307087819 */ /* 0x000fe200000006ff */
[----:B------:R-:W-:Y:S01]  /*0110*/  IMAD R13, R5, c[0x0][0x1a0], RZ ;  /* 0x00006800050d7a24 */ /* 0x000fe200078e02ff */
[----:B------:R-:W-:Y:S01]  /*0120*/  ISETP.GE.AND P4, PT, R6, R25, PT ;  /* 0x000000190600720c */ /* 0x000fe20003f86270 */
[C---:B------:R-:W-:Y:S01]  /*0130*/  IMAD R15, R2.reuse, c[0x0][0x184], R11 ;  /* 0x00006100020f7a24 */ /* 0x040fe200078e020b */
[----:B------:R-:W-:Y:S01]  /*0140*/  SHF.R.S32.HI R9, RZ, 0x1f, R8 ;  /* 0x0000001fff097819 */ /* 0x000fe20000011408 */
[----:B------:R-:W-:Y:S01]  /*0150*/  IMAD R17, R2, c[0x0][0x1a4], R13 ;  /* 0x0000690002117a24 */ /* 0x000fe200078e020d */
[----:B---3--:R-:W-:-:S02]  /*0160*/  SHF.R.S32.HI R6, RZ, 0x1f, R4 ;  /* 0x0000001fff067819 */ /* 0x008fc40000011404 */
[----:B------:R-:W-:Y:S01]  /*0170*/  ISETP.LT.AND P0, PT, R8, c[0x0][0x16c], !P4 ;  /* 0x00005b0008007a0c */ /* 0x000fe20006701270 */
[----:B------:R-:W-:Y:S01]  /*0180*/  IMAD.WIDE.U32 R10, R2, c[0x0][0x180], R8 ;  /* 0x00006000020a7a25 */ /* 0x000fe200078e0008 */
[----:B------:R-:W-:Y:S02]  /*0190*/  ISETP.GE.AND P2, PT, R26, R25, PT ;  /* 0x000000191a00720c */ /* 0x000fe40003f46270 */
[----:B------:R-:W-:Y:S01]  /*01a0*/  SHF.R.S32.HI R27, RZ, 0x1f, R26 ;  /* 0x0000001fff1b7819 */ /* 0x000fe2000001141a */
[----:B------:R-:W-:Y:S01]  /*01b0*/  IMAD.WIDE.U32 R12, R2, c[0x0][0x1a0], R8 ;  /* 0x00006800020c7a25 */ /* 0x000fe200078e0008 */
[----:B------:R-:W-:Y:S02]  /*01c0*/  IADD3 R11, R11, R15, RZ ;  /* 0x0000000f0b0b7210 */ /* 0x000fe40007ffe0ff */
[----:B------:R-:W-:Y:S01]  /*01d0*/  ISETP.LT.AND P1, PT, R8, c[0x0][0x16c], !P2 ;  /* 0x00005b0008007a0c */ /* 0x000fe20005721270 */
[----:B------:R-:W-:Y:S02]  /*01e0*/  IMAD R9, R6, c[0x0][0x188], RZ ;  /* 0x0000620006097a24 */ /* 0x000fe400078e02ff */
[----:B------:R-:W-:-:S02]  /*01f0*/  IMAD.IADD R13, R13, 0x1, R17 ;  /* 0x000000010d0d7824 */ /* 0x000fc400078e0211 */
[----:B------:R-:W-:Y:S02]  /*0200*/  IMAD R15, R4, c[0x0][0x18c], R9 ;  /* 0x00006300040f7a24 */ /* 0x000fe400078e0209 */
[----:B------:R-:W-:-:S04]  /*0210*/  IMAD.WIDE R8, R3, 0x40, R26 ;  /* 0x0000004003087825 */ /* 0x000fc800078e021a */
[----:B------:R-:W-:Y:S01]  /*0220*/  IMAD.WIDE.U32 R10, R4, c[0x0][0x188], R10 ;  /* 0x00006200040a7a25 */ /* 0x000fe200078e000a */
[----:B------:R-:W-:-:S03]  /*0230*/  @P0 IADD3 R23, P3, R8, 0x20, RZ ;  /* 0x0000002008170810 */ /* 0x000fc60007f7e0ff */
[----:B------:R-:W-:Y:S01]  /*0240*/  IMAD R17, R6, c[0x0][0x1a8], RZ ;  /* 0x00006a0006117a24 */ /* 0x000fe200078e02ff */
[----:B------:R-:W-:Y:S01]  /*0250*/  IADD3 R11, R11, R15, RZ ;  /* 0x0000000f0b0b7210 */ /* 0x000fe20007ffe0ff */
[----:B------:R-:W-:Y:S01]  /*0260*/  IMAD.WIDE.U32 R12, R4, c[0x0][0x1a8], R12 ;  /* 0x00006a00040c7a25 */ /* 0x000fe200078e000c */
[----:B------:R-:W-:Y:S02]  /*0270*/  @P0 IADD3.X R14, RZ, R9, RZ, P3, !PT ;  /* 0x00000009ff0e0210 */ /* 0x000fe40001ffe4ff */
[----:B------:R-:W-:Y:S01]  /*0280*/  @P0 IADD3 R15, P3, R8, 0x20, RZ ;  /* 0x00000020080f0810 */ /* 0x000fe20007f7e0ff */
[----:B------:R-:W-:Y:S01]  /*0290*/  IMAD R17, R4, c[0x0][0x1ac], R17 ;  /* 0x00006b0004117a24 */ /* 0x000fe200078e0211 */
[----:B------:R-:W-:Y:S01]  /*02a0*/  @P0 MOV R18, R10 ;  /* 0x0000000a00120202 */ /* 0x000fe20000000f00 */
[C---:B------:R-:W-:Y:S02]  /*02b0*/  @P1 IMAD R29, R9.reuse, c[0x0][0x178], RZ ;  /* 0x00005e00091d1a24 */ /* 0x040fe400078e02ff */
[----:B------:R-:W-:-:S02]  /*02c0*/  @P1 IMAD R31, R9, c[0x0][0x198], RZ ;  /* 0x00006600091f1a24 */ /* 0x000fc400078e02ff */
[----:B------:R-:W-:Y:S02]  /*02d0*/  IMAD.IADD R13, R13, 0x1, R17 ;  /* 0x000000010d0d7824 */ /* 0x000fe400078e0211 */
[----:B------:R-:W-:Y:S02]  /*02e0*/  @P0 IMAD.MOV.U32 R19, RZ, RZ, R11 ;  /* 0x000000ffff130224 */ /* 0x000fe400078e000b */
[----:B------:R-:W-:Y:S01]  /*02f0*/  @P0 IMAD.X R20, RZ, RZ, R9, P3 ;  /* 0x000000ffff140224 */ /* 0x000fe200018e0609 */
[----:B------:R-:W-:Y:S01]  /*0300*/  @P0 MOV R17, R13 ;  /* 0x0000000d00110202 */ /* 0x000fe20000000f00 */
[C---:B------:R-:W-:Y:S02]  /*0310*/  @P1 IMAD R29, R8.reuse, c[0x0][0x17c], R29 ;  /* 0x00005f00081d1a24 */ /* 0x040fe400078e021d */
[C---:B------:R-:W-:Y:S02]  /*0320*/  @P1 IMAD R31, R8.reuse, c[0x0][0x19c], R31 ;  /* 0x00006700081f1a24 */ /* 0x040fe400078e021f */
[----:B------:R-:W-:-:S04]  /*0330*/  @P1 IMAD.WIDE.U32 R10, R8, c[0x0][0x178], R10 ;  /* 0x00005e00080a1a25 */ /* 0x000fc800078e000a */
[----:B------:R-:W-:Y:S01]  /*0340*/  @P1 IMAD.WIDE.U32 R8, R8, c[0x0][0x198], R12 ;  /* 0x0000660008081a25 */ /* 0x000fe200078e000c */
[----:B------:R-:W-:Y:S02]  /*0350*/  @P1 IADD3 R29, R11, R29, RZ ;  /* 0x0000001d0b1d1210 */ /* 0x000fe40007ffe0ff */
[----:B------:R-:W-:Y:S01]  /*0360*/  @P1 LEA R34, P3, R10, c[0x0][0x160], 0x1 ;  /* 0x000058000a221a11 */ /* 0x000fe200078608ff */
[----:B------:R-:W-:Y:S01]  /*0370*/  @P0 IMAD.MOV.U32 R16, RZ, RZ, R12 ;  /* 0x000000ffff100224 */ /* 0x000fe200078e000c */
[----:B------:R-:W-:Y:S01]  /*0380*/  @P1 LEA R32, P5, R8, c[0x0][0x190], 0x1 ;  /* 0x0000640008201a11 */ /* 0x000fe200078a08ff */
[----:B------:R-:W-:Y:S01]  /*0390*/  @P0 IMAD R14, R14, c[0x0][0x178], RZ ;  /* 0x00005e000e0e0a24 */ /* 0x000fe200078e02ff */
[----:B------:R-:W-:Y:S01]  /*03a0*/  @P1 LEA.HI.X R35, R10, c[0x0][0x164], R29, 0x1, P3 ;  /* 0x000059000a231a11 */ /* 0x000fe200018f0c1d */
[----:B------:R-:W-:Y:S01]  /*03b0*/  @P0 IMAD R12, R20, c[0x0][0x198], RZ ;  /* 0x00006600140c0a24 */ /* 0x000fe200078e02ff */
[----:B------:R-:W-:Y:S01]  /*03c0*/  CS2R R10, SRZ ;  /* 0x00000000000a7805 */ /* 0x000fe2000001ff00 */
[----:B------:R-:W-:-:S02]  /*03d0*/  @P1 IMAD.IADD R31, R9, 0x1, R31 ;  /* 0x00000001091f1824 */ /* 0x000fc400078e021f */
[C---:B------:R-:W-:Y:S02]  /*03e0*/  @P0 IMAD R21, R23.reuse, c[0x0][0x17c], R14 ;  /* 0x00005f0017150a24 */ /* 0x040fe400078e020e */
[----:B------:R-:W-:Y:S01]  /*03f0*/  @P0 IMAD.WIDE.U32 R18, R23, c[0x0][0x178], R18 ;  /* 0x00005e0017120a25 */ /* 0x000fe200078e0012 */
[----:B------:R-:W-:Y:S02]  /*0400*/  @P1 LEA.HI.X R33, R8, c[0x0][0x194], R31, 0x1, P5 ;  /* 0x0000650008211a11 */ /* 0x000fe400028f0c1f */
[----:B------:R-:W-:Y:S01]  /*0410*/  CS2R R8, SRZ ;  /* 0x0000000000087805 */ /* 0x000fe2000001ff00 */
[----:B------:R-:W-:Y:S01]  /*0420*/  @P0 IMAD R23, R15, c[0x0][0x19c], R12 ;  /* 0x000067000f170a24 */ /* 0x000fe200078e020c */
[----:B------:R-:W-:Y:S01]  /*0430*/  @P0 IADD3 R21, R19, R21, RZ ;  /* 0x0000001513150210 */ /* 0x000fe20007ffe0ff */
[----:B------:R-:W-:Y:S01]  /*0440*/  @P0 IMAD.WIDE.U32 R16, R15, c[0x0][0x198], R16 ;  /* 0x000066000f100a25 */ /* 0x000fe200078e0010 */
[----:B------:R-:W-:Y:S01]  /*0450*/  CS2R R12, SRZ ;  /* 0x00000000000c7805 */ /* 0x000fe2000001ff00 */
[----:B------:R-:W-:Y:S01]  /*0460*/  CS2R R14, SRZ ;  /* 0x00000000000e7805 */ /* 0x000fe2000001ff00 */
[----:B------:R-:W-:Y:S01]  /*0470*/  @P0 LEA R28, P3, R18, c[0x0][0x160], 0x1 ;  /* 0x00005800121c0a11 */ /* 0x000fe200078608ff */
[----:B------:R-:W-:Y:S01]  /*0480*/  @P0 IMAD.IADD R23, R17, 0x1, R23 ;  /* 0x0000000111170824 */ /* 0x000fe200078e0217 */
[----:B------:R-:W-:Y:S01]  /*0490*/  @P0 LEA R30, P5, R16, c[0x0][0x190], 0x1 ;  /* 0x00006400101e0a11 */ /* 0x000fe200078a08ff */
[----:B------:R0:W2:Y:S01]  /*04a0*/  @P1 LDG.E.128 R8, [R34.64] ;  /* 0x0000000622081981 */ /* 0x0000a2000c1e1d00 */
[----:B------:R-:W-:-:S02]  /*04b0*/  @P0 LEA.HI.X R29, R18, c[0x0][0x164], R21, 0x1, P3 ;  /* 0x00005900121d0a11 */ /* 0x000fc400018f0c15 */
[----:B------:R-:W-:Y:S01]  /*04c0*/  @P0 LEA.HI.X R31, R16, c[0x0][0x194], R23, 0x1, P5 ;  /* 0x00006500101f0a11 */ /* 0x000fe200028f0c17 */
[----:B------:R1:W3:Y:S01]  /*04d0*/  @P1 LDG.E.128 R12, [R32.64] ;  /* 0x00000006200c1981 */ /* 0x0002e2000c1e1d00 */
[----:B------:R-:W-:Y:S01]  /*04e0*/  CS2R R16, SRZ ;  /* 0x0000000000107805 */ /* 0x000fe2000001ff00 */
[----:B------:R-:W-:Y:S01]  /*04f0*/  CS2R R18, SRZ ;  /* 0x0000000000127805 */ /* 0x000fe2000001ff00 */
[----:B------:R-:W-:Y:S01]  /*0500*/  CS2R R20, SRZ ;  /* 0x0000000000147805 */ /* 0x000fe2000001ff00 */
[----:B------:R-:W-:-:S04]  /*0510*/  CS2R R22, SRZ ;  /* 0x0000000000167805 */ /* 0x000fc8000001ff00 */
[----:B------:R4:W3:Y:S04]  /*0520*/  @P0 LDG.E.128 R16, [R28.64] ;  /* 0x000000061c100981 */ /* 0x0008e8000c1e1d00 */
[----:B------:R0:W3:Y:S01]  /*0530*/  @P0 LDG.E.128 R20, [R30.64] ;  /* 0x000000061e140981 */ /* 0x0000e2000c1e1d00 */
[----:B------:R-:W-:-:S04]  /*0540*/  ISETP.GT.AND P0, PT, R0, 0x3f, PT ;  /* 0x0000003f0000780c */ /* 0x000fc80003f04270 */
[----:B------:R-:W-:-:S13]  /*0550*/  ISETP.GE.OR P1, PT, R0, R25, P0 ;  /* 0x000000190000720c */ /* 0x000fda0000726670 */
[----:B------:R-:W-:Y:S01]  /*0560*/  @!P1 SHF.R.S32.HI R25, RZ, 0x1f, R0 ;  /* 0x0000001fff199819 */ /* 0x000fe20000011400 */
[----:B0-----:R-:W-:Y:S01]  /*0570*/  @!P1 IMAD R35, R5, c[0x0][0x1e0], RZ ;  /* 0x0000780005239a24 */ /* 0x001fe200078e02ff */
[----:B-1----:R-:W-:-:S03]  /*0580*/  @!P1 IADD3 R32, P3, R24, R0, RZ ;  /* 0x0000000018209210 */ /* 0x002fc60007f7e0ff */
[----:B------:R-:W-:Y:S01]  /*0590*/  @!P1 IMAD R35, R2, c[0x0][0x1e4], R35 ;  /* 0x0000790002239a24 */ /* 0x000fe200078e0223 */
[----:B------:R-:W-:Y:S01]  /*05a0*/  @!P1 LEA.HI.X.SX32 R33, R24, R25, 0x1, P3 ;  /* 0x0000001918219211 */ /* 0x000fe200018f0eff */
[----:B------:R-:W-:-:S04]  /*05b0*/  @!P1 IMAD R25, R6, c[0x0][0x1e8], RZ ;  /* 0x00007a0006199a24 */ /* 0x000fc800078e02ff */
[----:B------:R-:W-:-:S04]  /*05c0*/  @!P1 IMAD.WIDE.U32 R32, R2, c[0x0][0x1e0], R32 ;  /* 0x0000780002209a25 */ /* 0x000fc800078e0020 */
[----:B------:R-:W-:Y:S01]  /*05d0*/  @!P1 IMAD R25, R4, c[0x0][0x1ec], R25 ;  /* 0x00007b0004199a24 */ /* 0x000fe200078e0219 */
[----:B------:R-:W-:-:S05]  /*05e0*/  @!P1 IADD3 R33, R33, R35, RZ ;  /* 0x0000002321219210 */ /* 0x000fca0007ffe0ff */
[----:B------:R-:W-:Y:S01]  /*05f0*/  @!P1 IMAD.WIDE.U32 R30, R4, c[0x0][0x1e8], R32 ;  /* 0x00007a00041e9a25 */ /* 0x000fe200078e0020 */
[----:B------:R-:W-:-:S03]  /*0600*/  MOV R32, 0x7f800000 ;  /* 0x7f80000000207802 */ /* 0x000fc60000000f00 */
[----:B------:R-:W-:Y:S01]  /*0610*/  @!P1 IMAD.IADD R25, R31, 0x1, R25 ;  /* 0x000000011f199824 */ /* 0x000fe200078e0219 */
[----:B----4-:R-:W-:-:S04]  /*0620*/  @!P1 LEA R28, P3, R30, c[0x0][0x1d8], 0x2 ;  /* 0x000076001e1c9a11 */ /* 0x010fc800078610ff */
[----:B------:R-:W-:-:S05]  /*0630*/  @!P1 LEA.HI.X R29, R30, c[0x0][0x1dc], R25, 0x2, P3 ;  /* 0x000077001e1d9a11 */ /* 0x000fca00018f1419 */
[----:B------:R0:W5:Y:S01]  /*0640*/  @!P1 LDG.E R32, [R28.64] ;  /* 0x000000061c209981 */ /* 0x000162000c1e1900 */
[----:B------:R-:W-:Y:S01]  /*0650*/  ISETP.NE.AND P3, PT, R7, RZ, PT ;  /* 0x000000ff0700720c */ /* 0x000fe20003f65270 */
[----:B------:R-:W-:Y:S01]  /*0660*/  ULDC UR4, c[0x0][0x168] ;  /* 0x00005a0000047ab9 */ /* 0x000fe20000000800 */
[----:B------:R-:W-:Y:S01]  /*0670*/  SHF.L.U32 R7, R3, 0xc, RZ ;  /* 0x0000000c03077819 */ /* 0x000fe200000006ff */
[----:B------:R-:W-:Y:S01]  /*0680*/  UIADD3 UR4, UR4, 0x3f, URZ ;  /* 0x0000003f04047890 */ /* 0x000fe2000fffe03f */
[----:B------:R-:W-:Y:S03]  /*0690*/  BSSY B0, `(.L_x_718) ;  /* 0x0000076000007945 */ /* 0x000fe60003800000 */
[----:B------:R-:W-:-:S04]  /*06a0*/  USHF.R.S32.HI UR5, URZ, 0x1f, UR4 ;  /* 0x0000001f3f057899 */ /* 0x000fc80008011404 */
[----:B------:R-:W-:-:S04]  /*06b0*/  ULEA.HI UR5, UR5, UR4, URZ, 0x6 ;  /* 0x0000000405057291 */ /* 0x000fc8000f8f303f */
[----:B------:R-:W-:Y:S01]  /*06c0*/  ULOP3.LUT UR5, UR5, 0xffffffc0, URZ, 0xc0, !UPT ;  /* 0xffffffc005057892 */ /* 0x000fe2000f8ec03f */
[C---:B--2---:R-:W-:Y:S01]  /*06d0*/  LOP3.LUT R34, R8.reuse, 0xffff0000, RZ, 0xc0, !PT ;  /* 0xffff000008227812 */ /* 0x044fe200078ec0ff */
[----:B------:R-:W-:Y:S01]  /*06e0*/  IMAD.U32 R25, R8, 0x10000, RZ ;  /* 0x0001000008197824 */ /* 0x000fe200078e00ff */
[----:B------:R-:W-:Y:S02]  /*06f0*/  SHF.L.U32 R8, R9, 0x10, RZ ;  /* 0x0000001009087819 */ /* 0x000fe400000006ff */
[C---:B---3--:R-:W-:Y:S01]  /*0700*/  LOP3.LUT R33, R12.reuse, 0xffff0000, RZ, 0xc0, !PT ;  /* 0xffff00000c217812 */ /* 0x048fe200078ec0ff */
[----:B------:R-:W-:Y:S01]  /*0710*/  IMAD.U32 R12, R12, 0x10000, RZ ;  /* 0x000100000c0c7824 */ /* 0x000fe200078e00ff */
[----:B0-----:R-:W-:Y:S01]  /*0720*/  SHF.L.U32 R29, R13, 0x10, RZ ;  /* 0x000000100d1d7819 */ /* 0x001fe200000006ff */
[----:B------:R-:W-:Y:S01]  /*0730*/  IMAD.U32 R28, R14, 0x10000, RZ ;  /* 0x000100000e1c7824 */ /* 0x000fe200078e00ff */
[----:B------:R-:W-:Y:S01]  /*0740*/  LOP3.LUT R30, R9, 0xffff0000, RZ, 0xc0, !PT ;  /* 0xffff0000091e7812 */ /* 0x000fe200078ec0ff */
[----:B------:R-:W-:Y:S01]  /*0750*/  FMUL.FTZ R34, R34, R33 ;  /* 0x0000002122227220 */ /* 0x000fe20000410000 */
[----:B------:R-:W-:Y:S01]  /*0760*/  LOP3.LUT R13, R13, 0xffff0000, RZ, 0xc0, !PT ;  /* 0xffff00000d0d7812 */ /* 0x000fe200078ec0ff */
[----:B------:R-:W-:Y:S01]  /*0770*/  IMAD.U32 R9, R10, 0x10000, RZ ;  /* 0x000100000a097824 */ /* 0x000fe200078e00ff */
[----:B------:R-:W-:Y:S01]  /*0780*/  LOP3.LUT R36, R16, 0xffff0000, RZ, 0xc0, !PT ;  /* 0xffff000010247812 */ /* 0x000fe200078ec0ff */
[----:B------:R-:W-:Y:S01]  /*0790*/  FFMA.FTZ R12, R25, R12, R34 ;  /* 0x0000000c190c7223 */ /* 0x000fe20000010022 */
[----:B------:R-:W-:Y:S01]  /*07a0*/  LOP3.LUT R31, R10, 0xffff0000, RZ, 0xc0, !PT ;  /* 0xffff00000a1f7812 */ /* 0x000fe200078ec0ff */
[----:B------:R-:W-:Y:S01]  /*07b0*/  IMAD.U32 R16, R16, 0x10000, RZ ;  /* 0x0001000010107824 */ /* 0x000fe200078e00ff */
[----:B------:R-:W-:Y:S01]  /*07c0*/  LOP3.LUT R35, R20, 0xffff0000, RZ, 0xc0, !PT ;  /* 0xffff000014237812 */ /* 0x000fe200078ec0ff */
[----:B------:R-:W-:Y:S01]  /*07d0*/  FFMA.FTZ R12, R8, R29, R12 ;  /* 0x0000001d080c7223 */ /* 0x000fe2000001000c */
[----:B------:R-:W-:Y:S01]  /*07e0*/  SHF.L.U32 R25, R20, 0x10, RZ ;  /* 0x0000001014197819 */ /* 0x000fe200000006ff */
[----:B------:R-:W-:Y:S01]  /*07f0*/  IMAD.U32 R8, R17, 0x10000, RZ ;  /* 0x0001000011087824 */ /* 0x000fe200078e00ff */
[----:B------:R-:W-:Y:S01]  /*0800*/  SHF.L.U32 R29, R21, 0x10, RZ ;  /* 0x00000010151d7819 */ /* 0x000fe200000006ff */
[----:B------:R-:W-:Y:S01]  /*0810*/  FMUL.FTZ R35, R36, R35 ;  /* 0x0000002324237220 */ /* 0x000fe20000410000 */
[----:B------:R-:W-:Y:S01]  /*0820*/  LOP3.LUT R17, R17, 0xffff0000, RZ, 0xc0, !PT ;  /* 0xffff000011117812 */ /* 0x000fe200078ec0ff */
[----:B------:R-:W-:Y:S01]  /*0830*/  FFMA.FTZ R13, R30, R13, R12 ;  /* 0x0000000d1e0d7223 */ /* 0x000fe2000001000c */
[----:B------:R-:W-:Y:S01]  /*0840*/  LOP3.LUT R12, R21, 0xffff0000, RZ, 0xc0, !PT ;  /* 0xffff0000150c7812 */ /* 0x000fe200078ec0ff */
[----:B------:R-:W-:Y:S01]  /*0850*/  FFMA.FTZ R16, R16, R25, R35 ;  /* 0x0000001910107223 */ /* 0x000fe20000010023 */
[----:B------:R-:W-:Y:S01]  /*0860*/  LOP3.LUT R14, R14, 0xffff0000, RZ, 0xc0, !PT ;  /* 0xffff00000e0e7812 */ /* 0x000fe200078ec0ff */
[----:B------:R-:W-:Y:S01]  /*0870*/  FFMA.FTZ R13, R9, R28, R13 ;  /* 0x0000001c090d7223 */ /* 0x000fe2000001000d */
[----:B------:R-:W-:Y:S01]  /*0880*/  SHF.L.U32 R9, R22, 0x10, RZ ;  /* 0x0000001016097819 */ /* 0x000fe200000006ff */
[----:B------:R-:W-:Y:S01]  /*0890*/  FFMA.FTZ R16, R8, R29, R16 ;  /* 0x0000001d08107223 */ /* 0x000fe20000010010 */
[----:B------:R-:W-:Y:S01]  /*08a0*/  SHF.L.U32 R10, R11, 0x10, RZ ;  /* 0x000000100b0a7819 */ /* 0x000fe200000006ff */
[C---:B------:R-:W-:Y:S01]  /*08b0*/  IMAD.U32 R8, R18.reuse, 0x10000, RZ ;  /* 0x0001000012087824 */ /* 0x040fe200078e00ff */
[----:B------:R-:W-:Y:S01]  /*08c0*/  SHF.L.U32 R33, R15, 0x10, RZ ;  /* 0x000000100f217819 */ /* 0x000fe200000006ff */
[----:B------:R-:W-:Y:S01]  /*08d0*/  FFMA.FTZ R12, R17, R12, R16 ;  /* 0x0000000c110c7223 */ /* 0x000fe20000010010 */
[----:B------:R-:W-:Y:S01]  /*08e0*/  LOP3.LUT R18, R18, 0xffff0000, RZ, 0xc0, !PT ;  /* 0xffff000012127812 */ /* 0x000fe200078ec0ff */
[----:B------:R-:W-:Y:S01]  /*08f0*/  FFMA.FTZ R14, R31, R14, R13 ;  /* 0x0000000e1f0e7223 */ /* 0x000fe2000001000d */
[----:B------:R-:W-:Y:S01]  /*0900*/  LOP3.LUT R13, R22, 0xffff0000, RZ, 0xc0, !PT ;  /* 0xffff0000160d7812 */ /* 0x000fe200078ec0ff */
[----:B------:R-:W-:Y:S01]  /*0910*/  FFMA.FTZ R12, R8, R9, R12 ;  /* 0x00000009080c7223 */ /* 0x000fe2000001000c */
[----:B------:R-:W-:Y:S01]  /*0920*/  LOP3.LUT R11, R11, 0xffff0000, RZ, 0xc0, !PT ;  /* 0xffff00000b0b7812 */ /* 0x000fe200078ec0ff */
[----:B------:R-:W-:Y:S01]  /*0930*/  FFMA.FTZ R10, R10, R33, R14 ;  /* 0x000000210a0a7223 */ /* 0x000fe2000001000e */
[----:B------:R-:W-:Y:S01]  /*0940*/  LOP3.LUT R15, R15, 0xffff0000, RZ, 0xc0, !PT ;  /* 0xffff00000f0f7812 */ /* 0x000fe200078ec0ff */
[----:B------:R-:W-:Y:S01]  /*0950*/  IMAD.U32 R8, R19, 0x10000, RZ ;  /* 0x0001000013087824 */ /* 0x000fe200078e00ff */
[----:B------:R-:W-:Y:S01]  /*0960*/  SHF.L.U32 R9, R23, 0x10, RZ ;  /* 0x0000001017097819 */ /* 0x000fe200000006ff */
[----:B------:R-:W-:Y:S01]  /*0970*/  FFMA.FTZ R12, R18, R13, R12 ;  /* 0x0000000d120c7223 */ /* 0x000fe2000001000c */
[----:B------:R-:W-:Y:S01]  /*0980*/  LOP3.LUT R19, R19, 0xffff0000, RZ, 0xc0, !PT ;  /* 0xffff000013137812 */ /* 0x000fe200078ec0ff */
[----:B------:R-:W-:Y:S01]  /*0990*/  FFMA.FTZ R11, R11, R15, R10 ;  /* 0x0000000f0b0b7223 */ /* 0x000fe2000001000a */
[----:B------:R-:W-:Y:S01]  /*09a0*/  LOP3.LUT R10, R23, 0xffff0000, RZ, 0xc0, !PT ;  /* 0xffff0000170a7812 */ /* 0x000fe200078ec0ff */
[----:B------:R-:W-:Y:S01]  /*09b0*/  FFMA.FTZ R8, R8, R9, R12 ;  /* 0x0000000908087223 */ /* 0x000fe2000001000c */
[----:B------:R-:W-:Y:S01]  /*09c0*/  @!P3 SHF.R.S32.HI R25, RZ, 0x1f, R24 ;  /* 0x0000001fff19b819 */ /* 0x000fe20000011418 */
[----:B------:R-:W-:-:S02]  /*09d0*/  IMAD R17, R5, c[0x0][0x220], RZ ;  /* 0x0000880005117a24 */ /* 0x000fc400078e02ff */
[----:B------:R-:W-:Y:S02]  /*09e0*/  FFMA.FTZ R19, R19, R10, R8 ;  /* 0x0000000a13137223 */ /* 0x000fe40000010008 */
[----:B------:R-:W0:Y:S01]  /*09f0*/  SHFL.BFLY PT, R8, R11, 0x4, 0x1f ;  /* 0x0c801f000b087f89 */ /* 0x000e2200000e0000 */
[----:B------:R-:W-:Y:S01]  /*0a00*/  IMAD R21, R2, c[0x0][0x224], R17 ;  /* 0x0000890002157a24 */ /* 0x000fe200078e0211 */
[----:B------:R-:W-:Y:S02]  /*0a10*/  IADD3 R17, -R24, UR5, RZ ;  /* 0x0000000518117c10 */ /* 0x000fe4000fffe1ff */
[----:B------:R-:W1:Y:S02]  /*0a20*/  SHFL.BFLY PT, R12, R19, 0x4, 0x1f ;  /* 0x0c801f00130c7f89 */ /* 0x000e6400000e0000 */
[----:B------:R-:W-:Y:S01]  /*0a30*/  ISETP.GE.OR P0, PT, R0, R17, P0 ;  /* 0x000000110000720c */ /* 0x000fe20000706670 */
[----:B------:R-:W-:Y:S02]  /*0a40*/  IMAD R17, R6, c[0x0][0x228], RZ ;  /* 0x00008a0006117a24 */ /* 0x000fe400078e02ff */
[----:B0-----:R-:W-:-:S02]  /*0a50*/  FADD.FTZ R10, R11, R8 ;  /* 0x000000080b0a7221 */ /* 0x001fc40000010000 */
[----:B------:R-:W-:Y:S02]  /*0a60*/  IMAD.SHL.U32 R8, R0, 0x4, RZ ;  /* 0x0000000400087824 */ /* 0x000fe400078e00ff */
[----:B-1----:R-:W-:Y:S01]  /*0a70*/  FADD.FTZ R12, R19, R12 ;  /* 0x0000000c130c7221 */ /* 0x002fe20000010000 */
[----:B------:R-:W0:Y:S01]  /*0a80*/  SHFL.BFLY PT, R13, R10, 0x2, 0x1f ;  /* 0x0c401f000a0d7f89 */ /* 0x000e2200000e0000 */
[----:B------:R-:W-:Y:S01]  /*0a90*/  @!P3 IMAD R11, R5, c[0x0][0x1c8], RZ ;  /* 0x00007200050bba24 */ /* 0x000fe200078e02ff */
[----:B------:R-:W-:Y:S01]  /*0aa0*/  SHF.R.S32.HI R14, RZ, 0x1f, R8 ;  /* 0x0000001fff0e7819 */ /* 0x000fe20000011408 */
[----:B------:R-:W-:Y:S01]  /*0ab0*/  @!P3 IMAD R19, R6, c[0x0][0x1d0], RZ ;  /* 0x000074000613ba24 */ /* 0x000fe200078e02ff */
[----:B------:R-:W1:Y:S01]  /*0ac0*/  SHFL.BFLY PT, R15, R12, 0x2, 0x1f ;  /* 0x0c401f000c0f7f89 */ /* 0x000e6200000e0000 */
[----:B------:R-:W-:Y:S02]  /*0ad0*/  IADD3 R8, P1, R7, R8, RZ ;  /* 0x0000000807087210 */ /* 0x000fe40007f3e0ff */
[----:B------:R-:W-:-:S02]  /*0ae0*/  @!P3 IMAD R19, R4, c[0x0][0x1d4], R19 ;  /* 0x000075000413ba24 */ /* 0x000fc400078e0213 */
[----:B------:R-:W-:-:S05]  /*0af0*/  LEA.HI.X.SX32 R9, R7, R14, 0x1, P1 ;  /* 0x0000000e07097211 */ /* 0x000fca00008f0eff */
[----:B------:R-:W-:-:S04]  /*0b00*/  IMAD.WIDE.U32 R8, R2, c[0x0][0x220], R8 ;  /* 0x0000880002087a25 */ /* 0x000fc800078e0008 */
[----:B0-----:R-:W-:Y:S02]  /*0b10*/  FADD.FTZ R7, R10, R13 ;  /* 0x0000000d0a077221 */ /* 0x001fe40000010000 */
[----:B------:R-:W-:Y:S02]  /*0b20*/  @!P3 IMAD R13, R2, c[0x0][0x1cc], R11 ;  /* 0x00007300020dba24 */ /* 0x000fe400078e020b */
[----:B-1----:R-:W-:Y:S01]  /*0b30*/  FADD.FTZ R14, R12, R15 ;  /* 0x0000000f0c0e7221 */ /* 0x002fe20000010000 */
[----:B------:R-:W0:Y:S01]  /*0b40*/  SHFL.BFLY PT, R16, R7, 0x1, 0x1f ;  /* 0x0c201f0007107f89 */ /* 0x000e2200000e0000 */
[----:B------:R-:W-:-:S03]  /*0b50*/  @!P3 IMAD.WIDE.U32 R10, R2, c[0x0][0x1c8], R24 ;  /* 0x00007200020aba25 */ /* 0x000fc600078e0018 */
[----:B------:R-:W1:Y:S02]  /*0b60*/  SHFL.BFLY PT, R15, R14, 0x1, 0x1f ;  /* 0x0c201f000e0f7f89 */ /* 0x000e6400000e0000 */
[----:B------:R-:W-:-:S05]  /*0b70*/  @!P3 IADD3 R11, R11, R13, RZ ;  /* 0x0000000d0b0bb210 */ /* 0x000fca0007ffe0ff */
[----:B------:R-:W-:Y:S01]  /*0b80*/  @!P3 IMAD.WIDE.U32 R12, R4, c[0x0][0x1d0], R10 ;  /* 0x00007400040cba25 */ /* 0x000fe200078e000a */
[----:B------:R-:W-:-:S03]  /*0b90*/  MOV R10, R8 ;  /* 0x00000008000a7202 */ /* 0x000fc60000000f00 */
[----:B------:R-:W-:Y:S01]  /*0ba0*/  IMAD.IADD R11, R9, 0x1, R21 ;  /* 0x00000001090b7824 */ /* 0x000fe200078e0215 */
[----:B------:R-:W-:-:S03]  /*0bb0*/  @!P3 IADD3 R9, P1, R26, R12, RZ ;  /* 0x0000000c1a09b210 */ /* 0x000fc60007f3e0ff */
[C---:B------:R-:W-:Y:S01]  /*0bc0*/  IMAD.WIDE.U32 R10, R4.reuse, c[0x0][0x228], R10 ;  /* 0x00008a00040a7a25 */ /* 0x040fe200078e000a */
[----:B------:R-:W-:Y:S02]  /*0bd0*/  @!P3 IADD3.X R12, R27, R13, R19, P1, !PT ;  /* 0x0000000d1b0cb210 */ /* 0x000fe40000ffe413 */
[----:B------:R-:W-:Y:S01]  /*0be0*/  @!P3 LEA R8, P5, R9, c[0x0][0x1b0], 0x2 ;  /* 0x00006c000908ba11 */ /* 0x000fe200078a10ff */
[----:B------:R-:W-:Y:S01]  /*0bf0*/  IMAD R13, R4, c[0x0][0x22c], R17 ;  /* 0x00008b00040d7a24 */ /* 0x000fe200078e0211 */
[----:B------:R-:W-:Y:S01]  /*0c00*/  ISETP.NE.U32.AND P1, PT, RZ, c[0x0][0x238], PT ;  /* 0x00008e00ff007a0c */ /* 0x000fe20003f25070 */
[----:B0-----:R-:W-:Y:S01]  /*0c10*/  FADD.FTZ R7, R7, R16 ;  /* 0x0000001007077221 */ /* 0x001fe20000010000 */
[----:B------:R-:W-:Y:S01]  /*0c20*/  @!P3 LEA.HI.X R9, R9, c[0x0][0x1b4], R12, 0x2, P5 ;  /* 0x00006d000909ba11 */ /* 0x000fe200028f140c */
[----:B-1----:R-:W-:Y:S01]  /*0c30*/  FADD.FTZ R15, R14, R15 ;  /* 0x0000000f0e0f7221 */ /* 0x002fe20000010000 */
[----:B------:R-:W-:Y:S02]  /*0c40*/  IADD3 R13, R11, R13, RZ ;  /* 0x0000000d0b0d7210 */ /* 0x000fe40007ffe0ff */
[----:B------:R-:W-:-:S02]  /*0c50*/  @!P3 FSEL R7, R7, RZ, !P2 ;  /* 0x000000ff0707b208 */ /* 0x000fc40005000000 */
[----:B------:R-:W-:Y:S02]  /*0c60*/  @!P3 FSEL R11, R15, RZ, !P4 ;  /* 0x000000ff0f0bb208 */ /* 0x000fe40006000000 */
[----:B------:R-:W-:Y:S01]  /*0c70*/  ISETP.NE.AND.EX P1, PT, RZ, c[0x0][0x23c], PT, P1 ;  /* 0x00008f00ff007a0c */ /* 0x000fe20003f25310 */
[----:B------:R0:W-:Y:S01]  /*0c80*/  @!P3 STG.E [R8.64], R7 ;  /* 0x000000070800b986 */ /* 0x0001e2000c101906 */
[----:B------:R-:W-:Y:S02]  /*0c90*/  LEA R12, P5, R10, c[0x0][0x208], 0x2 ;  /* 0x000082000a0c7a11 */ /* 0x000fe400078a10ff */
[----:B------:R-:W-:Y:S01]  /*0ca0*/  ISETP.NE.OR P1, PT, R0, RZ, !P1 ;  /* 0x000000ff0000720c */ /* 0x000fe20004f25670 */
[----:B------:R0:W-:Y:S01]  /*0cb0*/  @!P3 STG.E [R8.64+0x80], R11 ;  /* 0x0000800b0800b986 */ /* 0x0001e2000c101906 */
[----:B------:R-:W-:Y:S01]  /*0cc0*/  LEA.HI.X R13, R10, c[0x0][0x20c], R13, 0x2, P5 ;  /* 0x000083000a0d7a11 */ /* 0x000fe200028f140d */
[----:B------:R-:W-:Y:S05]  /*0cd0*/  @P0 BRA `(.L_x_719) ;  /* 0x0000011000000947 */ /* 0x000fea0003800000 */
[----:B0-----:R-:W-:Y:S01]  /*0ce0*/  SHF.R.S32.HI R7, RZ, 0x1f, R0 ;  /* 0x0000001fff077819 */ /* 0x001fe20000011400 */
[----:B------:R-:W-:Y:S01]  /*0cf0*/  IMAD R5, R5, c[0x0][0x1f8], RZ ;  /* 0x00007e0005057a24 */ /* 0x000fe200078e02ff */
[----:B------:R-:W-:Y:S01]  /*0d00*/  IADD3 R8, P0, R24, R0, RZ ;  /* 0x0000000018087210 */ /* 0x000fe20007f1e0ff */
[----:B-----5:R-:W-:-:S02]  /*0d10*/  FMUL.FTZ R0, R32, 1.4426950216293334961 ;  /* 0x3fb8aa3b20007820 */ /* 0x020fc40000410000 */
[----:B------:R-:W-:Y:S01]  /*0d20*/  IMAD R5, R2, c[0x0][0x1fc], R5 ;  /* 0x00007f0002057a24 */ /* 0x000fe200078e0205 */
[----:B------:R-:W-:Y:S01]  /*0d30*/  LEA.HI.X.SX32 R9, R24, R7, 0x1, P0 ;  /* 0x0000000718097211 */ /* 0x000fe200000f0eff */
[----:B------:R-:W-:Y:S01]  /*0d40*/  IMAD R7, R6, c[0x0][0x200], RZ ;  /* 0x0000800006077a24 */ /* 0x000fe200078e02ff */
[----:B------:R-:W-:-:S03]  /*0d50*/  FSETP.NEU.FTZ.AND P0, PT, R32, -INF , PT ;  /* 0xff8000002000780b */ /* 0x000fc60003f1d000 */
[----:B------:R-:W-:-:S04]  /*0d60*/  IMAD.WIDE.U32 R8, R2, c[0x0][0x1f8], R8 ;  /* 0x00007e0002087a25 */ /* 0x000fc800078e0008 */
[----:B------:R-:W-:Y:S02]  /*0d70*/  IMAD.IADD R9, R9, 0x1, R5 ;  /* 0x0000000109097824 */ /* 0x000fe400078e0205 */
[C---:B------:R-:W-:Y:S02]  /*0d80*/  IMAD R5, R4.reuse, c[0x0][0x204], R7 ;  /* 0x0000810004057a24 */ /* 0x040fe400078e0207 */
[----:B------:R-:W-:-:S05]  /*0d90*/  IMAD.WIDE.U32 R6, R4, c[0x0][0x200], R8 ;  /* 0x0000800004067a25 */ /* 0x000fca00078e0008 */
[----:B------:R-:W-:Y:S02]  /*0da0*/  IADD3 R5, R7, R5, RZ ;  /* 0x0000000507057210 */ /* 0x000fe40007ffe0ff */
[----:B------:R-:W-:-:S04]  /*0db0*/  LEA R8, P2, R6, c[0x0][0x1f0], 0x2 ;  /* 0x00007c0006087a11 */ /* 0x000fc800078410ff */
[----:B------:R-:W-:Y:S02]  /*0dc0*/  LEA.HI.X R9, R6, c[0x0][0x1f4], R5, 0x2, P2 ;  /* 0x00007d0006097a11 */ /* 0x000fe400010f1405 */
[----:B------:R-:W-:-:S05]  /*0dd0*/  FSEL R5, R0, RZ, P0 ;  /* 0x000000ff00057208 */ /* 0x000fca0000000000 */
[----:B------:R0:W-:Y:S02]  /*0de0*/  STG.E [R8.64], R5 ;  /* 0x0000000508007986 */ /* 0x0001e4000c101906 */
.L_x_719:
[----:B------:R-:W-:Y:S05]  /*0df0*/  BSYNC B0 ;  /* 0x0000000000007941 */ /* 0x000fea0003800000 */
.L_x_718:
[----:B------:R1:W-:Y:S04]  /*0e00*/  STG.E.128 [R12.64], RZ ;  /* 0x000000ff0c007986 */ /* 0x0003e8000c101d06 */
[----:B------:R1:W-:Y:S04]  /*0e10*/  STG.E.128 [R12.64+0x1000], RZ ;  /* 0x001000ff0c007986 */ /* 0x0003e8000c101d06 */
[----:B------:R1:W-:Y:S04]  /*0e20*/  STG.E.128 [R12.64+0x2000], RZ ;  /* 0x002000ff0c007986 */ /* 0x0003e8000c101d06 */
[----:B------:R1:W-:Y:S01]  /*0e30*/  STG.E.128 [R12.64+0x3000], RZ ;  /* 0x003000ff0c007986 */ /* 0x0003e2000c101d06 */
[----:B------:R-:W-:Y:S05]  /*0e40*/  @P1 EXIT ;  /* 0x000000000000194d */ /* 0x000fea0003800000 */
[----:B------:R-:W-:Y:S01]  /*0e50*/  HFMA2.MMA R0, -RZ, RZ, 0, 2.384185791015625e-07 ;  /* 0x00000004ff007435 */ /* 0x000fe200000001ff */
[----:B------:R-:W-:-:S04]  /*0e60*/  IMAD R3, R3, c[0x0][0x230], R4 ;  /* 0x00008c0003037a24 */ /* 0x000fc800078e0204 */
[----:B------:R-:W-:-:S05]  /*0e70*/  IMAD R3, R3, c[0x0][0x170], R2 ;  /* 0x00005c0003037a24 */ /* 0x000fca00078e0202 */
[----:B------:R-:W-:-:S05]  /*0e80*/  IMAD.WIDE R2, R3, R0, c[0x0][0x238] ;  /* 0x00008e0003027625 */ /* 0x000fca00078e0200 */
[----:B------:R-:W-:Y:S01]  /*0e90*/  STG.E [R2.64], RZ ;  /* 0x000000ff02007986 */ /* 0x000fe2000c101906 */
[----:B------:R-:W-:Y:S05]  /*0ea0*/  EXIT ;  /* 0x000000000000794d */ /* 0x000fea0003800000 */
.L_x_720:
        /* <DEDUP_REMOVED lines=13> */
.L_x_1817:


//--------------------- .text._ZN7cutlass13device_kernelIN5flash19enable_sm80_to_sm89INS1_16FlashAttnBwdSm80INS1_25CollectiveMainloopBwdSm80ILi2ELi2EN4cute5tupleIJNS5_1CILi64EEENS7_ILi128EEES8_EEENS_10bfloat16_tEfNS_4arch4Sm80ELb1ELb0ELb0ELb1ELb0ELb0ELb0ELb0ELi2ELi2ELi4ELi2ELb1EEENS1_21CollectiveEpilogueBwdISA_SB_SD_Li256ELb1ELb0ELi2EEENS1_25SingleTileBwdLPTSchedulerILb1ELi128ELb0EEEEEEEEEvNT_6ParamsE --------------------------
	.section	.text._ZN7cutlass13device_kernelIN5flash19enable_sm80_to_sm89INS1_16FlashAttnBwdSm80INS1_25CollectiveMainloopBwdSm80ILi2ELi2EN4cute5tupleIJNS5_1CILi64EEENS7_ILi128EEES8_EEENS_10bfloat16_tEfNS_4arch4Sm80ELb1ELb0ELb0ELb1ELb0ELb0ELb0ELb0ELi2ELi2ELi4ELi2ELb1EEENS1_21CollectiveEpilogueBwdISA_SB_SD_Li256ELb1ELb0ELi2EEENS1_25SingleTileBwdLPTSchedulerILb1ELi128ELb0EEEEEEEEEvNT_6ParamsE,"ax",@progbits
	.sectioninfo	@"SHI_REGISTERS=255"
	.align	128
.text._ZN7cutlass13device_kernelIN5flash19enable_sm80_to_sm89INS1_16FlashAttnBwdSm80INS1_25CollectiveMainloopBwdSm80ILi2ELi2EN4cute5tupleIJNS5_1CILi64EEENS7_ILi128EEES8_EEENS_10bfloat16_tEfNS_4arch4Sm80ELb1ELb0ELb0ELb1ELb0ELb0ELb0ELb0ELi2ELi2ELi4ELi2ELb1EEENS1_21CollectiveEpilogueBwdISA_SB_SD_Li256ELb1ELb0ELi2EEENS1_25SingleTileBwdLPTSchedulerILb1ELi128ELb0EEEEEEEEEvNT_6ParamsE:
        .type           _ZN7cutlass13device_kernelIN5flash19enable_sm80_to_sm89INS1_16FlashAttnBwdSm80INS1_25CollectiveMainloopBwdSm80ILi2ELi2EN4cute5tupleIJNS5_1CILi64EEENS7_ILi128EEES8_EEENS_10bfloat16_tEfNS_4arch4Sm80ELb1ELb0ELb0ELb1ELb0ELb0ELb0ELb0ELi2ELi2ELi4ELi2ELb1EEENS1_21CollectiveEpilogueBwdISA_SB_SD_Li256ELb1ELb0ELi2EEENS1_25SingleTileBwdLPTSchedulerILb1ELi128ELb0EEEEEEEEEvNT_6ParamsE,@function
        .size           _ZN7cutlass13device_kernelIN5flash19enable_sm80_to_sm89INS1_16FlashAttnBwdSm80INS1_25CollectiveMainloopBwdSm80ILi2ELi2EN4cute5tupleIJNS5_1CILi64EEENS7_ILi128EEES8_EEENS_10bfloat16_tEfNS_4arch4Sm80ELb1ELb0ELb0ELb1ELb0ELb0ELb0ELb0ELi2ELi2ELi4ELi2ELb1EEENS1_21CollectiveEpilogueBwdISA_SB_SD_Li256ELb1ELb0ELi2EEENS1_25SingleTileBwdLPTSchedulerILb1ELi128ELb0EEEEEEEEEvNT_6ParamsE,(.L_x_1818 - _ZN7cutlass13device_kernelIN5flash19enable_sm80_to_sm89INS1_16FlashAttnBwdSm80INS1_25CollectiveMainloopBwdSm80ILi2ELi2EN4cute5tupleIJNS5_1CILi64EEENS7_ILi128EEES8_EEENS_10bfloat16_tEfNS_4arch4Sm80ELb1ELb0ELb0ELb1ELb0ELb0ELb0ELb0ELi2ELi2ELi4ELi2ELb1EEENS1_21CollectiveEpilogueBwdISA_SB_SD_Li256ELb1ELb0ELi2EEENS1_25SingleTileBwdLPTSchedulerILb1ELi128ELb0EEEEEEEEEvNT_6ParamsE)
        .other          _ZN7cutlass13device_kernelIN5flash19enable_sm80_to_sm89INS1_16FlashAttnBwdSm80INS1_25CollectiveMainloopBwdSm80ILi2ELi2EN4cute5tupleIJNS5_1CILi64EEENS7_ILi128EEES8_EEENS_10bfloat16_tEfNS_4arch4Sm80ELb1ELb0ELb0ELb1ELb0ELb0ELb0ELb0ELi2ELi2ELi4ELi2ELb1EEENS1_21CollectiveEpilogueBwdISA_SB_SD_Li256ELb1ELb0ELi2EEENS1_25SingleTileBwdLPTSchedulerILb1ELi128ELb0EEEEEEEEEvNT_6ParamsE,@"STO_CUDA_ENTRY STV_DEFAULT"
_ZN7cutlass13device_kernelIN5flash19enable_sm80_to_sm89INS1_16FlashAttnBwdSm80INS1_25CollectiveMainloopBwdSm80ILi2ELi2EN4cute5tupleIJNS5_1CILi64EEENS7_ILi128EEES8_EEENS_10bfloat16_tEfNS_4arch4Sm80ELb1ELb0ELb0ELb1ELb0ELb0ELb0ELb0ELi2ELi2ELi4ELi2ELb1EEENS1_21CollectiveEpilogueBwdISA_SB_SD_Li256ELb1ELb0ELi2EEENS1_25SingleTileBwdLPTSchedulerILb1ELi128ELb0EEEEEEEEEvNT_6ParamsE:
[----:B------:R-:W-:Y:S02]  /*0000*/  MOV R1, c[0x0][0x28] ;  /* 0x00000a0000017a02 */ /* 0x000fe40000000f00 */
[----:B------:R-:W1:Y:S01]  /*0010*/  S2R R8, SR_TID.X ;  /* 0x0000000000087919 */ /* 0x000e620000002100 */
[----:B------:R-:W-:-:S03]  /*0020*/  ULDC.64 UR10, c[0x0][0x118] ;  /* 0x00004600000a7ab9 */ /* 0x000fc60000000a00 */
        /* <DEDUP_REMOVED lines=21> */
.L_x_722:
[----:B------:R-:W-:Y:S02]  /*0180*/  MOV R2, c[0x0][0x3ac] ;  /* 0x0000eb0000027a02 */ /* 0x000fe40000000f00 */
[----:B------:R-:W-:Y:S02]  /*0190*/  MOV R217, R0 ;  /* 0x0000000000d97202 */ /* 0x000fe40000000f00 */
[----:B------:R-:W-:-:S13]  /*01a0*/  ISETP.NE.AND P0, PT, R2, 0x1, PT ;  /* 0x000000010200780c */ /* 0x000fda0003f05270 */
[----:B------:R-:W-:-:S05]  /*01b0*/  @P0 IMAD.HI.U32 R2, R0, c[0x0][0x3b0], RZ ;  /* 0x0000ec0000020a27 */ /* 0x000fca00078e00ff */
[----:B------:R-:W-:-:S05]  /*01c0*/  @P0 SHF.R.U32.HI R217, RZ, c[0x0][0x3b4], R2 ;  /* 0x0000ed00ffd90a19 */ /* 0x000fca0000011602 */
[----:B------:R-:W-:Y:S02]  /*01d0*/  IMAD R3, R217, c[0x0][0x3ac], RZ ;  /* 0x0000eb00d9037a24 */ /* 0x000fe400078e02ff */
.L_x_723:
[----:B------:R-:W-:Y:S01]  /*01e0*/  IMAD.MOV.U32 R2, RZ, RZ, c[0x0][0x3a0] ;  /* 0x0000e800ff027624 */ /* 0x000fe200078e00ff */
[----:B------:R-:W-:Y:S01]  /*01f0*/  ISETP.NE.U32.AND P0, PT, RZ, c[0x0][0x3e0], PT ;  /* 0x0000f800ff007a0c */ /* 0x000fe20003f05070 */
[----:B------:R-:W-:-:S03]  /*0200*/  IMAD.IADD R3, R0, 0x1, -R3 ;  /* 0x0000000100037824 */ /* 0x000fc600078e0a03 */
[----:B------:R-:W-:Y:S01]  /*0210*/  ISETP.NE.AND P1, PT, R2, 0x1, PT ;  /* 0x000000010200780c */ /* 0x000fe20003f25270 */
[----:B------:R-:W-:Y:S01]  /*0220*/  IMAD R4, R4, c[0x0][0x3ac], R3 ;  /* 0x0000eb0004047a24 */ /* 0x000fe200078e0203 */
[----:B------:R-:W-:-:S04]  /*0230*/  ISETP.NE.AND.EX P0, PT, RZ, c[0x0][0x3e4], PT, P0 ;  /* 0x0000f900ff007a0c */ /* 0x000fc80003f05300 */
[----:B------:R-:W-:-:S07]  /*0240*/  MOV R214, R4 ;  /* 0x0000000400d67202 */ /* 0x000fce0000000f00 */
[----:B------:R-:W-:-:S05]  /*0250*/  @P1 IMAD.HI.U32 R0, R4, c[0x0][0x3a4], RZ ;  /* 0x0000e90004001a27 */ /* 0x000fca00078e00ff */
[----:B------:R-:W-:-:S04]  /*0260*/  @P1 SHF.R.U32.HI R214, RZ, c[0x0][0x3a8], R0 ;  /* 0x0000ea00ffd61a19 */ /* 0x000fc80000011600 */
[----:B------:R-:W-:-:S05]  /*0270*/  IADD3 R3, -R214, RZ, RZ ;  /* 0x000000ffd6037210 */ /* 0x000fca0007ffe1ff */
[----:B------:R-:W-:Y:S01]  /*0280*/  IMAD R216, R3, c[0x0][0x3a0], R4 ;  /* 0x0000e80003d87a24 */ /* 0x000fe200078e0204 */
[----:B------:R-:W-:Y:S05]  /*0290*/  @!P0 BRA `(.L_x_724) ;  /* 0x0000004000008947 */ /* 0x000fea0003800000 */
[----:B------:R-:W-:-:S05]  /*02a0*/  MOV R3, 0x4 ;  /* 0x0000000400037802 */ /* 0x000fca0000000f00 */
[----:B------:R-:W-:-:S06]  /*02b0*/  IMAD.WIDE R2, R214, R3, c[0x0][0x3e0] ;  /* 0x0000f800d6027625 */ /* 0x000fcc00078e0203 */
[----:B------:R1:W5:Y:S01]  /*02c0*/  LDG.E R3, [R2.64] ;  /* 0x0000000a02037981 */ /* 0x000362000c1e1900 */
[----:B------:R-:W-:Y:S05]  /*02d0*/  BRA `(.L_x_725) ;  /* 0x000000a000007947 */ /* 0x000fea0003800000 */
.L_x_724:
[----:B------:R-:W-:-:S04]  /*02e0*/  ISETP.NE.U32.AND P0, PT, RZ, c[0x0][0x3d8], PT ;  /* 0x0000f600ff007a0c */ /* 0x000fc80003f05070 */
[----:B------:R-:W-:-:S13]  /*02f0*/  ISETP.NE.AND.EX P0, PT, RZ, c[0x0][0x3dc], PT, P0 ;  /* 0x0000f700ff007a0c */ /* 0x000fda0003f05300 */
[----:B------:R-:W-:Y:S05]  /*0300*/  @!P0 BRA `(.L_x_726) ;  /* 0x0000006000008947 */ /* 0x000fea0003800000 */
[----:B------:R-:W-:-:S05]  /*0310*/  MOV R3, 0x4 ;  /* 0x0000000400037802 */ /* 0x000fca0000000f00 */
[----:B------:R-:W-:-:S05]  /*0320*/  IMAD.WIDE R4, R214, R3, c[0x0][0x3d8] ;  /* 0x0000f600d6047625 */ /* 0x000fca00078e0203 */
[----:B------:R-:W2:Y:S04]  /*0330*/  LDG.E R3, [R4.64] ;  /* 0x0000000a04037981 */ /* 0x000ea8000c1e1900 */
[----:B------:R-:W2:Y:S02]  /*0340*/  LDG.E R0, [R4.64+0x4] ;  /* 0x0000040a04007981 */ /* 0x000ea4000c1e1900 */
[----:B--2---:R-:W-:Y:S01]  /*0350*/  IADD3 R3, -R3, R0, RZ ;  /* 0x0000000003037210 */ /* 0x004fe20007ffe1ff */
[----:B------:R-:W-:Y:S05]  /*0360*/  BRA `(.L_x_725) ;  /* 0x0000001000007947 */ /* 0x000fea0003800000 */
.L_x_726:
[----:B------:R-:W-:-:S04]  /*0370*/  MOV R3, c[0x0][0x3d4] ;  /* 0x0000f50000037a02 */ /* 0x000fc80000000f00 */
.L_x_725:
[----:B-----5:R-:W-:-:S04]  /*0380*/  IADD3 R3, R3, 0x7f, RZ ;  /* 0x0000007f03037810 */ /* 0x020fc80007ffe0ff */
[----:B------:R-:W-:-:S04]  /*0390*/  SHF.R.S32.HI R0, RZ, 0x1f, R3 ;  /* 0x0000001fff007819 */ /* 0x000fc80000011403 */
[----:B------:R-:W-:-:S04]  /*03a0*/  LEA.HI R0, R0, R3, RZ, 0x7 ;  /* 0x0000000300007211 */ /* 0x000fc800078f38ff */
[----:B------:R-:W-:-:S04]  /*03b0*/  SHF.R.S32.HI R0, RZ, 0x7, R0 ;  /* 0x00000007ff007819 */ /* 0x000fc80000011400 */
[----:B------:R-:W-:-:S04]  /*03c0*/  ISETP.GE.AND P0, PT, R217, R0, PT ;  /* 0x00000000d900720c */ /* 0x000fc80003f06270 */
[----:B------:R-:W-:Y:S01]  /*03d0*/  SEL R214, R214, 0xffffffff, !P0 ;  /* 0xffffffffd6d67807 */ /* 0x000fe20004000000 */
[----:B------:R-:W-:Y:S05]  /*03e0*/  BRA `(.L_x_727) ;  /* 0x0000036000007947 */ /* 0x000fea0003800000 */
.L_x_721:
        /* <DEDUP_REMOVED lines=16> */
.L_x_728:
[----:B------:R-:W-:Y:S02]  /*04f0*/  MOV R0, c[0x0][0x3ac] ;  /* 0x0000eb0000007a02 */ /* 0x000fe40000000f00 */
[----:B------:R-:W-:Y:S02]  /*0500*/  MOV R217, R2 ;  /* 0x0000000200d97202 */ /* 0x000fe40000000f00 */
[----:B------:R-:W-:-:S13]  /*0510*/  ISETP.NE.AND P0, PT, R0, 0x1, PT ;  /* 0x000000010000780c */ /* 0x000fda0003f05270 */
[----:B------:R-:W-:-:S05]  /*0520*/  @P0 IMAD.HI.U32 R0, R2, c[0x0][0x3b0], RZ ;  /* 0x0000ec0002000a27 */ /* 0x000fca00078e00ff */
[----:B------:R-:W-:-:S05]  /*0530*/  @P0 SHF.R.U32.HI R217, RZ, c[0x0][0x3b4], R0 ;  /* 0x0000ed00ffd90a19 */ /* 0x000fca0000011600 */
[----:B------:R-:W-:Y:S02]  /*0540*/  IMAD R3, R217, c[0x0][0x3ac], RZ ;  /* 0x0000eb00d9037a24 */ /* 0x000fe400078e02ff */
.L_x_729:
        /* <DEDUP_REMOVED lines=16> */
.L_x_730:
        /* <DEDUP_REMOVED lines=9> */
.L_x_732:
[----:B------:R-:W-:-:S04]  /*06e0*/  MOV R3, c[0x0][0x3d4] ;  /* 0x0000f50000037a02 */ /* 0x000fc80000000f00 */
.L_x_731:
[----:B-----5:R-:W-:-:S04]  /*06f0*/  IADD3 R3, R3, 0x7f, RZ ;  /* 0x0000007f03037810 */ /* 0x020fc80007ffe0ff */
[----:B------:R-:W-:-:S04]  /*0700*/  SHF.R.S32.HI R0, RZ, 0x1f, R3 ;  /* 0x0000001fff007819 */ /* 0x000fc80000011403 */
[----:B------:R-:W-:-:S04]  /*0710*/  LEA.HI R0, R0, R3, RZ, 0x7 ;  /* 0x0000000300007211 */ /* 0x000fc800078f38ff */
[----:B------:R-:W-:-:S04]  /*0720*/  SHF.R.S32.HI R0, RZ, 0x7, R0 ;  /* 0x00000007ff007819 */ /* 0x000fc80000011400 */
[----:B------:R-:W-:-:S04]  /*0730*/  ISETP.GE.AND P0, PT, R217, R0, PT ;  /* 0x00000000d900720c */ /* 0x000fc80003f06270 */
[----:B------:R-:W-:-:S04]  /*0740*/  SEL R214, R214, 0xffffffff, !P0 ;  /* 0xffffffffd6d67807 */ /* 0x000fc80004000000 */
.L_x_727:
[----:B------:R-:W-:-:S13]  /*0750*/  ISETP.GE.AND P0, PT, R214, RZ, PT ;  /* 0x000000ffd600720c */ /* 0x000fda0003f06270 */
[----:B------:R-:W-:Y:S05]  /*0760*/  @!P0 EXIT ;  /* 0x000000000000894d */ /* 0x000fea0003800000 */
[----:B------:R-:W-:Y:S01]  /*0770*/  ISETP.NE.U32.AND P3, PT, RZ, c[0x0][0x2c8], PT ;  /* 0x0000b200ff007a0c */ /* 0x000fe20003f65070 */
[----:B------:R-:W-:Y:S01]  /*0780*/  IMAD.MOV.U32 R7, RZ, RZ, 0x4 ;  /* 0x00000004ff077424 */ /* 0x000fe200078e00ff */
[----:B------:R-:W-:Y:S02]  /*0790*/  ISETP.NE.U32.AND P0, PT, RZ, c[0x0][0x2d8], PT ;  /* 0x0000b600ff007a0c */ /* 0x000fe40003f05070 */
[----:B------:R-:W-:Y:S01]  /*07a0*/  ISETP.NE.AND.EX P3, PT, RZ, c[0x0][0x2cc], PT, P3 ;  /* 0x0000b300ff007a0c */ /* 0x000fe20003f65330 */
[----:B------:R-:W-:Y:S01]  /*07b0*/  IMAD.WIDE R12, R214, R7, c[0x0][0x2c8] ;  /* 0x0000b200d60c7625 */ /* 0x000fe200078e0207 */
[----:B------:R-:W-:Y:S02]  /*07c0*/  ISETP.NE.AND.EX P0, PT, RZ, c[0x0][0x2dc], PT, P0 ;  /* 0x0000b700ff007a0c */ /* 0x000fe40003f05300 */
[----:B------:R-:W-:-:S04]  /*07d0*/  ISETP.NE.U32.AND P1, PT, RZ, c[0x0][0x2d0], PT ;  /* 0x0000b400ff007a0c */ /* 0x000fc80003f25070 */
[----:B------:R-:W-:-:S05]  /*07e0*/  ISETP.NE.AND.EX P1, PT, RZ, c[0x0][0x2d4], PT, P1 ;  /* 0x0000b500ff007a0c */ /* 0x000fca0003f25310 */
[----:B------:R-:W2:Y:S01]  /*07f0*/  @P3 LDG.E R15, [R12.64] ;  /* 0x0000000a0c0f3981 */ /* 0x000ea2000c1e1900 */
[----:B------:R-:W-:Y:S01]  /*0800*/  IMAD.MOV.U32 R215, RZ, RZ, c[0x0][0x168] ;  /* 0x00005a00ffd77624 */ /* 0x000fe200078e00ff */
[----:B------:R-:W-:Y:S01]  /*0810*/  MOV R5, RZ ;  /* 0x000000ff00057202 */ /* 0x000fe20000000f00 */
[----:B------:R-:W-:Y:S02]  /*0820*/  IMAD.MOV.U32 R3, RZ, RZ, RZ ;  /* 0x000000ffff037224 */ /* 0x000fe400078e00ff */
[----:B------:R-:W-:-:S04]  /*0830*/  @P0 IMAD.WIDE R16, R214, R7, c[0x0][0x2d8] ;  /* 0x0000b600d6100625 */ /* 0x000fc800078e0207 */
[C---:B------:R-:W-:Y:S01]  /*0840*/  IMAD.WIDE R10, R214.reuse, R7, c[0x0][0x2d0] ;  /* 0x0000b400d60a7625 */ /* 0x040fe200078e0207 */
[----:B------:R3:W5:Y:S04]  /*0850*/  @P0 LDG.E R215, [R16.64] ;  /* 0x0000000a10d70981 */ /* 0x000768000c1e1900 */
[----:B------:R3:W5:Y:S04]  /*0860*/  @P3 LDG.E R3, [R12.64] ;  /* 0x0000000a0c033981 */ /* 0x000768000c1e1900 */
[----:B------:R3:W5:Y:S01]  /*0870*/  @P1 LDG.E R5, [R10.64] ;  /* 0x0000000a0a051981 */ /* 0x000762000c1e1900 */
[----:B------:R-:W-:Y:S01]  /*0880*/  IMAD.MOV.U32 R207, RZ, RZ, RZ ;  /* 0x000000ffffcf7224 */ /* 0x000fe200078e00ff */
[----:B------:R-:W-:Y:S01]  /*0890*/  MOV R213, c[0x0][0x198] ;  /* 0x0000660000d57a02 */ /* 0x000fe20000000f00 */
[----:B--2---:R-:W-:-:S05]  /*08a0*/  @P3 IMAD R15, R214, 0x40, R15 ;  /* 0x00000040d60f3824 */ /* 0x004fca00078e020f */
[----:B------:R-:W-:-:S04]  /*08b0*/  @P3 SHF.R.S32.HI R0, RZ, 0x1f, R15 ;  /* 0x0000001fff003819 */ /* 0x000fc8000001140f */
[----:B------:R-:W-:-:S04]  /*08c0*/  @P3 LEA.HI R0, R0, R15, RZ, 0x6 ;  /* 0x0000000f00003211 */ /* 0x000fc800078f30ff */
[----:B------:R-:W-:Y:S01]  /*08d0*/  @P3 LOP3.LUT R207, R0, 0xffffffc0, RZ, 0xc0, !PT ;  /* 0xffffffc000cf3812 */ /* 0x000fe200078ec0ff */
[----:B------:R-:W-:Y:S05]  /*08e0*/  @P0 BRA `(.L_x_733) ;  /* 0x0000004000000947 */ /* 0x000fea0003800000 */
[----:B---3--:R-:W-:Y:S05]  /*08f0*/  @!P3 BRA `(.L_x_733) ;  /* 0x000000300000b947 */ /* 0x008fea0003800000 */
[----:B-----5:R-:W2:Y:S04]  /*0900*/  LDG.E R215, [R12.64] ;  /* 0x0000000a0cd77981 */ /* 0x020ea8000c1e1900 */
[----:B------:R-:W2:Y:S02]  /*0910*/  LDG.E R0, [R12.64+0x4] ;  /* 0x0000040a0c007981 */ /* 0x000ea4000c1e1900 */
[----:B--2---:R-:W-:Y:S02]  /*0920*/  IADD3 R215, -R215, R0, RZ ;  /* 0x00000000d7d77210 */ /* 0x004fe40007ffe1ff */
.L_x_733:
[----:B---3--:R-:W-:-:S04]  /*0930*/  ISETP.NE.U32.AND P0, PT, RZ, c[0x0][0x2e0], PT ;  /* 0x0000b800ff007a0c */ /* 0x008fc80003f05070 */
[----:B------:R-:W-:-:S13]  /*0940*/  ISETP.NE.AND.EX P0, PT, RZ, c[0x0][0x2e4], PT, P0 ;  /* 0x0000b900ff007a0c */ /* 0x000fda0003f05300 */
[----:B------:R-:W-:Y:S05]  /*0950*/  @!P0 BRA `(.L_x_734) ;  /* 0x0000003000008947 */ /* 0x000fea0003800000 */
[----:B------:R-:W-:-:S05]  /*0960*/  IMAD.WIDE R6, R214, R7, c[0x0][0x2e0] ;  /* 0x0000b800d6067625 */ /* 0x000fca00078e0207 */
[----:B------:R2:W5:Y:S01]  /*0970*/  LDG.E R213, [R6.64] ;  /* 0x0000000a06d57981 */ /* 0x000562000c1e1900 */
[----:B------:R-:W-:Y:S05]  /*0980*/  BRA `(.L_x_735) ;  /* 0x0000004000007947 */ /* 0x000fea0003800000 */
.L_x_734:
[----:B------:R-:W-:Y:S05]  /*0990*/  @!P1 BRA `(.L_x_735) ;  /* 0x0000003000009947 */ /* 0x000fea0003800000 */
[----:B------:R-:W2:Y:S04]  /*09a0*/  LDG.E R213, [R10.64] ;  /* 0x0000000a0ad57981 */ /* 0x000ea8000c1e1900 */
[----:B------:R-:W2:Y:S02]  /*09b0*/  LDG.E R0, [R10.64+0x4] ;  /* 0x0000040a0a007981 */ /* 0x000ea4000c1e1900 */
[----:B--2---:R-:W-:Y:S02]  /*09c0*/  IADD3 R213, -R213, R0, RZ ;  /* 0x00000000d5d57210 */ /* 0x004fe40007ffe1ff */
.L_x_735:
[----:B------:R-:W-:Y:S01]  /*09d0*/  IMAD.SHL.U32 R210, R217, 0x80, RZ ;  /* 0x00000080d9d27824 */ /* 0x000fe200078e00ff */
[----:B-1---5:R-:W-:Y:S01]  /*09e0*/  IADD3 R2, R215, 0x3f, RZ ;  /* 0x0000003fd7027810 */ /* 0x022fe20007ffe0ff */
[----:B------:R-:W-:Y:S01]  /*09f0*/  CS2R R126, SRZ ;  /* 0x00000000007e7805 */ /* 0x000fe2000001ff00 */
[----:B------:R-:W-:Y:S01]  /*0a00*/  PLOP3.LUT P2, PT, PT, PT, PT, 0x80, 0x0 ;  /* 0x000000000000781c */ /* 0x000fe20003f4f070 */
[----:B------:R-:W-:Y:S01]  /*0a10*/  CS2R R124, SRZ ;  /* 0x00000000007c7805 */ /* 0x000fe2000001ff00 */
[----:B------:R-:W-:Y:S01]  /*0a20*/  IADD3 R0, R210, -c[0x0][0x2a4], -R213 ;  /* 0x8000a900d2007a10 */ /* 0x000fe20007ffe8d5 */
[----:B------:R-:W-:Y:S01]  /*0a30*/  CS2R R130, SRZ ;  /* 0x0000000000827805 */ /* 0x000fe2000001ff00 */
[----:B------:R-:W-:Y:S01]  /*0a40*/  SHF.R.S32.HI R211, RZ, 0x1f, R2 ;  /* 0x0000001fffd37819 */ /* 0x000fe20000011402 */
[----:B------:R-:W-:Y:S01]  /*0a50*/  CS2R R128, SRZ ;  /* 0x0000000000807805 */ /* 0x000fe2000001ff00 */
[----:B------:R-:W-:Y:S01]  /*0a60*/  CS2R R122, SRZ ;  /* 0x00000000007a7805 */ /* 0x000fe2000001ff00 */
[----:B------:R-:W-:Y:S01]  /*0a70*/  IMAD.IADD R0, R0, 0x1, R215 ;  /* 0x0000000100007824 */ /* 0x000fe200078e02d7 */
[----:B------:R-:W-:Y:S01]  /*0a80*/  LEA.HI R211, R211, R2, RZ, 0x6 ;  /* 0x00000002d3d37211 */ /* 0x000fe200078f30ff */
[----:B------:R-:W-:Y:S01]  /*0a90*/  CS2R R120, SRZ ;  /* 0x0000000000787805 */ /* 0x000fe2000001ff00 */
[----:B------:R-:W-:Y:S01]  /*0aa0*/  CS2R R118, SRZ ;  /* 0x0000000000767805 */ /* 0x000fe2000001ff00 */
[----:B------:R-:W-:Y:S01]  /*0ab0*/  CS2R R116, SRZ ;  /* 0x0000000000747805 */ /* 0x000fe2000001ff00 */
[----:B------:R-:W-:Y:S01]  /*0ac0*/  SHF.R.S32.HI R235, RZ, 0x1f, R0 ;  /* 0x0000001fffeb7819 */ /* 0x000fe20000011400 */
[----:B------:R-:W-:Y:S01]  /*0ad0*/  CS2R R110, SRZ ;  /* 0x00000000006e7805 */ /* 0x000fe2000001ff00 */
[----:B------:R-:W-:Y:S01]  /*0ae0*/  SHF.R.S32.HI R211, RZ, 0x6, R211 ;  /* 0x00000006ffd37819 */ /* 0x000fe200000114d3 */
        /* <DEDUP_REMOVED lines=30> */
[--C-:B------:R-:W-:Y:S01]  /*0cd0*/  IMAD.MOV.U32 R13, RZ, RZ, R216.reuse ;  /* 0x000000ffff0d7224 */ /* 0x100fe200078e00d8 */
[----:B------:R-:W-:Y:S01]  /*0ce0*/  SHF.R.S32.HI R2, RZ, 0x1f, R216 ;  /* 0x0000001fff027819 */ /* 0x000fe200000114d8 */
[----:B------:R-:W-:Y:S01]  /*0cf0*/  IMAD.SHL.U32 R222, R8, 0x4, RZ ;  /* 0x0000000408de7824 */ /* 0x000fe200078e00ff */
[----:B------:R-:W-:Y:S01]  /*0d00*/  ISETP.NE.AND P0, PT, R0, 0x1, PT ;  /* 0x000000010000780c */ /* 0x000fe20003f05270 */
[----:B------:R-:W-:Y:S01]  /*0d10*/  IMAD.SHL.U32 R204, R207, 0x40, RZ ;  /* 0x00000040cfcc7824 */ /* 0x000fe200078e00ff */
[-C--:B------:R-:W-:Y:S01]  /*0d20*/  LEA.HI R17, R15, R8.reuse, RZ, 0x3 ;  /* 0x000000080f117211 */ /* 0x080fe200078f18ff */
[----:B------:R-:W-:Y:S01]  /*0d30*/  IMAD R11, R2, c[0x0][0x238], RZ ;  /* 0x00008e00020b7a24 */ /* 0x000fe200078e02ff */
[--C-:B------:R-:W-:Y:S01]  /*0d40*/  SHF.R.S32.HI R9, RZ, 0x1f, R8.reuse ;  /* 0x0000001fff097819 */ /* 0x100fe20000011408 */
[----:B------:R-:W-:Y:S01]  /*0d50*/  ULDC.64 UR4, c[0x0][0x1d8] ;  /* 0x0000760000047ab9 */ /* 0x000fe20000000a00 */
[----:B--2---:R-:W-:Y:S01]  /*0d60*/  LOP3.LUT R7, R17, 0xfffffff8, RZ, 0xc0, !PT ;  /* 0xfffffff811077812 */ /* 0x004fe200078ec0ff */
[C---:B------:R-:W-:Y:S01]  /*0d70*/  IMAD R11, R216.reuse, c[0x0][0x23c], R11 ;  /* 0x00008f00d80b7a24 */ /* 0x040fe200078e020b */
[----:B------:R-:W-:Y:S01]  /*0d80*/  SHF.R.S32.HI R212, RZ, 0x3, R17 ;  /* 0x00000003ffd47819 */ /* 0x000fe20000011411 */
[C---:B------:R-:W-:Y:S01]  /*0d90*/  IMAD.WIDE.U32 R26, R216.reuse, c[0x0][0x238], R8 ;  /* 0x00008e00d81a7a25 */ /* 0x040fe200078e0008 */
[----:B------:R-:W-:Y:S01]  /*0da0*/  LEA.HI R19, R15, R8, RZ, 0x4 ;  /* 0x000000080f137211 */ /* 0x000fe200078f20ff */
[----:B------:R-:W-:Y:S01]  /*0db0*/  USHF.L.U32 UR6, UR4, 0x6, URZ ;  /* 0x0000000604067899 */ /* 0x000fe2000800063f */
[----:B------:R-:W-:Y:S01]  /*0dc0*/  SHF.R.S32.HI R6, RZ, 0x1f, R212 ;  /* 0x0000001fff067819 */ /* 0x000fe200000114d4 */
[----:B------:R-:W-:Y:S01]  /*0dd0*/  @P0 IMAD.HI.U32 R0, R216, c[0x0][0x24c], RZ ;  /* 0x00009300d8000a27 */ /* 0x000fe200078e00ff */
[----:B------:R-:W-:Y:S01]  /*0de0*/  IADD3 R220, P2, R212, R3, RZ ;  /* 0x00000003d4dc7210 */ /* 0x000fe20007f5e0ff */
[----:B------:R-:W-:Y:S01]  /*0df0*/  UMOV UR8, 0x6 ;  /* 0x0000000600087882 */ /* 0x000fe20000000000 */
[----:B------:R-:W-:Y:S01]  /*0e00*/  SHF.R.S32.HI R223, RZ, 0x1f, R222 ;  /* 0x0000001fffdf7819 */ /* 0x000fe200000114de */
[----:B------:R-:W-:Y:S01]  /*0e10*/  IMAD.IADD R4, R8, 0x1, -R7 ;  /* 0x0000000108047824 */ /* 0x000fe200078e0a07 */
[----:B------:R-:W-:Y:S01]  /*0e20*/  @P0 SHF.R.U32.HI R13, RZ, c[0x0][0x250], R0 ;  /* 0x00009400ff0d0a19 */ /* 0x000fe20000011600 */
[----:B------:R-:W-:Y:S01]  /*0e30*/  IMAD.IADD R7, R213, 0x1, -R210 ;  /* 0x00000001d5077824 */ /* 0x000fe200078e0ad2 */
[----:B------:R-:W-:Y:S01]  /*0e40*/  IADD3 R24, P0, R212, R5, RZ ;  /* 0x00000005d4187210 */ /* 0x000fe20007f1e0ff */
[----:B------:R-:W-:Y:S01]  /*0e50*/  IMAD.SHL.U32 R20, R4, 0x8, RZ ;  /* 0x0000000804147824 */ /* 0x000fe200078e00ff */
[----:B------:R-:W-:Y:S01]  /*0e60*/  SHF.R.S32.HI R12, RZ, 0x1f, R13 ;  /* 0x0000001fff0c7819 */ /* 0x000fe2000001140d */
[----:B------:R-:W-:Y:S01]  /*0e70*/  IMAD.IADD R0, R7, 0x1, -R212 ;  /* 0x0000000107007824 */ /* 0x000fe200078e0ad4 */
[-C--:B------:R-:W-:Y:S01]  /*0e80*/  LEA.HI.X.SX32 R3, R3, R6.reuse, 0x1, P2 ;  /* 0x0000000603037211 */ /* 0x080fe200010f0eff */
[----:B------:R-:W-:Y:S01]  /*0e90*/  IMAD.IADD R27, R27, 0x1, R11 ;  /* 0x000000011b1b7824 */ /* 0x000fe200078e020b */
[----:B------:R-:W-:Y:S01]  /*0ea0*/  LEA.HI.X.SX32 R25, R5, R6, 0x1, P0 ;  /* 0x0000000605197211 */ /* 0x000fe200000f0eff */
[----:B------:R-:W-:Y:S01]  /*0eb0*/  IMAD R22, R12, c[0x0][0x1e0], RZ ;  /* 0x000078000c167a24 */ /* 0x000fe200078e02ff */
[----:B------:R-:W-:Y:S01]  /*0ec0*/  SHF.R.S32.HI R6, RZ, 0x1f, R214 ;  /* 0x0000001fff067819 */ /* 0x000fe200000114d6 */
[----:B------:R-:W-:Y:S01]  /*0ed0*/  IMAD R5, R2, c[0x0][0x288], RZ ;  /* 0x0000a20002057a24 */ /* 0x000fe200078e02ff */
[----:B------:R-:W-:Y:S01]  /*0ee0*/  SHF.R.S32.HI R21, RZ, 0x1f, R20 ;  /* 0x0000001fff157819 */ /* 0x000fe20000011414 */
[C---:B------:R-:W-:Y:S01]  /*0ef0*/  IMAD R22, R13.reuse, c[0x0][0x1e4], R22 ;  /* 0x000079000d167a24 */ /* 0x040fe200078e0216 */
[----:B------:R-:W-:Y:S01]  /*0f00*/  ISETP.GE.AND P2, PT, R0, 0x1, PT ;  /* 0x000000010000780c */ /* 0x000fe20003f46270 */
[----:B------:R-:W-:Y:S01]  /*0f10*/  IMAD R28, R216, c[0x0][0x28c], R5 ;  /* 0x0000a300d81c7a24 */ /* 0x000fe200078e0205 */
[C---:B------:R-:W-:Y:S01]  /*0f20*/  ISETP.GE.AND P0, PT, R0.reuse, 0x21, PT ;  /* 0x000000210000780c */ /* 0x040fe20003f06270 */
[----:B------:R-:W-:Y:S01]  /*0f30*/  IMAD.WIDE.U32 R10, R13, c[0x0][0x1e0], R20 ;  /* 0x000078000d0a7a25 */ /* 0x000fe200078e0014 */
[C---:B------:R-:W-:Y:S01]  /*0f40*/  ISETP.GE.AND P6, PT, R0.reuse, 0x41, PT ;  /* 0x000000410000780c */ /* 0x040fe20003fc6270 */
[----:B------:R-:W-:Y:S01]  /*0f50*/  USHF.L.U64.HI UR5, UR4, UR8, UR5 ;  /* 0x0000000804057299 */ /* 0x000fe20008010205 */
[----:B------:R-:W-:Y:S01]  /*0f60*/  ISETP.GE.AND P5, PT, R0, 0x61, PT ;  /* 0x000000610000780c */ /* 0x000fe20003fa6270 */
[----:B------:R-:W-:Y:S01]  /*0f70*/  IMAD.IADD R23, R11, 0x1, R22 ;  /* 0x000000010b177824 */ /* 0x000fe200078e0216 */
[----:B------:R-:W-:Y:S01]  /*0f80*/  SEL R0, R214, RZ, !P3 ;  /* 0x000000ffd6007207 */ /* 0x000fe20005800000 */
[----:B------:R-:W-:Y:S01]  /*0f90*/  IMAD.MOV.U32 R22, RZ, RZ, R10 ;  /* 0x000000ffff167224 */ /* 0x000fe200078e000a */
[----:B------:R-:W-:Y:S01]  /*0fa0*/  SEL R14, R6, RZ, !P3 ;  /* 0x000000ff060e7207 */ /* 0x000fe20005800000 */
[----:B------:R-:W-:Y:S01]  /*0fb0*/  IMAD R11, R2, c[0x0][0x270], RZ ;  /* 0x00009c00020b7a24 */ /* 0x000fe200078e02ff */
[----:B------:R-:W-:Y:S01]  /*0fc0*/  SEL R10, R214, RZ, !P1 ;  /* 0x000000ffd60a7207 */ /* 0x000fe20004800000 */
[----:B------:R-:W-:Y:S01]  /*0fd0*/  IMAD.WIDE.U32 R26, R0, c[0x0][0x240], R26 ;  /* 0x00009000001a7a25 */ /* 0x000fe200078e001a */
[----:B------:R-:W-:-:S02]  /*0fe0*/  SEL R6, R6, RZ, !P1 ;  /* 0x000000ff06067207 */ /* 0x000fc40004800000 */
[----:B------:R-:W-:Y:S01]  /*0ff0*/  SHF.R.S32.HI R18, RZ, 0x1f, R204 ;  /* 0x0000001fff127819 */ /* 0x000fe200000114cc */
[----:B------:R-:W-:Y:S01]  /*1000*/  IMAD R203, R14, c[0x0][0x240], RZ ;  /* 0x000090000ecb7a24 */ /* 0x000fe200078e02ff */
[----:B------:R-:W-:Y:S01]  /*1010*/  SHF.R.S32.HI R5, RZ, 0x4, R19 ;  /* 0x00000004ff057819 */ /* 0x000fe20000011413 */
[----:B------:R-:W-:Y:S01]  /*1020*/  IMAD R34, R216, c[0x0][0x274], R11 ;  /* 0x00009d00d8227a24 */ /* 0x000fe200078e020b */
[----:B------:R-:W-:Y:S01]  /*1030*/  IADD3 R204, P1, R204, R26, RZ ;  /* 0x0000001acccc7210 */ /* 0x000fe20007f3e0ff */
[----:B------:R-:W-:Y:S01]  /*1040*/  IMAD R203, R0, c[0x0][0x244], R203 ;  /* 0x0000910000cb7a24 */ /* 0x000fe200078e02cb */
[----:B------:R-:W-:Y:S01]  /*1050*/  LEA.HI R16, R19, R5, RZ, 0x1 ;  /* 0x0000000513107211 */ /* 0x000fe200078f08ff */
[----:B------:R-:W-:Y:S01]  /*1060*/  IMAD.WIDE.U32 R30, R216, c[0x0][0x288], R222 ;  /* 0x0000a200d81e7a25 */ /* 0x000fe200078e00de */
[----:B------:R-:W-:Y:S02]  /*1070*/  ISETP.GE.OR P4, PT, R20, c[0x0][0x1cc], !P2 ;  /* 0x0000730014007a0c */ /* 0x000fe40005786670 */
[----:B------:R-:W-:Y:S01]  /*1080*/  IADD3.X R203, R18, R27, R203, P1, !PT ;  /* 0x0000001b12cb7210 */ /* 0x000fe20000ffe4cb */
[----:B------:R-:W-:Y:S01]  /*1090*/  IMAD R11, R6, c[0x0][0x1e8], RZ ;  /* 0x00007a00060b7a24 */ /* 0x000fe200078e02ff */
[----:B------:R-:W-:Y:S01]  /*10a0*/  LOP3.LUT R16, R16, 0xfffffffe, RZ, 0xc0, !PT ;  /* 0xfffffffe10107812 */ /* 0x000fe200078ec0ff */
[----:B------:R-:W-:Y:S01]  /*10b0*/  IMAD.WIDE.U32 R36, R216, c[0x0][0x270], R222 ;  /* 0x00009c00d8247a25 */ /* 0x000fe200078e00de */
[----:B------:R-:W-:-:S02]  /*10c0*/  ISETP.GE.OR P2, PT, R20, c[0x0][0x19c], !P2 ;  /* 0x0000670014007a0c */ /* 0x000fc40005746670 */
[----:B------:R-:W-:Y:S01]  /*10d0*/  LOP3.LUT R19, R19, 0xfffffff0, RZ, 0xc0, !PT ;  /* 0xfffffff013137812 */ /* 0x000fe200078ec0ff */
[----:B------:R-:W-:Y:S01]  /*10e0*/  IMAD.SHL.U32 R27, R212, 0x40, RZ ;  /* 0x00000040d41b7824 */ /* 0x000fe200078e00ff */
[-C--:B------:R-:W-:Y:S01]  /*10f0*/  LEA.HI R197, R15, R8.reuse, RZ, 0x7 ;  /* 0x000000080fc57211 */ /* 0x080fe200078f38ff */
[----:B------:R-:W-:Y:S02]  /*1100*/  IMAD.IADD R29, R31, 0x1, R28 ;  /* 0x000000011f1d7824 */ /* 0x000fe400078e021c */
[C---:B------:R-:W-:Y:S01]  /*1110*/  IMAD R32, R10.reuse, c[0x0][0x1ec], R11 ;  /* 0x00007b000a207a24 */ /* 0x040fe200078e020b */
[----:B------:R-:W-:Y:S01]  /*1120*/  LOP3.LUT R27, R27, 0x1c0, RZ, 0xc0, !PT ;  /* 0x000001c01b1b7812 */ /* 0x000fe200078ec0ff */
[----:B------:R-:W-:Y:S01]  /*1130*/  IMAD.WIDE.U32 R22, R10, c[0x0][0x1e8], R22 ;  /* 0x00007a000a167a25 */ /* 0x000fe200078e0016 */
[----:B------:R-:W-:Y:S02]  /*1140*/  LEA.HI R11, R15, R8, RZ, 0x6 ;  /* 0x000000080f0b7211 */ /* 0x000fe400078f30ff */
[----:B------:R-:W-:Y:S01]  /*1150*/  SHF.R.U32.HI R18, RZ, 0x3, R27 ;  /* 0x00000003ff127819 */ /* 0x000fe2000001161b */
[----:B------:R-:W-:Y:S01]  /*1160*/  IMAD.IADD R35, R37, 0x1, R34 ;  /* 0x0000000125237824 */ /* 0x000fe200078e0222 */
[----:B------:R-:W-:Y:S01]  /*1170*/  SHF.R.S32.HI R11, RZ, 0x6, R11 ;  /* 0x00000006ff0b7819 */ /* 0x000fe2000001140b */
[----:B------:R-:W-:Y:S01]  /*1180*/  IMAD R31, R14, c[0x0][0x278], RZ ;  /* 0x00009e000e1f7a24 */ /* 0x000fe200078e02ff */
[----:B------:R-:W-:Y:S01]  /*1190*/  SHF.R.U32.HI R197, RZ, 0x4, R197 ;  /* 0x00000004ffc57819 */ /* 0x000fe200000116c5 */
[----:B------:R-:W-:-:S02]  /*11a0*/  IMAD.MOV.U32 R34, RZ, RZ, R36 ;  /* 0x000000ffff227224 */ /* 0x000fc400078e0024 */
[----:B------:R-:W-:Y:S02]  /*11b0*/  IMAD.MOV.U32 R28, RZ, RZ, R30 ;  /* 0x000000ffff1c7224 */ /* 0x000fe400078e001e */
[----:B------:R-:W-:-:S04]  /*11c0*/  IMAD.WIDE R24, R217, 0x80, R24 ;  /* 0x00000080d9187825 */ /* 0x000fc800078e0218 */
[----:B------:R-:W-:Y:S01]  /*11d0*/  IMAD.IADD R33, R23, 0x1, R32 ;  /* 0x0000000117217824 */ /* 0x000fe200078e0220 */
[----:B------:R-:W-:Y:S01]  /*11e0*/  SHF.R.S32.HI R23, RZ, 0x1f, R207 ;  /* 0x0000001fff177819 */ /* 0x000fe200000114cf */
[C---:B------:R-:W-:Y:S02]  /*11f0*/  IMAD R208, R0.reuse, c[0x0][0x27c], R31 ;  /* 0x00009f0000d07a24 */ /* 0x040fe400078e021f */
[----:B------:R-:W-:Y:S02]  /*1200*/  IMAD.IADD R16, R5, 0x1, -R16 ;  /* 0x0000000105107824 */ /* 0x000fe400078e0a10 */
[----:B------:R-:W-:Y:S01]  /*1210*/  IMAD.MOV.U32 R32, RZ, RZ, R22 ;  /* 0x000000ffff207224 */ /* 0x000fe200078e0016 */
[----:B------:R-:W-:Y:S01]  /*1220*/  LOP3.LUT R22, R27, 0x38, R20, 0xf8, !PT ;  /* 0x000000381b167812 */ /* 0x000fe200078ef814 */
[----:B------:R-:W-:-:S04]  /*1230*/  IMAD.WIDE.U32 R30, R0, c[0x0][0x278], R34 ;  /* 0x00009e00001e7a25 */ /* 0x000fc800078e0022 */
[----:B------:R-:W-:Y:S01]  /*1240*/  IMAD R5, R14, c[0x0][0x290], RZ ;  /* 0x0000a4000e057a24 */ /* 0x000fe200078e02ff */
[----:B------:R-:W-:Y:S01]  /*1250*/  IADD3 R209, P3, R207, R30, RZ ;  /* 0x0000001ecfd17210 */ /* 0x000fe20007f7e0ff */
[----:B------:R-:W-:Y:S02]  /*1260*/  IMAD R12, R12, c[0x0][0x1b0], RZ ;  /* 0x00006c000c0c7a24 */ /* 0x000fe400078e02ff */
[----:B------:R-:W-:Y:S01]  /*1270*/  IMAD.WIDE.U32 R28, R0, c[0x0][0x290], R28 ;  /* 0x0000a400001c7a25 */ /* 0x000fe200078e001c */
[----:B------:R-:W-:Y:S02]  /*1280*/  IADD3.X R208, R23, R31, R208, P3, !PT ;  /* 0x0000001f17d07210 */ /* 0x000fe40001ffe4d0 */
[----:B------:R-:W-:Y:S01]  /*1290*/  ISETP.GE.OR P3, PT, R20, c[0x0][0x1cc], !P0 ;  /* 0x0000730014007a0c */ /* 0x000fe20004766670 */
[----:B------:R-:W-:Y:S01]  /*12a0*/  IMAD R27, R25, c[0x0][0x1d8], RZ ;  /* 0x00007600191b7a24 */ /* 0x000fe200078e02ff */
[----:B------:R-:W-:Y:S01]  /*12b0*/  IADD3 R207, P1, R207, R28, RZ ;  /* 0x0000001ccfcf7210 */ /* 0x000fe20007f3e0ff */
[----:B------:R-:W-:Y:S01]  /*12c0*/  IMAD R206, R0, c[0x0][0x294], R5 ;  /* 0x0000a50000ce7a24 */ /* 0x000fe200078e0205 */
[----:B------:R-:W-:Y:S01]  /*12d0*/  ISETP.GE.OR P0, PT, R20, c[0x0][0x19c], !P0 ;  /* 0x0000670014007a0c */ /* 0x000fe20004706670 */
[----:B------:R-:W-:-:S02]  /*12e0*/  IMAD R12, R13, c[0x0][0x1b4], R12 ;  /* 0x00006d000d0c7a24 */ /* 0x000fc400078e020c */
[----:B------:R-:W-:Y:S01]  /*12f0*/  IMAD.WIDE.U32 R34, R13, c[0x0][0x1b0], R20 ;  /* 0x00006c000d227a25 */ /* 0x000fe200078e0014 */
[----:B------:R-:W-:-:S03]  /*1300*/  IADD3.X R206, R23, R29, R206, P1, !PT ;  /* 0x0000001d17ce7210 */ /* 0x000fc60000ffe4ce */
[C---:B------:R-:W-:Y:S02]  /*1310*/  IMAD R13, R24.reuse, c[0x0][0x1dc], R27 ;  /* 0x00007700180d7a24 */ /* 0x040fe400078e021b */
[----:B------:R-:W-:-:S04]  /*1320*/  IMAD.WIDE.U32 R32, R24, c[0x0][0x1d8], R32 ;  /* 0x0000760018207a25 */ /* 0x000fc800078e0020 */
[----:B------:R-:W-:Y:S01]  /*1330*/  IMAD.IADD R13, R33, 0x1, R13 ;  /* 0x00000001210d7824 */ /* 0x000fe200078e020d */
[C---:B------:R-:W-:Y:S01]  /*1340*/  LEA R26, P1, R32.reuse, c[0x0][0x1c0], 0x1 ;  /* 0x00007000201a7a11 */ /* 0x040fe200078208ff */
[----:B------:R-:W-:Y:S02]  /*1350*/  IMAD.SHL.U32 R5, R11, 0x200, RZ ;  /* 0x000002000b057824 */ /* 0x000fe400078e00ff */
[----:B------:R-:W-:Y:S01]  /*1360*/  IMAD.IADD R35, R35, 0x1, R12 ;  /* 0x0000000123237824 */ /* 0x000fe200078e020c */
[----:B------:R-:W-:Y:S01]  /*1370*/  LEA.HI.X R27, R32, c[0x0][0x1c4], R13, 0x1, P1 ;  /* 0x00007100201b7a11 */ /* 0x000fe200008f0c0d */
[----:B------:R-:W-:Y:S01]  /*1380*/  IMAD R13, R6, c[0x0][0x1b8], RZ ;  /* 0x00006e00060d7a24 */ /* 0x000fe200078e02ff */
[----:B------:R-:W-:Y:S01]  /*1390*/  LEA.HI R12, R15, R8, RZ, 0x2 ;  /* 0x000000080f0c7211 */ /* 0x000fe200078f10ff */
[----:B------:R-:W-:Y:S01]  /*13a0*/  IMAD.WIDE.U32 R34, R10, c[0x0][0x1b8], R34 ;  /* 0x00006e000a227a25 */ /* 0x000fe200078e0022 */
[----:B------:R-:W-:Y:S02]  /*13b0*/  LOP3.LUT R18, R5, R22, R18, 0xf6, !PT ;  /* 0x0000001605127212 */ /* 0x000fe400078ef612 */
[----:B------:R-:W-:Y:S01]  /*13c0*/  IADD3 R28, P1, R26, UR6, RZ ;  /* 0x000000061a1c7c10 */ /* 0x000fe2000ff3e0ff */
[----:B------:R-:W-:Y:S01]  /*13d0*/  IMAD R13, R10, c[0x0][0x1bc], R13 ;  /* 0x00006f000a0d7a24 */ /* 0x000fe200078e020d */
[--C-:B------:R-:W-:Y:S01]  /*13e0*/  SHF.R.S32.HI R23, RZ, 0x2, R12.reuse ;  /* 0x00000002ff177819 */ /* 0x100fe2000001140c */
[----:B------:R-:W-:Y:S01]  /*13f0*/  IMAD.SHL.U32 R6, R18, 0x2, RZ ;  /* 0x0000000212067824 */ /* 0x000fe200078e00ff */
[----:B------:R-:W-:Y:S01]  /*1400*/  SHF.R.S32.HI R22, RZ, 0x1f, R12 ;  /* 0x0000001fff167819 */ /* 0x000fe2000001140c */
[----:B------:R-:W-:Y:S01]  /*1410*/  IMAD.IADD R35, R35, 0x1, R13 ;  /* 0x0000000123237824 */ /* 0x000fe200078e020d */
[----:B------:R-:W-:Y:S01]  /*1420*/  IADD3.X R29, R27, UR5, RZ, P1, !PT ;  /* 0x000000051b1d7c10 */ /* 0x000fe20008ffe4ff */
[----:B------:R-:W-:Y:S01]  /*1430*/  IMAD R13, R25, c[0x0][0x1a8], RZ ;  /* 0x00006a00190d7a24 */ /* 0x000fe200078e02ff */
[----:B------:R-:W-:Y:S01]  /*1440*/  LEA.HI R22, R22, R23, RZ, 0x3 ;  /* 0x0000001716167211 */ /* 0x000fe200078f18ff */
[----:B------:R-:W-:Y:S01]  /*1450*/  @!PT LDS RZ, [RZ] ;  /* 0x00000000fffff984 */ /* 0x000fe20000000800 */
[----:B------:R-:W-:Y:S01]  /*1460*/  @!PT LDS RZ, [RZ] ;  /* 0x00000000fffff984 */ /* 0x000fe20000000800 */
[----:B------:R-:W-:Y:S01]  /*1470*/  @!PT LDS RZ, [RZ] ;  /* 0x00000000fffff984 */ /* 0x000fe20000000800 */
[----:B------:R1:W-:Y:S01]  /*1480*/  LDGSTS.E.BYPASS.LTC128B.128 [R6+0x4080], [R26.64], !P4 ;  /* 0x040800001a067fae */ /* 0x0003e2000e101d4a */
[----:B------:R-:W-:Y:S01]  /*1490*/  IADD3 R30, P1, R28, UR6, RZ ;  /* 0x000000061c1e7c10 */ /* 0x000fe2000ff3e0ff */
[----:B------:R-:W-:Y:S01]  /*14a0*/  IMAD R13, R24, c[0x0][0x1ac], R13 ;  /* 0x00006b00180d7a24 */ /* 0x000fe200078e020d */
[----:B------:R-:W-:Y:S01]  /*14b0*/  LOP3.LUT R10, R22, 0xfffffff8, RZ, 0xc0, !PT ;  /* 0xfffffff8160a7812 */ /* 0x000fe200078ec0ff */
[----:B------:R2:W-:Y:S01]  /*14c0*/  LDGSTS.E.BYPASS.LTC128B.128 [R6+0x5080], [R28.64], !P3 ;  /* 0x050800001c067fae */ /* 0x0005e2000d901d4a */
[----:B------:R-:W-:Y:S01]  /*14d0*/  ISETP.GE.OR P4, PT, R20, c[0x0][0x1cc], !P6 ;  /* 0x0000730014007a0c */ /* 0x000fe20007786670 */
[----:B------:R-:W-:Y:S01]  /*14e0*/  IMAD.WIDE.U32 R34, R24, c[0x0][0x1a8], R34 ;  /* 0x00006a0018227a25 */ /* 0x000fe200078e0022 */
[----:B------:R-:W-:-:S02]  /*14f0*/  ISETP.GE.OR P3, PT, R20, c[0x0][0x1cc], !P5 ;  /* 0x0000730014007a0c */ /* 0x000fc40006f66670 */
[----:B------:R-:W-:Y:S01]  /*1500*/  IADD3.X R31, R29, UR5, RZ, P1, !PT ;  /* 0x000000051d1f7c10 */ /* 0x000fe20008ffe4ff */
[----:B------:R-:W-:Y:S01]  /*1510*/  IMAD.IADD R10, R23, 0x1, -R10 ;  /* 0x00000001170a7824 */ /* 0x000fe200078e0a0a */
[----:B------:R-:W-:Y:S01]  /*1520*/  IADD3 R22, P1, R30, UR6, RZ ;  /* 0x000000061e167c10 */ /* 0x000fe2000ff3e0ff */
[----:B------:R-:W-:Y:S01]  /*1530*/  IMAD.IADD R13, R35, 0x1, R13 ;  /* 0x00000001230d7824 */ /* 0x000fe200078e020d */
[----:B------:R-:W-:Y:S01]  /*1540*/  ISETP.GE.OR P6, PT, R20, c[0x0][0x19c], !P6 ;  /* 0x0000670014007a0c */ /* 0x000fe200077c6670 */
[----:B------:R-:W-:Y:S01]  /*1550*/  IMAD R25, R2, c[0x0][0x180], RZ ;  /* 0x0000600002197a24 */ /* 0x000fe200078e02ff */
[----:B------:R-:W-:Y:S01]  /*1560*/  IADD3.X R23, R31, UR5, RZ, P1, !PT ;  /* 0x000000051f177c10 */ /* 0x000fe20008ffe4ff */
[----:B------:R-:W-:Y:S01]  /*1570*/  ULDC.64 UR4, c[0x0][0x1a8] ;  /* 0x00006a0000047ab9 */ /* 0x000fe20000000a00 */
[----:B------:R-:W-:Y:S01]  /*1580*/  ISETP.GE.OR P5, PT, R20, c[0x0][0x19c], !P5 ;  /* 0x0000670014007a0c */ /* 0x000fe20006fa6670 */
[----:B------:R3:W-:Y:S01]  /*1590*/  LDGSTS.E.BYPASS.LTC128B.128 [R6+0x6080], [R30.64], !P4 ;  /* 0x060800001e067fae */ /* 0x0007e2000e101d4a */
[----:B------:R-:W-:Y:S01]  /*15a0*/  USHF.L.U32 UR13, UR4, 0x6, URZ ;  /* 0x00000006040d7899 */ /* 0x000fe2000800063f */
[----:B------:R-:W-:Y:S01]  /*15b0*/  IMAD R25, R216, c[0x0][0x184], R25 ;  /* 0x00006100d8197a24 */ /* 0x000fe200078e0219 */
[----:B------:R-:W-:Y:S01]  /*15c0*/  USHF.L.U64.HI UR5, UR4, UR8, UR5 ;  /* 0x0000000804057299 */ /* 0x000fe20008010205 */
[----:B------:R4:W-:Y:S01]  /*15d0*/  LDGSTS.E.BYPASS.LTC128B.128 [R6+0x7080], [R22.64], !P3 ;  /* 0x0708000016067fae */ /* 0x0009e2000d901d4a */
[----:B------:R-:W-:Y:S01]  /*15e0*/  ISETP.GE.AND P4, PT, R20, c[0x0][0x16c], PT ;  /* 0x00005b0014007a0c */ /* 0x000fe20003f86270 */
[----:B------:R-:W-:Y:S01]  /*15f0*/  IMAD R196, R16, 0x800, R5 ;  /* 0x0000080010c47824 */ /* 0x000fe200078e0205 */
[----:B------:R-:W-:Y:S01]  /*1600*/  ISETP.GE.AND P3, PT, R20, c[0x0][0x1fc], PT ;  /* 0x00007f0014007a0c */ /* 0x000fe20003f66270 */
[----:B------:R-:W0:Y:S01]  /*1610*/  LDGDEPBAR ;  /* 0x00000000000079af */ /* 0x000e220000000000 */
[----:B-1----:R-:W-:Y:S01]  /*1620*/  IMAD.WIDE.U32 R26, R216, c[0x0][0x180], R20 ;  /* 0x00006000d81a7a25 */ /* 0x002fe200078e0014 */
[----:B------:R-:W-:Y:S01]  /*1630*/  ULDC.64 UR6, c[0x0][0x208] ;  /* 0x0000820000067ab9 */ /* 0x000fe20000000a00 */
[----:B------:R-:W-:Y:S01]  /*1640*/  IADD3 R228, R6, 0x4080, RZ ;  /* 0x0000408006e47810 */ /* 0x000fe20007ffe0ff */
[----:B------:R-:W-:Y:S01]  /*1650*/  USHF.L.U64.HI UR9, UR6, UR8, UR7 ;  /* 0x0000000806097299 */ /* 0x000fe20008010207 */
[C---:B--2---:R-:W-:Y:S01]  /*1660*/  LEA R28, P1, R34.reuse, c[0x0][0x190], 0x1 ;  /* 0x00006400221c7a11 */ /* 0x044fe200078208ff */
[----:B------:R-:W-:Y:S01]  /*1670*/  IMAD.IADD R25, R27, 0x1, R25 ;  /* 0x000000011b197824 */ /* 0x000fe200078e0219 */
[----:B------:R-:W-:Y:S01]  /*1680*/  USHF.L.U32 UR12, UR6, 0x6, URZ ;  /* 0x00000006060c7899 */ /* 0x000fe2000800063f */
[----:B------:R-:W-:Y:S01]  /*1690*/  IMAD.MOV.U32 R24, RZ, RZ, R26 ;  /* 0x000000ffff187224 */ /* 0x000fe200078e001a */
[----:B------:R-:W-:Y:S01]  /*16a0*/  LEA.HI.X R29, R34, c[0x0][0x194], R13, 0x1, P1 ;  /* 0x00006500221d7a11 */ /* 0x000fe200008f0c0d */
[----:B------:R-:W-:Y:S01]  /*16b0*/  IMAD.WIDE.U32 R20, R216, c[0x0][0x210], R20 ;  /* 0x00008400d8147a25 */ /* 0x000fe200078e0014 */
[----:B------:R-:W-:-:S02]  /*16c0*/  LEA.HI R13, R15, R8, RZ, 0x5 ;  /* 0x000000080f0d7211 */ /* 0x000fc400078f28ff */
[----:B------:R-:W-:Y:S01]  /*16d0*/  IADD3 R225, R6, 0x8080, RZ ;  /* 0x0000808006e17810 */ /* 0x000fe20007ffe0ff */
[----:B------:R1:W-:Y:S01]  /*16e0*/  LDGSTS.E.BYPASS.LTC128B.128 [R6+0x80], [R28.64], !P2 ;  /* 0x000800001c067fae */ /* 0x0003e2000d101d4a */
[----:B------:R-:W-:Y:S01]  /*16f0*/  LOP3.LUT P2, RZ, R4, 0x4, RZ, 0xc0, !PT ;  /* 0x0000000404ff7812 */ /* 0x000fe2000784c0ff */
[----:B------:R-:W-:-:S04]  /*1700*/  IMAD.WIDE.U32 R218, R0, c[0x0][0x188], R24 ;  /* 0x0000620000da7a25 */ /* 0x000fc800078e0018 */
[C---:B------:R-:W-:Y:S02]  /*1710*/  IMAD R205, R3.reuse, c[0x0][0x178], RZ ;  /* 0x00005e0003cd7a24 */ /* 0x040fe400078e02ff */
[----:B------:R-:W-:Y:S01]  /*1720*/  IMAD R227, R3, c[0x0][0x208], RZ ;  /* 0x0000820003e37a24 */ /* 0x000fe200078e02ff */
[----:B----4-:R-:W-:Y:S01]  /*1730*/  IADD3 R22, P1, R28, UR13, RZ ;  /* 0x0000000d1c167c10 */ /* 0x010fe2000ff3e0ff */
[----:B------:R-:W-:Y:S01]  /*1740*/  IMAD R23, R2, c[0x0][0x210], RZ ;  /* 0x0000840002177a24 */ /* 0x000fe200078e02ff */
[----:B------:R-:W-:Y:S01]  /*1750*/  SHF.R.S32.HI R2, RZ, 0x5, R13 ;  /* 0x00000005ff027819 */ /* 0x000fe2000001140d */
[----:B------:R-:W-:Y:S02]  /*1760*/  IMAD R205, R220, c[0x0][0x17c], R205 ;  /* 0x00005f00dccd7a24 */ /* 0x000fe400078e02cd */
[----:B---3--:R-:W-:Y:S01]  /*1770*/  IMAD R30, R216, c[0x0][0x214], R23 ;  /* 0x00008500d81e7a24 */ /* 0x008fe200078e0217 */
[----:B------:R-:W-:Y:S01]  /*1780*/  LEA.HI R27, R13, R2, RZ, 0x1 ;  /* 0x000000020d1b7211 */ /* 0x000fe200078f08ff */
[----:B------:R-:W-:Y:S01]  /*1790*/  IMAD.MOV.U32 R199, RZ, RZ, 0x40 ;  /* 0x00000040ffc77424 */ /* 0x000fe200078e00ff */
[----:B------:R-:W-:Y:S01]  /*17a0*/  IADD3.X R23, R29, UR5, RZ, P1, !PT ;  /* 0x000000051d177c10 */ /* 0x000fe20008ffe4ff */
[----:B------:R-:W-:Y:S01]  /*17b0*/  IMAD.IADD R31, R21, 0x1, R30 ;  /* 0x00000001151f7824 */ /* 0x000fe200078e021e */
[----:B------:R-:W-:Y:S01]  /*17c0*/  LOP3.LUT R27, R27, 0xfffffffe, RZ, 0xc0, !PT ;  /* 0xfffffffe1b1b7812 */ /* 0x000fe200078ec0ff */
[----:B------:R-:W-:Y:S01]  /*17d0*/  IMAD R21, R14, c[0x0][0x218], RZ ;  /* 0x000086000e157a24 */ /* 0x000fe200078e02ff */
[C---:B------:R-:W-:Y:S01]  /*17e0*/  LOP3.LUT P1, RZ, R4.reuse, 0x2, RZ, 0xc0, !PT ;  /* 0x0000000204ff7812 */ /* 0x040fe2000782c0ff */
[----:B------:R-:W-:Y:S01]  /*17f0*/  IMAD.SHL.U32 R4, R4, 0x40, RZ ;  /* 0x0000004004047824 */ /* 0x000fe200078e00ff */
[----:B------:R2:W-:Y:S01]  /*1800*/  LDGSTS.E.BYPASS.LTC128B.128 [R6+0x1080], [R22.64], !P0 ;  /* 0x0108000016067fae */ /* 0x0005e2000c101d4a */
[----:B------:R-:W-:Y:S01]  /*1810*/  IMAD.IADD R198, R2, 0x1, -R27 ;  /* 0x0000000102c67824 */ /* 0x000fe200078e0a1b */
[----:B------:R-:W-:Y:S01]  /*1820*/  IADD3 R26, P0, R22, UR13, RZ ;  /* 0x0000000d161a7c10 */ /* 0x000fe2000ff1e0ff */
[----:B------:R-:W-:Y:S01]  /*1830*/  IMAD.SHL.U32 R27, R2, 0x10, RZ ;  /* 0x00000010021b7824 */ /* 0x000fe200078e00ff */
[----:B------:R-:W-:Y:S01]  /*1840*/  LOP3.LUT R2, R4, 0x1c0, RZ, 0xc0, !PT ;  /* 0x000001c004027812 */ /* 0x000fe200078ec0ff */
[----:B-1----:R-:W-:Y:S01]  /*1850*/  IMAD R29, R14, c[0x0][0x188], RZ ;  /* 0x000062000e1d7a24 */ /* 0x002fe200078e02ff */
[----:B------:R-:W-:Y:S01]  /*1860*/  LOP3.LUT R13, R13, 0xffffffe0, RZ, 0xc0, !PT ;  /* 0xffffffe00d0d7812 */ /* 0x000fe200078ec0ff */
[----:B------:R-:W-:Y:S01]  /*1870*/  IMAD.MOV.U32 R30, RZ, RZ, R20 ;  /* 0x000000ffff1e7224 */ /* 0x000fe200078e0014 */
[----:B------:R-:W-:Y:S01]  /*1880*/  LOP3.LUT R28, R2, 0x30, R27, 0xf8, !PT ;  /* 0x00000030021c7812 */ /* 0x000fe200078ef81b */
[C---:B------:R-:W-:Y:S01]  /*1890*/  IMAD R4, R0.reuse, c[0x0][0x18c], R29 ;  /* 0x0000630000047a24 */ /* 0x040fe200078e021d */
[----:B------:R-:W-:Y:S01]  /*18a0*/  IADD3.X R27, R23, UR5, RZ, P0, !PT ;  /* 0x00000005171b7c10 */ /* 0x000fe200087fe4ff */
[----:B------:R-:W-:Y:S01]  /*18b0*/  IMAD.WIDE.U32 R30, R0, c[0x0][0x218], R30 ;  /* 0x00008600001e7a25 */ /* 0x000fe200078e001e */
[----:B------:R-:W-:-:S02]  /*18c0*/  IADD3 R24, P0, R26, UR13, RZ ;  /* 0x0000000d1a187c10 */ /* 0x000fc4000ff1e0ff */
[----:B------:R-:W-:Y:S01]  /*18d0*/  LOP3.LUT R14, R2, 0x8, R17, 0xf8, !PT ;  /* 0x00000008020e7812 */ /* 0x000fe200078ef811 */
[----:B------:R1:W-:Y:S01]  /*18e0*/  LDGSTS.E.BYPASS.LTC128B.128 [R6+0x2080], [R26.64], !P6 ;  /* 0x020800001a067fae */ /* 0x0003e2000f101d4a */
[----:B------:R-:W-:Y:S01]  /*18f0*/  IADD3.X R25, R27, UR5, RZ, P0, !PT ;  /* 0x000000051b197c10 */ /* 0x000fe200087fe4ff */
[----:B------:R-:W-:Y:S01]  /*1900*/  IMAD.IADD R219, R219, 0x1, R4 ;  /* 0x00000001dbdb7824 */ /* 0x000fe200078e0204 */
[----:B------:R-:W-:Y:S01]  /*1910*/  SHF.R.U32.HI R195, RZ, 0x3, R2 ;  /* 0x00000003ffc37819 */ /* 0x000fe20000011602 */
[----:B------:R-:W-:Y:S01]  /*1920*/  IMAD R2, R0, c[0x0][0x21c], R21 ;  /* 0x0000870000027a24 */ /* 0x000fe200078e0215 */
[----:B------:R-:W-:Y:S01]  /*1930*/  ULDC.64 UR4, c[0x0][0x178] ;  /* 0x00005e0000047ab9 */ /* 0x000fe20000000a00 */
[----:B------:R3:W-:Y:S01]  /*1940*/  LDGSTS.E.BYPASS.LTC128B.128 [R6+0x3080], [R24.64], !P5 ;  /* 0x0308000018067fae */ /* 0x0007e2000e901d4a */
[-C--:B------:R-:W-:Y:S01]  /*1950*/  LOP3.LUT R5, R14, R195.reuse, RZ, 0x3c, !PT ;  /* 0x000000c30e057212 */ /* 0x080fe200078e3cff */
[----:B------:R-:W-:Y:S01]  /*1960*/  IMAD R21, R235, UR9, RZ ;  /* 0x00000009eb157c24 */ /* 0x000fe2000f8e02ff */
[----:B------:R-:W-:Y:S01]  /*1970*/  USHF.L.U32 UR13, UR4, 0x6, URZ ;  /* 0x00000006040d7899 */ /* 0x000fe2000800063f */
[----:B------:R-:W0:Y:S01]  /*1980*/  LDGDEPBAR ;  /* 0x00000000000079af */ /* 0x000e220000000000 */
[----:B------:R-:W-:Y:S01]  /*1990*/  IMAD.WIDE.U32 R218, R220, c[0x0][0x178], R218 ;  /* 0x00005e00dcda7a25 */ /* 0x000fe200078e00da */
[----:B------:R-:W-:Y:S01]  /*19a0*/  USHF.L.U64.HI UR8, UR4, UR8, UR5 ;  /* 0x0000000804087299 */ /* 0x000fe20008010205 */
[----:B------:R-:W-:Y:S01]  /*19b0*/  LOP3.LUT R28, R28, 0x8, R17, 0xf8, !PT ;  /* 0x000000081c1c7812 */ /* 0x000fe200078ef811 */
[----:B------:R-:W-:Y:S01]  /*19c0*/  USHF.L.U32 UR5, UR6, 0x5, URZ ;  /* 0x0000000506057899 */ /* 0x000fe2000800063f */
[----:B------:R-:W-:Y:S01]  /*19d0*/  IMAD.IADD R196, R196, 0x1, R5 ;  /* 0x00000001c4c47824 */ /* 0x000fe200078e0205 */
[----:B------:R-:W-:Y:S01]  /*19e0*/  UMOV UR4, 0x5 ;  /* 0x0000000500047882 */ /* 0x000fe20000000000 */
[----:B------:R-:W-:Y:S01]  /*19f0*/  IMAD.IADD R5, R31, 0x1, R2 ;  /* 0x000000011f057824 */ /* 0x000fe200078e0202 */
[----:B------:R-:W-:Y:S01]  /*1a00*/  SHF.R.S32.HI R2, RZ, 0x1f, R235 ;  /* 0x0000001fff027819 */ /* 0x000fe200000114eb */
[----:B------:R-:W-:Y:S01]  /*1a10*/  IMAD.IADD R205, R219, 0x1, R205 ;  /* 0x00000001dbcd7824 */ /* 0x000fe200078e02cd */
[----:B------:R-:W-:Y:S01]  /*1a20*/  LOP3.LUT R195, R28, R195, RZ, 0x3c, !PT ;  /* 0x000000c31cc37212 */ /* 0x000fe200078e3cff */
[----:B------:R-:W-:Y:S01]  /*1a30*/  IMAD.MOV.U32 R4, RZ, RZ, R30 ;  /* 0x000000ffff047224 */ /* 0x000fe200078e001e */
[----:B------:R-:W-:Y:S01]  /*1a40*/  USHF.L.U64.HI UR4, UR6, UR4, UR7 ;  /* 0x0000000406047299 */ /* 0x000fe20008010207 */
[C---:B------:R-:W-:Y:S01]  /*1a50*/  IMAD R14, R2.reuse, UR12, R21 ;  /* 0x0000000c020e7c24 */ /* 0x040fe2000f8e0215 */
[----:B------:R-:W-:Y:S01]  /*1a60*/  USHF.L.U32 UR6, UR5, 0x1, URZ ;  /* 0x0000000105067899 */ /* 0x000fe2000800063f */
[----:B------:R-:W-:Y:S01]  /*1a70*/  IMAD R2, R2, c[0x0][0x178], RZ ;  /* 0x00005e0002027a24 */ /* 0x000fe200078e02ff */
[----:B------:R-:W-:Y:S01]  /*1a80*/  USHF.L.U64.HI UR4, UR5, 0x1, UR4 ;  /* 0x0000000105047899 */ /* 0x000fe20008010204 */
[----:B------:R-:W-:-:S04]  /*1a90*/  IMAD.WIDE.U32 R20, R235, c[0x0][0x178], RZ ;  /* 0x00005e00eb147a25 */ /* 0x000fc800078e00ff */
[----:B------:R-:W-:Y:S01]  /*1aa0*/  IMAD R2, R235, c[0x0][0x17c], R2 ;  /* 0x00005f00eb027a24 */ /* 0x000fe200078e0202 */
[----:B------:R-:W-:Y:S01]  /*1ab0*/  LEA R0, P0, R20, R218, 0x6 ;  /* 0x000000da14007211 */ /* 0x000fe200078030ff */
[----:B------:R-:W-:Y:S01]  /*1ac0*/  IMAD.MOV.U32 R192, RZ, RZ, 0x20 ;  /* 0x00000020ffc07424 */ /* 0x000fe200078e00ff */
[----:B------:R-:W-:-:S04]  /*1ad0*/  DEPBAR.LE SB0, 0x1 ;  /* 0x000080400000791a */ /* 0x000fc80000000000 */
[----:B------:R-:W-:Y:S02]  /*1ae0*/  IMAD.IADD R2, R21, 0x1, R2 ;  /* 0x0000000115027824 */ /* 0x000fe400078e0202 */
[----:B------:R-:W-:Y:S01]  /*1af0*/  IMAD.SHL.U32 R196, R196, 0x2, RZ ;  /* 0x00000002c4c47824 */ /* 0x000fe200078e00ff */
[----:B------:R-:W-:Y:S01]  /*1b00*/  BAR.SYNC.DEFER_BLOCKING 0x0 ;  /* 0x0000000000007b1d */ /* 0x000fe20000010000 */
[----:B------:R-:W-:Y:S01]  /*1b10*/  IMAD R227, R220, c[0x0][0x20c], R227 ;  /* 0x00008300dce37a24 */ /* 0x000fe200078e02e3 */
[----:B------:R-:W-:Y:S01]  /*1b20*/  LEA.HI.X R3, R20, R205, R2, 0x6, P0 ;  /* 0x000000cd14037211 */ /* 0x000fe200000f3402 */
[----:B------:R-:W-:Y:S01]  /*1b30*/  IMAD.WIDE.U32 R220, R220, c[0x0][0x208], R4 ;  /* 0x00008200dcdc7a25 */ /* 0x000fe200078e0004 */
[----:B--2---:R-:W-:Y:S02]  /*1b40*/  LEA R22, P0, R0, c[0x0][0x160], 0x1 ;  /* 0x0000580000167a11 */ /* 0x004fe400078008ff */
[----:B------:R-:W-:Y:S01]  /*1b50*/  SEL R5, R192, 0xffffffe0, !P1 ;  /* 0xffffffe0c0057807 */ /* 0x000fe20004800000 */
[----:B------:R-:W-:Y:S01]  /*1b60*/  IMAD.SHL.U32 R18, R235, 0x40, RZ ;  /* 0x00000040eb127824 */ /* 0x000fe200078e00ff */
[----:B------:R-:W-:Y:S01]  /*1b70*/  LEA.HI.X R23, R0, c[0x0][0x164], R3, 0x1, P0 ;  /* 0x0000590000177a11 */ /* 0x000fe200000f0c03 */
[----:B------:R-:W-:Y:S01]  /*1b80*/  IMAD.IADD R227, R221, 0x1, R227 ;  /* 0x00000001dde37824 */ /* 0x000fe200078e02e3 */
[----:B------:R-:W-:Y:S01]  /*1b90*/  SEL R3, R199, 0xffffffc0, !P2 ;  /* 0xffffffc0c7037807 */ /* 0x000fe20005000000 */
[----:B------:R-:W-:Y:S01]  /*1ba0*/  IMAD.MOV.U32 R226, RZ, RZ, R220 ;  /* 0x000000ffffe27224 */ /* 0x000fe200078e00dc */
[----:B------:R-:W-:Y:S01]  /*1bb0*/  IADD3 R4, -R212, R215, -R18 ;  /* 0x000000d7d4047210 */ /* 0x000fe20007ffe912 */
[C---:B------:R-:W-:Y:S01]  /*1bc0*/  IMAD.IADD R19, R8.reuse, 0x1, -R19 ;  /* 0x0000000108137824 */ /* 0x040fe200078e0a13 */
[----:B------:R-:W-:Y:S01]  /*1bd0*/  ISETP.GT.AND P2, PT, R8, 0xf, PT ;  /* 0x0000000f0800780c */ /* 0x000fe20003f44270 */
[----:B------:R-:W-:Y:S01]  /*1be0*/  IMAD.IADD R2, R196, 0x1, R3 ;  /* 0x00000001c4027824 */ /* 0x000fe200078e0203 */
[----:B------:R-:W-:Y:S01]  /*1bf0*/  ISETP.LT.OR P0, PT, R4, 0x1, P4 ;  /* 0x000000010400780c */ /* 0x000fe20002701670 */
[----:B------:R-:W-:Y:S01]  /*1c00*/  IMAD.IADD R3, R196, 0x1, R5 ;  /* 0x00000001c4037824 */ /* 0x000fe200078e0205 */
[C---:B------:R-:W-:Y:S01]  /*1c10*/  ISETP.LT.OR P6, PT, R4.reuse, 0x21, P4 ;  /* 0x000000210400780c */ /* 0x040fe200027c1670 */
[----:B------:R-:W-:Y:S01]  /*1c20*/  IMAD.IADD R0, R5, 0x1, R2 ;  /* 0x0000000105007824 */ /* 0x000fe200078e0202 */
[C---:B------:R-:W-:Y:S01]  /*1c30*/  ISETP.LT.OR P5, PT, R4.reuse, 0x1, P3 ;  /* 0x000000010400780c */ /* 0x040fe20001fa1670 */
[----:B------:R-:W-:Y:S01]  /*1c40*/  IMAD.WIDE.U32 R20, R235, UR12, R226 ;  /* 0x0000000ceb147c25 */ /* 0x000fe2000f8e00e2 */
[----:B------:R-:W-:Y:S01]  /*1c50*/  ISETP.LT.OR P1, PT, R4, 0x21, P3 ;  /* 0x000000210400780c */ /* 0x000fe20001f21670 */
[----:B------:R2:W4:Y:S02]  /*1c60*/  LDSM.16.M88.4 R144, [R196+0x4080] ;  /* 0x00408000c490783b */ /* 0x0005240000000200 */
[----:B------:R-:W-:Y:S01]  /*1c70*/  IMAD.IADD R14, R21, 0x1, R14 ;  /* 0x00000001150e7824 */ /* 0x000fe200078e020e */
[----:B------:R-:W-:Y:S01]  /*1c80*/  SHF.R.S32.HI R4, RZ, 0x1f, R19 ;  /* 0x0000001fff047819 */ /* 0x000fe20000011413 */
[----:B------:R-:W-:Y:S01]  /*1c90*/  IMAD.SHL.U32 R21, R16, 0x20, RZ ;  /* 0x0000002010157824 */ /* 0x000fe200078e00ff */
[----:B------:R2:W1:Y:S01]  /*1ca0*/  LDSM.16.M88.4 R148, [R196+0x6080] ;  /* 0x00608000c494783b */ /* 0x0004620000000200 */
[----:B------:R-:W-:Y:S01]  /*1cb0*/  SHF.R.S32.HI R17, RZ, 0x1f, R18 ;  /* 0x0000001fff117819 */ /* 0x000fe20000011412 */
[----:B------:R-:W-:Y:S01]  /*1cc0*/  IMAD.IADD R13, R8, 0x1, -R13 ;  /* 0x00000001080d7824 */ /* 0x000fe200078e0a0d */
[----:B------:R-:W-:Y:S01]  /*1cd0*/  LEA.HI R5, R4, R19, RZ, 0x3 ;  /* 0x0000001304057211 */ /* 0x000fe200078f18ff */
[----:B------:R2:W1:Y:S01]  /*1ce0*/  LDSM.16.M88.4 R152, [R3+0x4080] ;  /* 0x004080000398783b */ /* 0x0004620000000200 */
[----:B------:R-:W-:-:S02]  /*1cf0*/  IMAD R195, R16, 0x200, R195 ;  /* 0x0000020010c37824 */ /* 0x000fc400078e02c3 */
[C---:B------:R-:W-:Y:S01]  /*1d00*/  LOP3.LUT R4, R5.reuse, 0xfffffff8, RZ, 0xc0, !PT ;  /* 0xfffffff805047812 */ /* 0x040fe200078ec0ff */
[----:B------:R2:W1:Y:S01]  /*1d10*/  LDSM.16.M88.4 R160, [R3+0x6080] ;  /* 0x0060800003a0783b */ /* 0x0004620000000200 */
[----:B------:R-:W-:Y:S02]  /*1d20*/  IMAD.SHL.U32 R194, R5, 0x40, RZ ;  /* 0x0000004005c27824 */ /* 0x000fe400078e00ff */
[----:B------:R-:W-:Y:S01]  /*1d30*/  IMAD.SHL.U32 R5, R16, 0x8, RZ ;  /* 0x0000000810057824 */ /* 0x000fe200078e00ff */
[----:B------:R2:W1:Y:S01]  /*1d40*/  LDSM.16.M88.4 R164, [R2+0x4080] ;  /* 0x0040800002a4783b */ /* 0x0004620000000200 */
[----:B------:R-:W-:Y:S01]  /*1d50*/  IMAD.IADD R4, R19, 0x1, -R4 ;  /* 0x0000000113047824 */ /* 0x000fe200078e0a04 */
[----:B------:R-:W-:Y:S01]  /*1d60*/  LOP3.LUT R194, R194, 0xfffffe00, RZ, 0xc0, !PT ;  /* 0xfffffe00c2c27812 */ /* 0x000fe200078ec0ff */
[----:B------:R-:W-:Y:S01]  /*1d70*/  IMAD.SHL.U32 R19, R10, 0x40, RZ ;  /* 0x000000400a137824 */ /* 0x000fe200078e00ff */
[----:B------:R2:W2:Y:S04]  /*1d80*/  LDSM.16.M88.4 R168, [R2+0x6080] ;  /* 0x0060800002a8783b */ /* 0x0004a80000000200 */
[----:B------:R1:W2:Y:S01]  /*1d90*/  LDSM.16.M88.4 R172, [R0+0x4080] ;  /* 0x0040800000ac783b */ /* 0x0002a20000000200 */
[----:B------:R-:W-:-:S03]  /*1da0*/  LOP3.LUT R19, R19, 0x1c0, RZ, 0xc0, !PT ;  /* 0x000001c013137812 */ /* 0x000fc600078ec0ff */
[----:B------:R1:W2:Y:S04]  /*1db0*/  LDSM.16.M88.4 R176, [R0+0x6080] ;  /* 0x0060800000b0783b */ /* 0x0002a80000000200 */
[----:B------:R-:W-:Y:S06]  /*1dc0*/  BAR.SYNC.DEFER_BLOCKING 0x0 ;  /* 0x0000000000007b1d */ /* 0x000fec0000010000 */
[----:B------:R-:W-:Y:S01]  /*1dd0*/  @!PT LDS RZ, [RZ] ;  /* 0x00000000fffff984 */ /* 0x000fe20000000800 */
[----:B------:R-:W-:Y:S01]  /*1de0*/  @!PT LDS RZ, [RZ] ;  /* 0x00000000fffff984 */ /* 0x000fe20000000800 */
[----:B------:R-:W-:Y:S01]  /*1df0*/  @!PT LDS RZ, [RZ] ;  /* 0x00000000fffff984 */ /* 0x000fe20000000800 */
[----:B------:R5:W-:Y:S01]  /*1e00*/  LDGSTS.E.BYPASS.LTC128B.128 [R6+0x4080], [R22.64], !P0 ;  /* 0x0408000016067fae */ /* 0x000be2000c101d4a */
[----:B-1----:R-:W-:-:S04]  /*1e10*/  IADD3 R26, P0, R22, UR13, RZ ;  /* 0x0000000d161a7c10 */ /* 0x002fc8000ff1e0ff */
[----:B------:R-:W-:-:S05]  /*1e20*/  IADD3.X R27, R23, UR8, RZ, P0, !PT ;  /* 0x00000008171b7c10 */ /* 0x000fca00087fe4ff */
[----:B------:R1:W-:Y:S01]  /*1e30*/  LDGSTS.E.BYPASS.LTC128B.128 [R6+0x5080], [R26.64], !P6 ;  /* 0x050800001a067fae */ /* 0x0003e2000f101d4a */
[----:B-----5:R-:W-:-:S04]  /*1e40*/  LEA R22, P0, R20, c[0x0][0x1f0], 0x1 ;  /* 0x00007c0014167a11 */ /* 0x020fc800078008ff */
[----:B------:R-:W-:Y:S01]  /*1e50*/  LEA.HI.X R23, R20, c[0x0][0x1f4], R14, 0x1, P0 ;  /* 0x00007d0014177a11 */ /* 0x000fe200000f0c0e */
[----:B------:R-:W-:Y:S01]  /*1e60*/  IMAD.SHL.U32 R20, R16, 0x10, RZ ;  /* 0x0000001010147824 */ /* 0x000fe200078e00ff */
[----:B------:R-:W-:Y:S02]  /*1e70*/  @!P2 IADD3 R15, P0, R18, R209, RZ ;  /* 0x000000d1120fa210 */ /* 0x000fe40007f1e0ff */
[----:B------:R-:W-:Y:S02]  /*1e80*/  IADD3 R16, R235, 0x1, RZ ;  /* 0x00000001eb107810 */ /* 0x000fe40007ffe0ff */
[----:B------:R-:W-:Y:S01]  /*1e90*/  LOP3.LUT R20, R20, 0x10, RZ, 0xc0, !PT ;  /* 0x0000001014147812 */ /* 0x000fe200078ec0ff */
[----:B------:R-:W-:Y:S01]  /*1ea0*/  @!P2 IMAD.X R14, R17, 0x1, R208, P0 ;  /* 0x00000001110ea824 */ /* 0x000fe200000e06d0 */
[----:B---3--:R-:W-:Y:S02]  /*1eb0*/  @!P2 LEA R24, P0, R15, c[0x0][0x258], 0x2 ;  /* 0x000096000f18aa11 */ /* 0x008fe400078010ff */
[----:B------:R-:W-:Y:S01]  /*1ec0*/  LOP3.LUT R197, R20, 0x8, R197, 0xf8, !PT ;  /* 0x0000000814c57812 */ /* 0x000fe200078ef8c5 */
[----:B------:R-:W-:Y:S01]  /*1ed0*/  IMAD.SHL.U32 R20, R11, 0x8, RZ ;  /* 0x000000080b147824 */ /* 0x000fe200078e00ff */
[----:B------:R-:W-:-:S02]  /*1ee0*/  @!P2 LEA.HI.X R25, R15, c[0x0][0x25c], R14, 0x2, P0 ;  /* 0x000097000f19aa11 */ /* 0x000fc400000f140e */
[----:B------:R-:W-:Y:S02]  /*1ef0*/  IADD3 R18, P0, R18, R207, RZ ;  /* 0x000000cf12127210 */ /* 0x000fe40007f1e0ff */
[----:B------:R-:W-:Y:S02]  /*1f00*/  LOP3.LUT R20, R20, 0x18, RZ, 0xc0, !PT ;  /* 0x0000001814147812 */ /* 0x000fe400078ec0ff */
[----:B------:R-:W-:Y:S01]  /*1f10*/  SHF.R.U32.HI R15, RZ, 0x3, R19 ;  /* 0x00000003ff0f7819 */ /* 0x000fe20000011613 */
[----:B------:R-:W-:Y:S01]  /*1f20*/  IMAD.X R17, R17, 0x1, R206, P0 ;  /* 0x0000000111117824 */ /* 0x000fe200000e06ce */
[----:B------:R-:W-:Y:S02]  /*1f30*/  LEA R28, P0, R18, c[0x0][0x280], 0x2 ;  /* 0x0000a000121c7a11 */ /* 0x000fe400078010ff */
[----:B------:R-:W-:Y:S02]  /*1f40*/  LOP3.LUT R14, R20, 0x20, R21, 0xf8, !PT ;  /* 0x00000020140e7812 */ /* 0x000fe400078ef815 */
[----:B------:R-:W-:-:S02]  /*1f50*/  LOP3.LUT R21, R12, 0x7ffffffc, RZ, 0xc0, !PT ;  /* 0x7ffffffc0c157812 */ /* 0x000fc400078ec0ff */
[----:B------:R-:W-:Y:S01]  /*1f60*/  LEA.HI.X R29, R18, c[0x0][0x284], R17, 0x2, P0 ;  /* 0x0000a100121d7a11 */ /* 0x000fe200000f1411 */
[----:B------:R-:W-:Y:S01]  /*1f70*/  @!P2 IMAD.SHL.U32 R17, R8, 0x10, RZ ;  /* 0x000000100811a824 */ /* 0x000fe200078e00ff */
[----:B------:R-:W-:Y:S01]  /*1f80*/  SHF.R.S32.HI R12, RZ, 0x1f, R13 ;  /* 0x0000001fff0c7819 */ /* 0x000fe2000001140d */
[----:B------:R-:W-:Y:S01]  /*1f90*/  IMAD.SHL.U32 R18, R4, 0x40, RZ ;  /* 0x0000004004127824 */ /* 0x000fe200078e00ff */
[----:B------:R-:W-:Y:S02]  /*1fa0*/  IADD3 R30, P0, R22, UR6, RZ ;  /* 0x00000006161e7c10 */ /* 0x000fe4000ff1e0ff */
[----:B------:R-:W-:Y:S01]  /*1fb0*/  LEA.HI R12, R12, R13, RZ, 0x2 ;  /* 0x0000000d0c0c7211 */ /* 0x000fe200078f10ff */
[----:B------:R3:W-:Y:S01]  /*1fc0*/  @!P2 LDGSTS.E.BYPASS.LTC128B.128 [R17+0xc080], [R24.64] ;  /* 0x0c0800001811afae */ /* 0x0007e2000b901d4a */
[----:B------:R-:W-:Y:S01]  /*1fd0*/  LOP3.LUT R15, R15, R19, R20, 0x1e, !PT ;  /* 0x000000130f0f7212 */ /* 0x000fe200078e1e14 */
[----:B------:R-:W-:Y:S01]  /*1fe0*/  @!P2 IMAD.SHL.U32 R19, R8, 0x10, RZ ;  /* 0x000000100813a824 */ /* 0x000fe200078e00ff */
[----:B------:R-:W-:Y:S01]  /*1ff0*/  IADD3.X R31, R23, UR4, RZ, P0, !PT ;  /* 0x00000004171f7c10 */ /* 0x000fe200087fe4ff */
[----:B------:R-:W0:Y:S01]  /*2000*/  LDGDEPBAR ;  /* 0x00000000000079af */ /* 0x000e220000000000 */
[----:B------:R-:W-:-:S02]  /*2010*/  ISETP.GE.AND P0, PT, R16, R211, PT ;  /* 0x000000d31000720c */ /* 0x000fc40003f06270 */
[----:B------:R-:W-:Y:S01]  /*2020*/  LOP3.LUT R18, R18, 0x1c0, RZ, 0xc0, !PT ;  /* 0x000001c012127812 */ /* 0x000fe200078ec0ff */
[----:B------:R5:W-:Y:S04]  /*2030*/  LDGSTS.E.BYPASS.LTC128B.128 [R6+0x8080], [R22.64], !P5 ;  /* 0x0808000016067fae */ /* 0x000be8000e901d4a */
[----:B------:R1:W-:Y:S04]  /*2040*/  LDGSTS.E.BYPASS.LTC128B.128 [R6+0x9080], [R30.64], !P1 ;  /* 0x090800001e067fae */ /* 0x0003e8000c901d4a */
[----:B------:R1:W-:Y:S04]  /*2050*/  @!P2 LDGSTS.E.BYPASS.LTC128B.128 [R19+0xc280], [R28.64] ;  /* 0x0c2800001c13afae */ /* 0x0003e8000b901d4a */
[----:B------:R-:W0:Y:S04]  /*2060*/  LDGDEPBAR ;  /* 0x00000000000079af */ /* 0x000e280000000000 */
[----:B------:R-:W0:Y:S01]  /*2070*/  LDGDEPBAR ;  /* 0x00000000000079af */ /* 0x000e220000000000 */
[----:B---3--:R-:W-:Y:S01]  /*2080*/  IMAD.IADD R17, R8, 0x1, -R21 ;  /* 0x0000000108117824 */ /* 0x008fe200078e0a15 */
[----:B------:R-:W-:-:S05]  /*2090*/  SHF.R.S32.HI R21, RZ, 0x2, R12 ;  /* 0x00000002ff157819 */ /* 0x000fca000001140c */
[----:B------:R-:W-:Y:S01]  /*20a0*/  IMAD R224, R198, 0x10, R21 ;  /* 0x00000010c6e07824 */ /* 0x000fe200078e0215 */
[----:B-----5:R-:W-:Y:S01]  /*20b0*/  LOP3.LUT R22, R18, 0x8, R5, 0xf8, !PT ;  /* 0x0000000812167812 */ /* 0x020fe200078ef805 */
[----:B------:R-:W-:-:S04]  /*20c0*/  IMAD.SHL.U32 R198, R198, 0x400, RZ ;  /* 0x00000400c6c67824 */ /* 0x000fc800078e00ff */
[----:B------:R-:W-:Y:S01]  /*20d0*/  IMAD R20, R17, 0x2, R198 ;  /* 0x0000000211147824 */ /* 0x000fe200078e02c6 */
[----:B-1----:R-:W-:-:S03]  /*20e0*/  SHF.R.U32.HI R19, RZ, 0x3, R18 ;  /* 0x00000003ff137819 */ /* 0x002fc60000011612 */
[----:B------:R-:W-:Y:S01]  /*20f0*/  IMAD.IADD R15, R20, 0x1, R15 ;  /* 0x00000001140f7824 */ /* 0x000fe200078e020f */
[----:B------:R-:W-:Y:S02]  /*2100*/  LOP3.LUT R5, R22, R19, RZ, 0x3c, !PT ;  /* 0x0000001316057212 */ /* 0x000fe400078e3cff */
[C-C-:B------:R-:W-:Y:S02]  /*2110*/  LOP3.LUT R197, R19.reuse, R197, R18.reuse, 0x1e, !PT ;  /* 0x000000c513c57212 */ /* 0x140fe400078e1e12 */
[----:B------:R-:W-:Y:S02]  /*2120*/  LOP3.LUT R19, R19, R14, R18, 0x1e, !PT ;  /* 0x0000000e13137212 */ /* 0x000fe400078e1e12 */
[-C--:B------:R-:W-:Y:S02]  /*2130*/  IADD3 R198, R5, R194.reuse, R198 ;  /* 0x000000c205c67210 */ /* 0x080fe40007ffe0c6 */
[-C--:B------:R-:W-:Y:S02]  /*2140*/  LOP3.LUT R197, R197, R194.reuse, RZ, 0xfc, !PT ;  /* 0x000000c2c5c57212 */ /* 0x080fe400078efcff */
[----:B------:R-:W-:Y:S01]  /*2150*/  LOP3.LUT R194, R19, R194, RZ, 0xfc, !PT ;  /* 0x000000c213c27212 */ /* 0x000fe200078efcff */
[----:B------:R-:W-:Y:S05]  /*2160*/  @P0 BRA `(.L_x_737) ;  /* 0x0000018000000947 */ /* 0x000fea0003800000 */
[----:B--2-4-:R-:W-:Y:S01]  /*2170*/  SHF.R.S32.HI R14, RZ, 0x1f, R16 ;  /* 0x0000001fff0e7819 */ /* 0x014fe20000011410 */
        /* <DEDUP_REMOVED lines=22> */
.L_x_738:
[----:B------:R-:W-:Y:S05]  /*22e0*/  BSYNC B0 ;  /* 0x0000000000007941 */ /* 0x000fea0003800000 */
.L_x_737:
[----:B-12-4-:R-:W-:Y:S01]  /*22f0*/  SHF.R.S32.HI R6, RZ, 0x1f, R11 ;  /* 0x0000001fff067819 */ /* 0x016fe2000001140b */
[----:B------:R-:W0:Y:S01]  /*2300*/  LDGDEPBAR ;  /* 0x00000000000079af */ /* 0x000e220000000000 */
[----:B------:R-:W-:Y:S01]  /*2310*/  LOP3.LUT R12, R12, 0x7ffffffc, RZ, 0xc0, !PT ;  /* 0x7ffffffc0c0c7812 */ /* 0x000fe200078ec0ff */
[----:B------:R-:W-:Y:S01]  /*2320*/  IMAD.SHL.U32 R195, R195, 0x2, RZ ;  /* 0x00000002c3c37824 */ /* 0x000fe200078e00ff */
[----:B------:R-:W-:Y:S01]  /*2330*/  LEA.HI R5, R6, R11, RZ, 0x2 ;  /* 0x0000000b06057211 */ /* 0x000fe200078f10ff */
[----:B------:R-:W-:Y:S01]  /*2340*/  IMAD.MOV.U32 R231, RZ, RZ, 0x1 ;  /* 0x00000001ffe77424 */ /* 0x000fe200078e00ff */
[----:B------:R-:W-:Y:S01]  /*2350*/  LOP3.LUT P5, RZ, R10, 0x4, RZ, 0xc0, !PT ;  /* 0x000000040aff7812 */ /* 0x000fe200078ac0ff */
[----:B------:R-:W-:Y:S01]  /*2360*/  IMAD.IADD R12, R13, 0x1, -R12 ;  /* 0x000000010d0c7824 */ /* 0x000fe200078e0a0c */
[----:B------:R-:W-:Y:S01]  /*2370*/  LOP3.LUT R6, R5, 0x1ffffffc, RZ, 0xc0, !PT ;  /* 0x1ffffffc05067812 */ /* 0x000fe200078ec0ff */
[----:B------:R-:W-:Y:S01]  /*2380*/  IMAD.MOV.U32 R230, RZ, RZ, RZ ;  /* 0x000000ffffe67224 */ /* 0x000fe200078e00ff */
[----:B------:R-:W-:Y:S01]  /*2390*/  LEA R229, R15, 0xc480, 0x1 ;  /* 0x0000c4800fe57811 */ /* 0x000fe200078e08ff */
[----:B------:R-:W-:Y:S01]  /*23a0*/  IMAD.MOV.U32 R193, RZ, RZ, RZ ;  /* 0x000000ffffc17224 */ /* 0x000fe200078e00ff */
[C---:B------:R-:W-:Y:S01]  /*23b0*/  LOP3.LUT P1, RZ, R4.reuse, 0x2, RZ, 0xc0, !PT ;  /* 0x0000000204ff7812 */ /* 0x040fe2000782c0ff */
[----:B------:R-:W-:Y:S01]  /*23c0*/  IMAD.IADD R11, R11, 0x1, -R6 ;  /* 0x000000010b0b7824 */ /* 0x000fe200078e0a06 */
[----:B------:R-:W-:Y:S01]  /*23d0*/  LOP3.LUT P0, RZ, R4, 0x4, RZ, 0xc0, !PT ;  /* 0x0000000404ff7812 */ /* 0x000fe2000780c0ff */
[----:B------:R-:W-:Y:S01]  /*23e0*/  CS2R R126, SRZ ;  /* 0x00000000007e7805 */ /* 0x000fe2000001ff00 */
[----:B------:R-:W-:Y:S01]  /*23f0*/  IADD3 R233, R229, 0x40, RZ ;  /* 0x00000040e5e97810 */ /* 0x000fe20007ffe0ff */
[----:B------:R-:W-:Y:S01]  /*2400*/  IMAD R232, R11, 0x4, R12 ;  /* 0x000000040be87824 */ /* 0x000fe200078e020c */
[----:B------:R-:W-:Y:S01]  /*2410*/  LEA R194, R194, 0x80, 0x1 ;  /* 0x00000080c2c27811 */ /* 0x000fe200078e08ff */
[----:B------:R-:W-:Y:S01]  /*2420*/  CS2R R124, SRZ ;  /* 0x00000000007c7805 */ /* 0x000fe2000001ff00 */
[----:B------:R-:W-:Y:S01]  /*2430*/  CS2R R130, SRZ ;  /* 0x0000000000827805 */ /* 0x000fe2000001ff00 */
        /* <DEDUP_REMOVED lines=32> */
[----:B------:R-:W-:-:S02]  /*2640*/  SEL R199, R199, 0xffffffc0, !P0 ;  /* 0xffffffc0c7c77807 */ /* 0x000fc40004000000 */
[----:B------:R-:W-:Y:S02]  /*2650*/  @P5 IADD3 R233, R229, -0x40, RZ ;  /* 0xffffffc0e5e95810 */ /* 0x000fe40007ffe0ff */
.L_x_741:
        /* <DEDUP_REMOVED lines=100> */
.L_x_739:
[-C--:B-1----:R-:W-:Y:S01]  /*2ca0*/  HMMA.16816.F32.BF16 R36, R132, R144.reuse, RZ ;  /* 0x000000908424723c */ /* 0x082fe200000418ff */
[----:B------:R-:W0:Y:S03]  /*2cb0*/  LDGDEPBAR ;  /* 0x00000000000079af */ /* 0x000e260000000000 */
[----:B------:R-:W-:Y:S04]  /*2cc0*/  LEA R237, R235, 0x1, 0x6 ;  /* 0x00000001ebed7811 */ /* 0x000fe800078e30ff */
[C---:B------:R-:W-:Y:S04]  /*2cd0*/  HMMA.16816.F32.BF16 R40, R136.reuse, R144, RZ ;  /* 0x000000908828723c */ /* 0x040fe800000418ff */
[----:B------:R-:W-:Y:S04]  /*2ce0*/  IADD3 R237, R213, R237, -R210 ;  /* 0x000000edd5ed7210 */ /* 0x000fe80007ffe8d2 */
[-C--:B------:R-:W-:Y:S01]  /*2cf0*/  HMMA.16816.F32.BF16 R44, R136, R146.reuse, RZ ;  /* 0x00000092882c723c */ /* 0x080fe200000418ff */
[----:B------:R-:W-:Y:S05]  /*2d00*/  IADD3 R237, R224, R237, -R215 ;  /* 0x000000ede0ed7210 */ /* 0x000fea0007ffe8d7 */
[----:B------:R-:W-:Y:S02]  /*2d10*/  IMAD.IADD R237, R237, 0x1, -R232 ;  /* 0x00000001eded7824 */ /* 0x000fe400078e0ae8 */
[C---:B------:R-:W-:Y:S04]  /*2d20*/  HMMA.16816.F32.BF16 R48, R132.reuse, R146, RZ ;  /* 0x000000928430723c */ /* 0x040fe800000418ff */
[C---:B------:R-:W-:Y:S02]  /*2d30*/  IMNMX R199, R234.reuse, R237, PT ;  /* 0x000000edeac77217 */ /* 0x040fe40003800200 */
[----:B------:R-:W-:Y:S02]  /*2d40*/  IADD3 R239, R237, 0x8, RZ ;  /* 0x00000008edef7810 */ /* 0x000fe40007ffe0ff */
[-C--:B------:R-:W-:Y:S01]  /*2d50*/  HMMA.16816.F32.BF16 R52, R132, R148.reuse, RZ ;  /* 0x000000948434723c */ /* 0x080fe200000418ff */
[C---:B------:R-:W-:Y:S03]  /*2d60*/  ISETP.GT.AND P1, PT, R199.reuse, RZ, PT ;  /* 0x000000ffc700720c */ /* 0x040fe60003f24270 */
[----:B------:R-:W-:Y:S02]  /*2d70*/  IMNMX R238, R234, R239, PT ;  /* 0x000000efeaee7217 */ /* 0x000fe40003800200 */
[----:B------:R-:W-:Y:S02]  /*2d80*/  FSEL R189, R4, -INF , P1 ;  /* 0xff80000004bd7808 */ /* 0x000fe40000800000 */
        /* <DEDUP_REMOVED lines=41> */
[C---:B------:R-:W-:Y:S01]  /*3020*/  ISETP.GT.AND P1, PT, R238.reuse, 0x1, PT ;  /* 0x00000001ee00780c */ /* 0x040fe20003f24270 */
[-C--:B------:R-:W-:Y:S01]  /*3030*/  HMMA.16816.F32.BF16 R60, R156, R162.reuse, R60 ;  /* 0x000000a29c3c723c */ /* 0x080fe2000004183c */
[----:B------:R-:W-:Y:S03]  /*3040*/  MUFU.EX2 R6, R202 ;  /* 0x000000ca00067308 */ /* 0x000fe60000000800 */
[----:B------:R-:W-:Y:S01]  /*3050*/  FSEL R7, R7, -INF , P1 ;  /* 0xff80000007077808 */ /* 0x000fe20000800000 */
[--C-:B------:R-:W-:Y:S01]  /*3060*/  FFMA.FTZ R240, R199, c[0x0][0x29c], -R190.reuse ;  /* 0x0000a700c7f07a23 */ /* 0x100fe200000108be */
[----:B------:R-:W-:Y:S02]  /*3070*/  ISETP.GT.AND P1, PT, R238, 0x20, PT ;  /* 0x00000020ee00780c */ /* 0x000fe40003f24270 */
[----:B------:R-:W-:Y:S03]  /*3080*/  HMMA.16816.F32.BF16 R64, R140, R162, R64 ;  /* 0x000000a28c40723c */ /* 0x000fe60000041840 */
[----:B------:R2:W-:Y:S01]  /*3090*/  MUFU.EX2 R202, R240 ;  /* 0x000000f000ca7308 */ /* 0x0005e20000000800 */
[--C-:B------:R-:W-:Y:S01]  /*30a0*/  FFMA.FTZ R239, R7, c[0x0][0x29c], -R190.reuse ;  /* 0x0000a70007ef7a23 */ /* 0x100fe200000108be */
[----:B------:R-:W-:Y:S02]  /*30b0*/  FSEL R199, R18, -INF , P1 ;  /* 0xff80000012c77808 */ /* 0x000fe40000800000 */
[C---:B------:R-:W-:Y:S01]  /*30c0*/  ISETP.GT.AND P1, PT, R238.reuse, 0x21, PT ;  /* 0x00000021ee00780c */ /* 0x040fe20003f24270 */
[-C--:B-1----:R-:W-:Y:S05]  /*30d0*/  HMMA.16816.F32.BF16 R36, R132, R164.reuse, R36 ;  /* 0x000000a48424723c */ /* 0x082fea0000041824 */
[----:B------:R1:W-:Y:S01]  /*30e0*/  MUFU.EX2 R7, R239 ;  /* 0x000000ef00077308 */ /* 0x0003e20000000800 */
[----:B------:R-:W-:Y:S01]  /*30f0*/  FSEL R19, R19, -INF , P1 ;  /* 0xff80000013137808 */ /* 0x000fe20000800000 */
[--C-:B------:R-:W-:Y:S01]  /*3100*/  FFMA.FTZ R18, R199, c[0x0][0x29c], -R190.reuse ;  /* 0x0000a700c7127a23 */ /* 0x100fe200000108be */
[C---:B------:R-:W-:Y:S04]  /*3110*/  HMMA.16816.F32.BF16 R40, R136.reuse, R164, R40 ;  /* 0x000000a48828723c */ /* 0x040fe80000041828 */
[----:B------:R-:W-:Y:S03]  /*3120*/  ISETP.GT.AND P1, PT, R238, 0x40, PT ;  /* 0x00000040ee00780c */ /* 0x000fe60003f24270 */
[----:B------:R-:W3:Y:S01]  /*3130*/  MUFU.EX2 R201, R241 ;  /* 0x000000f100c97308 */ /* 0x000ee20000000800 */
[-C--:B------:R-:W-:Y:S04]  /*3140*/  HMMA.16816.F32.BF16 R44, R136, R166.reuse, R44 ;  /* 0x000000a6882c723c */ /* 0x080fe8000004182c */
[----:B------:R-:W-:Y:S01]  /*3150*/  FSEL R199, R22, -INF , P1 ;  /* 0xff80000016c77808 */ /* 0x000fe20000800000 */
[--C-:B--2---:R-:W-:Y:S01]  /*3160*/  FFMA.FTZ R240, R19, c[0x0][0x29c], -R190.reuse ;  /* 0x0000a70013f07a23 */ /* 0x104fe200000108be */
[C---:B------:R-:W-:Y:S02]  /*3170*/  ISETP.GT.AND P1, PT, R238.reuse, 0x41, PT ;  /* 0x00000041ee00780c */ /* 0x040fe40003f24270 */
[C---:B------:R-:W-:Y:S01]  /*3180*/  HMMA.16816.F32.BF16 R48, R132.reuse, R166, R48 ;  /* 0x000000a68430723c */ /* 0x040fe20000041830 */
[----:B------:R-:W-:Y:S03]  /*3190*/  MUFU.EX2 R19, R240 ;  /* 0x000000f000137308 */ /* 0x000fe60000000800 */
[----:B------:R-:W-:Y:S01]  /*31a0*/  FSEL R23, R23, -INF , P1 ;  /* 0xff80000017177808 */ /* 0x000fe20000800000 */
[--C-:B------:R-:W-:Y:S01]  /*31b0*/  FFMA.FTZ R22, R199, c[0x0][0x29c], -R190.reuse ;  /* 0x0000a700c7167a23 */ /* 0x100fe200000108be */
[----:B------:R-:W-:Y:S01]  /*31c0*/  ISETP.GT.AND P1, PT, R238, 0x60, PT ;  /* 0x00000060ee00780c */ /* 0x000fe20003f24270 */
[----:B------:R-:W-:Y:S01]  /*31d0*/  IMAD.MOV.U32 R199, RZ, RZ, 0x40 ;  /* 0x00000040ffc77424 */ /* 0x000fe200078e00ff */
[-C--:B------:R-:W-:Y:S03]  /*31e0*/  HMMA.16816.F32.BF16 R52, R132, R168.reuse, R52 ;  /* 0x000000a88434723c */ /* 0x080fe60000041834 */
[----:B------:R-:W2:Y:S01]  /*31f0*/  MUFU.EX2 R18, R18 ;  /* 0x0000001200127308 */ /* 0x000ea20000000800 */
[----:B------:R-:W-:Y:S01]  /*3200*/  FSEL R181, R34, -INF , P1 ;  /* 0xff80000022b57808 */ /* 0x000fe20000800000 */
[--C-:B-1----:R-:W-:Y:S01]  /*3210*/  FFMA.FTZ R239, R23, c[0x0][0x29c], -R190.reuse ;  /* 0x0000a70017ef7a23 */ /* 0x102fe200000108be */
[----:B------:R-:W-:Y:S02]  /*3220*/  ISETP.GT.AND P1, PT, R238, 0x61, PT ;  /* 0x00000061ee00780c */ /* 0x000fe40003f24270 */
[----:B------:R-:W-:Y:S01]  /*3230*/  SEL R199, R199, 0xffffffc0, !P0 ;  /* 0xffffffc0c7c77807 */ /* 0x000fe20004000000 */
[----:B------:R-:W-:Y:S01]  /*3240*/  FFMA.FTZ R34, R181, c[0x0][0x29c], -R190 ;  /* 0x0000a700b5227a23 */ /* 0x000fe200000108be */
[C---:B------:R-:W-:Y:S03]  /*3250*/  HMMA.16816.F32.BF16 R56, R136.reuse, R168, R56 ;  /* 0x000000a88838723c */ /* 0x040fe60000041838 */
[----:B------:R-:W-:Y:S01]  /*3260*/  MUFU.EX2 R23, R239 ;  /* 0x000000ef00177308 */ /* 0x000fe20000000800 */
[----:B------:R-:W-:Y:S02]  /*3270*/  FSEL R35, R35, -INF , P1 ;  /* 0xff80000023237808 */ /* 0x000fe40000800000 */
[----:B------:R-:W-:Y:S02]  /*3280*/  IADD3 R181, R237, 0x20, RZ ;  /* 0x00000020edb57810 */ /* 0x000fe40007ffe0ff */
[----:B------:R-:W-:Y:S01]  /*3290*/  IADD3 R180, R199, R180, R192 ;  /* 0x000000b4c7b47210 */ /* 0x000fe20007ffe0c0 */
[----:B------:R-:W-:Y:S01]  /*32a0*/  FFMA.FTZ R190, R35, c[0x0][0x29c], -R190 ;  /* 0x0000a70023be7a23 */ /* 0x000fe200000108be */
[-C--:B------:R-:W-:Y:S03]  /*32b0*/  HMMA.16816.F32.BF16 R60, R136, R170.reuse, R60 ;  /* 0x000000aa883c723c */ /* 0x080fe6000004183c */
[----:B------:R-:W1:Y:S01]  /*32c0*/  LDSM.16.M88.4 R140, [R180+0x8080] ;  /* 0x00808000b48c783b */ /* 0x000e620000000200 */
[----:B------:R4:W-:Y:S01]  /*32d0*/  MUFU.EX2 R35, R190 ;  /* 0x000000be00237308 */ /* 0x0009e20000000800 */
[----:B------:R-:W-:Y:S02]  /*32e0*/  IMNMX R181, R234, R181, PT ;  /* 0x000000b5eab57217 */ /* 0x000fe40003800200 */
[----:B---3--:R-:W-:Y:S01]  /*32f0*/  F2FP.BF16.PACK_AB R242, R6, R201 ;  /* 0x000000c906f2723e */ /* 0x008fe200000010ff */
[----:B------:R-:W-:Y:S03]  /*3300*/  HMMA.16816.F32.BF16 R64, R132, R170, R64 ;  /* 0x000000aa8440723c */ /* 0x000fe60000041840 */
[----:B------:R3:W5:Y:S01]  /*3310*/  LDSM.16.M88.4 R156, [R180+0x9080] ;  /* 0x00908000b49c783b */ /* 0x0007620000000200 */
[----:B------:R-:W-:Y:S02]  /*3320*/  ISETP.GT.AND P1, PT, R181, RZ, PT ;  /* 0x000000ffb500720c */ /* 0x000fe40003f24270 */
[----:B------:R-:W-:Y:S01]  /*3330*/  IADD3 R237, R237, 0x28, RZ ;  /* 0x00000028eded7810 */ /* 0x000fe20007ffe0ff */
[----:B------:R-:W1:Y:S01]  /*3340*/  MUFU.EX2 R34, R34 ;  /* 0x0000002200227308 */ /* 0x000e620000000800 */
[----:B------:R-:W-:Y:S02]  /*3350*/  FSEL R238, R8, -INF , P1 ;  /* 0xff80000008ee7808 */ /* 0x000fe40000800000 */
[C---:B------:R-:W-:Y:S02]  /*3360*/  ISETP.GT.AND P1, PT, R181.reuse, 0x1, PT ;  /* 0x00000001b500780c */ /* 0x040fe40003f24270 */
[----:B------:R-:W-:Y:S01]  /*3370*/  ISETP.GT.AND P6, PT, R181, 0x60, PT ;  /* 0x00000060b500780c */ /* 0x000fe20003fc4270 */
[--C-:B------:R-:W-:Y:S01]  /*3380*/  FFMA.FTZ R8, R238, c[0x0][0x29c], -R185.reuse ;  /* 0x0000a700ee087a23 */ /* 0x100fe200000108b9 */
[----:B------:R-:W-:Y:S02]  /*3390*/  FSEL R238, R9, -INF , P1 ;  /* 0xff80000009ee7808 */ /* 0x000fe40000800000 */
[C---:B------:R-:W-:Y:S01]  /*33a0*/  ISETP.GT.AND P1, PT, R181.reuse, 0x20, PT ;  /* 0x00000020b500780c */ /* 0x040fe20003f24270 */
[----:B------:R-:W-:Y:S01]  /*33b0*/  MUFU.EX2 R22, R22 ;  /* 0x0000001600167308 */ /* 0x000fe20000000800 */
[C---:B------:R-:W-:Y:S01]  /*33c0*/  ISETP.GT.AND P5, PT, R181.reuse, 0x61, PT ;  /* 0x00000061b500780c */ /* 0x040fe20003fa4270 */
[--C-:B------:R-:W-:Y:S01]  /*33d0*/  FFMA.FTZ R9, R238, c[0x0][0x29c], -R185.reuse ;  /* 0x0000a700ee097a23 */ /* 0x100fe200000108b9 */
[----:B------:R-:W-:Y:S02]  /*33e0*/  FSEL R12, R12, -INF , P1 ;  /* 0xff8000000c0c7808 */ /* 0x000fe40000800000 */
[----:B------:R-:W-:Y:S03]  /*33f0*/  ISETP.GT.AND P1, PT, R181, 0x21, PT ;  /* 0x00000021b500780c */ /* 0x000fe60003f24270 */
[--C-:B----4-:R-:W-:Y:S01]  /*3400*/  FFMA.FTZ R190, R12, c[0x0][0x29c], -R185.reuse ;  /* 0x0000a7000cbe7a23 */ /* 0x110fe200000108b9 */
[----:B---3--:R-:W-:Y:S01]  /*3410*/  FSEL R180, R13, -INF , P1 ;  /* 0xff8000000db47808 */ /* 0x008fe20000800000 */
[----:B------:R-:W3:Y:S01]  /*3420*/  MUFU.EX2 R8, R8 ;  /* 0x0000000800087308 */ /* 0x000ee20000000800 */
[C---:B------:R-:W-:Y:S03]  /*3430*/  ISETP.GT.AND P1, PT, R181.reuse, 0x40, PT ;  /* 0x00000040b500780c */ /* 0x040fe60003f24270 */
[--C-:B------:R-:W-:Y:S01]  /*3440*/  FFMA.FTZ R13, R180, c[0x0][0x29c], -R185.reuse ;  /* 0x0000a700b40d7a23 */ /* 0x100fe200000108b9 */
[----:B------:R-:W-:Y:S02]  /*3450*/  FSEL R180, R24, -INF , P1 ;  /* 0xff80000018b47808 */ /* 0x000fe40000800000 */
[----:B------:R-:W-:Y:S01]  /*3460*/  ISETP.GT.AND P1, PT, R181, 0x41, PT ;  /* 0x00000041b500780c */ /* 0x000fe20003f24270 */
[-C--:B-1----:R-:W-:Y:S02]  /*3470*/  HMMA.16816.F32.BF16 R36, R140, R172.reuse, R36 ;  /* 0x000000ac8c24723c */ /* 0x082fe40000041824 */
[----:B------:R1:W-:Y:S03]  /*3480*/  MUFU.EX2 R12, R190 ;  /* 0x000000be000c7308 */ /* 0x0003e60000000800 */
[--C-:B------:R-:W-:Y:S01]  /*3490*/  FFMA.FTZ R24, R180, c[0x0][0x29c], -R185.reuse ;  /* 0x0000a700b4187a23 */ /* 0x100fe200000108b9 */
[----:B------:R-:W-:Y:S02]  /*34a0*/  IMNMX R180, R234, R237, PT ;  /* 0x000000edeab47217 */ /* 0x000fe40003800200 */
[C---:B-----5:R-:W-:Y:S04]  /*34b0*/  HMMA.16816.F32.BF16 R40, R156.reuse, R172, R40 ;  /* 0x000000ac9c28723c */ /* 0x060fe80000041828 */
[----:B------:R-:W4:Y:S04]  /*34c0*/  MUFU.EX2 R9, R9 ;  /* 0x0000000900097308 */ /* 0x000f280000000800 */
[-C--:B------:R-:W-:Y:S06]  /*34d0*/  HMMA.16816.F32.BF16 R44, R156, R174.reuse, R44 ;  /* 0x000000ae9c2c723c */ /* 0x080fec000004182c */
[----:B------:R-:W5:Y:S02]  /*34e0*/  MUFU.EX2 R13, R13 ;  /* 0x0000000d000d7308 */ /* 0x000f640000000800 */
[C---:B------:R-:W-:Y:S04]  /*34f0*/  HMMA.16816.F32.BF16 R48, R140.reuse, R174, R48 ;  /* 0x000000ae8c30723c */ /* 0x040fe80000041830 */
[----:B-1----:R-:W-:Y:S02]  /*3500*/  FSEL R190, R25, -INF , P1 ;  /* 0xff80000019be7808 */ /* 0x002fe40000800000 */
[----:B------:R-:W1:Y:S01]  /*3510*/  LDS R25, [R183+0xc280] ;  /* 0x00c28000b7197984 */ /* 0x000e620000000800 */
        /* <DEDUP_REMOVED lines=13> */
[----:B------:R-:W2:Y:S02]  /*35f0*/  LDS R14, [R183+0xc2a0] ;  /* 0x00c2a000b70e7984 */ /* 0x000ea40000000800 */
[----:B------:R-:W-:Y:S01]  /*3600*/  ISETP.GT.AND P1, PT, R180, 0x21, PT ;  /* 0x00000021b400780c */ /* 0x000fe20003f24270 */
[----:B------:R-:W-:Y:S01]  /*3610*/  FFMA.FTZ R185, R28, c[0x0][0x29c], -R185 ;  /* 0x0000a7001cb97a23 */ /* 0x000fe200000108b9 */
[C---:B------:R-:W-:Y:S01]  /*3620*/  ISETP.GT.AND P6, PT, R180.reuse, 0x1, PT ;  /* 0x00000001b400780c */ /* 0x040fe20003fc4270 */
[--C-:B------:R-:W-:Y:S01]  /*3630*/  FFMA.FTZ R29, R29, c[0x0][0x29c], -R184.reuse ;  /* 0x0000a7001d1d7a23 */ /* 0x100fe200000108b8 */
[----:B------:R-:W-:Y:S01]  /*3640*/  FSEL R15, R15, -INF , P1 ;  /* 0xff8000000f0f7808 */ /* 0x000fe20000800000 */
[----:B------:R-:W-:Y:S01]  /*3650*/  HMMA.16816.F32.BF16 R64, R140, R178, R64 ;  /* 0x000000b28c40723c */ /* 0x000fe20000041840 */
[----:B------:R-:W2:Y:S03]  /*3660*/  MUFU.EX2 R10, R10 ;  /* 0x0000000a000a7308 */ /* 0x000ea60000000800 */
        /* <DEDUP_REMOVED lines=9> */
[--C-:B-1----:R-:W-:Y:S01]  /*3700*/  FADD.FTZ R26, R37, -R25.reuse ;  /* 0x80000019251a7221 */ /* 0x102fe20000010000 */
[----:B------:R-:W-:Y:S01]  /*3710*/  FSEL R241, R30, -INF , P5 ;  /* 0xff8000001ef17808 */ /* 0x000fe20002800000 */
[--C-:B------:R-:W-:Y:S01]  /*3720*/  FADD.FTZ R243, R36, -R25.reuse ;  /* 0x8000001924f37221 */ /* 0x100fe20000010000 */
[----:B------:R-:W-:Y:S01]  /*3730*/  ISETP.GT.AND P1, PT, R180, 0x61, PT ;  /* 0x00000061b400780c */ /* 0x000fe20003f24270 */
[----:B------:R-:W-:Y:S01]  /*3740*/  FMUL.FTZ R28, R187, R26 ;  /* 0x0000001abb1c7220 */ /* 0x000fe20000410000 */
[----:B------:R-:W-:Y:S01]  /*3750*/  FSEL R27, R27, -INF , P6 ;  /* 0xff8000001b1b7808 */ /* 0x000fe20003000000 */
[----:B------:R-:W1:Y:S01]  /*3760*/  LDS R26, [R183+0xc300] ;  /* 0x00c30000b71a7984 */ /* 0x000e620000000800 */
[----:B------:R2:W-:Y:S01]  /*3770*/  MUFU.EX2 R30, R11 ;  /* 0x0000000b001e7308 */ /* 0x0005e20000000800 */
[----:B------:R-:W-:Y:S01]  /*3780*/  FSEL R31, R31, -INF , P1 ;  /* 0xff8000001f1f7808 */ /* 0x000fe20000800000 */
[--C-:B------:R-:W-:Y:S01]  /*3790*/  FADD.FTZ R180, R49, -R25.reuse ;  /* 0x8000001931b47221 */ /* 0x100fe20000010000 */
[----:B------:R-:W1:Y:S01]  /*37a0*/  LDS R183, [R183+0xc320] ;  /* 0x00c32000b7b77984 */ /* 0x000e620000000800 */
[--C-:B------:R-:W-:Y:S02]  /*37b0*/  FFMA.FTZ R27, R27, c[0x0][0x29c], -R184.reuse ;  /* 0x0000a7001b1b7a23 */ /* 0x100fe400000108b8 */
[--C-:B------:R-:W-:Y:S02]  /*37c0*/  FFMA.FTZ R239, R239, c[0x0][0x29c], -R184.reuse ;  /* 0x0000a700efef7a23 */ /* 0x100fe400000108b8 */
[--C-:B------:R-:W-:Y:S02]  /*37d0*/  FFMA.FTZ R241, R241, c[0x0][0x29c], -R184.reuse ;  /* 0x0000a700f1f17a23 */ /* 0x100fe400000108b8 */
[----:B------:R-:W1:Y:S01]  /*37e0*/  MUFU.EX2 R185, R185 ;  /* 0x000000b900b97308 */ /* 0x000e620000000800 */
[----:B------:R-:W-:Y:S02]  /*37f0*/  FFMA.FTZ R184, R31, c[0x0][0x29c], -R184 ;  /* 0x0000a7001fb87a23 */ /* 0x000fe400000108b8 */
[--C-:B------:R-:W-:Y:S02]  /*3800*/  FADD.FTZ R31, R48, -R25.reuse ;  /* 0x80000019301f7221 */ /* 0x100fe40000010000 */
[----:B------:R-:W-:Y:S01]  /*3810*/  FMUL.FTZ R243, R182, R243 ;  /* 0x000000f3b6f37220 */ /* 0x000fe20000410000 */
[----:B------:R-:W-:Y:S01]  /*3820*/  F2FP.BF16.PACK_AB R182, R187, R182 ;  /* 0x000000b6bbb6723e */ /* 0x000fe200000010ff */
[--C-:B------:R-:W-:Y:S02]  /*3830*/  FADD.FTZ R187, R52, -R25.reuse ;  /* 0x8000001934bb7221 */ /* 0x100fe40000010000 */
[--C-:B------:R-:W-:Y:S01]  /*3840*/  FADD.FTZ R190, R53, -R25.reuse ;  /* 0x8000001935be7221 */ /* 0x100fe20000010000 */
[----:B------:R-:W1:Y:S01]  /*3850*/  MUFU.EX2 R29, R29 ;  /* 0x0000001d001d7308 */ /* 0x000e620000000800 */
[----:B------:R-:W-:Y:S01]  /*3860*/  STS [R229], R182 ;  /* 0x000000b6e5007388 */ /* 0x000fe20000000800 */
[--C-:B------:R-:W-:Y:S01]  /*3870*/  FADD.FTZ R238, R64, -R25.reuse ;  /* 0x8000001940ee7221 */ /* 0x100fe20000010000 */
[----:B------:R-:W-:Y:S01]  /*3880*/  F2FP.BF16.PACK_AB R28, R28, R243 ;  /* 0x000000f31c1c723e */ /* 0x000fe200000010ff */
[----:B------:R-:W-:Y:S02]  /*3890*/  FADD.FTZ R25, R65, -R25 ;  /* 0x8000001941197221 */ /* 0x000fe40000010000 */
[--C-:B--2---:R-:W-:Y:S02]  /*38a0*/  FADD.FTZ R11, R38, -R14.reuse ;  /* 0x8000000e260b7221 */ /* 0x104fe40000010000 */
[--C-:B------:R-:W-:Y:S02]  /*38b0*/  FADD.FTZ R240, R39, -R14.reuse ;  /* 0x8000000e27f07221 */ /* 0x100fe40000010000 */
[C---:B------:R-:W-:Y:S01]  /*38c0*/  FMUL.FTZ R180, R189.reuse, R180 ;  /* 0x000000b4bdb47220 */ /* 0x040fe20000410000 */
[----:B------:R-:W2:Y:S01]  /*38d0*/  MUFU.EX2 R237, R237 ;  /* 0x000000ed00ed7308 */ /* 0x000ea20000000800 */
[----:B------:R-:W-:Y:S01]  /*38e0*/  FMUL.FTZ R31, R186, R31 ;  /* 0x0000001fba1f7220 */ /* 0x000fe20000410000 */
[----:B------:R-:W-:Y:S01]  /*38f0*/  F2FP.BF16.PACK_AB R186, R189, R186 ;  /* 0x000000babdba723e */ /* 0x000fe200000010ff */
[----:B------:R-:W-:Y:S02]  /*3900*/  FMUL.FTZ R25, R6, R25 ;  /* 0x0000001906197220 */ /* 0x000fe40000410000 */
[----:B------:R-:W-:Y:S01]  /*3910*/  FMUL.FTZ R11, R202, R11 ;  /* 0x0000000bca0b7220 */ /* 0x000fe20000410000 */
        /* <DEDUP_REMOVED lines=22> */
[--C-:B-1----:R-:W-:Y:S01]  /*3a80*/  FADD.FTZ R7, R40, -R26.reuse ;  /* 0x8000001a28077221 */ /* 0x102fe20000010000 */
[----:B------:R-:W-:Y:S01]  /*3a90*/  MUFU.EX2 R241, R241 ;  /* 0x000000f100f17308 */ /* 0x000fe20000000800 */
[--C-:B------:R-:W-:Y:S01]  /*3aa0*/  FADD.FTZ R250, R41, -R26.reuse ;  /* 0x8000001a29fa7221 */ /* 0x100fe20000010000 */
[----:B------:R-:W-:Y:S01]  /*3ab0*/  F2FP.BF16.PACK_AB R248, R14, R19 ;  /* 0x000000130ef8723e */ /* 0x000fe200000010ff */
[--C-:B------:R-:W-:Y:S02]  /*3ac0*/  FADD.FTZ R11, R44, -R26.reuse ;  /* 0x8000001a2c0b7221 */ /* 0x100fe40000010000 */
[--C-:B------:R-:W-:Y:S02]  /*3ad0*/  FADD.FTZ R252, R45, -R26.reuse ;  /* 0x8000001a2dfc7221 */ /* 0x100fe40000010000 */
[----:B---3--:R-:W-:Y:S01]  /*3ae0*/  FMUL.FTZ R7, R8, R7 ;  /* 0x0000000708077220 */ /* 0x008fe20000410000 */
[C---:B----4-:R-:W-:Y:S01]  /*3af0*/  F2FP.BF16.PACK_AB R8, R9.reuse, R8 ;  /* 0x000000080908723e */ /* 0x050fe200000010ff */
[----:B------:R-:W-:Y:S01]  /*3b00*/  FMUL.FTZ R250, R9, R250 ;  /* 0x000000fa09fa7220 */ /* 0x000fe20000410000 */
[----:B------:R-:W1:Y:S01]  /*3b10*/  MUFU.EX2 R14, R27 ;  /* 0x0000001b000e7308 */ /* 0x000e620000000800 */
[----:B------:R-:W-:Y:S01]  /*3b20*/  FMUL.FTZ R11, R12, R11 ;  /* 0x0000000b0c0b7220 */ /* 0x000fe20000410000 */
[C---:B-----5:R-:W-:Y:S01]  /*3b30*/  F2FP.BF16.PACK_AB R12, R13.reuse, R12 ;  /* 0x0000000c0d0c723e */ /* 0x060fe200000010ff */
[----:B------:R3:W-:Y:S01]  /*3b40*/  STS [R229+0x1000], R8 ;  /* 0x00100008e5007388 */ /* 0x0007e20000000800 */
[----:B------:R-:W-:Y:S01]  /*3b50*/  FMUL.FTZ R252, R13, R252 ;  /* 0x000000fc0dfc7220 */ /* 0x000fe20000410000 */
[----:B------:R-:W-:Y:S01]  /*3b60*/  F2FP.BF16.PACK_AB R250, R250, R7 ;  /* 0x00000007fafa723e */ /* 0x000fe200000010ff */
[--C-:B------:R-:W-:Y:S02]  /*3b70*/  FADD.FTZ R13, R57, -R26.reuse ;  /* 0x8000001a390d7221 */ /* 0x100fe40000010000 */
        /* <DEDUP_REMOVED lines=15> */
[----:B--2---:R-:W-:Y:S01]  /*3c70*/  F2FP.BF16.PACK_AB R9, R244, R237 ;  /* 0x000000edf409723e */ /* 0x004fe200000010ff */
[----:B------:R-:W-:Y:S01]  /*3c80*/  STS [R229+0x1400], R26 ;  /* 0x0014001ae5007388 */ /* 0x000fe20000000800 */
[----:B------:R-:W-:Y:S01]  /*3c90*/  F2FP.BF16.PACK_AB R22, R23, R22 ;  /* 0x000000161716723e */ /* 0x000fe200000010ff */
[--C-:B------:R-:W-:Y:S01]  /*3ca0*/  FADD.FTZ R186, R42, -R183.reuse ;  /* 0x800000b72aba7221 */ /* 0x100fe20000010000 */
[----:B------:R-:W-:Y:S01]  /*3cb0*/  F2FP.BF16.PACK_AB R188, R191, R188 ;  /* 0x000000bcbfbc723e */ /* 0x000fe200000010ff */
[----:B------:R2:W-:Y:S01]  /*3cc0*/  STS [R233+0x1000], R12 ;  /* 0x0010000ce9007388 */ /* 0x0005e20000000800 */
[----:B------:R-:W-:Y:S01]  /*3cd0*/  F2FP.BF16.PACK_AB R24, R181, R24 ;  /* 0x00000018b518723e */ /* 0x000fe200000010ff */
[----:B------:R-:W-:Y:S01]  /*3ce0*/  FMUL.FTZ R186, R29, R186 ;  /* 0x000000ba1dba7220 */ /* 0x000fe20000410000 */
[----:B-1----:R-:W-:Y:S01]  /*3cf0*/  F2FP.BF16.PACK_AB R182, R14, R239 ;  /* 0x000000ef0eb6723e */ /* 0x002fe200000010ff */
        /* <DEDUP_REMOVED lines=13> */
[----:B------:R-:W-:Y:S01]  /*3dd0*/  FADD.FTZ R18, R58, -R183 ;  /* 0x800000b73a127221 */ /* 0x000fe20000010000 */
[----:B------:R-:W-:Y:S01]  /*3de0*/  F2FP.BF16.PACK_AB R238, R25, R238 ;  /* 0x000000ee19ee723e */ /* 0x000fe200000010ff */
[----:B------:R-:W-:Y:S01]  /*3df0*/  STS [R233+0x2400], R34 ;  /* 0x00240022e9007388 */ /* 0x000fe20000000800 */
[----:B------:R-:W-:Y:S02]  /*3e00*/  IMAD.IADD R202, R192, 0x1, R201 ;  /* 0x00000001c0ca7824 */ /* 0x000fe400078e02c9 */
[----:B------:R-:W-:Y:S01]  /*3e10*/  FMUL.FTZ R18, R239, R18 ;  /* 0x00000012ef127220 */ /* 0x000fe20000410000 */
[----:B------:R-:W-:Y:S01]  /*3e20*/  STS [R229+0x3000], R24 ;  /* 0x00300018e5007388 */ /* 0x000fe20000000800 */
[--C-:B--2---:R-:W-:Y:S03]  /*3e30*/  FADD.FTZ R12, R46, -R183.reuse ;  /* 0x800000b72e0c7221 */ /* 0x104fe60000010000 */
[----:B------:R-:W-:Y:S01]  /*3e40*/  STS [R229+0x3400], R182 ;  /* 0x003400b6e5007388 */ /* 0x000fe20000000800 */
[----:B------:R-:W-:Y:S02]  /*3e50*/  FMUL.FTZ R12, R237, R12 ;  /* 0x0000000ced0c7220 */ /* 0x000fe40000410000 */
[--C-:B-1----:R-:W-:Y:S01]  /*3e60*/  FADD.FTZ R9, R47, -R183.reuse ;  /* 0x800000b72f097221 */ /* 0x102fe20000010000 */
        /* <DEDUP_REMOVED lines=120> */
.L_x_740:
        /* <DEDUP_REMOVED lines=174> */
.L_x_736:
        /* <DEDUP_REMOVED lines=23> */
[----:B--2---:R-:W-:Y:S02]  /*5240*/  LEA.HI R6, R4, R5, RZ, 0x3 ;  /* 0x0000000504067211 */ /* 0x004fe400078f18ff */
        /* <DEDUP_REMOVED lines=94> */
.L_x_743:
[----:B---3--:R-:W-:Y:S01]  /*5830*/  LEA.HI R2, R3, R0, RZ, 0x3 ;  /* 0x0000000003027211 */ /* 0x008fe200078f18ff */
[----:B-----5:R-:W-:Y:S01]  /*5840*/  IMAD.IADD R210, R33, 0x1, -R210 ;  /* 0x0000000121d27824 */ /* 0x020fe200078e0ad2 */
[----:B------:R-:W-:Y:S01]  /*5850*/  SHF.R.S32.HI R36, RZ, 0x1f, R214 ;  /* 0x0000001fff247819 */ /* 0x000fe200000114d6 */
[----:B------:R-:W-:Y:S01]  /*5860*/  BSSY B0, `(.L_x_744) ;  /* 0x0000031000007945 */ /* 0x000fe20003800000 */
[----:B------:R-:W-:-:S02]  /*5870*/  LOP3.LUT R5, R2, 0x1ffffff8, RZ, 0xc0, !PT ;  /* 0x1ffffff802057812 */ /* 0x000fc400078ec0ff */
[----:B------:R-:W-:Y:S02]  /*5880*/  SHF.R.S32.HI R2, RZ, 0x3, R2 ;  /* 0x00000003ff027819 */ /* 0x000fe40000011402 */
[----:B------:R-:W-:Y:S01]  /*5890*/  SEL R36, R36, RZ, !P1 ;  /* 0x000000ff24247207 */ /* 0x000fe20004800000 */
[----:B------:R-:W-:Y:S01]  /*58a0*/  IMAD.IADD R38, R0, 0x1, -R5 ;  /* 0x0000000100267824 */ /* 0x000fe200078e0a05 */
[----:B------:R-:W-:Y:S01]  /*58b0*/  LEA.HI R0, R3, R0, RZ, 0x6 ;  /* 0x0000000003007211 */ /* 0x000fe200078f30ff */
[C---:B------:R-:W-:Y:S01]  /*58c0*/  IMAD.SHL.U32 R5, R2.reuse, 0x40, RZ ;  /* 0x0000004002057824 */ /* 0x040fe200078e00ff */
[----:B------:R-:W-:Y:S01]  /*58d0*/  IADD3 R42, P0, R2, R34, RZ ;  /* 0x00000022022a7210 */ /* 0x000fe20007f1e0ff */
[----:B------:R-:W-:Y:S01]  /*58e0*/  IMAD.SHL.U32 R38, R38, 0x8, RZ ;  /* 0x0000000826267824 */ /* 0x000fe200078e00ff */
[----:B------:R-:W-:Y:S01]  /*58f0*/  SEL R214, R214, RZ, !P1 ;  /* 0x000000ffd6d67207 */ /* 0x000fe20004800000 */
[----:B------:R-:W-:Y:S01]  /*5900*/  IMAD.SHL.U32 R0, R0, 0x8, RZ ;  /* 0x0000000800007824 */ /* 0x000fe200078e00ff */
[----:B------:R-:W-:-:S02]  /*5910*/  LOP3.LUT R5, R5, 0x1c0, RZ, 0xc0, !PT ;  /* 0x000001c005057812 */ /* 0x000fc400078ec0ff */
[--C-:B------:R-:W-:Y:S02]  /*5920*/  SHF.R.S32.HI R39, RZ, 0x1f, R38.reuse ;  /* 0x0000001fff277819 */ /* 0x100fe40000011426 */
[--C-:B------:R-:W-:Y:S02]  /*5930*/  LOP3.LUT R3, R5, 0x38, R38.reuse, 0xf8, !PT ;  /* 0x0000003805037812 */ /* 0x100fe400078ef826 */
[----:B------:R-:W-:Y:S01]  /*5940*/  SHF.R.U32.HI R4, RZ, 0x3, R5 ;  /* 0x00000003ff047819 */ /* 0x000fe20000011605 */
[----:B------:R-:W-:Y:S01]  /*5950*/  IMAD.WIDE.U32 R40, R216, c[0x0][0x338], R38 ;  /* 0x0000ce00d8287a25 */ /* 0x000fe200078e0026 */
[----:B------:R-:W-:Y:S02]  /*5960*/  LEA.HI.X.SX32 R43, R2, R35, 0x1, P0 ;  /* 0x00000023022b7211 */ /* 0x000fe400000f0eff */
[----:B------:R-:W-:-:S03]  /*5970*/  LOP3.LUT R3, R3, R4, RZ, 0x3c, !PT ;  /* 0x0000000403037212 */ /* 0x000fc600078e3cff */
[----:B------:R-:W-:Y:S01]  /*5980*/  IMAD.WIDE R42, R217, 0x80, R42 ;  /* 0x00000080d92a7825 */ /* 0x000fe200078e022a */
[----:B------:R-:W-:-:S05]  /*5990*/  LOP3.LUT R0, R3, 0x7ffffe00, R0, 0xf8, !PT ;  /* 0x7ffffe0003007812 */ /* 0x000fca00078ef800 */
[----:B------:R-:W-:Y:S01]  /*59a0*/  IMAD.SHL.U32 R32, R0, 0x2, RZ ;  /* 0x0000000200207824 */ /* 0x000fe200078e00ff */
[----:B------:R-:W-:-:S04]  /*59b0*/  SHF.R.S32.HI R0, RZ, 0x1f, R216 ;  /* 0x0000001fff007819 */ /* 0x000fc800000114d8 */
[----:B------:R1:W2:Y:S01]  /*59c0*/  LDS.128 R28, [R32+0x5080] ;  /* 0x00508000201c7984 */ /* 0x0002a20000000c00 */
[----:B------:R-:W-:-:S03]  /*59d0*/  IMAD R3, R0, c[0x0][0x338], RZ ;  /* 0x0000ce0000037a24 */ /* 0x000fc600078e02ff */
[----:B------:R1:W3:Y:S01]  /*59e0*/  LDS.128 R24, [R32+0x6080] ;  /* 0x0060800020187984 */ /* 0x0002e20000000c00 */
[----:B------:R-:W-:Y:S01]  /*59f0*/  IMAD R33, R216, c[0x0][0x33c], R3 ;  /* 0x0000cf00d8217a24 */ /* 0x000fe200078e0203 */
[----:B------:R-:W-:Y:S02]  /*5a00*/  IMNMX R3, R210, 0x80, PT ;  /* 0x00000080d2037817 */ /* 0x000fe40003800200 */
[----:B------:R1:W4:Y:S01]  /*5a10*/  LDS.128 R20, [R32+0x7080] ;  /* 0x0070800020147984 */ /* 0x0003220000000c00 */
[----:B------:R-:W-:Y:S01]  /*5a20*/  IMAD.IADD R41, R41, 0x1, R33 ;  /* 0x0000000129297824 */ /* 0x000fe200078e0221 */
[----:B------:R-:W-:Y:S01]  /*5a30*/  ISETP.GE.AND P3, PT, R2, R3, PT ;  /* 0x000000030200720c */ /* 0x000fe20003f66270 */
[----:B------:R-:W-:Y:S01]  /*5a40*/  IMAD R33, R36, c[0x0][0x340], RZ ;  /* 0x0000d00024217a24 */ /* 0x000fe200078e02ff */
[----:B------:R1:W1:Y:S01]  /*5a50*/  LDS.128 R16, [R32+0x80] ;  /* 0x0000800020107984 */ /* 0x0002620000000c00 */
[----:B------:R-:W-:Y:S01]  /*5a60*/  IMAD.WIDE.U32 R40, R214, c[0x0][0x340], R40 ;  /* 0x0000d000d6287a25 */ /* 0x000fe200078e0028 */
[----:B------:R-:W-:-:S02]  /*5a70*/  ISETP.GE.OR P0, PT, R38, c[0x0][0x324], P3 ;  /* 0x0000c90026007a0c */ /* 0x000fc40001f06670 */
[----:B------:R1:W1:Y:S01]  /*5a80*/  LDS.128 R12, [R32+0x1080] ;  /* 0x00108000200c7984 */ /* 0x0002620000000c00 */
[----:B------:R-:W-:-:S03]  /*5a90*/  IMAD R33, R214, c[0x0][0x344], R33 ;  /* 0x0000d100d6217a24 */ /* 0x000fc600078e0221 */
[----:B------:R1:W1:Y:S01]  /*5aa0*/  LDS.128 R8, [R32+0x2080] ;  /* 0x0020800020087984 */ /* 0x0002620000000c00 */
[----:B------:R-:W-:-:S03]  /*5ab0*/  IMAD.IADD R45, R41, 0x1, R33 ;  /* 0x00000001292d7824 */ /* 0x000fc600078e0221 */
[----:B------:R1:W1:Y:S03]  /*5ac0*/  LDS.128 R4, [R32+0x3080] ;  /* 0x0030800020047984 */ /* 0x0002660000000c00 */
        /* <DEDUP_REMOVED lines=10> */
.L_x_745:
[----:B------:R-:W-:Y:S05]  /*5b70*/  BSYNC B0 ;  /* 0x0000000000007941 */ /* 0x000fea0003800000 */
.L_x_744:
        /* <DEDUP_REMOVED lines=16> */
.L_x_747:
[----:B------:R-:W-:Y:S05]  /*5c80*/  BSYNC B0 ;  /* 0x0000000000007941 */ /* 0x000fea0003800000 */
.L_x_746:
        /* <DEDUP_REMOVED lines=16> */
.L_x_749:
[----:B------:R-:W-:Y:S05]  /*5d90*/  BSYNC B0 ;  /* 0x0000000000007941 */ /* 0x000fea0003800000 */
.L_x_748:
        /* <DEDUP_REMOVED lines=16> */
.L_x_751:
[----:B------:R-:W-:Y:S05]  /*5ea0*/  BSYNC B0 ;  /* 0x0000000000007941 */ /* 0x000fea0003800000 */
.L_x_750:
        /* <DEDUP_REMOVED lines=19> */
.L_x_753:
[----:B------:R-:W-:Y:S05]  /*5fe0*/  BSYNC B0 ;  /* 0x0000000000007941 */ /* 0x000fea0003800000 */
.L_x_752:
        /* <DEDUP_REMOVED lines=14> */
.L_x_755:
[----:B------:R-:W-:Y:S05]  /*60d0*/  BSYNC B0 ;  /* 0x0000000000007941 */ /* 0x000fea0003800000 */
.L_x_754:
        /* <DEDUP_REMOVED lines=14> */
.L_x_757:
[----:B------:R-:W-:Y:S05]  /*61c0*/  BSYNC B0 ;  /* 0x0000000000007941 */ /* 0x000fea0003800000 */
.L_x_756:
        /* <DEDUP_REMOVED lines=14> */
.L_x_742:
[----:B------:R-:W-:Y:S01]  /*62b0*/  ISETP.NE.U32.AND P0, PT, RZ, c[0x0][0x360], PT ;  /* 0x0000d800ff007a0c */ /* 0x000fe20003f05070 */
[----:B------:R-:W-:Y:S01]  /*62c0*/  IMAD.MOV.U32 R9, RZ, RZ, 0x4 ;  /* 0x00000004ff097424 */ /* 0x000fe200078e00ff */
[----:B------:R-:W-:Y:S02]  /*62d0*/  ISETP.NE.U32.AND P1, PT, RZ, c[0x0][0x358], PT ;  /* 0x0000d600ff007a0c */ /* 0x000fe40003f25070 */
[----:B------:R-:W-:Y:S01]  /*62e0*/  ISETP.NE.AND.EX P0, PT, RZ, c[0x0][0x364], PT, P0 ;  /* 0x0000d900ff007a0c */ /* 0x000fe20003f05300 */
[----:B------:R-:W-:Y:S01]  /*62f0*/  IMAD.WIDE R4, R214, R9, c[0x0][0x358] ;  /* 0x0000d600d6047625 */ /* 0x000fe200078e0209 */
[----:B------:R-:W-:-:S03]  /*6300*/  ISETP.NE.AND.EX P1, PT, RZ, c[0x0][0x35c], PT, P1 ;  /* 0x0000d700ff007a0c */ /* 0x000fc60003f25310 */
[----:B--2---:R-:W-:-:S08]  /*6310*/  IMAD.MOV.U32 R7, RZ, RZ, c[0x0][0x2f0] ;  /* 0x0000bc00ff077624 */ /* 0x004fd000078e00ff */
        /* <DEDUP_REMOVED lines=11> */
.L_x_758:
[----:B-1----:R-:W1:Y:S01]  /*63d0*/  S2R R3, SR_TID.X ;  /* 0x0000000000037919 */ /* 0x002e620000002100 */
[----:B-----5:R-:W-:Y:S01]  /*63e0*/  IMAD.IADD R7, R7, 0x1, -R210 ;  /* 0x0000000107077824 */ /* 0x020fe200078e0ad2 */
[----:B------:R-:W-:Y:S01]  /*63f0*/  SHF.R.S32.HI R0, RZ, 0x1f, R216 ;  /* 0x0000001fff007819 */ /* 0x000fe200000114d8 */
[----:B------:R-:W-:Y:S04]  /*6400*/  BSSY B0, `(.L_x_759) ;  /* 0x0000021000007945 */ /* 0x000fe80003800000 */
[----:B------:R-:W-:-:S04]  /*6410*/  IMAD R9, R0, c[0x0][0x308], RZ ;  /* 0x0000c20000097a24 */ /* 0x000fc800078e02ff */
[----:B------:R-:W-:Y:S01]  /*6420*/  IMAD R6, R216, c[0x0][0x30c], R9 ;  /* 0x0000c300d8067a24 */ /* 0x000fe200078e0209 */
[----:B-1----:R-:W-:-:S04]  /*6430*/  SHF.R.S32.HI R2, RZ, 0x1f, R3 ;  /* 0x0000001fff027819 */ /* 0x002fc80000011403 */
[----:B------:R-:W-:-:S04]  /*6440*/  LEA.HI R2, R2, R3, RZ, 0x3 ;  /* 0x0000000302027211 */ /* 0x000fc800078f18ff */
[----:B------:R-:W-:Y:S02]  /*6450*/  LOP3.LUT R4, R2, 0x1ffffff8, RZ, 0xc0, !PT ;  /* 0x1ffffff802047812 */ /* 0x000fe400078ec0ff */
[----:B------:R-:W-:-:S03]  /*6460*/  SHF.R.S32.HI R2, RZ, 0x3, R2 ;  /* 0x00000003ff027819 */ /* 0x000fc60000011402 */
[----:B------:R-:W-:Y:S01]  /*6470*/  IMAD.IADD R4, R3, 0x1, -R4 ;  /* 0x0000000103047824 */ /* 0x000fe200078e0a04 */
[C---:B------:R-:W-:Y:S02]  /*6480*/  IADD3 R12, P0, R2.reuse, R10, RZ ;  /* 0x0000000a020c7210 */ /* 0x040fe40007f1e0ff */
[----:B------:R-:W-:Y:S01]  /*6490*/  ISETP.GE.AND P3, PT, R2, R7, PT ;  /* 0x000000070200720c */ /* 0x000fe20003f66270 */
[----:B------:R-:W-:Y:S01]  /*64a0*/  IMAD.SHL.U32 R4, R4, 0x8, RZ ;  /* 0x0000000804047824 */ /* 0x000fe200078e00ff */
[----:B------:R-:W-:Y:S02]  /*64b0*/  SHF.R.S32.HI R3, RZ, 0x1f, R214 ;  /* 0x0000001fff037819 */ /* 0x000fe400000114d6 */
[----:B------:R-:W-:Y:S02]  /*64c0*/  LEA.HI.X.SX32 R13, R2, R11, 0x1, P0 ;  /* 0x0000000b020d7211 */ /* 0x000fe400000f0eff */
[----:B------:R-:W-:Y:S02]  /*64d0*/  SHF.R.S32.HI R5, RZ, 0x1f, R4 ;  /* 0x0000001fff057819 */ /* 0x000fe40000011404 */
[----:B------:R-:W-:Y:S01]  /*64e0*/  ISETP.GE.OR P0, PT, R4, c[0x0][0x2f4], P3 ;  /* 0x0000bd0004007a0c */ /* 0x000fe20001f06670 */
[----:B------:R-:W-:Y:S01]  /*64f0*/  IMAD.WIDE R12, R217, 0x80, R12 ;  /* 0x00000080d90c7825 */ /* 0x000fe200078e020c */
[----:B------:R-:W-:-:S02]  /*6500*/  SEL R3, R3, RZ, !P1 ;  /* 0x000000ff03037207 */ /* 0x000fc40004800000 */
[----:B------:R-:W-:Y:S01]  /*6510*/  SEL R214, R214, RZ, !P1 ;  /* 0x000000ffd6d67207 */ /* 0x000fe20004800000 */
[----:B------:R-:W-:-:S04]  /*6520*/  IMAD.WIDE.U32 R8, R216, c[0x0][0x308], R4 ;  /* 0x0000c200d8087a25 */ /* 0x000fc800078e0004 */
[----:B------:R-:W-:Y:S02]  /*6530*/  IMAD.IADD R9, R9, 0x1, R6 ;  /* 0x0000000109097824 */ /* 0x000fe400078e0206 */
[----:B------:R-:W-:Y:S02]  /*6540*/  IMAD R15, R3, c[0x0][0x310], RZ ;  /* 0x0000c400030f7a24 */ /* 0x000fe400078e02ff */
[----:B------:R-:W-:-:S04]  /*6550*/  IMAD.WIDE.U32 R10, R214, c[0x0][0x310], R8 ;  /* 0x0000c400d60a7a25 */ /* 0x000fc800078e0008 */
[----:B------:R-:W-:-:S04]  /*6560*/  IMAD R15, R214, c[0x0][0x314], R15 ;  /* 0x0000c500d60f7a24 */ /* 0x000fc800078e020f */
        /* <DEDUP_REMOVED lines=10> */
.L_x_760:
[----:B------:R-:W-:Y:S05]  /*6610*/  BSYNC B0 ;  /* 0x0000000000007941 */ /* 0x000fea0003800000 */
.L_x_759:
        /* <DEDUP_REMOVED lines=16> */
.L_x_762:
[----:B------:R-:W-:Y:S05]  /*6720*/  BSYNC B0 ;  /* 0x0000000000007941 */ /* 0x000fea0003800000 */
.L_x_761:
        /* <DEDUP_REMOVED lines=16> */
.L_x_764:
[----:B------:R-:W-:Y:S05]  /*6830*/  BSYNC B0 ;  /* 0x0000000000007941 */ /* 0x000fea0003800000 */
.L_x_763:
        /* <DEDUP_REMOVED lines=16> */
.L_x_766:
[----:B------:R-:W-:Y:S05]  /*6940*/  BSYNC B0 ;  /* 0x0000000000007941 */ /* 0x000fea0003800000 */
.L_x_765:
[----:B-1----:R-:W-:Y:S01]  /*6950*/  IMAD R7, R0, c[0x0][0x338], RZ ;  /* 0x0000ce0000077a24 */ /* 0x002fe200078e02ff */
        /* <DEDUP_REMOVED lines=18> */
.L_x_768:
[----:B------:R-:W-:Y:S05]  /*6a80*/  BSYNC B0 ;  /* 0x0000000000007941 */ /* 0x000fea0003800000 */
.L_x_767:
        /* <DEDUP_REMOVED lines=14> */
.L_x_770:
[----:B------:R-:W-:Y:S05]  /*6b70*/  BSYNC B0 ;  /* 0x0000000000007941 */ /* 0x000fea0003800000 */
.L_x_769:
        /* <DEDUP_REMOVED lines=14> */
.L_x_772:
[----:B------:R-:W-:Y:S05]  /*6c60*/  BSYNC B0 ;  /* 0x0000000000007941 */ /* 0x000fea0003800000 */
.L_x_771:
        /* <DEDUP_REMOVED lines=14> */
.L_x_773:
        /* <DEDUP_REMOVED lines=11> */
.L_x_1818:


//--------------------- .text._ZN7cutlass13device_kernelIN5flash19enable_sm80_to_sm89INS1_16FlashAttnBwdSm80INS1_25CollectiveMainloopBwdSm80ILi2ELi2EN4cute5tupleIJNS5_1CILi64EEENS7_ILi128EEES8_EEENS_10bfloat16_tEfNS_4arch4Sm80ELb1ELb0ELb0ELb1ELb1ELb0ELb0ELb0ELi2ELi2ELi4ELi2ELb1EEENS1_21CollectiveEpilogueBwdISA_SB_SD_Li256ELb1ELb0ELi2EEENS1_25SingleTileBwdLPTSchedulerILb1ELi128ELb1EEEEEEEEEvNT_6ParamsE --------------------------
	.section	.text._ZN7cutlass13device_kernelIN5flash19enable_sm80_to_sm89INS1_16FlashAttnBwdSm80INS1_25CollectiveMainloopBwdSm80ILi2ELi2EN4cute5tupleIJNS5_1CILi64EEENS7_ILi128EEES8_EEENS_10bfloat16_tEfNS_4arch4Sm80ELb1ELb0ELb0ELb1ELb1ELb0ELb0ELb0ELi2ELi2ELi4ELi2ELb1EEENS1_21CollectiveEpilogueBwdISA_SB_SD_Li256ELb1ELb0ELi2EEENS1_25SingleTileBwdLPTSchedulerILb1ELi128ELb1EEEEEEEEEvNT_6ParamsE,"ax",@progbits
	.sectioninfo	@"SHI_REGISTERS=255"
	.align	128
.text._ZN7cutlass13device_kernelIN5flash19enable_sm80_to_sm89INS1_16FlashAttnBwdSm80INS1_25CollectiveMainloopBwdSm80ILi2ELi2EN4cute5tupleIJNS5_1CILi64EEENS7_ILi128EEES8_EEENS_10bfloat16_tEfNS_4arch4Sm80ELb1ELb0ELb0ELb1ELb1ELb0ELb0ELb0ELi2ELi2ELi4ELi2ELb1EEENS1_21CollectiveEpilogueBwdISA_SB_SD_Li256ELb1ELb0ELi2EEENS1_25SingleTileBwdLPTSchedulerILb1ELi128ELb1EEEEEEEEEvNT_6ParamsE:
        .type           _ZN7cutlass13device_kernelIN5flash19enable_sm80_to_sm89INS1_16FlashAttnBwdSm80INS1_25CollectiveMainloopBwdSm80ILi2ELi2EN4cute5tupleIJNS5_1CILi64EEENS7_ILi128EEES8_EEENS_10bfloat16_tEfNS_4arch4Sm80ELb1ELb0ELb0ELb1ELb1ELb0ELb0ELb0ELi2ELi2ELi4ELi2ELb1EEENS1_21CollectiveEpilogueBwdISA_SB_SD_Li256ELb1ELb0ELi2EEENS1_25SingleTileBwdLPTSchedulerILb1ELi128ELb1EEEEEEEEEvNT_6ParamsE,@function
        .size           _ZN7cutlass13device_kernelIN5flash19enable_sm80_to_sm89INS1_16FlashAttnBwdSm80INS1_25CollectiveMainloopBwdSm80ILi2ELi2EN4cute5tupleIJNS5_1CILi64EEENS7_ILi128EEES8_EEENS_10bfloat16_tEfNS_4arch4Sm80ELb1ELb0ELb0ELb1ELb1ELb0ELb0ELb0ELi2ELi2ELi4ELi2ELb1EEENS1_21CollectiveEpilogueBwdISA_SB_SD_Li256ELb1ELb0ELi2EEENS1_25SingleTileBwdLPTSchedulerILb1ELi128ELb1EEEEEEEEEvNT_6ParamsE,(.L_x_1819 - _ZN7cutlass13device_kernelIN5flash19enable_sm80_to_sm89INS1_16FlashAttnBwdSm80INS1_25CollectiveMainloopBwdSm80ILi2ELi2EN4cute5tupleIJNS5_1CILi64EEENS7_ILi128EEES8_EEENS_10bfloat16_tEfNS_4arch4Sm80ELb1ELb0ELb0ELb1ELb1ELb0ELb0ELb0ELi2ELi2ELi4ELi2ELb1EEENS1_21CollectiveEpilogueBwdISA_SB_SD_Li256ELb1ELb0ELi2EEENS1_25SingleTileBwdLPTSchedulerILb1ELi128ELb1EEEEEEEEEvNT_6ParamsE)
        .other          _ZN7cutlass13device_kernelIN5flash19enable_sm80_to_sm89INS1_16FlashAttnBwdSm80INS1_25CollectiveMainloopBwdSm80ILi2ELi2EN4cute5tupleIJNS5_1CILi64EEENS7_ILi128EEES8_EEENS_10bfloat16_tEfNS_4arch4Sm80ELb1ELb0ELb0ELb1ELb1ELb0ELb0ELb0ELi2ELi2ELi4ELi2ELb1EEENS1_21CollectiveEpilogueBwdISA_SB_SD_Li256ELb1ELb0ELi2EEENS1_25SingleTileBwdLPTSchedulerILb1ELi128ELb1EEEEEEEEEvNT_6ParamsE,@"STO_CUDA_ENTRY STV_DEFAULT"
_ZN7cutlass13device_kernelIN5flash19enable_sm80_to_sm89INS1_16FlashAttnBwdSm80INS1_25CollectiveMainloopBwdSm80ILi2ELi2EN4cute5tupleIJNS5_1CILi64EEENS7_ILi128EEES8_EEENS_10bfloat16_tEfNS_4arch4Sm80ELb1ELb0ELb0ELb1ELb1ELb0ELb0ELb0ELi2ELi2ELi4ELi2ELb1EEENS1_21CollectiveEpilogueBwdISA_SB_SD_Li256ELb1ELb0ELi2EEENS1_25SingleTileBwdLPTSchedulerILb1ELi128ELb1EEEEEEEEEvNT_6ParamsE:
        /* <DEDUP_REMOVED lines=24> */
.L_x_775:
[----:B------:R-:W-:-:S04]  /*0180*/  MOV R2, c[0x0][0x3ac] ;  /* 0x0000eb0000027a02 */ /* 0x000fc80000000f00 */
[----:B------:R-:W-:Y:S02]  /*0190*/  ISETP.NE.AND P0, PT, R2, 0x1, PT ;  /* 0x000000010200780c */ /* 0x000fe40003f05270 */
[----:B------:R-:W-:-:S11]  /*01a0*/  MOV R2, R0 ;  /* 0x0000000000027202 */ /* 0x000fd60000000f00 */
[----:B------:R-:W-:-:S05]  /*01b0*/  @P0 IMAD.HI.U32 R3, R0, c[0x0][0x3b0], RZ ;  /* 0x0000ec0000030a27 */ /* 0x000fca00078e00ff */
[----:B------:R-:W-:-:S05]  /*01c0*/  @P0 SHF.R.U32.HI R2, RZ, c[0x0][0x3b4], R3 ;  /* 0x0000ed00ff020a19 */ /* 0x000fca0000011603 */
[----:B------:R-:W-:Y:S02]  /*01d0*/  IMAD R5, R2, c[0x0][0x3ac], RZ ;  /* 0x0000eb0002057a24 */ /* 0x000fe400078e02ff */
.L_x_776:
        /* <DEDUP_REMOVED lines=13> */
[----:B------:R-:W-:-:S05]  /*02b0*/  IMAD.WIDE R4, R214, R3, c[0x0][0x3e0] ;  /* 0x0000f800d6047625 */ /* 0x000fca00078e0203 */
[----:B------:R1:W5:Y:S01]  /*02c0*/  LDG.E R3, [R4.64] ;  /* 0x0000000a04037981 */ /* 0x000362000c1e1900 */
[----:B------:R-:W-:Y:S05]  /*02d0*/  BRA `(.L_x_778) ;  /* 0x000000a000007947 */ /* 0x000fea0003800000 */
.L_x_777:
        /* <DEDUP_REMOVED lines=9> */
.L_x_779:
[----:B------:R-:W-:-:S04]  /*0370*/  MOV R3, c[0x0][0x3d4] ;  /* 0x0000f50000037a02 */ /* 0x000fc80000000f00 */
.L_x_778:
[----:B-----5:R-:W-:-:S04]  /*0380*/  IADD3 R3, R3, 0x7f, RZ ;  /* 0x0000007f03037810 */ /* 0x020fc80007ffe0ff */
[----:B------:R-:W-:-:S04]  /*0390*/  SHF.R.S32.HI R0, RZ, 0x1f, R3 ;  /* 0x0000001fff007819 */ /* 0x000fc80000011403 */
[----:B------:R-:W-:-:S04]  /*03a0*/  LEA.HI R3, R0, R3, RZ, 0x7 ;  /* 0x0000000300037211 */ /* 0x000fc800078f38ff */
[----:B------:R-:W-:-:S04]  /*03b0*/  SHF.R.S32.HI R3, RZ, 0x7, R3 ;  /* 0x00000007ff037819 */ /* 0x000fc80000011403 */
[-C--:B------:R-:W-:Y:S02]  /*03c0*/  ISETP.GT.AND P0, PT, R3, R2.reuse, PT ;  /* 0x000000020300720c */ /* 0x080fe40003f04270 */
[----:B------:R-:W-:Y:S02]  /*03d0*/  LOP3.LUT R2, RZ, R2, RZ, 0x33, !PT ;  /* 0x00000002ff027212 */ /* 0x000fe400078e33ff */
[----:B------:R-:W-:-:S03]  /*03e0*/  SEL R214, R214, 0xffffffff, P0 ;  /* 0xffffffffd6d67807 */ /* 0x000fc60000000000 */
[----:B------:R-:W-:Y:S01]  /*03f0*/  IMAD.IADD R216, R3, 0x1, R2 ;  /* 0x0000000103d87824 */ /* 0x000fe200078e0202 */
[----:B------:R-:W-:Y:S05]  /*0400*/  BRA `(.L_x_780) ;  /* 0x0000038000007947 */ /* 0x000fea0003800000 */
.L_x_774:
        /* <DEDUP_REMOVED lines=16> */
.L_x_781:
[----:B------:R-:W-:Y:S02]  /*0510*/  MOV R0, c[0x0][0x3ac] ;  /* 0x0000eb0000007a02 */ /* 0x000fe40000000f00 */
[----:B------:R-:W-:Y:S02]  /*0520*/  MOV R2, R3 ;  /* 0x0000000300027202 */ /* 0x000fe40000000f00 */
[----:B------:R-:W-:-:S13]  /*0530*/  ISETP.NE.AND P0, PT, R0, 0x1, PT ;  /* 0x000000010000780c */ /* 0x000fda0003f05270 */
[----:B------:R-:W-:-:S05]  /*0540*/  @P0 IMAD.HI.U32 R0, R3, c[0x0][0x3b0], RZ ;  /* 0x0000ec0003000a27 */ /* 0x000fca00078e00ff */
[----:B------:R-:W-:-:S05]  /*0550*/  @P0 SHF.R.U32.HI R2, RZ, c[0x0][0x3b4], R0 ;  /* 0x0000ed00ff020a19 */ /* 0x000fca0000011600 */
[----:B------:R-:W-:Y:S02]  /*0560*/  IMAD R4, R2, c[0x0][0x3ac], RZ ;  /* 0x0000eb0002047a24 */ /* 0x000fe400078e02ff */
.L_x_782:
        /* <DEDUP_REMOVED lines=16> */
.L_x_783:
        /* <DEDUP_REMOVED lines=9> */
.L_x_785:
[----:B------:R-:W-:-:S04]  /*0700*/  MOV R3, c[0x0][0x3d4] ;  /* 0x0000f50000037a02 */ /* 0x000fc80000000f00 */
.L_x_784:
[----:B-----5:R-:W-:-:S04]  /*0710*/  IADD3 R3, R3, 0x7f, RZ ;  /* 0x0000007f03037810 */ /* 0x020fc80007ffe0ff */
[----:B------:R-:W-:-:S04]  /*0720*/  SHF.R.S32.HI R0, RZ, 0x1f, R3 ;  /* 0x0000001fff007819 */ /* 0x000fc80000011403 */
[----:B------:R-:W-:-:S04]  /*0730*/  LEA.HI R3, R0, R3, RZ, 0x7 ;  /* 0x0000000300037211 */ /* 0x000fc800078f38ff */
[----:B------:R-:W-:-:S04]  /*0740*/  SHF.R.S32.HI R3, RZ, 0x7, R3 ;  /* 0x00000007ff037819 */ /* 0x000fc80000011403 */
[-C--:B------:R-:W-:Y:S02]  /*0750*/  ISETP.GT.AND P0, PT, R3, R2.reuse, PT ;  /* 0x000000020300720c */ /* 0x080fe40003f04270 */
[----:B------:R-:W-:Y:S02]  /*0760*/  LOP3.LUT R2, RZ, R2, RZ, 0x33, !PT ;  /* 0x00000002ff027212 */ /* 0x000fe400078e33ff */
[----:B------:R-:W-:-:S03]  /*0770*/  SEL R214, R214, 0xffffffff, P0 ;  /* 0xffffffffd6d67807 */ /* 0x000fc60000000000 */
[----:B------:R-:W-:Y:S02]  /*0780*/  IMAD.IADD R216, R3, 0x1, R2 ;  /* 0x0000000103d87824 */ /* 0x000fe400078e0202 */
.L_x_780:
        /* <DEDUP_REMOVED lines=12> */
[----:B-1----:R-:W-:Y:S01]  /*0850*/  MOV R5, RZ ;  /* 0x000000ff00057202 */ /* 0x002fe20000000f00 */
        /* <DEDUP_REMOVED lines=17> */
.L_x_786:
[----:B-1----:R-:W-:-:S04]  /*0970*/  ISETP.NE.U32.AND P0, PT, RZ, c[0x0][0x2e0], PT ;  /* 0x0000b800ff007a0c */ /* 0x002fc80003f05070 */
[----:B------:R-:W-:-:S13]  /*0980*/  ISETP.NE.AND.EX P0, PT, RZ, c[0x0][0x2e4], PT, P0 ;  /* 0x0000b900ff007a0c */ /* 0x000fda0003f05300 */
[----:B------:R-:W-:Y:S05]  /*0990*/  @!P0 BRA `(.L_x_787) ;  /* 0x0000003000008947 */ /* 0x000fea0003800000 */
[----:B------:R-:W-:-:S05]  /*09a0*/  IMAD.WIDE R6, R214, R7, c[0x0][0x2e0] ;  /* 0x0000b800d6067625 */ /* 0x000fca00078e0207 */
[----:B------:R1:W5:Y:S01]  /*09b0*/  LDG.E R213, [R6.64] ;  /* 0x0000000a06d57981 */ /* 0x000362000c1e1900 */
[----:B------:R-:W-:Y:S05]  /*09c0*/  BRA `(.L_x_788) ;  /* 0x0000004000007947 */ /* 0x000fea0003800000 */
.L_x_787:
[----:B------:R-:W-:Y:S05]  /*09d0*/  @!P1 BRA `(.L_x_788) ;  /* 0x0000003000009947 */ /* 0x000fea0003800000 */
[----:B------:R-:W2:Y:S04]  /*09e0*/  LDG.E R213, [R10.64] ;  /* 0x0000000a0ad57981 */ /* 0x000ea8000c1e1900 */
[----:B------:R-:W2:Y:S02]  /*09f0*/  LDG.E R0, [R10.64+0x4] ;  /* 0x0000040a0a007981 */ /* 0x000ea4000c1e1900 */
[----:B--2---:R-:W-:Y:S02]  /*0a00*/  IADD3 R213, -R213, R0, RZ ;  /* 0x00000000d5d57210 */ /* 0x004fe40007ffe1ff */
.L_x_788:
[----:B------:R-:W-:Y:S01]  /*0a10*/  IMAD.SHL.U32 R210, R216, 0x80, RZ ;  /* 0x00000080d8d27824 */ /* 0x000fe200078e00ff */
[----:B-----5:R-:W-:Y:S01]  /*0a20*/  IADD3 R2, R215, 0x3f, RZ ;  /* 0x0000003fd7027810 */ /* 0x020fe20007ffe0ff */
        /* <DEDUP_REMOVED lines=50> */
[----:B------:R-:W-:Y:S01]  /*0d50*/  IMAD.SHL.U32 R204, R207, 0x40, RZ ;  /* 0x00000040cfcc7824 */ /* 0x000fe200078e00ff */
[-C--:B------:R-:W-:Y:S01]  /*0d60*/  LEA.HI R17, R15, R8.reuse, RZ, 0x3 ;  /* 0x000000080f117211 */ /* 0x080fe200078f18ff */
[C---:B------:R-:W-:Y:S01]  /*0d70*/  IMAD R0, R2.reuse, c[0x0][0x238], RZ ;  /* 0x00008e0002007a24 */ /* 0x040fe200078e02ff */
[----:B------:R-:W-:Y:S01]  /*0d80*/  SHF.R.S32.HI R9, RZ, 0x1f, R8 ;  /* 0x0000001fff097819 */ /* 0x000fe20000011408 */
[----:B------:R-:W-:Y:S01]  /*0d90*/  IMAD R28, R2, c[0x0][0x288], RZ ;  /* 0x0000a200021c7a24 */ /* 0x000fe200078e02ff */
[----:B-1----:R-:W-:Y:S01]  /*0da0*/  LOP3.LUT R7, R17, 0xfffffff8, RZ, 0xc0, !PT ;  /* 0xfffffff811077812 */ /* 0x002fe200078ec0ff */
[C---:B------:R-:W-:Y:S01]  /*0db0*/  IMAD R11, R217.reuse, c[0x0][0x23c], R0 ;  /* 0x00008f00d90b7a24 */ /* 0x040fe200078e0200 */
[----:B------:R-:W-:Y:S01]  /*0dc0*/  SHF.R.S32.HI R212, RZ, 0x3, R17 ;  /* 0x00000003ffd47819 */ /* 0x000fe20000011411 */
[----:B------:R-:W-:Y:S01]  /*0dd0*/  IMAD.WIDE.U32 R26, R217, c[0x0][0x238], R8 ;  /* 0x00008e00d91a7a25 */ /* 0x000fe200078e0008 */
[----:B------:R-:W-:Y:S01]  /*0de0*/  LEA.HI R19, R15, R8, RZ, 0x4 ;  /* 0x000000080f137211 */ /* 0x000fe200078f20ff */
[----:B------:R-:W-:Y:S01]  /*0df0*/  ULDC.64 UR4, c[0x0][0x1d8] ;  /* 0x0000760000047ab9 */ /* 0x000fe20000000a00 */
[----:B------:R-:W-:Y:S01]  /*0e00*/  SHF.R.S32.HI R6, RZ, 0x1f, R212 ;  /* 0x0000001fff067819 */ /* 0x000fe200000114d4 */
[----:B------:R-:W-:Y:S01]  /*0e10*/  @P0 IMAD.HI.U32 R4, R217, c[0x0][0x24c], RZ ;  /* 0x00009300d9040a27 */ /* 0x000fe200078e00ff */
[----:B------:R-:W-:Y:S01]  /*0e20*/  IADD3 R220, P2, R212, R3, RZ ;  /* 0x00000003d4dc7210 */ /* 0x000fe20007f5e0ff */
[----:B------:R-:W-:Y:S01]  /*0e30*/  USHF.L.U32 UR6, UR4, 0x6, URZ ;  /* 0x0000000604067899 */ /* 0x000fe2000800063f */
[----:B------:R-:W-:Y:S01]  /*0e40*/  SHF.R.S32.HI R223, RZ, 0x1f, R222 ;  /* 0x0000001fffdf7819 */ /* 0x000fe200000114de */
[----:B------:R-:W-:Y:S01]  /*0e50*/  IMAD.IADD R27, R27, 0x1, R11 ;  /* 0x000000011b1b7824 */ /* 0x000fe200078e020b */
[----:B------:R-:W-:Y:S01]  /*0e60*/  @P0 SHF.R.U32.HI R13, RZ, c[0x0][0x250], R4 ;  /* 0x00009400ff0d0a19 */ /* 0x000fe20000011604 */
[----:B------:R-:W-:Y:S01]  /*0e70*/  IMAD.IADD R4, R8, 0x1, -R7 ;  /* 0x0000000108047824 */ /* 0x000fe200078e0a07 */
[----:B------:R-:W-:Y:S01]  /*0e80*/  IADD3 R24, P0, R212, R5, RZ ;  /* 0x00000005d4187210 */ /* 0x000fe20007f1e0ff */
[----:B------:R-:W-:Y:S01]  /*0e90*/  IMAD.IADD R7, R213, 0x1, -R210 ;  /* 0x00000001d5077824 */ /* 0x000fe200078e0ad2 */
[----:B------:R-:W-:Y:S01]  /*0ea0*/  SHF.R.S32.HI R12, RZ, 0x1f, R13 ;  /* 0x0000001fff0c7819 */ /* 0x000fe2000001140d */
[----:B------:R-:W-:Y:S01]  /*0eb0*/  IMAD.SHL.U32 R20, R4, 0x8, RZ ;  /* 0x0000000804147824 */ /* 0x000fe200078e00ff */
[-C--:B------:R-:W-:Y:S01]  /*0ec0*/  LEA.HI.X.SX32 R3, R3, R6.reuse, 0x1, P2 ;  /* 0x0000000603037211 */ /* 0x080fe200010f0eff */
[----:B------:R-:W-:Y:S01]  /*0ed0*/  IMAD.IADD R0, R7, 0x1, -R212 ;  /* 0x0000000107007824 */ /* 0x000fe200078e0ad4 */
[----:B------:R-:W-:Y:S01]  /*0ee0*/  LEA.HI.X.SX32 R25, R5, R6, 0x1, P0 ;  /* 0x0000000605197211 */ /* 0x000fe200000f0eff */
[----:B------:R-:W-:Y:S01]  /*0ef0*/  IMAD R22, R12, c[0x0][0x1e0], RZ ;  /* 0x000078000c167a24 */ /* 0x000fe200078e02ff */
[----:B------:R-:W-:Y:S01]  /*0f00*/  SHF.R.S32.HI R6, RZ, 0x1f, R214 ;  /* 0x0000001fff067819 */ /* 0x000fe200000114d6 */
[----:B------:R-:W-:Y:S01]  /*0f10*/  IMAD R34, R2, c[0x0][0x270], RZ ;  /* 0x00009c0002227a24 */ /* 0x000fe200078e02ff */
[----:B------:R-:W-:Y:S01]  /*0f20*/  SHF.R.S32.HI R21, RZ, 0x1f, R20 ;  /* 0x0000001fff157819 */ /* 0x000fe20000011414 */
[----:B------:R-:W-:Y:S01]  /*0f30*/  IMAD R22, R13, c[0x0][0x1e4], R22 ;  /* 0x000079000d167a24 */ /* 0x000fe200078e0216 */
[C---:B------:R-:W-:Y:S01]  /*0f40*/  ISETP.GE.AND P2, PT, R0.reuse, 0x1, PT ;  /* 0x000000010000780c */ /* 0x040fe20003f46270 */
[----:B------:R-:W-:Y:S01]  /*0f50*/  IMAD R28, R217, c[0x0][0x28c], R28 ;  /* 0x0000a300d91c7a24 */ /* 0x000fe200078e021c */
[C---:B------:R-:W-:Y:S01]  /*0f60*/  ISETP.GE.AND P0, PT, R0.reuse, 0x21, PT ;  /* 0x000000210000780c */ /* 0x040fe20003f06270 */
[----:B------:R-:W-:Y:S01]  /*0f70*/  IMAD.WIDE.U32 R10, R13, c[0x0][0x1e0], R20 ;  /* 0x000078000d0a7a25 */ /* 0x000fe200078e0014 */
[C---:B------:R-:W-:Y:S01]  /*0f80*/  ISETP.GE.AND P6, PT, R0.reuse, 0x41, PT ;  /* 0x000000410000780c */ /* 0x040fe20003fc6270 */
[----:B------:R-:W-:Y:S01]  /*0f90*/  UMOV UR8, 0x6 ;  /* 0x0000000600087882 */ /* 0x000fe20000000000 */
[----:B------:R-:W-:Y:S01]  /*0fa0*/  ISETP.GE.AND P5, PT, R0, 0x61, PT ;  /* 0x000000610000780c */ /* 0x000fe20003fa6270 */
[----:B------:R-:W-:Y:S01]  /*0fb0*/  IMAD.IADD R23, R11, 0x1, R22 ;  /* 0x000000010b177824 */ /* 0x000fe200078e0216 */
[----:B------:R-:W-:Y:S01]  /*0fc0*/  SEL R0, R214, RZ, !P3 ;  /* 0x000000ffd6007207 */ /* 0x000fe20005800000 */
[----:B------:R-:W-:Y:S01]  /*0fd0*/  IMAD.MOV.U32 R22, RZ, RZ, R10 ;  /* 0x000000ffff167224 */ /* 0x000fe200078e000a */
[----:B------:R-:W-:Y:S01]  /*0fe0*/  SEL R14, R6, RZ, !P3 ;  /* 0x000000ff060e7207 */ /* 0x000fe20005800000 */
[----:B------:R-:W-:Y:S01]  /*0ff0*/  IMAD.WIDE.U32 R30, R217, c[0x0][0x288], R222 ;  /* 0x0000a200d91e7a25 */ /* 0x000fe200078e00de */
[----:B------:R-:W-:Y:S01]  /*1000*/  SEL R10, R214, RZ, !P1 ;  /* 0x000000ffd60a7207 */ /* 0x000fe20004800000 */
[----:B------:R-:W-:Y:S01]  /*1010*/  USHF.L.U64.HI UR5, UR4, UR8, UR5 ;  /* 0x0000000804057299 */ /* 0x000fe20008010205 */
[----:B------:R-:W-:Y:S01]  /*1020*/  SEL R6, R6, RZ, !P1 ;  /* 0x000000ff06067207 */ /* 0x000fe20004800000 */
[----:B------:R-:W-:Y:S01]  /*1030*/  IMAD R203, R14, c[0x0][0x240], RZ ;  /* 0x000090000ecb7a24 */ /* 0x000fe200078e02ff */
[----:B------:R-:W-:Y:S01]  /*1040*/  SHF.R.S32.HI R18, RZ, 0x1f, R204 ;  /* 0x0000001fff127819 */ /* 0x000fe200000114cc */
[----:B------:R-:W-:Y:S01]  /*1050*/  IMAD.WIDE.U32 R26, R0, c[0x0][0x240], R26 ;  /* 0x00009000001a7a25 */ /* 0x000fe200078e001a */
[----:B------:R-:W-:-:S02]  /*1060*/  SHF.R.S32.HI R5, RZ, 0x4, R19 ;  /* 0x00000004ff057819 */ /* 0x000fc40000011413 */
[----:B------:R-:W-:Y:S01]  /*1070*/  ISETP.GE.OR P4, PT, R20, c[0x0][0x1cc], !P2 ;  /* 0x0000730014007a0c */ /* 0x000fe20005786670 */
[----:B------:R-:W-:Y:S01]  /*1080*/  IMAD R203, R0, c[0x0][0x244], R203 ;  /* 0x0000910000cb7a24 */ /* 0x000fe200078e02cb */
[----:B------:R-:W-:Y:S01]  /*1090*/  IADD3 R204, P1, R204, R26, RZ ;  /* 0x0000001acccc7210 */ /* 0x000fe20007f3e0ff */
[----:B------:R-:W-:Y:S01]  /*10a0*/  IMAD R34, R217, c[0x0][0x274], R34 ;  /* 0x00009d00d9227a24 */ /* 0x000fe200078e0222 */
[----:B------:R-:W-:Y:S01]  /*10b0*/  LEA.HI R16, R19, R5, RZ, 0x1 ;  /* 0x0000000513107211 */ /* 0x000fe200078f08ff */
[----:B------:R-:W-:Y:S01]  /*10c0*/  IMAD R11, R6, c[0x0][0x1e8], RZ ;  /* 0x00007a00060b7a24 */ /* 0x000fe200078e02ff */
[----:B------:R-:W-:Y:S01]  /*10d0*/  IADD3.X R203, R18, R27, R203, P1, !PT ;  /* 0x0000001b12cb7210 */ /* 0x000fe20000ffe4cb */
[----:B------:R-:W-:Y:S01]  /*10e0*/  IMAD.WIDE.U32 R36, R217, c[0x0][0x270], R222 ;  /* 0x00009c00d9247a25 */ /* 0x000fe200078e00de */
[----:B------:R-:W-:Y:S02]  /*10f0*/  LOP3.LUT R16, R16, 0xfffffffe, RZ, 0xc0, !PT ;  /* 0xfffffffe10107812 */ /* 0x000fe400078ec0ff */
[----:B------:R-:W-:Y:S01]  /*1100*/  ISETP.GE.OR P2, PT, R20, c[0x0][0x19c], !P2 ;  /* 0x0000670014007a0c */ /* 0x000fe20005746670 */
[----:B------:R-:W-:Y:S01]  /*1110*/  IMAD.SHL.U32 R27, R212, 0x40, RZ ;  /* 0x00000040d41b7824 */ /* 0x000fe200078e00ff */
[----:B------:R-:W-:Y:S01]  /*1120*/  LOP3.LUT R19, R19, 0xfffffff0, RZ, 0xc0, !PT ;  /* 0xfffffff013137812 */ /* 0x000fe200078ec0ff */
[----:B------:R-:W-:Y:S01]  /*1130*/  IMAD.IADD R29, R31, 0x1, R28 ;  /* 0x000000011f1d7824 */ /* 0x000fe200078e021c */
[-C--:B------:R-:W-:Y:S01]  /*1140*/  LEA.HI R197, R15, R8.reuse, RZ, 0x7 ;  /* 0x000000080fc57211 */ /* 0x080fe200078f38ff */
[C---:B------:R-:W-:Y:S01]  /*1150*/  IMAD R32, R10.reuse, c[0x0][0x1ec], R11 ;  /* 0x00007b000a207a24 */ /* 0x040fe200078e020b */
[----:B------:R-:W-:Y:S01]  /*1160*/  LOP3.LUT R27, R27, 0x1c0, RZ, 0xc0, !PT ;  /* 0x000001c01b1b7812 */ /* 0x000fe200078ec0ff */
[----:B------:R-:W-:Y:S01]  /*1170*/  IMAD.WIDE.U32 R22, R10, c[0x0][0x1e8], R22 ;  /* 0x00007a000a167a25 */ /* 0x000fe200078e0016 */
[----:B------:R-:W-:-:S02]  /*1180*/  LEA.HI R11, R15, R8, RZ, 0x6 ;  /* 0x000000080f0b7211 */ /* 0x000fc400078f30ff */
[----:B------:R-:W-:Y:S01]  /*1190*/  SHF.R.U32.HI R18, RZ, 0x3, R27 ;  /* 0x00000003ff127819 */ /* 0x000fe2000001161b */
[----:B------:R-:W-:Y:S01]  /*11a0*/  IMAD.IADD R35, R37, 0x1, R34 ;  /* 0x0000000125237824 */ /* 0x000fe200078e0222 */
[----:B------:R-:W-:Y:S01]  /*11b0*/  SHF.R.S32.HI R11, RZ, 0x6, R11 ;  /* 0x00000006ff0b7819 */ /* 0x000fe2000001140b */
[----:B------:R-:W-:Y:S01]  /*11c0*/  IMAD R31, R14, c[0x0][0x278], RZ ;  /* 0x00009e000e1f7a24 */ /* 0x000fe200078e02ff */
[----:B------:R-:W-:Y:S01]  /*11d0*/  SHF.R.U32.HI R197, RZ, 0x4, R197 ;  /* 0x00000004ffc57819 */ /* 0x000fe200000116c5 */
[----:B------:R-:W-:Y:S02]  /*11e0*/  IMAD.MOV.U32 R34, RZ, RZ, R36 ;  /* 0x000000ffff227224 */ /* 0x000fe400078e0024 */
        /* <DEDUP_REMOVED lines=31> */
[C---:B------:R-:W-:Y:S01]  /*13e0*/  IMAD.WIDE.U32 R34, R10.reuse, c[0x0][0x1b8], R34 ;  /* 0x00006e000a227a25 */ /* 0x040fe200078e0022 */
[----:B------:R-:W-:Y:S02]  /*13f0*/  LOP3.LUT R18, R5, R22, R18, 0xf6, !PT ;  /* 0x0000001605127212 */ /* 0x000fe400078ef612 */
[--C-:B------:R-:W-:Y:S01]  /*1400*/  SHF.R.S32.HI R23, RZ, 0x2, R12.reuse ;  /* 0x00000002ff177819 */ /* 0x100fe2000001140c */
[----:B------:R-:W-:Y:S01]  /*1410*/  IMAD R13, R10, c[0x0][0x1bc], R13 ;  /* 0x00006f000a0d7a24 */ /* 0x000fe200078e020d */
[----:B------:R-:W-:Y:S01]  /*1420*/  IADD3 R28, P1, R26, UR6, RZ ;  /* 0x000000061a1c7c10 */ /* 0x000fe2000ff3e0ff */
        /* <DEDUP_REMOVED lines=13> */
[----:B------:R-:W-:Y:S01]  /*1500*/  IMAD.WIDE.U32 R34, R24, c[0x0][0x1a8], R34 ;  /* 0x00006a0018227a25 */ /* 0x000fe200078e0022 */
[----:B------:R-:W-:Y:S01]  /*1510*/  ISETP.GE.OR P4, PT, R20, c[0x0][0x1cc], !P6 ;  /* 0x0000730014007a0c */ /* 0x000fe20007786670 */
[----:B------:R2:W-:Y:S01]  /*1520*/  LDGSTS.E.BYPASS.LTC128B.128 [R6+0x5080], [R28.64], !P3 ;  /* 0x050800001c067fae */ /* 0x0005e2000d901d4a */
        /* <DEDUP_REMOVED lines=8> */
[C---:B------:R-:W-:Y:S01]  /*15b0*/  IMAD.WIDE.U32 R24, R217.reuse, c[0x0][0x180], R20 ;  /* 0x00006000d9187a25 */ /* 0x040fe200078e0014 */
[----:B------:R-:W-:Y:S01]  /*15c0*/  USHF.L.U32 UR13, UR4, 0x6, URZ ;  /* 0x00000006040d7899 */ /* 0x000fe2000800063f */
[C---:B------:R-:W-:Y:S01]  /*15d0*/  ISETP.GE.OR P6, PT, R20.reuse, c[0x0][0x19c], !P6 ;  /* 0x0000670014007a0c */ /* 0x040fe200077c6670 */
[----:B------:R3:W-:Y:S01]  /*15e0*/  LDGSTS.E.BYPASS.LTC128B.128 [R6+0x6080], [R30.64], !P4 ;  /* 0x060800001e067fae */ /* 0x0007e2000e101d4a */
[----:B------:R-:W-:Y:S01]  /*15f0*/  USHF.L.U64.HI UR5, UR4, UR8, UR5 ;  /* 0x0000000804057299 */ /* 0x000fe20008010205 */
[----:B------:R-:W-:Y:S01]  /*1600*/  IMAD R18, R217, c[0x0][0x184], R18 ;  /* 0x00006100d9127a24 */ /* 0x000fe200078e0212 */
[----:B------:R-:W-:Y:S01]  /*1610*/  ISETP.GE.OR P5, PT, R20, c[0x0][0x19c], !P5 ;  /* 0x0000670014007a0c */ /* 0x000fe20006fa6670 */
[----:B------:R-:W-:Y:S01]  /*1620*/  IMAD R196, R16, 0x800, R5 ;  /* 0x0000080010c47824 */ /* 0x000fe200078e0205 */
[C---:B------:R-:W-:Y:S01]  /*1630*/  ISETP.GE.AND P4, PT, R20.reuse, c[0x0][0x16c], PT ;  /* 0x00005b0014007a0c */ /* 0x040fe20003f86270 */
[----:B------:R4:W-:Y:S01]  /*1640*/  LDGSTS.E.BYPASS.LTC128B.128 [R6+0x7080], [R22.64], !P3 ;  /* 0x0708000016067fae */ /* 0x0009e2000d901d4a */
[----:B------:R-:W-:Y:S01]  /*1650*/  IMAD.IADD R25, R25, 0x1, R18 ;  /* 0x0000000119197824 */ /* 0x000fe200078e0212 */
[----:B------:R-:W-:Y:S01]  /*1660*/  ISETP.GE.AND P3, PT, R20, c[0x0][0x1fc], PT ;  /* 0x00007f0014007a0c */ /* 0x000fe20003f66270 */
[----:B------:R-:W-:Y:S01]  /*1670*/  IMAD.WIDE.U32 R20, R217, c[0x0][0x210], R20 ;  /* 0x00008400d9147a25 */ /* 0x000fe200078e0014 */
[----:B------:R-:W0:Y:S01]  /*1680*/  LDGDEPBAR ;  /* 0x00000000000079af */ /* 0x000e220000000000 */
[----:B------:R-:W-:Y:S01]  /*1690*/  ULDC.64 UR6, c[0x0][0x208] ;  /* 0x0000820000067ab9 */ /* 0x000fe20000000a00 */
[----:B------:R-:W-:Y:S01]  /*16a0*/  IADD3 R228, R6, 0x4080, RZ ;  /* 0x0000408006e47810 */ /* 0x000fe20007ffe0ff */
[----:B------:R-:W-:Y:S01]  /*16b0*/  IMAD.WIDE.U32 R218, R0, c[0x0][0x188], R24 ;  /* 0x0000620000da7a25 */ /* 0x000fe200078e0018 */
[----:B------:R-:W-:Y:S01]  /*16c0*/  USHF.L.U64.HI UR9, UR6, UR8, UR7 ;  /* 0x0000000806097299 */ /* 0x000fe20008010207 */
[----:B--2---:R-:W-:Y:S01]  /*16d0*/  LEA R28, P1, R34, c[0x0][0x190], 0x1 ;  /* 0x00006400221c7a11 */ /* 0x004fe200078208ff */
[----:B------:R-:W-:Y:S01]  /*16e0*/  USHF.L.U32 UR12, UR6, 0x6, URZ ;  /* 0x00000006060c7899 */ /* 0x000fe2000800063f */
[C---:B------:R-:W-:Y:S01]  /*16f0*/  IMAD R205, R3.reuse, c[0x0][0x178], RZ ;  /* 0x00005e0003cd7a24 */ /* 0x040fe200078e02ff */
[----:B------:R-:W-:Y:S01]  /*1700*/  IADD3 R225, R6, 0x8080, RZ ;  /* 0x0000808006e17810 */ /* 0x000fe20007ffe0ff */
[----:B------:R-:W-:Y:S01]  /*1710*/  IMAD R227, R3, c[0x0][0x208], RZ ;  /* 0x0000820003e37a24 */ /* 0x000fe200078e02ff */
[----:B------:R-:W-:Y:S01]  /*1720*/  LEA.HI.X R29, R34, c[0x0][0x194], R13, 0x1, P1 ;  /* 0x00006500221d7a11 */ /* 0x000fe200008f0c0d */
[----:B------:R-:W-:Y:S01]  /*1730*/  IMAD R205, R220, c[0x0][0x17c], R205 ;  /* 0x00005f00dccd7a24 */ /* 0x000fe200078e02cd */
[----:B------:R-:W-:Y:S01]  /*1740*/  LEA.HI R13, R15, R8, RZ, 0x5 ;  /* 0x000000080f0d7211 */ /* 0x000fe200078f28ff */
[----:B------:R-:W-:-:S02]  /*1750*/  IMAD.MOV.U32 R199, RZ, RZ, 0x40 ;  /* 0x00000040ffc77424 */ /* 0x000fc400078e00ff */
[----:B------:R2:W-:Y:S01]  /*1760*/  LDGSTS.E.BYPASS.LTC128B.128 [R6+0x80], [R28.64], !P2 ;  /* 0x000800001c067fae */ /* 0x0005e2000d101d4a */
[----:B------:R-:W-:Y:S01]  /*1770*/  LOP3.LUT P2, RZ, R4, 0x4, RZ, 0xc0, !PT ;  /* 0x0000000404ff7812 */ /* 0x000fe2000784c0ff */
[----:B---3--:R-:W-:Y:S01]  /*1780*/  IMAD R30, R2, c[0x0][0x210], RZ ;  /* 0x00008400021e7a24 */ /* 0x008fe200078e02ff */
[----:B------:R-:W-:Y:S01]  /*1790*/  SHF.R.S32.HI R2, RZ, 0x5, R13 ;  /* 0x00000005ff027819 */ /* 0x000fe2000001140d */
[----:B------:R-:W-:Y:S02]  /*17a0*/  IMAD.MOV.U32 R192, RZ, RZ, 0x20 ;  /* 0x00000020ffc07424 */ /* 0x000fe400078e00ff */
[----:B------:R-:W-:Y:S01]  /*17b0*/  IMAD R30, R217, c[0x0][0x214], R30 ;  /* 0x00008500d91e7a24 */ /* 0x000fe200078e021e */
[----:B-1----:R-:W-:Y:S01]  /*17c0*/  LEA.HI R27, R13, R2, RZ, 0x1 ;  /* 0x000000020d1b7211 */ /* 0x002fe200078f08ff */
[----:B------:R-:W-:Y:S01]  /*17d0*/  IMAD R227, R220, c[0x0][0x20c], R227 ;  /* 0x00008300dce37a24 */ /* 0x000fe200078e02e3 */
[----:B----4-:R-:W-:Y:S01]  /*17e0*/  IADD3 R22, P1, R28, UR13, RZ ;  /* 0x0000000d1c167c10 */ /* 0x010fe2000ff3e0ff */
[----:B------:R-:W-:Y:S01]  /*17f0*/  IMAD.IADD R31, R21, 0x1, R30 ;  /* 0x00000001151f7824 */ /* 0x000fe200078e021e */
[----:B------:R-:W-:Y:S01]  /*1800*/  LOP3.LUT R27, R27, 0xfffffffe, RZ, 0xc0, !PT ;  /* 0xfffffffe1b1b7812 */ /* 0x000fe200078ec0ff */
[----:B------:R-:W-:Y:S01]  /*1810*/  IMAD R21, R14, c[0x0][0x218], RZ ;  /* 0x000086000e157a24 */ /* 0x000fe200078e02ff */
[----:B------:R-:W-:Y:S01]  /*1820*/  IADD3.X R23, R29, UR5, RZ, P1, !PT ;  /* 0x000000051d177c10 */ /* 0x000fe20008ffe4ff */
[----:B------:R-:W-:Y:S01]  /*1830*/  IMAD.MOV.U32 R30, RZ, RZ, R20 ;  /* 0x000000ffff1e7224 */ /* 0x000fe200078e0014 */
[C---:B------:R-:W-:Y:S01]  /*1840*/  LOP3.LUT P1, RZ, R4.reuse, 0x2, RZ, 0xc0, !PT ;  /* 0x0000000204ff7812 */ /* 0x040fe2000782c0ff */
[----:B------:R-:W-:Y:S01]  /*1850*/  IMAD.SHL.U32 R4, R4, 0x40, RZ ;  /* 0x0000004004047824 */ /* 0x000fe200078e00ff */
[----:B------:R-:W-:Y:S01]  /*1860*/  LOP3.LUT R13, R13, 0xffffffe0, RZ, 0xc0, !PT ;  /* 0xffffffe00d0d7812 */ /* 0x000fe200078ec0ff */
[C---:B------:R-:W-:Y:S01]  /*1870*/  IMAD.IADD R198, R2.reuse, 0x1, -R27 ;  /* 0x0000000102c67824 */ /* 0x040fe200078e0a1b */
[----:B------:R1:W-:Y:S01]  /*1880*/  LDGSTS.E.BYPASS.LTC128B.128 [R6+0x1080], [R22.64], !P0 ;  /* 0x0108000016067fae */ /* 0x0003e2000c101d4a */
[----:B------:R-:W-:Y:S01]  /*1890*/  IMAD.SHL.U32 R27, R2, 0x10, RZ ;  /* 0x00000010021b7824 */ /* 0x000fe200078e00ff */
[----:B------:R-:W-:Y:S01]  /*18a0*/  LOP3.LUT R2, R4, 0x1c0, RZ, 0xc0, !PT ;  /* 0x000001c004027812 */ /* 0x000fe200078ec0ff */
[----:B------:R-:W-:Y:S01]  /*18b0*/  IMAD.WIDE.U32 R30, R0, c[0x0][0x218], R30 ;  /* 0x00008600001e7a25 */ /* 0x000fe200078e001e */
[----:B------:R-:W-:-:S02]  /*18c0*/  IADD3 R26, P0, R22, UR13, RZ ;  /* 0x0000000d161a7c10 */ /* 0x000fc4000ff1e0ff */
[----:B------:R-:W-:Y:S01]  /*18d0*/  SHF.R.U32.HI R195, RZ, 0x3, R2 ;  /* 0x00000003ffc37819 */ /* 0x000fe20000011602 */
[----:B------:R-:W-:Y:S01]  /*18e0*/  IMAD.SHL.U32 R18, R235, 0x40, RZ ;  /* 0x00000040eb127824 */ /* 0x000fe200078e00ff */
[----:B--2---:R-:W-:Y:S01]  /*18f0*/  LOP3.LUT R28, R2, 0x30, R27, 0xf8, !PT ;  /* 0x00000030021c7812 */ /* 0x004fe200078ef81b */
[----:B------:R-:W-:Y:S01]  /*1900*/  IMAD R29, R14, c[0x0][0x188], RZ ;  /* 0x000062000e1d7a24 */ /* 0x000fe200078e02ff */
[----:B------:R-:W-:Y:S01]  /*1910*/  IADD3.X R27, R23, UR5, RZ, P0, !PT ;  /* 0x00000005171b7c10 */ /* 0x000fe200087fe4ff */
[----:B------:R-:W-:Y:S01]  /*1920*/  IMAD.IADD R19, R8, 0x1, -R19 ;  /* 0x0000000108137824 */ /* 0x000fe200078e0a13 */
[----:B------:R-:W-:Y:S01]  /*1930*/  IADD3 R24, P0, R26, UR13, RZ ;  /* 0x0000000d1a187c10 */ /* 0x000fe2000ff1e0ff */
[----:B------:R-:W-:Y:S01]  /*1940*/  IMAD R4, R0, c[0x0][0x18c], R29 ;  /* 0x0000630000047a24 */ /* 0x000fe200078e021d */
[----:B------:R-:W-:Y:S01]  /*1950*/  LOP3.LUT R14, R2, 0x8, R17, 0xf8, !PT ;  /* 0x00000008020e7812 */ /* 0x000fe200078ef811 */
[----:B------:R2:W-:Y:S01]  /*1960*/  LDGSTS.E.BYPASS.LTC128B.128 [R6+0x2080], [R26.64], !P6 ;  /* 0x020800001a067fae */ /* 0x0005e2000f101d4a */
[----:B------:R-:W-:Y:S01]  /*1970*/  IADD3.X R25, R27, UR5, RZ, P0, !PT ;  /* 0x000000051b197c10 */ /* 0x000fe200087fe4ff */
[----:B------:R-:W-:Y:S01]  /*1980*/  IMAD R2, R0, c[0x0][0x21c], R21 ;  /* 0x0000870000027a24 */ /* 0x000fe200078e0215 */
[-C--:B------:R-:W-:Y:S01]  /*1990*/  LOP3.LUT R5, R14, R195.reuse, RZ, 0x3c, !PT ;  /* 0x000000c30e057212 */ /* 0x080fe200078e3cff */
[----:B------:R-:W-:Y:S01]  /*19a0*/  IMAD R21, R235, UR9, RZ ;  /* 0x00000009eb157c24 */ /* 0x000fe2000f8e02ff */
[----:B------:R-:W-:Y:S01]  /*19b0*/  ULDC.64 UR4, c[0x0][0x178] ;  /* 0x00005e0000047ab9 */ /* 0x000fe20000000a00 */
[----:B------:R3:W-:Y:S01]  /*19c0*/  LDGSTS.E.BYPASS.LTC128B.128 [R6+0x3080], [R24.64], !P5 ;  /* 0x0308000018067fae */ /* 0x0007e2000e901d4a */
[----:B------:R-:W-:Y:S01]  /*19d0*/  IMAD.IADD R219, R219, 0x1, R4 ;  /* 0x00000001dbdb7824 */ /* 0x000fe200078e0204 */
[----:B------:R-:W-:Y:S01]  /*19e0*/  USHF.L.U32 UR13, UR4, 0x6, URZ ;  /* 0x00000006040d7899 */ /* 0x000fe2000800063f */
[----:B------:R-:W-:Y:S01]  /*19f0*/  IMAD.IADD R196, R196, 0x1, R5 ;  /* 0x00000001c4c47824 */ /* 0x000fe200078e0205 */
[----:B------:R-:W0:Y:S01]  /*1a00*/  LDGDEPBAR ;  /* 0x00000000000079af */ /* 0x000e220000000000 */
[----:B------:R-:W-:Y:S01]  /*1a10*/  IMAD.IADD R5, R31, 0x1, R2 ;  /* 0x000000011f057824 */ /* 0x000fe200078e0202 */
[----:B------:R-:W-:Y:S01]  /*1a20*/  SHF.R.S32.HI R2, RZ, 0x1f, R235 ;  /* 0x0000001fff027819 */ /* 0x000fe200000114eb */
[----:B------:R-:W-:Y:S01]  /*1a30*/  IMAD.WIDE.U32 R218, R220, c[0x0][0x178], R218 ;  /* 0x00005e00dcda7a25 */ /* 0x000fe200078e00da */
[----:B------:R-:W-:Y:S01]  /*1a40*/  USHF.L.U64.HI UR8, UR4, UR8, UR5 ;  /* 0x0000000804087299 */ /* 0x000fe20008010205 */
[----:B------:R-:W-:Y:S01]  /*1a50*/  LOP3.LUT R28, R28, 0x8, R17, 0xf8, !PT ;  /* 0x000000081c1c7812 */ /* 0x000fe200078ef811 */
[----:B------:R-:W-:Y:S01]  /*1a60*/  USHF.L.U32 UR5, UR6, 0x5, URZ ;  /* 0x0000000506057899 */ /* 0x000fe2000800063f */
[C---:B------:R-:W-:Y:S01]  /*1a70*/  IMAD R14, R2.reuse, UR12, R21 ;  /* 0x0000000c020e7c24 */ /* 0x040fe2000f8e0215 */
[----:B------:R-:W-:Y:S01]  /*1a80*/  SHF.R.S32.HI R17, RZ, 0x1f, R18 ;  /* 0x0000001fff117819 */ /* 0x000fe20000011412 */
[----:B------:R-:W-:Y:S01]  /*1a90*/  IMAD R2, R2, c[0x0][0x178], RZ ;  /* 0x00005e0002027a24 */ /* 0x000fe200078e02ff */
[----:B------:R-:W-:Y:S01]  /*1aa0*/  UMOV UR4, 0x5 ;  /* 0x0000000500047882 */ /* 0x000fe20000000000 */
[----:B------:R-:W-:Y:S01]  /*1ab0*/  IMAD.WIDE.U32 R20, R235, c[0x0][0x178], RZ ;  /* 0x00005e00eb147a25 */ /* 0x000fe200078e00ff */
[----:B------:R-:W-:Y:S01]  /*1ac0*/  LOP3.LUT R195, R28, R195, RZ, 0x3c, !PT ;  /* 0x000000c31cc37212 */ /* 0x000fe200078e3cff */
[----:B------:R-:W-:-:S02]  /*1ad0*/  USHF.L.U64.HI UR4, UR6, UR4, UR7 ;  /* 0x0000000406047299 */ /* 0x000fc40008010207 */
[----:B------:R-:W-:Y:S01]  /*1ae0*/  IMAD R2, R235, c[0x0][0x17c], R2 ;  /* 0x00005f00eb027a24 */ /* 0x000fe200078e0202 */
[----:B------:R-:W-:Y:S01]  /*1af0*/  LEA R0, P0, R20, R218, 0x6 ;  /* 0x000000da14007211 */ /* 0x000fe200078030ff */
[----:B------:R-:W-:Y:S01]  /*1b00*/  IMAD.IADD R205, R219, 0x1, R205 ;  /* 0x00000001dbcd7824 */ /* 0x000fe200078e02cd */
[----:B------:R-:W-:Y:S01]  /*1b10*/  USHF.L.U32 UR6, UR5, 0x1, URZ ;  /* 0x0000000105067899 */ /* 0x000fe2000800063f */
[----:B------:R-:W-:Y:S01]  /*1b20*/  IMAD.IADD R2, R21, 0x1, R2 ;  /* 0x0000000115027824 */ /* 0x000fe200078e0202 */
[----:B------:R-:W-:Y:S01]  /*1b30*/  USHF.L.U64.HI UR4, UR5, 0x1, UR4 ;  /* 0x0000000105047899 */ /* 0x000fe20008010204 */
[----:B------:R-:W-:Y:S02]  /*1b40*/  IMAD.MOV.U32 R4, RZ, RZ, R30 ;  /* 0x000000ffff047224 */ /* 0x000fe400078e001e */
[----:B------:R-:W-:Y:S01]  /*1b50*/  IMAD.SHL.U32 R196, R196, 0x2, RZ ;  /* 0x00000002c4c47824 */ /* 0x000fe200078e00ff */
[----:B------:R-:W-:-:S04]  /*1b60*/  DEPBAR.LE SB0, 0x1 ;  /* 0x000080400000791a */ /* 0x000fc80000000000 */
[----:B------:R-:W-:Y:S01]  /*1b70*/  BAR.SYNC.DEFER_BLOCKING 0x0 ;  /* 0x0000000000007b1d */ /* 0x000fe20000010000 */
[----:B------:R-:W-:Y:S01]  /*1b80*/  LEA.HI.X R3, R20, R205, R2, 0x6, P0 ;  /* 0x000000cd14037211 */ /* 0x000fe200000f3402 */
[----:B------:R-:W-:Y:S01]  /*1b90*/  IMAD.WIDE.U32 R220, R220, c[0x0][0x208], R4 ;  /* 0x00008200dcdc7a25 */ /* 0x000fe200078e0004 */
[----:B-1----:R-:W-:Y:S02]  /*1ba0*/  LEA R22, P0, R0, c[0x0][0x160], 0x1 ;  /* 0x0000580000167a11 */ /* 0x002fe400078008ff */
[----:B------:R-:W-:Y:S01]  /*1bb0*/  SEL R5, R192, 0xffffffe0, !P1 ;  /* 0xffffffe0c0057807 */ /* 0x000fe20004800000 */
[----:B------:R-:W-:Y:S01]  /*1bc0*/  IMAD.IADD R227, R221, 0x1, R227 ;  /* 0x00000001dde37824 */ /* 0x000fe200078e02e3 */
[----:B------:R-:W-:Y:S01]  /*1bd0*/  LEA.HI.X R23, R0, c[0x0][0x164], R3, 0x1, P0 ;  /* 0x0000590000177a11 */ /* 0x000fe200000f0c03 */
[----:B------:R-:W-:Y:S01]  /*1be0*/  IMAD.MOV.U32 R226, RZ, RZ, R220 ;  /* 0x000000ffffe27224 */ /* 0x000fe200078e00dc */
[----:B------:R-:W-:Y:S01]  /*1bf0*/  SEL R3, R199, 0xffffffc0, !P2 ;  /* 0xffffffc0c7037807 */ /* 0x000fe20005000000 */
[----:B------:R-:W-:Y:S01]  /*1c00*/  IMAD.IADD R13, R8, 0x1, -R13 ;  /* 0x00000001080d7824 */ /* 0x000fe200078e0a0d */
[----:B------:R-:W-:Y:S01]  /*1c10*/  IADD3 R4, -R212, R215, -R18 ;  /* 0x000000d7d4047210 */ /* 0x000fe20007ffe912 */
[----:B------:R-:W-:Y:S01]  /*1c20*/  IMAD.WIDE.U32 R20, R235, UR12, R226 ;  /* 0x0000000ceb147c25 */ /* 0x000fe2000f8e00e2 */
[----:B------:R-:W-:-:S02]  /*1c30*/  ISETP.GT.AND P2, PT, R8, 0xf, PT ;  /* 0x0000000f0800780c */ /* 0x000fc40003f44270 */
[----:B------:R-:W-:Y:S01]  /*1c40*/  ISETP.LT.OR P0, PT, R4, 0x1, P4 ;  /* 0x000000010400780c */ /* 0x000fe20002701670 */
[----:B------:R-:W-:Y:S01]  /*1c50*/  IMAD.IADD R2, R196, 0x1, R3 ;  /* 0x00000001c4027824 */ /* 0x000fe200078e0203 */
[----:B------:R-:W-:Y:S01]  /*1c60*/  ISETP.LT.OR P6, PT, R4, 0x21, P4 ;  /* 0x000000210400780c */ /* 0x000fe200027c1670 */
[----:B------:R-:W-:Y:S01]  /*1c70*/  IMAD.IADD R3, R196, 0x1, R5 ;  /* 0x00000001c4037824 */ /* 0x000fe200078e0205 */
[C---:B------:R-:W-:Y:S01]  /*1c80*/  ISETP.LT.OR P5, PT, R4.reuse, 0x1, P3 ;  /* 0x000000010400780c */ /* 0x040fe20001fa1670 */
[----:B------:R-:W-:Y:S01]  /*1c90*/  IMAD.IADD R0, R5, 0x1, R2 ;  /* 0x0000000105007824 */ /* 0x000fe200078e0202 */
[----:B------:R-:W-:Y:S01]  /*1ca0*/  ISETP.LT.OR P1, PT, R4, 0x21, P3 ;  /* 0x000000210400780c */ /* 0x000fe20001f21670 */
[----:B------:R-:W-:Y:S01]  /*1cb0*/  IMAD.IADD R14, R21, 0x1, R14 ;  /* 0x00000001150e7824 */ /* 0x000fe200078e020e */
[----:B------:R-:W-:Y:S01]  /*1cc0*/  SHF.R.S32.HI R4, RZ, 0x1f, R19 ;  /* 0x0000001fff047819 */ /* 0x000fe20000011413 */
[----:B------:R1:W4:Y:S01]  /*1cd0*/  LDSM.16.M88.4 R144, [R196+0x4080] ;  /* 0x00408000c490783b */ /* 0x0003220000000200 */
[----:B------:R-:W-:-:S02]  /*1ce0*/  IMAD.SHL.U32 R21, R16, 0x20, RZ ;  /* 0x0000002010157824 */ /* 0x000fc400078e00ff */
[----:B------:R-:W-:Y:S01]  /*1cf0*/  LEA.HI R5, R4, R19, RZ, 0x3 ;  /* 0x0000001304057211 */ /* 0x000fe200078f18ff */
[----:B------:R1:W1:Y:S01]  /*1d00*/  LDSM.16.M88.4 R148, [R196+0x6080] ;  /* 0x00608000c494783b */ /* 0x0002620000000200 */
[C---:B------:R-:W-:Y:S02]  /*1d10*/  IMAD R195, R16.reuse, 0x200, R195 ;  /* 0x0000020010c37824 */ /* 0x040fe400078e02c3 */
        /* <DEDUP_REMOVED lines=8> */
[----:B------:R1:W1:Y:S04]  /*1da0*/  LDSM.16.M88.4 R164, [R2+0x4080] ;  /* 0x0040800002a4783b */ /* 0x0002680000000200 */
[----:B------:R1:W1:Y:S01]  /*1db0*/  LDSM.16.M88.4 R168, [R2+0x6080] ;  /* 0x0060800002a8783b */ /* 0x0002620000000200 */
[----:B------:R-:W-:-:S03]  /*1dc0*/  LOP3.LUT R19, R19, 0x1c0, RZ, 0xc0, !PT ;  /* 0x000001c013137812 */ /* 0x000fc600078ec0ff */
[----:B------:R1:W1:Y:S04]  /*1dd0*/  LDSM.16.M88.4 R172, [R0+0x4080] ;  /* 0x0040800000ac783b */ /* 0x0002680000000200 */
[----:B------:R1:W1:Y:S04]  /*1de0*/  LDSM.16.M88.4 R176, [R0+0x6080] ;  /* 0x0060800000b0783b */ /* 0x0002680000000200 */
        /* <DEDUP_REMOVED lines=82> */
.L_x_791:
[----:B------:R-:W-:Y:S05]  /*2310*/  BSYNC B0 ;  /* 0x0000000000007941 */ /* 0x000fea0003800000 */
.L_x_790:
        /* <DEDUP_REMOVED lines=55> */
.L_x_794:
        /* <DEDUP_REMOVED lines=100> */
.L_x_792:
        /* <DEDUP_REMOVED lines=405> */
.L_x_793:
        /* <DEDUP_REMOVED lines=174> */
.L_x_789:
[----:B------:R-:W-:Y:S05]  /*5100*/  @P2 BRA `(.L_x_795) ;  /* 0x000011d000002947 */ /* 0x000fea0003800000 */
[----:B------:R-:W2:Y:S01]  /*5110*/  S2R R0, SR_TID.X ;  /* 0x0000000000007919 */ /* 0x000ea20000002100 */
        /* <DEDUP_REMOVED lines=14> */
[----:B--2---:R-:W-:Y:S02]  /*5200*/  SHF.R.S32.HI R3, RZ, 0x1f, R0 ;  /* 0x0000001fff037819 */ /* 0x004fe40000011400 */
[----:B------:R-:W-:Y:S02]  /*5210*/  F2FP.BF16.PACK_AB R88, R89, R88 ;  /* 0x000000585958723e */ /* 0x000fe400000010ff */
[----:B------:R-:W-:-:S02]  /*5220*/  LEA.HI R2, R3, R0, RZ, 0x2 ;  /* 0x0000000003027211 */ /* 0x000fc400078f10ff */
[----:B------:R-:W-:Y:S02]  /*5230*/  F2FP.BF16.PACK_AB R90, R91, R90 ;  /* 0x0000005a5b5a723e */ /* 0x000fe400000010ff */
[--C-:B------:R-:W-:Y:S02]  /*5240*/  SHF.R.S32.HI R5, RZ, 0x2, R2.reuse ;  /* 0x00000002ff057819 */ /* 0x100fe40000011402 */
[----:B------:R-:W-:Y:S02]  /*5250*/  SHF.R.S32.HI R4, RZ, 0x1f, R2 ;  /* 0x0000001fff047819 */ /* 0x000fe40000011402 */
[----:B------:R-:W-:Y:S02]  /*5260*/  LOP3.LUT R9, R2, 0x3ffffffc, RZ, 0xc0, !PT ;  /* 0x3ffffffc02097812 */ /* 0x000fe400078ec0ff */
[----:B-1----:R-:W-:Y:S02]  /*5270*/  LEA.HI R6, R4, R5, RZ, 0x3 ;  /* 0x0000000504067211 */ /* 0x002fe400078f18ff */
        /* <DEDUP_REMOVED lines=94> */
.L_x_796:
[----:B---3--:R-:W-:Y:S01]  /*5860*/  LEA.HI R2, R3, R0, RZ, 0x3 ;  /* 0x0000000003027211 */ /* 0x008fe200078f18ff */
[----:B------:R-:W-:Y:S01]  /*5870*/  BSSY B0, `(.L_x_797) ;  /* 0x0000033000007945 */ /* 0x000fe20003800000 */
[----:B------:R-:W-:-:S02]  /*5880*/  SHF.R.S32.HI R36, RZ, 0x1f, R214 ;  /* 0x0000001fff247819 */ /* 0x000fc400000114d6 */
[----:B------:R-:W-:Y:S02]  /*5890*/  LOP3.LUT R5, R2, 0x1ffffff8, RZ, 0xc0, !PT ;  /* 0x1ffffff802057812 */ /* 0x000fe400078ec0ff */
        /* <DEDUP_REMOVED lines=11> */
[----:B------:R-:W-:Y:S02]  /*5950*/  LOP3.LUT R3, R5, 0x38, R38, 0xf8, !PT ;  /* 0x0000003805037812 */ /* 0x000fe400078ef826 */
[----:B------:R-:W-:Y:S02]  /*5960*/  SHF.R.U32.HI R4, RZ, 0x3, R5 ;  /* 0x00000003ff047819 */ /* 0x000fe40000011605 */
[----:B------:R-:W-:Y:S02]  /*5970*/  LEA.HI.X.SX32 R43, R2, R41, 0x1, P0 ;  /* 0x00000029022b7211 */ /* 0x000fe400000f0eff */
[----:B------:R-:W-:-:S03]  /*5980*/  LOP3.LUT R3, R3, R4, RZ, 0x3c, !PT ;  /* 0x0000000403037212 */ /* 0x000fc600078e3cff */
[----:B------:R-:W-:Y:S01]  /*5990*/  IMAD.WIDE R42, R216, 0x80, R42 ;  /* 0x00000080d82a7825 */ /* 0x000fe200078e022a */
[----:B------:R-:W-:-:S03]  /*59a0*/  LOP3.LUT R0, R3, 0x7ffffe00, R0, 0xf8, !PT ;  /* 0x7ffffe0003007812 */ /* 0x000fc600078ef800 */
[----:B-----5:R-:W-:Y:S02]  /*59b0*/  IMAD.IADD R3, R33, 0x1, -R210 ;  /* 0x0000000121037824 */ /* 0x020fe400078e0ad2 */
[----:B------:R-:W-:Y:S01]  /*59c0*/  IMAD.SHL.U32 R32, R0, 0x2, RZ ;  /* 0x0000000200207824 */ /* 0x000fe200078e00ff */
[----:B------:R-:W-:Y:S02]  /*59d0*/  SHF.R.S32.HI R0, RZ, 0x1f, R217 ;  /* 0x0000001fff007819 */ /* 0x000fe400000114d9 */
[----:B------:R-:W-:Y:S02]  /*59e0*/  IMNMX R3, R3, 0x80, PT ;  /* 0x0000008003037817 */ /* 0x000fe40003800200 */
[----:B------:R1:W2:Y:S01]  /*59f0*/  LDS.128 R28, [R32+0x5080] ;  /* 0x00508000201c7984 */ /* 0x0002a20000000c00 */
[----:B------:R-:W-:Y:S01]  /*5a00*/  IMAD R34, R0, c[0x0][0x338], RZ ;  /* 0x0000ce0000227a24 */ /* 0x000fe200078e02ff */
[----:B------:R-:W-:Y:S02]  /*5a10*/  ISETP.GE.AND P3, PT, R2, R3, PT ;  /* 0x000000030200720c */ /* 0x000fe40003f66270 */
[----:B------:R1:W3:Y:S01]  /*5a20*/  LDS.128 R24, [R32+0x6080] ;  /* 0x0060800020187984 */ /* 0x0002e20000000c00 */
[C---:B------:R-:W-:Y:S01]  /*5a30*/  IMAD R33, R217.reuse, c[0x0][0x33c], R34 ;  /* 0x0000cf00d9217a24 */ /* 0x040fe200078e0222 */
[----:B------:R-:W-:Y:S01]  /*5a40*/  ISETP.GE.OR P0, PT, R38, c[0x0][0x324], P3 ;  /* 0x0000c90026007a0c */ /* 0x000fe20001f06670 */
[----:B------:R-:W-:Y:S01]  /*5a50*/  IMAD.WIDE.U32 R34, R217, c[0x0][0x338], R38 ;  /* 0x0000ce00d9227a25 */ /* 0x000fe200078e0026 */
[----:B------:R1:W4:Y:S03]  /*5a60*/  LDS.128 R20, [R32+0x7080] ;  /* 0x0070800020147984 */ /* 0x0003260000000c00 */
[----:B------:R-:W-:Y:S01]  /*5a70*/  IMAD.IADD R35, R35, 0x1, R33 ;  /* 0x0000000123237824 */ /* 0x000fe200078e0221 */
[----:B------:R1:W1:Y:S01]  /*5a80*/  LDS.128 R16, [R32+0x80] ;  /* 0x0000800020107984 */ /* 0x0002620000000c00 */
[----:B------:R-:W-:-:S02]  /*5a90*/  IMAD R33, R36, c[0x0][0x340], RZ ;  /* 0x0000d00024217a24 */ /* 0x000fc400078e02ff */
[C---:B------:R-:W-:Y:S01]  /*5aa0*/  IMAD.WIDE.U32 R40, R214.reuse, c[0x0][0x340], R34 ;  /* 0x0000d000d6287a25 */ /* 0x040fe200078e0022 */
[----:B------:R1:W1:Y:S03]  /*5ab0*/  LDS.128 R12, [R32+0x1080] ;  /* 0x00108000200c7984 */ /* 0x0002660000000c00 */
[----:B------:R-:W-:Y:S01]  /*5ac0*/  IMAD R33, R214, c[0x0][0x344], R33 ;  /* 0x0000d100d6217a24 */ /* 0x000fe200078e0221 */
[----:B------:R1:W1:Y:S03]  /*5ad0*/  LDS.128 R8, [R32+0x2080] ;  /* 0x0020800020087984 */ /* 0x0002660000000c00 */
[----:B------:R-:W-:Y:S01]  /*5ae0*/  IMAD.IADD R45, R41, 0x1, R33 ;  /* 0x00000001292d7824 */ /* 0x000fe200078e0221 */
        /* <DEDUP_REMOVED lines=11> */
.L_x_798:
[----:B------:R-:W-:Y:S05]  /*5ba0*/  BSYNC B0 ;  /* 0x0000000000007941 */ /* 0x000fea0003800000 */
.L_x_797:
        /* <DEDUP_REMOVED lines=16> */
.L_x_800:
[----:B------:R-:W-:Y:S05]  /*5cb0*/  BSYNC B0 ;  /* 0x0000000000007941 */ /* 0x000fea0003800000 */
.L_x_799:
        /* <DEDUP_REMOVED lines=16> */
.L_x_802:
[----:B------:R-:W-:Y:S05]  /*5dc0*/  BSYNC B0 ;  /* 0x0000000000007941 */ /* 0x000fea0003800000 */
.L_x_801:
        /* <DEDUP_REMOVED lines=16> */
.L_x_804:
[----:B------:R-:W-:Y:S05]  /*5ed0*/  BSYNC B0 ;  /* 0x0000000000007941 */ /* 0x000fea0003800000 */
.L_x_803:
        /* <DEDUP_REMOVED lines=19> */
.L_x_806:
[----:B------:R-:W-:Y:S05]  /*6010*/  BSYNC B0 ;  /* 0x0000000000007941 */ /* 0x000fea0003800000 */
.L_x_805:
        /* <DEDUP_REMOVED lines=14> */
.L_x_808:
[----:B------:R-:W-:Y:S05]  /*6100*/  BSYNC B0 ;  /* 0x0000000000007941 */ /* 0x000fea0003800000 */
.L_x_807:
        /* <DEDUP_REMOVED lines=14> */
.L_x_810:
[----:B------:R-:W-:Y:S05]  /*61f0*/  BSYNC B0 ;  /* 0x0000000000007941 */ /* 0x000fea0003800000 */
.L_x_809:
        /* <DEDUP_REMOVED lines=14> */
.L_x_795:
[----:B------:R-:W-:Y:S01]  /*62e0*/  ISETP.NE.U32.AND P0, PT, RZ, c[0x0][0x360], PT ;  /* 0x0000d800ff007a0c */ /* 0x000fe20003f05070 */
[----:B------:R-:W-:Y:S01]  /*62f0*/  IMAD.MOV.U32 R9, RZ, RZ, 0x4 ;  /* 0x00000004ff097424 */ /* 0x000fe200078e00ff */
[----:B------:R-:W-:Y:S02]  /*6300*/  ISETP.NE.U32.AND P1, PT, RZ, c[0x0][0x358], PT ;  /* 0x0000d600ff007a0c */ /* 0x000fe40003f25070 */
[----:B------:R-:W-:Y:S01]  /*6310*/  ISETP.NE.AND.EX P0, PT, RZ, c[0x0][0x364], PT, P0 ;  /* 0x0000d900ff007a0c */ /* 0x000fe20003f05300 */
[----:B------:R-:W-:Y:S01]  /*6320*/  IMAD.WIDE R4, R214, R9, c[0x0][0x358] ;  /* 0x0000d600d6047625 */ /* 0x000fe200078e0209 */
[----:B------:R-:W-:-:S03]  /*6330*/  ISETP.NE.AND.EX P1, PT, RZ, c[0x0][0x35c], PT, P1 ;  /* 0x0000d700ff007a0c */ /* 0x000fc60003f25310 */
[----:B-1----:R-:W-:-:S08]  /*6340*/  IMAD.MOV.U32 R7, RZ, RZ, c[0x0][0x2f0] ;  /* 0x0000bc00ff077624 */ /* 0x002fd000078e00ff */
        /* <DEDUP_REMOVED lines=11> */
.L_x_811:
        /* <DEDUP_REMOVED lines=36> */
.L_x_813:
[----:B------:R-:W-:Y:S05]  /*6640*/  BSYNC B0 ;  /* 0x0000000000007941 */ /* 0x000fea0003800000 */
.L_x_812:
        /* <DEDUP_REMOVED lines=16> */
.L_x_815:
[----:B------:R-:W-:Y:S05]  /*6750*/  BSYNC B0 ;  /* 0x0000000000007941 */ /* 0x000fea0003800000 */
.L_x_814:
        /* <DEDUP_REMOVED lines=16> */
.L_x_817:
[----:B------:R-:W-:Y:S05]  /*6860*/  BSYNC B0 ;  /* 0x0000000000007941 */ /* 0x000fea0003800000 */
.L_x_816:
        /* <DEDUP_REMOVED lines=16> */
.L_x_819:
[----:B------:R-:W-:Y:S05]  /*6970*/  BSYNC B0 ;  /* 0x0000000000007941 */ /* 0x000fea0003800000 */
.L_x_818:
        /* <DEDUP_REMOVED lines=20> */
.L_x_821:
[----:B------:R-:W-:Y:S05]  /*6ac0*/  BSYNC B0 ;  /* 0x0000000000007941 */ /* 0x000fea0003800000 */
.L_x_820:
        /* <DEDUP_REMOVED lines=14> */
.L_x_823:
[----:B------:R-:W-:Y:S05]  /*6bb0*/  BSYNC B0 ;  /* 0x0000000000007941 */ /* 0x000fea0003800000 */
.L_x_822:
        /* <DEDUP_REMOVED lines=14> */
.L_x_825:
[----:B------:R-:W-:Y:S05]  /*6ca0*/  BSYNC B0 ;  /* 0x0000000000007941 */ /* 0x000fea0003800000 */
.L_x_824:
        /* <DEDUP_REMOVED lines=14> */
.L_x_826:
        /* <DEDUP_REMOVED lines=15> */
.L_x_1819:


//--------------------- .text._ZN7cutlass13device_kernelIN5flash19enable_sm80_to_sm89INS1_16FlashAttnBwdSm80INS1_25CollectiveMainloopBwdSm80ILi2ELi2EN4cute5tupleIJNS5_1CILi64EEENS7_ILi128EEES8_EEENS_10bfloat16_tEfNS_4arch4Sm80ELb1ELb0ELb0ELb1ELb0ELb0ELb0ELb0ELi2ELi2ELi4ELi2ELb1EEENS1_24CollectiveEpilogueBwdGQAISA_fSD_Li256ELb1ELb0EEENS1_25SingleTileBwdLPTSchedulerILb1ELi128ELb0EEEEEEEEEvNT_6ParamsE --------------------------
	.section	.text._ZN7cutlass13device_kernelIN5flash19enable_sm80_to_sm89INS1_16FlashAttnBwdSm80INS1_25CollectiveMainloopBwdSm80ILi2ELi2EN4cute5tupleIJNS5_1CILi64EEENS7_ILi128EEES8_EEENS_10bfloat16_tEfNS_4arch4Sm80ELb1ELb0ELb0ELb1ELb0ELb0ELb0ELb0ELi2ELi2ELi4ELi2ELb1EEENS1_24CollectiveEpilogueBwdGQAISA_fSD_Li256ELb1ELb0EEENS1_25SingleTileBwdLPTSchedulerILb1ELi128ELb0EEEEEEEEEvNT_6ParamsE,"ax",@progbits
	.sectioninfo	@"SHI_REGISTERS=255"
	.align	128
.text._ZN7cutlass13device_kernelIN5flash19enable_sm80_to_sm89INS1_16FlashAttnBwdSm80INS1_25CollectiveMainloopBwdSm80ILi2ELi2EN4cute5tupleIJNS5_1CILi64EEENS7_ILi128EEES8_EEENS_10bfloat16_tEfNS_4arch4Sm80ELb1ELb0ELb0ELb1ELb0ELb0ELb0ELb0ELi2ELi2ELi4ELi2ELb1EEENS1_24CollectiveEpilogueBwdGQAISA_fSD_Li256ELb1ELb0EEENS1_25SingleTileBwdLPTSchedulerILb1ELi128ELb0EEEEEEEEEvNT_6ParamsE:
        .type           _ZN7cutlass13device_kernelIN5flash19enable_sm80_to_sm89INS1_16FlashAttnBwdSm80INS1_25CollectiveMainloopBwdSm80ILi2ELi2EN4cute5tupleIJNS5_1CILi64EEENS7_ILi128EEES8_EEENS_10bfloat16_tEfNS_4arch4Sm80ELb1ELb0ELb0ELb1ELb0ELb0ELb0ELb0ELi2ELi2ELi4ELi2ELb1EEENS1_24CollectiveEpilogueBwdGQAISA_fSD_Li256ELb1ELb0EEENS1_25SingleTileBwdLPTSchedulerILb1ELi128ELb0EEEEEEEEEvNT_6ParamsE,@function
        .size           _ZN7cutlass13device_kernelIN5flash19enable_sm80_to_sm89INS1_16FlashAttnBwdSm80INS1_25CollectiveMainloopBwdSm80ILi2ELi2EN4cute5tupleIJNS5_1CILi64EEENS7_ILi128EEES8_EEENS_10bfloat16_tEfNS_4arch4Sm80ELb1ELb0ELb0ELb1ELb0ELb0ELb0ELb0ELi2ELi2ELi4ELi2ELb1EEENS1_24CollectiveEpilogueBwdGQAISA_fSD_Li256ELb1ELb0EEENS1_25SingleTileBwdLPTSchedulerILb1ELi128ELb0EEEEEEEEEvNT_6ParamsE,(.L_x_1820 - _ZN7cutlass13device_kernelIN5flash19enable_sm80_to_sm89INS1_16FlashAttnBwdSm80INS1_25CollectiveMainloopBwdSm80ILi2ELi2EN4cute5tupleIJNS5_1CILi64EEENS7_ILi128EEES8_EEENS_10bfloat16_tEfNS_4arch4Sm80ELb1ELb0ELb0ELb1ELb0ELb0ELb0ELb0ELi2ELi2ELi4ELi2ELb1EEENS1_24CollectiveEpilogueBwdGQAISA_fSD_Li256ELb1ELb0EEENS1_25SingleTileBwdLPTSchedulerILb1ELi128ELb0EEEEEEEEEvNT_6ParamsE)
        .other          _ZN7cutlass13device_kernelIN5flash19enable_sm80_to_sm89INS1_16FlashAttnBwdSm80INS1_25CollectiveMainloopBwdSm80ILi2ELi2EN4cute5tupleIJNS5_1CILi64EEENS7_ILi128EEES8_EEENS_10bfloat16_tEfNS_4arch4Sm80ELb1ELb0ELb0ELb1ELb0ELb0ELb0ELb0ELi2ELi2ELi4ELi2ELb1EEENS1_24CollectiveEpilogueBwdGQAISA_fSD_Li256ELb1ELb0EEENS1_25SingleTileBwdLPTSchedulerILb1ELi128ELb0EEEEEEEEEvNT_6ParamsE,@"STO_CUDA_ENTRY STV_DEFAULT"
_ZN7cutlass13device_kernelIN5flash19enable_sm80_to_sm89INS1_16FlashAttnBwdSm80INS1_25CollectiveMainloopBwdSm80ILi2ELi2EN4cute5tupleIJNS5_1CILi64EEENS7_ILi128EEES8_EEENS_10bfloat16_tEfNS_4arch4Sm80ELb1ELb0ELb0ELb1ELb0ELb0ELb0ELb0ELi2ELi2ELi4ELi2ELb1EEENS1_24CollectiveEpilogueBwdGQAISA_fSD_Li256ELb1ELb0EEENS1_25SingleTileBwdLPTSchedulerILb1ELi128ELb0EEEEEEEEEvNT_6ParamsE:
        /* <DEDUP_REMOVED lines=24> */
.L_x_828:
[----:B------:R-:W-:Y:S02]  /*0180*/  MOV R2, c[0x0][0x3b4] ;  /* 0x0000ed0000027a02 */ /* 0x000fe40000000f00 */
[----:B------:R-:W-:Y:S02]  /*0190*/  MOV R217, R0 ;  /* 0x0000000000d97202 */ /* 0x000fe40000000f00 */
[----:B------:R-:W-:-:S13]  /*01a0*/  ISETP.NE.AND P0, PT, R2, 0x1, PT ;  /* 0x000000010200780c */ /* 0x000fda0003f05270 */
[----:B------:R-:W-:-:S05]  /*01b0*/  @P0 IMAD.HI.U32 R2, R0, c[0x0][0x3b8], RZ ;  /* 0x0000ee0000020a27 */ /* 0x000fca00078e00ff */
[----:B------:R-:W-:-:S05]  /*01c0*/  @P0 SHF.R.U32.HI R217, RZ, c[0x0][0x3bc], R2 ;  /* 0x0000ef00ffd90a19 */ /* 0x000fca0000011602 */
[----:B------:R-:W-:Y:S02]  /*01d0*/  IMAD R3, R217, c[0x0][0x3b4], RZ ;  /* 0x0000ed00d9037a24 */ /* 0x000fe400078e02ff */
.L_x_829:
        /* <DEDUP_REMOVED lines=16> */
.L_x_830:
        /* <DEDUP_REMOVED lines=9> */
.L_x_832:
[----:B------:R-:W-:-:S04]  /*0370*/  MOV R3, c[0x0][0x3dc] ;  /* 0x0000f70000037a02 */ /* 0x000fc80000000f00 */
.L_x_831:
[----:B-----5:R-:W-:-:S04]  /*0380*/  IADD3 R3, R3, 0x7f, RZ ;  /* 0x0000007f03037810 */ /* 0x020fc80007ffe0ff */
[----:B------:R-:W-:-:S04]  /*0390*/  SHF.R.S32.HI R0, RZ, 0x1f, R3 ;  /* 0x0000001fff007819 */ /* 0x000fc80000011403 */
[----:B------:R-:W-:-:S04]  /*03a0*/  LEA.HI R0, R0, R3, RZ, 0x7 ;  /* 0x0000000300007211 */ /* 0x000fc800078f38ff */
[----:B------:R-:W-:-:S04]  /*03b0*/  SHF.R.S32.HI R0, RZ, 0x7, R0 ;  /* 0x00000007ff007819 */ /* 0x000fc80000011400 */
[----:B------:R-:W-:-:S04]  /*03c0*/  ISETP.GE.AND P0, PT, R217, R0, PT ;  /* 0x00000000d900720c */ /* 0x000fc80003f06270 */
[----:B------:R-:W-:Y:S01]  /*03d0*/  SEL R214, R214, 0xffffffff, !P0 ;  /* 0xffffffffd6d67807 */ /* 0x000fe20004000000 */
[----:B------:R-:W-:Y:S05]  /*03e0*/  BRA `(.L_x_833) ;  /* 0x0000036000007947 */ /* 0x000fea0003800000 */
.L_x_827:
        /* <DEDUP_REMOVED lines=16> */
.L_x_834:
[----:B------:R-:W-:Y:S02]  /*04f0*/  MOV R0, c[0x0][0x3b4] ;  /* 0x0000ed0000007a02 */ /* 0x000fe40000000f00 */
[----:B------:R-:W-:Y:S02]  /*0500*/  MOV R217, R2 ;  /* 0x0000000200d97202 */ /* 0x000fe40000000f00 */
[----:B------:R-:W-:-:S13]  /*0510*/  ISETP.NE.AND P0, PT, R0, 0x1, PT ;  /* 0x000000010000780c */ /* 0x000fda0003f05270 */
[----:B------:R-:W-:-:S05]  /*0520*/  @P0 IMAD.HI.U32 R0, R2, c[0x0][0x3b8], RZ ;  /* 0x0000ee0002000a27 */ /* 0x000fca00078e00ff */
[----:B------:R-:W-:-:S05]  /*0530*/  @P0 SHF.R.U32.HI R217, RZ, c[0x0][0x3bc], R0 ;  /* 0x0000ef00ffd90a19 */ /* 0x000fca0000011600 */
[----:B------:R-:W-:Y:S02]  /*0540*/  IMAD R3, R217, c[0x0][0x3b4], RZ ;  /* 0x0000ed00d9037a24 */ /* 0x000fe400078e02ff */
.L_x_835:
        /* <DEDUP_REMOVED lines=16> */
.L_x_836:
        /* <DEDUP_REMOVED lines=9> */
.L_x_838:
[----:B------:R-:W-:-:S04]  /*06e0*/  MOV R3, c[0x0][0x3dc] ;  /* 0x0000f70000037a02 */ /* 0x000fc80000000f00 */
.L_x_837:
[----:B-----5:R-:W-:-:S04]  /*06f0*/  IADD3 R3, R3, 0x7f, RZ ;  /* 0x0000007f03037810 */ /* 0x020fc80007ffe0ff */
[----:B------:R-:W-:-:S04]  /*0700*/  SHF.R.S32.HI R0, RZ, 0x1f, R3 ;  /* 0x0000001fff007819 */ /* 0x000fc80000011403 */
[----:B------:R-:W-:-:S04]  /*0710*/  LEA.HI R0, R0, R3, RZ, 0x7 ;  /* 0x0000000300007211 */ /* 0x000fc800078f38ff */
[----:B------:R-:W-:-:S04]  /*0720*/  SHF.R.S32.HI R0, RZ, 0x7, R0 ;  /* 0x00000007ff007819 */ /* 0x000fc80000011400 */
[----:B------:R-:W-:-:S04]  /*0730*/  ISETP.GE.AND P0, PT, R217, R0, PT ;  /* 0x00000000d900720c */ /* 0x000fc80003f06270 */
[----:B------:R-:W-:-:S04]  /*0740*/  SEL R214, R214, 0xffffffff, !P0 ;  /* 0xffffffffd6d67807 */ /* 0x000fc80004000000 */
.L_x_833:
[----:B------:R-:W-:-:S13]  /*0750*/  ISETP.GE.AND P0, PT, R214, RZ, PT ;  /* 0x000000ffd600720c */ /* 0x000fda0003f06270 */
[----:B------:R-:W-:Y:S05]  /*0760*/  @!P0 EXIT ;  /* 0x000000000000894d */ /* 0x000fea0003800000 */
[----:B------:R-:W-:Y:S01]  /*0770*/  ISETP.NE.U32.AND P3, PT, RZ, c[0x0][0x2c8], PT ;  /* 0x0000b200ff007a0c */ /* 0x000fe20003f65070 */
[----:B------:R-:W-:Y:S01]  /*0780*/  IMAD.MOV.U32 R7, RZ, RZ, 0x4 ;  /* 0x00000004ff077424 */ /* 0x000fe200078e00ff */
[----:B------:R-:W-:Y:S02]  /*0790*/  ISETP.NE.U32.AND P1, PT, RZ, c[0x0][0x2d0], PT ;  /* 0x0000b400ff007a0c */ /* 0x000fe40003f25070 */
[----:B------:R-:W-:Y:S01]  /*07a0*/  ISETP.NE.AND.EX P3, PT, RZ, c[0x0][0x2cc], PT, P3 ;  /* 0x0000b300ff007a0c */ /* 0x000fe20003f65330 */
[----:B------:R-:W-:Y:S01]  /*07b0*/  IMAD.WIDE R16, R214, R7, c[0x0][0x2c8] ;  /* 0x0000b200d6107625 */ /* 0x000fe200078e0207 */
[----:B------:R-:W-:Y:S02]  /*07c0*/  ISETP.NE.U32.AND P0, PT, RZ, c[0x0][0x2d8], PT ;  /* 0x0000b600ff007a0c */ /* 0x000fe40003f05070 */
[----:B------:R-:W-:Y:S02]  /*07d0*/  ISETP.NE.AND.EX P1, PT, RZ, c[0x0][0x2d4], PT, P1 ;  /* 0x0000b500ff007a0c */ /* 0x000fe40003f25310 */
[----:B------:R-:W-:-:S07]  /*07e0*/  ISETP.NE.AND.EX P0, PT, RZ, c[0x0][0x2dc], PT, P0 ;  /* 0x0000b700ff007a0c */ /* 0x000fce0003f05300 */
[----:B------:R-:W2:Y:S01]  /*07f0*/  @P3 LDG.E R3, [R16.64] ;  /* 0x0000000a10033981 */ /* 0x000ea2000c1e1900 */
        /* <DEDUP_REMOVED lines=14> */
[----:B-1----:R-:W-:Y:S02]  /*08e0*/  CS2R R2, SRZ ;  /* 0x0000000000027805 */ /* 0x002fe4000001ff00 */
[--C-:B---3--:R-:W-:Y:S01]  /*08f0*/  @P3 SHF.R.S32.HI R3, RZ, 0x1f, R13.reuse ;  /* 0x0000001fff033819 */ /* 0x108fe2000001140d */
[----:B------:R-:W-:Y:S01]  /*0900*/  @P3 IMAD.MOV.U32 R2, RZ, RZ, R13 ;  /* 0x000000ffff023224 */ /* 0x000fe200078e000d */
[----:B------:R-:W-:Y:S01]  /*0910*/  @P3 LOP3.LUT R207, R0, 0xffffffc0, RZ, 0xc0, !PT ;  /* 0xffffffc000cf3812 */ /* 0x000fe200078ec0ff */
[----:B------:R-:W-:Y:S05]  /*0920*/  @P0 BRA `(.L_x_839) ;  /* 0x0000004000000947 */ /* 0x000fea0003800000 */
[----:B------:R-:W-:Y:S05]  /*0930*/  @!P3 BRA `(.L_x_839) ;  /* 0x000000300000b947 */ /* 0x000fea0003800000 */
[----:B-----5:R-:W2:Y:S04]  /*0940*/  LDG.E R215, [R16.64] ;  /* 0x0000000a10d77981 */ /* 0x020ea8000c1e1900 */
[----:B------:R-:W2:Y:S02]  /*0950*/  LDG.E R0, [R16.64+0x4] ;  /* 0x0000040a10007981 */ /* 0x000ea4000c1e1900 */
[----:B--2---:R-:W-:-:S02]  /*0960*/  IADD3 R215, -R215, R0, RZ ;  /* 0x00000000d7d77210 */ /* 0x004fc40007ffe1ff */
.L_x_839:
[----:B------:R-:W-:-:S04]  /*0970*/  ISETP.NE.U32.AND P0, PT, RZ, c[0x0][0x2e0], PT ;  /* 0x0000b800ff007a0c */ /* 0x000fc80003f05070 */
[----:B------:R-:W-:-:S13]  /*0980*/  ISETP.NE.AND.EX P0, PT, RZ, c[0x0][0x2e4], PT, P0 ;  /* 0x0000b900ff007a0c */ /* 0x000fda0003f05300 */
[----:B------:R-:W-:Y:S05]  /*0990*/  @!P0 BRA `(.L_x_840) ;  /* 0x0000003000008947 */ /* 0x000fea0003800000 */
[----:B------:R-:W-:-:S05]  /*09a0*/  IMAD.WIDE R6, R214, R7, c[0x0][0x2e0] ;  /* 0x0000b800d6067625 */ /* 0x000fca00078e0207 */
[----:B------:R1:W5:Y:S01]  /*09b0*/  LDG.E R213, [R6.64] ;  /* 0x0000000a06d57981 */ /* 0x000362000c1e1900 */
[----:B------:R-:W-:Y:S05]  /*09c0*/  BRA `(.L_x_841) ;  /* 0x0000004000007947 */ /* 0x000fea0003800000 */
.L_x_840:
[----:B------:R-:W-:Y:S05]  /*09d0*/  @!P1 BRA `(.L_x_841) ;  /* 0x0000003000009947 */ /* 0x000fea0003800000 */
[----:B------:R-:W2:Y:S04]  /*09e0*/  LDG.E R213, [R14.64] ;  /* 0x0000000a0ed57981 */ /* 0x000ea8000c1e1900 */
[----:B------:R-:W2:Y:S02]  /*09f0*/  LDG.E R0, [R14.64+0x4] ;  /* 0x0000040a0e007981 */ /* 0x000ea4000c1e1900 */
[----:B--2---:R-:W-:Y:S02]  /*0a00*/  IADD3 R213, -R213, R0, RZ ;  /* 0x00000000d5d57210 */ /* 0x004fe40007ffe1ff */
.L_x_841:
        /* <DEDUP_REMOVED lines=50> */
[----:B------:R-:W-:Y:S01]  /*0d30*/  IMAD.SHL.U32 R222, R8, 0x4, RZ ;  /* 0x0000000408de7824 */ /* 0x000fe200078e00ff */
[----:B------:R-:W-:Y:S01]  /*0d40*/  ISETP.NE.AND P0, PT, R0, 0x1, PT ;  /* 0x000000010000780c */ /* 0x000fe20003f05270 */
[----:B------:R-:W-:Y:S01]  /*0d50*/  IMAD.SHL.U32 R204, R207, 0x40, RZ ;  /* 0x00000040cfcc7824 */ /* 0x000fe200078e00ff */
[----:B------:R-:W-:Y:S01]  /*0d60*/  SHF.R.S32.HI R0, RZ, 0x1f, R216 ;  /* 0x0000001fff007819 */ /* 0x000fe200000114d8 */
[----:B------:R-:W-:Y:S01]  /*0d70*/  IMAD.WIDE.U32 R26, R216, c[0x0][0x238], R8 ;  /* 0x00008e00d81a7a25 */ /* 0x000fe200078e0008 */
[----:B------:R-:W-:Y:S01]  /*0d80*/  LEA.HI R17, R15, R8, RZ, 0x3 ;  /* 0x000000080f117211 */ /* 0x000fe200078f18ff */
[----:B------:R-:W-:Y:S01]  /*0d90*/  ULDC.64 UR4, c[0x0][0x1d8] ;  /* 0x0000760000047ab9 */ /* 0x000fe20000000a00 */
[----:B------:R-:W-:Y:S01]  /*0da0*/  SEL R10, R214, RZ, !P1 ;  /* 0x000000ffd60a7207 */ /* 0x000fe20004800000 */
[----:B------:R-:W-:Y:S01]  /*0db0*/  IMAD R11, R0, c[0x0][0x238], RZ ;  /* 0x00008e00000b7a24 */ /* 0x000fe200078e02ff */
[----:B------:R-:W-:Y:S01]  /*0dc0*/  LOP3.LUT R7, R17, 0xfffffff8, RZ, 0xc0, !PT ;  /* 0xfffffff811077812 */ /* 0x000fe200078ec0ff */
[----:B------:R-:W-:Y:S01]  /*0dd0*/  USHF.L.U32 UR6, UR4, 0x6, URZ ;  /* 0x0000000604067899 */ /* 0x000fe2000800063f */
[----:B------:R-:W-:Y:S01]  /*0de0*/  SHF.R.S32.HI R212, RZ, 0x3, R17 ;  /* 0x00000003ffd47819 */ /* 0x000fe20000011411 */
[C---:B------:R-:W-:Y:S01]  /*0df0*/  IMAD R11, R216.reuse, c[0x0][0x23c], R11 ;  /* 0x00008f00d80b7a24 */ /* 0x040fe200078e020b */
[----:B------:R-:W-:Y:S01]  /*0e00*/  SHF.R.S32.HI R223, RZ, 0x1f, R222 ;  /* 0x0000001fffdf7819 */ /* 0x000fe200000114de */
[----:B------:R-:W-:Y:S01]  /*0e10*/  @P0 IMAD.HI.U32 R6, R216, c[0x0][0x24c], RZ ;  /* 0x00009300d8060a27 */ /* 0x000fe200078e00ff */
[----:B------:R-:W-:Y:S01]  /*0e20*/  IADD3 R220, P2, R212, R2, RZ ;  /* 0x00000002d4dc7210 */ /* 0x000fe20007f5e0ff */
[----:B------:R-:W-:Y:S01]  /*0e30*/  UMOV UR8, 0x6 ;  /* 0x0000000600087882 */ /* 0x000fe20000000000 */
[----:B------:R-:W-:Y:S01]  /*0e40*/  LEA.HI R197, R15, R8, RZ, 0x7 ;  /* 0x000000080fc57211 */ /* 0x000fe200078f38ff */
[----:B------:R-:W-:Y:S01]  /*0e50*/  IMAD.IADD R27, R27, 0x1, R11 ;  /* 0x000000011b1b7824 */ /* 0x000fe200078e020b */
[----:B------:R-:W-:Y:S01]  /*0e60*/  SHF.R.S32.HI R11, RZ, 0x1f, R212 ;  /* 0x0000001fff0b7819 */ /* 0x000fe200000114d4 */
[----:B------:R-:W-:Y:S01]  /*0e70*/  IMAD.IADD R14, R8, 0x1, -R7 ;  /* 0x00000001080e7824 */ /* 0x000fe200078e0a07 */
[----:B------:R-:W-:Y:S01]  /*0e80*/  @P0 SHF.R.U32.HI R13, RZ, c[0x0][0x250], R6 ;  /* 0x00009400ff0d0a19 */ /* 0x000fe20000011606 */
[----:B------:R-:W-:Y:S01]  /*0e90*/  IMAD.IADD R7, R213, 0x1, -R210 ;  /* 0x00000001d5077824 */ /* 0x000fe200078e0ad2 */
[----:B------:R-:W-:Y:S01]  /*0ea0*/  IADD3 R24, P0, R212, R4, RZ ;  /* 0x00000004d4187210 */ /* 0x000fe20007f1e0ff */
[----:B------:R-:W-:Y:S01]  /*0eb0*/  IMAD.SHL.U32 R20, R14, 0x8, RZ ;  /* 0x000000080e147824 */ /* 0x000fe200078e00ff */
[----:B------:R-:W-:Y:S01]  /*0ec0*/  SHF.R.S32.HI R12, RZ, 0x1f, R13 ;  /* 0x0000001fff0c7819 */ /* 0x000fe2000001140d */
[----:B------:R-:W-:Y:S01]  /*0ed0*/  IMAD.X R2, R11, 0x1, R3, P2 ;  /* 0x000000010b027824 */ /* 0x000fe200010e0603 */
[----:B------:R-:W-:Y:S01]  /*0ee0*/  SHF.R.S32.HI R6, RZ, 0x1f, R214 ;  /* 0x0000001fff067819 */ /* 0x000fe200000114d6 */
[----:B------:R-:W-:Y:S01]  /*0ef0*/  IMAD.IADD R3, R7, 0x1, -R212 ;  /* 0x0000000107037824 */ /* 0x000fe200078e0ad4 */
[--C-:B------:R-:W-:Y:S01]  /*0f00*/  SHF.R.S32.HI R21, RZ, 0x1f, R20.reuse ;  /* 0x0000001fff157819 */ /* 0x100fe20000011414 */
[----:B------:R-:W-:Y:S01]  /*0f10*/  IMAD.X R25, R11, 0x1, R5, P0 ;  /* 0x000000010b197824 */ /* 0x000fe200000e0605 */
[----:B------:R-:W-:Y:S01]  /*0f20*/  SEL R4, R6, RZ, !P3 ;  /* 0x000000ff06047207 */ /* 0x000fe20005800000 */
[----:B------:R-:W-:Y:S01]  /*0f30*/  IMAD R22, R12, c[0x0][0x1e0], RZ ;  /* 0x000078000c167a24 */ /* 0x000fe200078e02ff */
[----:B------:R-:W-:Y:S01]  /*0f40*/  ISETP.GE.AND P2, PT, R3, 0x1, PT ;  /* 0x000000010300780c */ /* 0x000fe20003f46270 */
[----:B------:R-:W-:Y:S01]  /*0f50*/  IMAD.WIDE.U32 R18, R13, c[0x0][0x1e0], R20 ;  /* 0x000078000d127a25 */ /* 0x000fe200078e0014 */
[C---:B------:R-:W-:Y:S01]  /*0f60*/  ISETP.GE.AND P0, PT, R3.reuse, 0x21, PT ;  /* 0x000000210300780c */ /* 0x040fe20003f06270 */
[----:B------:R-:W-:Y:S01]  /*0f70*/  USHF.L.U64.HI UR5, UR4, UR8, UR5 ;  /* 0x0000000804057299 */ /* 0x000fe20008010205 */
[----:B------:R-:W-:Y:S01]  /*0f80*/  ISETP.GE.AND P6, PT, R3, 0x41, PT ;  /* 0x000000410300780c */ /* 0x000fe20003fc6270 */
[----:B------:R-:W-:Y:S01]  /*0f90*/  IMAD R22, R13, c[0x0][0x1e4], R22 ;  /* 0x000079000d167a24 */ /* 0x000fe200078e0216 */
[----:B------:R-:W-:Y:S01]  /*0fa0*/  ISETP.GE.AND P5, PT, R3, 0x61, PT ;  /* 0x000000610300780c */ /* 0x000fe20003fa6270 */
[----:B------:R-:W-:Y:S01]  /*0fb0*/  IMAD R16, R4, c[0x0][0x240], RZ ;  /* 0x0000900004107a24 */ /* 0x000fe200078e02ff */
[----:B------:R-:W-:Y:S01]  /*0fc0*/  SEL R3, R214, RZ, !P3 ;  /* 0x000000ffd6037207 */ /* 0x000fe20005800000 */
[----:B------:R-:W-:Y:S01]  /*0fd0*/  IMAD.IADD R23, R19, 0x1, R22 ;  /* 0x0000000113177824 */ /* 0x000fe200078e0216 */
[----:B------:R-:W-:Y:S01]  /*0fe0*/  SEL R6, R6, RZ, !P1 ;  /* 0x000000ff06067207 */ /* 0x000fe20004800000 */
[----:B------:R-:W-:Y:S01]  /*0ff0*/  IMAD.MOV.U32 R22, RZ, RZ, R18 ;  /* 0x000000ffff167224 */ /* 0x000fe200078e0012 */
[----:B------:R-:W-:Y:S01]  /*1000*/  SHF.R.S32.HI R18, RZ, 0x1f, R204 ;  /* 0x0000001fff127819 */ /* 0x000fe200000114cc */
[----:B------:R-:W-:Y:S01]  /*1010*/  IMAD.WIDE.U32 R26, R3, c[0x0][0x240], R26 ;  /* 0x00009000031a7a25 */ /* 0x000fe200078e001a */
[----:B------:R-:W-:-:S02]  /*1020*/  LEA.HI R19, R15, R8, RZ, 0x4 ;  /* 0x000000080f137211 */ /* 0x000fc400078f20ff */
[----:B------:R-:W-:Y:S01]  /*1030*/  ISETP.GE.OR P4, PT, R20, c[0x0][0x1cc], !P2 ;  /* 0x0000730014007a0c */ /* 0x000fe20005786670 */
[----:B------:R-:W-:Y:S01]  /*1040*/  IMAD R11, R0, c[0x0][0x270], RZ ;  /* 0x00009c00000b7a24 */ /* 0x000fe200078e02ff */
[----:B------:R-:W-:Y:S01]  /*1050*/  IADD3 R204, P1, R204, R26, RZ ;  /* 0x0000001acccc7210 */ /* 0x000fe20007f3e0ff */
[----:B------:R-:W-:Y:S01]  /*1060*/  IMAD R203, R3, c[0x0][0x244], R16 ;  /* 0x0000910003cb7a24 */ /* 0x000fe200078e0210 */
[----:B------:R-:W-:Y:S01]  /*1070*/  ISETP.GE.OR P2, PT, R20, c[0x0][0x19c], !P2 ;  /* 0x0000670014007a0c */ /* 0x000fe20005746670 */
[----:B------:R-:W-:Y:S01]  /*1080*/  IMAD R5, R0, c[0x0][0x288], RZ ;  /* 0x0000a20000057a24 */ /* 0x000fe200078e02ff */
[----:B------:R-:W-:Y:S01]  /*1090*/  SHF.R.U32.HI R197, RZ, 0x4, R197 ;  /* 0x00000004ffc57819 */ /* 0x000fe200000116c5 */
[----:B------:R-:W-:Y:S01]  /*10a0*/  IMAD R30, R216, c[0x0][0x274], R11 ;  /* 0x00009d00d81e7a24 */ /* 0x000fe200078e020b */
[----:B------:R-:W-:Y:S01]  /*10b0*/  IADD3.X R203, R18, R27, R203, P1, !PT ;  /* 0x0000001b12cb7210 */ /* 0x000fe20000ffe4cb */
[----:B------:R-:W-:Y:S02]  /*10c0*/  IMAD R11, R6, c[0x0][0x1e8], RZ ;  /* 0x00007a00060b7a24 */ /* 0x000fe400078e02ff */
[----:B------:R-:W-:-:S04]  /*10d0*/  IMAD.WIDE.U32 R36, R216, c[0x0][0x270], R222 ;  /* 0x00009c00d8247a25 */ /* 0x000fc800078e00de */
[C---:B------:R-:W-:Y:S01]  /*10e0*/  IMAD R28, R216.reuse, c[0x0][0x28c], R5 ;  /* 0x0000a300d81c7a24 */ /* 0x040fe200078e0205 */
[----:B------:R-:W-:Y:S01]  /*10f0*/  SHF.R.S32.HI R5, RZ, 0x4, R19 ;  /* 0x00000004ff057819 */ /* 0x000fe20000011413 */
[----:B------:R-:W-:-:S03]  /*1100*/  IMAD.WIDE.U32 R34, R216, c[0x0][0x288], R222 ;  /* 0x0000a200d8227a25 */ /* 0x000fc600078e00de */
[C---:B------:R-:W-:Y:S01]  /*1110*/  LEA.HI R16, R19.reuse, R5, RZ, 0x1 ;  /* 0x0000000513107211 */ /* 0x040fe200078f08ff */
[----:B------:R-:W-:Y:S01]  /*1120*/  IMAD.SHL.U32 R27, R212, 0x40, RZ ;  /* 0x00000040d41b7824 */ /* 0x000fe200078e00ff */
[----:B------:R-:W-:Y:S01]  /*1130*/  LOP3.LUT R19, R19, 0xfffffff0, RZ, 0xc0, !PT ;  /* 0xfffffff013137812 */ /* 0x000fe200078ec0ff */
[C---:B------:R-:W-:Y:S01]  /*1140*/  IMAD R32, R10.reuse, c[0x0][0x1ec], R11 ;  /* 0x00007b000a207a24 */ /* 0x040fe200078e020b */
[----:B------:R-:W-:Y:S01]  /*1150*/  LEA.HI R11, R15, R8, RZ, 0x6 ;  /* 0x000000080f0b7211 */ /* 0x000fe200078f30ff */
[----:B------:R-:W-:Y:S01]  /*1160*/  IMAD.WIDE.U32 R22, R10, c[0x0][0x1e8], R22 ;  /* 0x00007a000a167a25 */ /* 0x000fe200078e0016 */
[----:B------:R-:W-:Y:S02]  /*1170*/  LOP3.LUT R27, R27, 0x1c0, RZ, 0xc0, !PT ;  /* 0x000001c01b1b7812 */ /* 0x000fe400078ec0ff */
[----:B------:R-:W-:Y:S01]  /*1180*/  LOP3.LUT R16, R16, 0xfffffffe, RZ, 0xc0, !PT ;  /* 0xfffffffe10107812 */ /* 0x000fe200078ec0ff */
[----:B------:R-:W-:Y:S01]  /*1190*/  IMAD.IADD R31, R37, 0x1, R30 ;  /* 0x00000001251f7824 */ /* 0x000fe200078e021e */
[----:B------:R-:W-:Y:S01]  /*11a0*/  SHF.R.U32.HI R18, RZ, 0x3, R27 ;  /* 0x00000003ff127819 */ /* 0x000fe2000001161b */
[----:B------:R-:W-:Y:S01]  /*11b0*/  IMAD.IADD R29, R35, 0x1, R28 ;  /* 0x00000001231d7824 */ /* 0x000fe200078e021c */
[----:B------:R-:W-:Y:S01]  /*11c0*/  SHF.R.S32.HI R11, RZ, 0x6, R11 ;  /* 0x00000006ff0b7819 */ /* 0x000fe2000001140b */
[----:B------:R-:W-:-:S02]  /*11d0*/  IMAD.MOV.U32 R30, RZ, RZ, R36 ;  /* 0x000000ffff1e7224 */ /* 0x000fc400078e0024 */
[----:B------:R-:W-:Y:S02]  /*11e0*/  IMAD.MOV.U32 R28, RZ, RZ, R34 ;  /* 0x000000ffff1c7224 */ /* 0x000fe400078e0022 */
[----:B------:R-:W-:-:S04]  /*11f0*/  IMAD.WIDE R24, R217, 0x80, R24 ;  /* 0x00000080d9187825 */ /* 0x000fc800078e0218 */
[----:B------:R-:W-:Y:S01]  /*1200*/  IMAD.IADD R33, R23, 0x1, R32 ;  /* 0x0000000117217824 */ /* 0x000fe200078e0220 */
[----:B------:R-:W-:Y:S01]  /*1210*/  SHF.R.S32.HI R23, RZ, 0x1f, R207 ;  /* 0x0000001fff177819 */ /* 0x000fe200000114cf */
[----:B------:R-:W-:Y:S01]  /*1220*/  IMAD.MOV.U32 R32, RZ, RZ, R22 ;  /* 0x000000ffff207224 */ /* 0x000fe200078e0016 */
[----:B------:R-:W-:Y:S01]  /*1230*/  LOP3.LUT R22, R27, 0x38, R20, 0xf8, !PT ;  /* 0x000000381b167812 */ /* 0x000fe200078ef814 */
[----:B------:R-:W-:-:S04]  /*1240*/  IMAD.WIDE.U32 R30, R3, c[0x0][0x278], R30 ;  /* 0x00009e00031e7a25 */ /* 0x000fc800078e001e */
[----:B------:R-:W-:Y:S01]  /*1250*/  IMAD R206, R4, c[0x0][0x290], RZ ;  /* 0x0000a40004ce7a24 */ /* 0x000fe200078e02ff */
[----:B------:R-:W-:Y:S01]  /*1260*/  IADD3 R209, P3, R207, R30, RZ ;  /* 0x0000001ecfd17210 */ /* 0x000fe20007f7e0ff */
[----:B------:R-:W-:Y:S02]  /*1270*/  IMAD R12, R12, c[0x0][0x1b0], RZ ;  /* 0x00006c000c0c7a24 */ /* 0x000fe400078e02ff */
[----:B------:R-:W-:-:S04]  /*1280*/  IMAD.WIDE.U32 R28, R3, c[0x0][0x290], R28 ;  /* 0x0000a400031c7a25 */ /* 0x000fc800078e001c */
[----:B------:R-:W-:Y:S01]  /*1290*/  IMAD R27, R25, c[0x0][0x1d8], RZ ;  /* 0x00007600191b7a24 */ /* 0x000fe200078e02ff */
[----:B------:R-:W-:Y:S01]  /*12a0*/  IADD3 R207, P1, R207, R28, RZ ;  /* 0x0000001ccfcf7210 */ /* 0x000fe20007f3e0ff */
[----:B------:R-:W-:Y:S02]  /*12b0*/  IMAD R208, R4, c[0x0][0x278], RZ ;  /* 0x00009e0004d07a24 */ /* 0x000fe400078e02ff */
[----:B------:R-:W-:Y:S02]  /*12c0*/  IMAD R206, R3, c[0x0][0x294], R206 ;  /* 0x0000a50003ce7a24 */ /* 0x000fe400078e02ce */
[C---:B------:R-:W-:Y:S02]  /*12d0*/  IMAD R12, R13.reuse, c[0x0][0x1b4], R12 ;  /* 0x00006d000d0c7a24 */ /* 0x040fe400078e020c */
[----:B------:R-:W-:Y:S01]  /*12e0*/  IMAD.WIDE.U32 R34, R13, c[0x0][0x1b0], R20 ;  /* 0x00006c000d227a25 */ /* 0x000fe200078e0014 */
[----:B------:R-:W-:-:S03]  /*12f0*/  IADD3.X R206, R23, R29, R206, P1, !PT ;  /* 0x0000001d17ce7210 */ /* 0x000fc60000ffe4ce */
[C---:B------:R-:W-:Y:S02]  /*1300*/  IMAD R13, R24.reuse, c[0x0][0x1dc], R27 ;  /* 0x00007700180d7a24 */ /* 0x040fe400078e021b */
[----:B------:R-:W-:-:S04]  /*1310*/  IMAD.WIDE.U32 R32, R24, c[0x0][0x1d8], R32 ;  /* 0x0000760018207a25 */ /* 0x000fc800078e0020 */
[----:B------:R-:W-:Y:S01]  /*1320*/  IMAD R208, R3, c[0x0][0x27c], R208 ;  /* 0x00009f0003d07a24 */ /* 0x000fe200078e02d0 */
[----:B------:R-:W-:Y:S01]  /*1330*/  LEA R26, P1, R32, c[0x0][0x1c0], 0x1 ;  /* 0x00007000201a7a11 */ /* 0x000fe200078208ff */
[----:B------:R-:W-:Y:S02]  /*1340*/  IMAD.IADD R16, R5, 0x1, -R16 ;  /* 0x0000000105107824 */ /* 0x000fe400078e0a10 */
[----:B------:R-:W-:Y:S01]  /*1350*/  IMAD.IADD R13, R33, 0x1, R13 ;  /* 0x00000001210d7824 */ /* 0x000fe200078e020d */
[----:B------:R-:W-:Y:S01]  /*1360*/  IADD3.X R208, R23, R31, R208, P3, !PT ;  /* 0x0000001f17d07210 */ /* 0x000fe20001ffe4d0 */
[----:B------:R-:W-:Y:S01]  /*1370*/  IMAD.SHL.U32 R5, R11, 0x200, RZ ;  /* 0x000002000b057824 */ /* 0x000fe200078e00ff */
[----:B------:R-:W-:Y:S01]  /*1380*/  ISETP.GE.OR P3, PT, R20, c[0x0][0x1cc], !P0 ;  /* 0x0000730014007a0c */ /* 0x000fe20004766670 */
[----:B------:R-:W-:Y:S01]  /*1390*/  IMAD.IADD R35, R35, 0x1, R12 ;  /* 0x0000000123237824 */ /* 0x000fe200078e020c */
[----:B------:R-:W-:Y:S01]  /*13a0*/  LEA.HI.X R27, R32, c[0x0][0x1c4], R13, 0x1, P1 ;  /* 0x00007100201b7a11 */ /* 0x000fe200008f0c0d */
[----:B------:R-:W-:Y:S01]  /*13b0*/  IMAD R13, R6, c[0x0][0x1b8], RZ ;  /* 0x00006e00060d7a24 */ /* 0x000fe200078e02ff */
[----:B------:R-:W-:Y:S01]  /*13c0*/  LEA.HI R12, R15, R8, RZ, 0x2 ;  /* 0x000000080f0c7211 */ /* 0x000fe200078f10ff */
[----:B------:R-:W-:Y:S01]  /*13d0*/  IMAD.WIDE.U32 R34, R10, c[0x0][0x1b8], R34 ;  /* 0x00006e000a227a25 */ /* 0x000fe200078e0022 */
[----:B------:R-:W-:-:S02]  /*13e0*/  LOP3.LUT R18, R5, R22, R18, 0xf6, !PT ;  /* 0x0000001605127212 */ /* 0x000fc400078ef612 */
        /* <DEDUP_REMOVED lines=28> */
[----:B------:R-:W-:Y:S01]  /*15b0*/  LEA R30, P1, R34, c[0x0][0x190], 0x1 ;  /* 0x00006400221e7a11 */ /* 0x000fe200078208ff */
[----:B------:R3:W-:Y:S01]  /*15c0*/  LDGSTS.E.BYPASS.LTC128B.128 [R6+0x6080], [R32.64], !P4 ;  /* 0x0608000020067fae */ /* 0x0007e2000e101d4a */
[----:B------:R-:W-:Y:S01]  /*15d0*/  USHF.L.U32 UR13, UR4, 0x6, URZ ;  /* 0x00000006040d7899 */ /* 0x000fe2000800063f */
[----:B------:R-:W-:Y:S01]  /*15e0*/  IMAD R25, R216, c[0x0][0x184], R25 ;  /* 0x00006100d8197a24 */ /* 0x000fe200078e0219 */
[----:B------:R-:W-:Y:S01]  /*15f0*/  LEA.HI.X R31, R34, c[0x0][0x194], R13, 0x1, P1 ;  /* 0x00006500221f7a11 */ /* 0x000fe200008f0c0d */
[----:B------:R4:W-:Y:S01]  /*1600*/  LDGSTS.E.BYPASS.LTC128B.128 [R6+0x7080], [R22.64], !P3 ;  /* 0x0708000016067fae */ /* 0x0009e2000d901d4a */
[----:B------:R-:W-:Y:S01]  /*1610*/  LEA.HI R13, R15, R8, RZ, 0x5 ;  /* 0x000000080f0d7211 */ /* 0x000fe200078f28ff */
[----:B------:R-:W-:Y:S01]  /*1620*/  USHF.L.U64.HI UR5, UR4, UR8, UR5 ;  /* 0x0000000804057299 */ /* 0x000fe20008010205 */
[----:B------:R-:W-:Y:S01]  /*1630*/  ISETP.GE.OR P6, PT, R20, c[0x0][0x19c], !P6 ;  /* 0x0000670014007a0c */ /* 0x000fe200077c6670 */
[----:B------:R-:W-:Y:S01]  /*1640*/  IMAD.SHL.U32 R18, R14, 0x40, RZ ;  /* 0x000000400e127824 */ /* 0x000fe200078e00ff */
[----:B------:R-:W-:Y:S01]  /*1650*/  ISETP.GE.OR P5, PT, R20, c[0x0][0x19c], !P5 ;  /* 0x0000670014007a0c */ /* 0x000fe20006fa6670 */
[----:B-1----:R-:W-:Y:S01]  /*1660*/  IMAD.WIDE.U32 R26, R216, c[0x0][0x180], R20 ;  /* 0x00006000d81a7a25 */ /* 0x002fe200078e0014 */
[C---:B------:R-:W-:Y:S01]  /*1670*/  ISETP.GE.AND P4, PT, R20.reuse, c[0x0][0x16c], PT ;  /* 0x00005b0014007a0c */ /* 0x040fe20003f86270 */
[----:B------:R-:W0:Y:S01]  /*1680*/  LDGDEPBAR ;  /* 0x00000000000079af */ /* 0x000e220000000000 */
[----:B------:R-:W-:Y:S01]  /*1690*/  ISETP.GE.AND P3, PT, R20, c[0x0][0x1fc], PT ;  /* 0x00007f0014007a0c */ /* 0x000fe20003f66270 */
[----:B------:R-:W-:Y:S01]  /*16a0*/  IMAD.MOV.U32 R24, RZ, RZ, R26 ;  /* 0x000000ffff187224 */ /* 0x000fe200078e001a */
[----:B------:R-:W-:Y:S01]  /*16b0*/  LOP3.LUT R18, R18, 0x1c0, RZ, 0xc0, !PT ;  /* 0x000001c012127812 */ /* 0x000fe200078ec0ff */
[----:B------:R-:W-:Y:S01]  /*16c0*/  IMAD.WIDE.U32 R20, R216, c[0x0][0x210], R20 ;  /* 0x00008400d8147a25 */ /* 0x000fe200078e0014 */
[----:B------:R1:W-:Y:S01]  /*16d0*/  LDGSTS.E.BYPASS.LTC128B.128 [R6+0x80], [R30.64], !P2 ;  /* 0x000800001e067fae */ /* 0x0003e2000d101d4a */
[----:B------:R-:W-:Y:S01]  /*16e0*/  LOP3.LUT P2, RZ, R14, 0x4, RZ, 0xc0, !PT ;  /* 0x000000040eff7812 */ /* 0x000fe2000784c0ff */
[----:B------:R-:W-:Y:S01]  /*16f0*/  ULDC.64 UR6, c[0x0][0x208] ;  /* 0x0000820000067ab9 */ /* 0x000fe20000000a00 */
[----:B------:R-:W-:Y:S01]  /*1700*/  IMAD.IADD R25, R27, 0x1, R25 ;  /* 0x000000011b197824 */ /* 0x000fe200078e0219 */
[----:B------:R-:W-:Y:S01]  /*1710*/  SHF.R.U32.HI R195, RZ, 0x3, R18 ;  /* 0x00000003ffc37819 */ /* 0x000fe20000011612 */
[----:B------:R-:W-:Y:S01]  /*1720*/  IMAD R196, R16, 0x800, R5 ;  /* 0x0000080010c47824 */ /* 0x000fe200078e0205 */
[----:B------:R-:W-:Y:S01]  /*1730*/  USHF.L.U64.HI UR9, UR6, UR8, UR7 ;  /* 0x0000000806097299 */ /* 0x000fe20008010207 */
[----:B------:R-:W-:Y:S01]  /*1740*/  IMAD.WIDE.U32 R218, R3, c[0x0][0x188], R24 ;  /* 0x0000620003da7a25 */ /* 0x000fe200078e0018 */
[----:B------:R-:W-:Y:S01]  /*1750*/  USHF.L.U32 UR12, UR6, 0x6, URZ ;  /* 0x00000006060c7899 */ /* 0x000fe2000800063f */
[----:B------:R-:W-:-:S02]  /*1760*/  IADD3 R228, R6, 0x4080, RZ ;  /* 0x0000408006e47810 */ /* 0x000fc40007ffe0ff */
[----:B------:R-:W-:Y:S01]  /*1770*/  IMAD R205, R2, c[0x0][0x178], RZ ;  /* 0x00005e0002cd7a24 */ /* 0x000fe200078e02ff */
[----:B------:R-:W-:Y:S01]  /*1780*/  IADD3 R225, R6, 0x8080, RZ ;  /* 0x0000808006e17810 */ /* 0x000fe20007ffe0ff */
[----:B------:R-:W-:Y:S01]  /*1790*/  IMAD.MOV.U32 R199, RZ, RZ, 0x40 ;  /* 0x00000040ffc77424 */ /* 0x000fe200078e00ff */
[----:B----4-:R-:W-:Y:S01]  /*17a0*/  IADD3 R22, P1, R30, UR13, RZ ;  /* 0x0000000d1e167c10 */ /* 0x010fe2000ff3e0ff */
[----:B------:R-:W-:Y:S01]  /*17b0*/  IMAD R23, R0, c[0x0][0x210], RZ ;  /* 0x0000840000177a24 */ /* 0x000fe200078e02ff */
[----:B------:R-:W-:Y:S01]  /*17c0*/  SHF.R.S32.HI R0, RZ, 0x5, R13 ;  /* 0x00000005ff007819 */ /* 0x000fe2000001140d */
[----:B------:R-:W-:Y:S02]  /*17d0*/  IMAD R205, R220, c[0x0][0x17c], R205 ;  /* 0x00005f00dccd7a24 */ /* 0x000fe400078e02cd */
[----:B------:R-:W-:Y:S01]  /*17e0*/  IMAD R26, R216, c[0x0][0x214], R23 ;  /* 0x00008500d81a7a24 */ /* 0x000fe200078e0217 */
[----:B--2---:R-:W-:Y:S01]  /*17f0*/  LEA.HI R29, R13, R0, RZ, 0x1 ;  /* 0x000000000d1d7211 */ /* 0x004fe200078f08ff */
[----:B------:R-:W-:Y:S01]  /*1800*/  IMAD R227, R2, c[0x0][0x208], RZ ;  /* 0x0000820002e37a24 */ /* 0x000fe200078e02ff */
[----:B------:R-:W-:Y:S01]  /*1810*/  IADD3.X R23, R31, UR5, RZ, P1, !PT ;  /* 0x000000051f177c10 */ /* 0x000fe20008ffe4ff */
[----:B------:R-:W-:Y:S01]  /*1820*/  IMAD.IADD R27, R21, 0x1, R26 ;  /* 0x00000001151b7824 */ /* 0x000fe200078e021a */
[----:B------:R-:W-:Y:S01]  /*1830*/  LOP3.LUT R29, R29, 0xfffffffe, RZ, 0xc0, !PT ;  /* 0xfffffffe1d1d7812 */ /* 0x000fe200078ec0ff */
[----:B------:R-:W-:Y:S01]  /*1840*/  IMAD.SHL.U32 R21, R0, 0x10, RZ ;  /* 0x0000001000157824 */ /* 0x000fe200078e00ff */
[----:B------:R-:W-:Y:S01]  /*1850*/  LOP3.LUT P1, RZ, R14, 0x2, RZ, 0xc0, !PT ;  /* 0x000000020eff7812 */ /* 0x000fe2000782c0ff */
[----:B------:R-:W-:Y:S01]  /*1860*/  IMAD R14, R4, c[0x0][0x188], RZ ;  /* 0x00006200040e7a24 */ /* 0x000fe200078e02ff */
[----:B------:R2:W-:Y:S01]  /*1870*/  LDGSTS.E.BYPASS.LTC128B.128 [R6+0x1080], [R22.64], !P0 ;  /* 0x0108000016067fae */ /* 0x0005e2000c101d4a */
[----:B------:R-:W-:Y:S01]  /*1880*/  IMAD.IADD R198, R0, 0x1, -R29 ;  /* 0x0000000100c67824 */ /* 0x000fe200078e0a1d */
[----:B------:R-:W-:Y:S01]  /*1890*/  LOP3.LUT R28, R18, 0x30, R21, 0xf8, !PT ;  /* 0x00000030121c7812 */ /* 0x000fe200078ef815 */
[----:B------:R-:W-:Y:S01]  /*18a0*/  IMAD.MOV.U32 R26, RZ, RZ, R20 ;  /* 0x000000ffff1a7224 */ /* 0x000fe200078e0014 */
[----:B------:R-:W-:Y:S01]  /*18b0*/  LOP3.LUT R13, R13, 0xffffffe0, RZ, 0xc0, !PT ;  /* 0xffffffe00d0d7812 */ /* 0x000fe200078ec0ff */
[----:B------:R-:W-:Y:S01]  /*18c0*/  IMAD R0, R4, c[0x0][0x218], RZ ;  /* 0x0000860004007a24 */ /* 0x000fe200078e02ff */
[--C-:B------:R-:W-:Y:S01]  /*18d0*/  LOP3.LUT R28, R28, 0x8, R17.reuse, 0xf8, !PT ;  /* 0x000000081c1c7812 */ /* 0x100fe200078ef811 */
[C---:B------:R-:W-:Y:S01]  /*18e0*/  IMAD R4, R3.reuse, c[0x0][0x18c], R14 ;  /* 0x0000630003047a24 */ /* 0x040fe200078e020e */
[----:B------:R-:W-:Y:S01]  /*18f0*/  LOP3.LUT R14, R18, 0x8, R17, 0xf8, !PT ;  /* 0x00000008120e7812 */ /* 0x000fe200078ef811 */
[----:B------:R-:W-:Y:S01]  /*1900*/  IMAD.WIDE.U32 R26, R3, c[0x0][0x218], R26 ;  /* 0x00008600031a7a25 */ /* 0x000fe200078e001a */
[----:B------:R-:W-:-:S02]  /*1910*/  SHF.R.S32.HI R18, RZ, 0x1f, R235 ;  /* 0x0000001fff127819 */ /* 0x000fc400000114eb */
[-C--:B------:R-:W-:Y:S01]  /*1920*/  LOP3.LUT R5, R14, R195.reuse, RZ, 0x3c, !PT ;  /* 0x000000c30e057212 */ /* 0x080fe200078e3cff */
[----:B------:R-:W-:Y:S01]  /*1930*/  IMAD.IADD R219, R219, 0x1, R4 ;  /* 0x00000001dbdb7824 */ /* 0x000fe200078e0204 */
[----:B------:R-:W-:Y:S01]  /*1940*/  LOP3.LUT R195, R28, R195, RZ, 0x3c, !PT ;  /* 0x000000c31cc37212 */ /* 0x000fe200078e3cff */
[----:B------:R-:W-:Y:S02]  /*1950*/  IMAD R0, R3, c[0x0][0x21c], R0 ;  /* 0x0000870003007a24 */ /* 0x000fe400078e0200 */
[----:B------:R-:W-:Y:S01]  /*1960*/  IMAD.MOV.U32 R4, RZ, RZ, R26 ;  /* 0x000000ffff047224 */ /* 0x000fe200078e001a */
[----:B------:R-:W-:Y:S01]  /*1970*/  IADD3 R26, P0, R22, UR13, RZ ;  /* 0x0000000d161a7c10 */ /* 0x000fe2000ff1e0ff */
[----:B------:R-:W-:Y:S02]  /*1980*/  IMAD.IADD R196, R196, 0x1, R5 ;  /* 0x00000001c4c47824 */ /* 0x000fe400078e0205 */
[----:B------:R-:W-:Y:S01]  /*1990*/  IMAD.IADD R5, R27, 0x1, R0 ;  /* 0x000000011b057824 */ /* 0x000fe200078e0200 */
[----:B------:R-:W-:Y:S01]  /*19a0*/  IADD3.X R27, R23, UR5, RZ, P0, !PT ;  /* 0x00000005171b7c10 */ /* 0x000fe200087fe4ff */
[C---:B------:R-:W-:Y:S01]  /*19b0*/  IMAD R3, R235.reuse, UR9, RZ ;  /* 0x00000009eb037c24 */ /* 0x040fe2000f8e02ff */
[----:B------:R-:W-:Y:S01]  /*19c0*/  IADD3 R24, P0, R26, UR13, RZ ;  /* 0x0000000d1a187c10 */ /* 0x000fe2000ff1e0ff */
[----:B------:R-:W-:-:S02]  /*19d0*/  IMAD.WIDE.U32 R20, R235, c[0x0][0x178], RZ ;  /* 0x00005e00eb147a25 */ /* 0x000fc400078e00ff */
[----:B------:R4:W-:Y:S01]  /*19e0*/  LDGSTS.E.BYPASS.LTC128B.128 [R6+0x2080], [R26.64], !P6 ;  /* 0x020800001a067fae */ /* 0x0009e2000f101d4a */
[----:B------:R-:W-:Y:S01]  /*19f0*/  IADD3.X R25, R27, UR5, RZ, P0, !PT ;  /* 0x000000051b197c10 */ /* 0x000fe200087fe4ff */
[C---:B------:R-:W-:Y:S01]  /*1a00*/  IMAD R14, R18.reuse, UR12, R3 ;  /* 0x0000000c120e7c24 */ /* 0x040fe2000f8e0203 */
[----:B------:R-:W-:Y:S01]  /*1a10*/  ULDC.64 UR4, c[0x0][0x178] ;  /* 0x00005e0000047ab9 */ /* 0x000fe20000000a00 */
[----:B------:R-:W-:Y:S01]  /*1a20*/  IMAD R18, R18, c[0x0][0x178], RZ ;  /* 0x00005e0012127a24 */ /* 0x000fe200078e02ff */
[----:B------:R-:W-:Y:S01]  /*1a30*/  USHF.L.U32 UR13, UR4, 0x6, URZ ;  /* 0x00000006040d7899 */ /* 0x000fe2000800063f */
[----:B------:R5:W-:Y:S01]  /*1a40*/  LDGSTS.E.BYPASS.LTC128B.128 [R6+0x3080], [R24.64], !P5 ;  /* 0x0308000018067fae */ /* 0x000be2000e901d4a */
[----:B------:R-:W-:Y:S01]  /*1a50*/  IMAD.WIDE.U32 R218, R220, c[0x0][0x178], R218 ;  /* 0x00005e00dcda7a25 */ /* 0x000fe200078e00da */
[----:B------:R-:W-:Y:S02]  /*1a60*/  USHF.L.U64.HI UR8, UR4, UR8, UR5 ;  /* 0x0000000804087299 */ /* 0x000fe40008010205 */
[----:B------:R-:W0:Y:S01]  /*1a70*/  LDGDEPBAR ;  /* 0x00000000000079af */ /* 0x000e220000000000 */
[----:B------:R-:W-:Y:S01]  /*1a80*/  IMAD R18, R235, c[0x0][0x17c], R18 ;  /* 0x00005f00eb127a24 */ /* 0x000fe200078e0212 */
[----:B------:R-:W-:Y:S01]  /*1a90*/  LEA R0, P0, R20, R218, 0x6 ;  /* 0x000000da14007211 */ /* 0x000fe200078030ff */
[----:B------:R-:W-:Y:S01]  /*1aa0*/  IMAD.IADD R205, R219, 0x1, R205 ;  /* 0x00000001dbcd7824 */ /* 0x000fe200078e02cd */
[----:B------:R-:W-:Y:S01]  /*1ab0*/  USHF.L.U32 UR5, UR6, 0x5, URZ ;  /* 0x0000000506057899 */ /* 0x000fe2000800063f */
[----:B------:R-:W-:Y:S01]  /*1ac0*/  IMAD.IADD R18, R21, 0x1, R18 ;  /* 0x0000000115127824 */ /* 0x000fe200078e0212 */
[----:B------:R-:W-:Y:S01]  /*1ad0*/  UMOV UR4, 0x5 ;  /* 0x0000000500047882 */ /* 0x000fe20000000000 */
[----:B------:R-:W-:Y:S01]  /*1ae0*/  IMAD.MOV.U32 R192, RZ, RZ, 0x20 ;  /* 0x00000020ffc07424 */ /* 0x000fe200078e00ff */
[----:B------:R-:W-:Y:S01]  /*1af0*/  USHF.L.U64.HI UR4, UR6, UR4, UR7 ;  /* 0x0000000406047299 */ /* 0x000fe20008010207 */
[----:B------:R-:W-:Y:S01]  /*1b00*/  IMAD.SHL.U32 R196, R196, 0x2, RZ ;  /* 0x00000002c4c47824 */ /* 0x000fe200078e00ff */
[----:B------:R-:W-:Y:S01]  /*1b10*/  LEA.HI.X R3, R20, R205, R18, 0x6, P0 ;  /* 0x000000cd14037211 */ /* 0x000fe200000f3412 */
[----:B------:R-:W-:Y:S01]  /*1b20*/  IMAD R227, R220, c[0x0][0x20c], R227 ;  /* 0x00008300dce37a24 */ /* 0x000fe200078e02e3 */
[----:B--2---:R-:W-:Y:S01]  /*1b30*/  LEA R22, P0, R0, c[0x0][0x160], 0x1 ;  /* 0x0000580000167a11 */ /* 0x004fe200078008ff */
[----:B------:R-:W-:Y:S01]  /*1b40*/  IMAD.WIDE.U32 R220, R220, c[0x0][0x208], R4 ;  /* 0x00008200dcdc7a25 */ /* 0x000fe200078e0004 */
[----:B------:R-:W-:Y:S01]  /*1b50*/  SEL R5, R192, 0xffffffe0, !P1 ;  /* 0xffffffe0c0057807 */ /* 0x000fe20004800000 */
[----:B------:R-:W-:Y:S01]  /*1b60*/  USHF.L.U32 UR6, UR5, 0x1, URZ ;  /* 0x0000000105067899 */ /* 0x000fe2000800063f */
[----:B------:R-:W-:Y:S01]  /*1b70*/  LEA.HI.X R23, R0, c[0x0][0x164], R3, 0x1, P0 ;  /* 0x0000590000177a11 */ /* 0x000fe200000f0c03 */
[----:B------:R-:W-:Y:S01]  /*1b80*/  IMAD.SHL.U32 R18, R235, 0x40, RZ ;  /* 0x00000040eb127824 */ /* 0x000fe200078e00ff */
[----:B------:R-:W-:Y:S01]  /*1b90*/  SEL R3, R199, 0xffffffc0, !P2 ;  /* 0xffffffc0c7037807 */ /* 0x000fe20005000000 */
[----:B------:R-:W-:Y:S01]  /*1ba0*/  IMAD.IADD R227, R221, 0x1, R227 ;  /* 0x00000001dde37824 */ /* 0x000fe200078e02e3 */
[----:B------:R-:W-:Y:S01]  /*1bb0*/  ISETP.GT.AND P2, PT, R8, 0xf, PT ;  /* 0x0000000f0800780c */ /* 0x000fe20003f44270 */
[----:B------:R-:W-:Y:S01]  /*1bc0*/  IMAD.MOV.U32 R226, RZ, RZ, R220 ;  /* 0x000000ffffe27224 */ /* 0x000fe200078e00dc */
[----:B------:R-:W-:Y:S01]  /*1bd0*/  IADD3 R4, -R212, R215, -R18 ;  /* 0x000000d7d4047210 */ /* 0x000fe20007ffe912 */
[----:B------:R-:W-:Y:S01]  /*1be0*/  IMAD.IADD R2, R196, 0x1, R3 ;  /* 0x00000001c4027824 */ /* 0x000fe200078e0203 */
[----:B------:R-:W-:-:S04]  /*1bf0*/  DEPBAR.LE SB0, 0x1 ;  /* 0x000080400000791a */ /* 0x000fc80000000000 */
[----:B------:R-:W-:Y:S01]  /*1c00*/  BAR.SYNC.DEFER_BLOCKING 0x0 ;  /* 0x0000000000007b1d */ /* 0x000fe20000010000 */
[----:B------:R-:W-:Y:S01]  /*1c10*/  IMAD.IADD R3, R196, 0x1, R5 ;  /* 0x00000001c4037824 */ /* 0x000fe200078e0205 */
[C---:B------:R-:W-:Y:S01]  /*1c20*/  ISETP.LT.OR P0, PT, R4.reuse, 0x1, P4 ;  /* 0x000000010400780c */ /* 0x040fe20002701670 */
[----:B------:R-:W-:Y:S01]  /*1c30*/  IMAD.IADD R0, R5, 0x1, R2 ;  /* 0x0000000105007824 */ /* 0x000fe200078e0202 */
[C---:B------:R-:W-:Y:S01]  /*1c40*/  ISETP.LT.OR P6, PT, R4.reuse, 0x21, P4 ;  /* 0x000000210400780c */ /* 0x040fe200027c1670 */
[----:B------:R-:W-:Y:S01]  /*1c50*/  IMAD.WIDE.U32 R20, R235, UR12, R226 ;  /* 0x0000000ceb147c25 */ /* 0x000fe2000f8e00e2 */
[C---:B------:R-:W-:Y:S01]  /*1c60*/  ISETP.LT.OR P5, PT, R4.reuse, 0x1, P3 ;  /* 0x000000010400780c */ /* 0x040fe20001fa1670 */
[----:B------:R-:W-:Y:S01]  /*1c70*/  USHF.L.U64.HI UR4, UR5, 0x1, UR4 ;  /* 0x0000000105047899 */ /* 0x000fe20008010204 */
[----:B------:R-:W-:Y:S01]  /*1c80*/  ISETP.LT.OR P1, PT, R4, 0x21, P3 ;  /* 0x000000210400780c */ /* 0x000fe20001f21670 */
[----:B------:R-:W-:Y:S01]  /*1c90*/  IMAD.IADD R14, R21, 0x1, R14 ;  /* 0x00000001150e7824 */ /* 0x000fe200078e020e */
[----:B------:R-:W-:Y:S01]  /*1ca0*/  SHF.R.S32.HI R17, RZ, 0x1f, R18 ;  /* 0x0000001fff117819 */ /* 0x000fe20000011412 */
[----:B------:R-:W-:-:S02]  /*1cb0*/  IMAD.IADD R19, R8, 0x1, -R19 ;  /* 0x0000000108137824 */ /* 0x000fc400078e0a13 */
[----:B------:R-:W-:Y:S02]  /*1cc0*/  IMAD.SHL.U32 R21, R16, 0x20, RZ ;  /* 0x0000002010157824 */ /* 0x000fe400078e00ff */
[----:B------:R-:W-:Y:S01]  /*1cd0*/  IMAD.IADD R13, R8, 0x1, -R13 ;  /* 0x00000001080d7824 */ /* 0x000fe200078e0a0d */
[----:B------:R-:W-:Y:S01]  /*1ce0*/  SHF.R.S32.HI R4, RZ, 0x1f, R19 ;  /* 0x0000001fff047819 */ /* 0x000fe20000011413 */
[----:B------:R-:W-:-:S03]  /*1cf0*/  IMAD R195, R16, 0x200, R195 ;  /* 0x0000020010c37824 */ /* 0x000fc600078e02c3 */
[----:B------:R-:W-:Y:S01]  /*1d00*/  LEA.HI R5, R4, R19, RZ, 0x3 ;  /* 0x0000001304057211 */ /* 0x000fe200078f18ff */
[----:B------:R3:W2:Y:S03]  /*1d10*/  LDSM.16.M88.4 R144, [R196+0x4080] ;  /* 0x00408000c490783b */ /* 0x0006a60000000200 */
[C---:B------:R-:W-:Y:S01]  /*1d20*/  LOP3.LUT R4, R5.reuse, 0xfffffff8, RZ, 0xc0, !PT ;  /* 0xfffffff805047812 */ /* 0x040fe200078ec0ff */
[----:B------:R-:W-:Y:S01]  /*1d30*/  IMAD.SHL.U32 R194, R5, 0x40, RZ ;  /* 0x0000004005c27824 */ /* 0x000fe200078e00ff */
[----:B------:R3:W1:Y:S01]  /*1d40*/  LDSM.16.M88.4 R148, [R196+0x6080] ;  /* 0x00608000c494783b */ /* 0x0006620000000200 */
[----:B------:R-:W-:Y:S02]  /*1d50*/  IMAD.SHL.U32 R5, R16, 0x8, RZ ;  /* 0x0000000810057824 */ /* 0x000fe400078e00ff */
[----:B------:R-:W-:Y:S01]  /*1d60*/  IMAD.IADD R4, R19, 0x1, -R4 ;  /* 0x0000000113047824 */ /* 0x000fe200078e0a04 */
[----:B------:R3:W1:Y:S01]  /*1d70*/  LDSM.16.M88.4 R152, [R3+0x4080] ;  /* 0x004080000398783b */ /* 0x0006620000000200 */
[----:B------:R-:W-:Y:S01]  /*1d80*/  IMAD.SHL.U32 R19, R10, 0x40, RZ ;  /* 0x000000400a137824 */ /* 0x000fe200078e00ff */
[----:B------:R-:W-:-:S02]  /*1d90*/  LOP3.LUT R194, R194, 0xfffffe00, RZ, 0xc0, !PT ;  /* 0xfffffe00c2c27812 */ /* 0x000fc400078ec0ff */
[----:B------:R3:W1:Y:S02]  /*1da0*/  LDSM.16.M88.4 R160, [R3+0x6080] ;  /* 0x0060800003a0783b */ /* 0x0006640000000200 */
[----:B------:R-:W-:Y:S02]  /*1db0*/  LOP3.LUT R19, R19, 0x1c0, RZ, 0xc0, !PT ;  /* 0x000001c013137812 */ /* 0x000fe400078ec0ff */
        /* <DEDUP_REMOVED lines=9> */
[----:B----4-:R-:W-:-:S04]  /*1e50*/  IADD3 R26, P0, R22, UR13, RZ ;  /* 0x0000000d161a7c10 */ /* 0x010fc8000ff1e0ff */
[----:B------:R-:W-:-:S05]  /*1e60*/  IADD3.X R27, R23, UR8, RZ, P0, !PT ;  /* 0x00000008171b7c10 */ /* 0x000fca00087fe4ff */
[----:B------:R3:W-:Y:S01]  /*1e70*/  LDGSTS.E.BYPASS.LTC128B.128 [R6+0x5080], [R26.64], !P6 ;  /* 0x050800001a067fae */ /* 0x0007e2000f101d4a */
[----:B-1----:R-:W-:-:S04]  /*1e80*/  LEA R22, P0, R20, c[0x0][0x1f0], 0x1 ;  /* 0x00007c0014167a11 */ /* 0x002fc800078008ff */
[----:B------:R-:W-:Y:S01]  /*1e90*/  LEA.HI.X R23, R20, c[0x0][0x1f4], R14, 0x1, P0 ;  /* 0x00007d0014177a11 */ /* 0x000fe200000f0c0e */
[----:B------:R-:W-:Y:S01]  /*1ea0*/  IMAD.SHL.U32 R20, R16, 0x10, RZ ;  /* 0x0000001010147824 */ /* 0x000fe200078e00ff */
[----:B------:R-:W-:Y:S02]  /*1eb0*/  @!P2 IADD3 R15, P0, R18, R209, RZ ;  /* 0x000000d1120fa210 */ /* 0x000fe40007f1e0ff */
[----:B------:R-:W-:Y:S02]  /*1ec0*/  IADD3 R16, R235, 0x1, RZ ;  /* 0x00000001eb107810 */ /* 0x000fe40007ffe0ff */
[----:B------:R-:W-:Y:S01]  /*1ed0*/  LOP3.LUT R20, R20, 0x10, RZ, 0xc0, !PT ;  /* 0x0000001014147812 */ /* 0x000fe200078ec0ff */
[----:B------:R-:W-:Y:S01]  /*1ee0*/  @!P2 IMAD.X R14, R17, 0x1, R208, P0 ;  /* 0x00000001110ea824 */ /* 0x000fe200000e06d0 */
[----:B-----5:R-:W-:Y:S02]  /*1ef0*/  @!P2 LEA R24, P0, R15, c[0x0][0x258], 0x2 ;  /* 0x000096000f18aa11 */ /* 0x020fe400078010ff */
        /* <DEDUP_REMOVED lines=28> */
[----:B-1----:R-:W-:Y:S01]  /*20c0*/  IMAD.IADD R17, R8, 0x1, -R21 ;  /* 0x0000000108117824 */ /* 0x002fe200078e0a15 */
[----:B------:R-:W-:-:S05]  /*20d0*/  SHF.R.S32.HI R21, RZ, 0x2, R12 ;  /* 0x00000002ff157819 */ /* 0x000fca000001140c */
[----:B------:R-:W-:Y:S01]  /*20e0*/  IMAD R224, R198, 0x10, R21 ;  /* 0x00000010c6e07824 */ /* 0x000fe200078e0215 */
[----:B----4-:R-:W-:Y:S01]  /*20f0*/  LOP3.LUT R22, R18, 0x8, R5, 0xf8, !PT ;  /* 0x0000000812167812 */ /* 0x010fe200078ef805 */
[----:B------:R-:W-:-:S04]  /*2100*/  IMAD.SHL.U32 R198, R198, 0x400, RZ ;  /* 0x00000400c6c67824 */ /* 0x000fc800078e00ff */
[----:B------:R-:W-:Y:S01]  /*2110*/  IMAD R20, R17, 0x2, R198 ;  /* 0x0000000211147824 */ /* 0x000fe200078e02c6 */
[----:B-----5:R-:W-:-:S03]  /*2120*/  SHF.R.U32.HI R19, RZ, 0x3, R18 ;  /* 0x00000003ff137819 */ /* 0x020fc60000011612 */
        /* <DEDUP_REMOVED lines=8> */
[----:B--23--:R-:W-:Y:S01]  /*21b0*/  SHF.R.S32.HI R14, RZ, 0x1f, R16 ;  /* 0x0000001fff0e7819 */ /* 0x00cfe20000011410 */
        /* <DEDUP_REMOVED lines=22> */
.L_x_844:
[----:B------:R-:W-:Y:S05]  /*2320*/  BSYNC B0 ;  /* 0x0000000000007941 */ /* 0x000fea0003800000 */
.L_x_843:
[----:B-123--:R-:W-:Y:S01]  /*2330*/  SHF.R.S32.HI R6, RZ, 0x1f, R11 ;  /* 0x0000001fff067819 */ /* 0x00efe2000001140b */
        /* <DEDUP_REMOVED lines=54> */
.L_x_847:
        /* <DEDUP_REMOVED lines=100> */
.L_x_845:
        /* <DEDUP_REMOVED lines=405> */
.L_x_846:
        /* <DEDUP_REMOVED lines=174> */
.L_x_842:
[----:B------:R-:W-:Y:S05]  /*5110*/  @P2 EXIT ;  /* 0x000000000000294d */ /* 0x000fea0003800000 */
[----:B------:R-:W-:-:S04]  /*5120*/  ISETP.NE.U32.AND P2, PT, RZ, c[0x0][0x360], PT ;  /* 0x0000d800ff007a0c */ /* 0x000fc80003f45070 */
[----:B------:R-:W-:-:S13]  /*5130*/  ISETP.NE.AND.EX P2, PT, RZ, c[0x0][0x364], PT, P2 ;  /* 0x0000d900ff007a0c */ /* 0x000fda0003f45320 */
[----:B------:R-:W-:-:S04]  /*5140*/  @P2 IMAD.MOV.U32 R3, RZ, RZ, 0x4 ;  /* 0x00000004ff032424 */ /* 0x000fc800078e00ff */
[----:B------:R-:W-:-:S05]  /*5150*/  @P2 IMAD.WIDE R6, R214, R3, c[0x0][0x360] ;  /* 0x0000d800d6062625 */ /* 0x000fca00078e0203 */
[----:B------:R1:W2:Y:S01]  /*5160*/  @P2 LDG.E R3, [R6.64] ;  /* 0x0000000a06032981 */ /* 0x0002a2000c1e1900 */
[----:B------:R-:W-:Y:S02]  /*5170*/  IMAD.MOV.U32 R0, RZ, RZ, 0x1 ;  /* 0x00000001ff007424 */ /* 0x000fe400078e00ff */
[----:B------:R-:W-:Y:S01]  /*5180*/  IMAD.SHL.U32 R217, R217, 0x2000, RZ ;  /* 0x00002000d9d97824 */ /* 0x000fe200078e00ff */
[----:B------:R-:W-:Y:S02]  /*5190*/  BAR.SYNC.DEFER_BLOCKING 0x1, 0x100 ;  /* 0x0044000000007b1d */ /* 0x000fe40000010000 */
[----:B------:R-:W-:-:S04]  /*51a0*/  ISETP.NE.AND P0, PT, R0, c[0x0][0x338], PT ;  /* 0x0000ce0000007a0c */ /* 0x000fc80003f05270 */
[----:B------:R-:W1:Y:S02]  /*51b0*/  S2R R0, SR_TID.X ;  /* 0x0000000000007919 */ /* 0x000e640000002100 */
[----:B-1----:R-:W-:Y:S01]  /*51c0*/  SHF.R.S32.HI R7, RZ, 0x1f, R0 ;  /* 0x0000001fff077819 */ /* 0x002fe20000011400 */
[----:B--2---:R-:W-:-:S05]  /*51d0*/  @P2 IMAD R3, R214, 0x80, R3 ;  /* 0x00000080d6032824 */ /* 0x004fca00078e0203 */
[----:B------:R-:W-:-:S04]  /*51e0*/  @P2 SHF.R.S32.HI R2, RZ, 0x1f, R3 ;  /* 0x0000001fff022819 */ /* 0x000fc80000011403 */
[----:B------:R-:W-:-:S04]  /*51f0*/  @P2 LEA.HI R2, R2, R3, RZ, 0x7 ;  /* 0x0000000302022211 */ /* 0x000fc800078f38ff */
[----:B------:R-:W-:Y:S01]  /*5200*/  @P2 SHF.L.U32 R4, R2, 0x6, RZ ;  /* 0x0000000602042819 */ /* 0x000fe200000006ff */
[----:B------:R-:W-:-:S03]  /*5210*/  @P0 IMAD.HI.U32 R2, R216, c[0x0][0x33c], RZ ;  /* 0x0000cf00d8020a27 */ /* 0x000fc600078e00ff */
[----:B------:R-:W-:Y:S02]  /*5220*/  @P2 LOP3.LUT R4, R4, 0xffffe000, RZ, 0xc0, !PT ;  /* 0xffffe00004042812 */ /* 0x000fe400078ec0ff */
[----:B------:R-:W-:Y:S02]  /*5230*/  @P0 SHF.R.U32.HI R216, RZ, c[0x0][0x340], R2 ;  /* 0x0000d000ffd80a19 */ /* 0x000fe40000011602 */
[----:B------:R-:W-:Y:S02]  /*5240*/  @P2 SHF.R.S32.HI R5, RZ, 0x1f, R4 ;  /* 0x0000001fff052819 */ /* 0x000fe40000011404 */
[----:B------:R-:W-:Y:S01]  /*5250*/  @!P2 CS2R R4, SRZ ;  /* 0x000000000004a805 */ /* 0x000fe2000001ff00 */
[----:B------:R-:W-:Y:S02]  /*5260*/  SHF.R.S32.HI R3, RZ, 0x1f, R216 ;  /* 0x0000001fff037819 */ /* 0x000fe400000114d8 */
[----:B------:R-:W-:-:S03]  /*5270*/  SHF.R.S32.HI R2, RZ, 0x1f, R217 ;  /* 0x0000001fff027819 */ /* 0x000fc600000114d9 */
[----:B------:R-:W-:Y:S01]  /*5280*/  IADD3 R4, P1, P0, R4, R217, R0 ;  /* 0x000000d904047210 */ /* 0x000fe2000783e000 */
[C---:B------:R-:W-:Y:S01]  /*5290*/  IMAD R9, R3.reuse, c[0x0][0x328], RZ ;  /* 0x0000ca0003097a24 */ /* 0x040fe200078e02ff */
[----:B------:R-:W-:Y:S01]  /*52a0*/  SHF.R.S32.HI R0, RZ, 0x1f, R214 ;  /* 0x0000001fff007819 */ /* 0x000fe200000114d6 */
[----:B------:R-:W-:Y:S01]  /*52b0*/  IMAD R3, R3, c[0x0][0x300], RZ ;  /* 0x0000c00003037a24 */ /* 0x000fe200078e02ff */
[----:B------:R-:W-:Y:S01]  /*52c0*/  IADD3.X R5, R5, R2, R7, P1, P0 ;  /* 0x0000000205057210 */ /* 0x000fe20000fe0407 */
[----:B------:R-:W-:Y:S01]  /*52d0*/  IMAD R9, R216, c[0x0][0x32c], R9 ;  /* 0x0000cb00d8097a24 */ /* 0x000fe200078e0209 */
[----:B------:R-:W-:Y:S01]  /*52e0*/  SEL R0, R0, RZ, !P2 ;  /* 0x000000ff00007207 */ /* 0x000fe20005000000 */
[C---:B------:R-:W-:Y:S02]  /*52f0*/  IMAD R3, R216.reuse, c[0x0][0x304], R3 ;  /* 0x0000c100d8037a24 */ /* 0x040fe400078e0203 */
[----:B------:R-:W-:-:S04]  /*5300*/  IMAD.WIDE.U32 R6, R216, c[0x0][0x328], R4 ;  /* 0x0000ca00d8067a25 */ /* 0x000fc800078e0004 */
[----:B------:R-:W-:-:S04]  /*5310*/  IMAD.WIDE.U32 R4, R216, c[0x0][0x300], R4 ;  /* 0x0000c000d8047a25 */ /* 0x000fc800078e0004 */
[----:B------:R-:W-:Y:S01]  /*5320*/  IMAD.IADD R7, R7, 0x1, R9 ;  /* 0x0000000107077824 */ /* 0x000fe200078e0209 */
[----:B------:R-:W-:Y:S01]  /*5330*/  IADD3 R5, R5, R3, RZ ;  /* 0x0000000305057210 */ /* 0x000fe20007ffe0ff */
[----:B------:R-:W-:Y:S01]  /*5340*/  IMAD R2, R0, c[0x0][0x330], RZ ;  /* 0x0000cc0000027a24 */ /* 0x000fe200078e02ff */
[----:B------:R-:W-:Y:S01]  /*5350*/  SEL R3, R214, RZ, !P2 ;  /* 0x000000ffd6037207 */ /* 0x000fe20005000000 */
[----:B------:R-:W-:-:S04]  /*5360*/  IMAD R0, R0, c[0x0][0x308], RZ ;  /* 0x0000c20000007a24 */ /* 0x000fc800078e02ff */
[C---:B------:R-:W-:Y:S02]  /*5370*/  IMAD R2, R3.reuse, c[0x0][0x334], R2 ;  /* 0x0000cd0003027a24 */ /* 0x040fe400078e0202 */
[----:B------:R-:W-:-:S04]  /*5380*/  IMAD.WIDE.U32 R6, R3, c[0x0][0x330], R6 ;  /* 0x0000cc0003067a25 */ /* 0x000fc800078e0006 */
[C---:B------:R-:W-:Y:S01]  /*5390*/  IMAD R0, R3.reuse, c[0x0][0x30c], R0 ;  /* 0x0000c30003007a24 */ /* 0x040fe200078e0200 */
[----:B------:R-:W-:Y:S01]  /*53a0*/  LEA R8, P1, R6, c[0x0][0x310], 0x2 ;  /* 0x0000c40006087a11 */ /* 0x000fe200078210ff */
[----:B------:R-:W-:-:S04]  /*53b0*/  IMAD.WIDE.U32 R4, R3, c[0x0][0x308], R4 ;  /* 0x0000c20003047a25 */ /* 0x000fc800078e0004 */
[----:B------:R-:W-:Y:S01]  /*53c0*/  IMAD.IADD R3, R7, 0x1, R2 ;  /* 0x0000000107037824 */ /* 0x000fe200078e0202 */
[----:B------:R-:W-:Y:S02]  /*53d0*/  IADD3 R5, R5, R0, RZ ;  /* 0x0000000005057210 */ /* 0x000fe40007ffe0ff */
[----:B------:R-:W-:Y:S02]  /*53e0*/  LEA R2, P0, R4, c[0x0][0x2e8], 0x2 ;  /* 0x0000ba0004027a11 */ /* 0x000fe400078010ff */
[----:B------:R-:W-:Y:S02]  /*53f0*/  LEA.HI.X R9, R6, c[0x0][0x314], R3, 0x2, P1 ;  /* 0x0000c50006097a11 */ /* 0x000fe400008f1403 */
[----:B------:R-:W-:-:S03]  /*5400*/  LEA.HI.X R3, R4, c[0x0][0x2ec], R5, 0x2, P0 ;  /* 0x0000bb0004037a11 */ /* 0x000fc600000f1405 */
        /* <DEDUP_REMOVED lines=65> */
.L_x_848:
        /* <DEDUP_REMOVED lines=14> */
.L_x_1820:


//--------------------- .text._ZN7cutlass13device_kernelIN5flash32FlashAttnBwdPostprocessConvertdQIN4cute5tupleIJNS3_1CILi64EEES6_EEENS_10bfloat16_tEfNS_4arch4Sm80ELi256ENS3_8TiledMMAINS3_8MMA_AtomIJNS3_30SM80_16x8x16_F32BF16BF16F32_TNEEEENS3_6LayoutINS4_IJNS5_ILi2EEENS5_ILi4EEENS5_ILi1EEEEEENS4_IJSI_SG_NS5_ILi0EEEEEEEENS4_IJNS5_ILi32EEES6_NS5_ILi16EEEEEEEELb0EEEEEvNT_6ParamsE --------------------------
	.section	.text._ZN7cutlass13device_kernelIN5flash32FlashAttnBwdPostprocessConvertdQIN4cute5tupleIJNS3_1CILi64EEES6_EEENS_10bfloat16_tEfNS_4arch4Sm80ELi256ENS3_8TiledMMAINS3_8MMA_AtomIJNS3_30SM80_16x8x16_F32BF16BF16F32_TNEEEENS3_6LayoutINS4_IJNS5_ILi2EEENS5_ILi4EEENS5_ILi1EEEEEENS4_IJSI_SG_NS5_ILi0EEEEEEEENS4_IJNS5_ILi32EEES6_NS5_ILi16EEEEEEEELb0EEEEEvNT_6ParamsE,"ax",@progbits
	.sectioninfo	@"SHI_REGISTERS=40"
	.align	128
.text._ZN7cutlass13device_kernelIN5flash32FlashAttnBwdPostprocessConvertdQIN4cute5tupleIJNS3_1CILi64EEES6_EEENS_10bfloat16_tEfNS_4arch4Sm80ELi256ENS3_8TiledMMAINS3_8MMA_AtomIJNS3_30SM80_16x8x16_F32BF16BF16F32_TNEEEENS3_6LayoutINS4_IJNS5_ILi2EEENS5_ILi4EEENS5_ILi1EEEEEENS4_IJSI_SG_NS5_ILi0EEEEEEEENS4_IJNS5_ILi32EEES6_NS5_ILi16EEEEEEEELb0EEEEEvNT_6ParamsE:
        .type           _ZN7cutlass13device_kernelIN5flash32FlashAttnBwdPostprocessConvertdQIN4cute5tupleIJNS3_1CILi64EEES6_EEENS_10bfloat16_tEfNS_4arch4Sm80ELi256ENS3_8TiledMMAINS3_8MMA_AtomIJNS3_30SM80_16x8x16_F32BF16BF16F32_TNEEEENS3_6LayoutINS4_IJNS5_ILi2EEENS5_ILi4EEENS5_ILi1EEEEEENS4_IJSI_SG_NS5_ILi0EEEEEEEENS4_IJNS5_ILi32EEES6_NS5_ILi16EEEEEEEELb0EEEEEvNT_6ParamsE,@function
        .size           _ZN7cutlass13device_kernelIN5flash32FlashAttnBwdPostprocessConvertdQIN4cute5tupleIJNS3_1CILi64EEES6_EEENS_10bfloat16_tEfNS_4arch4Sm80ELi256ENS3_8TiledMMAINS3_8MMA_AtomIJNS3_30SM80_16x8x16_F32BF16BF16F32_TNEEEENS3_6LayoutINS4_IJNS5_ILi2EEENS5_ILi4EEENS5_ILi1EEEEEENS4_IJSI_SG_NS5_ILi0EEEEEEEENS4_IJNS5_ILi32EEES6_NS5_ILi16EEEEEEEELb0EEEEEvNT_6ParamsE,(.L_x_1821 - _ZN7cutlass13device_kernelIN5flash32FlashAttnBwdPostprocessConvertdQIN4cute5tupleIJNS3_1CILi64EEES6_EEENS_10bfloat16_tEfNS_4arch4Sm80ELi256ENS3_8TiledMMAINS3_8MMA_AtomIJNS3_30SM80_16x8x16_F32BF16BF16F32_TNEEEENS3_6LayoutINS4_IJNS5_ILi2EEENS5_ILi4EEENS5_ILi1EEEEEENS4_IJSI_SG_NS5_ILi0EEEEEEEENS4_IJNS5_ILi32EEES6_NS5_ILi16EEEEEEEELb0EEEEEvNT_6ParamsE)
        .other          _ZN7cutlass13device_kernelIN5flash32FlashAttnBwdPostprocessConvertdQIN4cute5tupleIJNS3_1CILi64EEES6_EEENS_10bfloat16_tEfNS_4arch4Sm80ELi256ENS3_8TiledMMAINS3_8MMA_AtomIJNS3_30SM80_16x8x16_F32BF16BF16F32_TNEEEENS3_6LayoutINS4_IJNS5_ILi2EEENS5_ILi4EEENS5_ILi1EEEEEENS4_IJSI_SG_NS5_ILi0EEEEEEEENS4_IJNS5_ILi32EEES6_NS5_ILi16EEEEEEEELb0EEEEEvNT_6ParamsE,@"STO_CUDA_ENTRY STV_DEFAULT"
_ZN7cutlass13device_kernelIN5flash32FlashAttnBwdPostprocessConvertdQIN4cute5tupleIJNS3_1CILi64EEES6_EEENS_10bfloat16_tEfNS_4arch4Sm80ELi256ENS3_8TiledMMAINS3_8MMA_AtomIJNS3_30SM80_16x8x16_F32BF16BF16F32_TNEEEENS3_6LayoutINS4_IJNS5_ILi2EEENS5_ILi4EEENS5_ILi1EEEEEENS4_IJSI_SG_NS5_ILi0EEEEEEEENS4_IJNS5_ILi32EEES6_NS5_ILi16EEEEEEEELb0EEEEEvNT_6ParamsE:
[----:B------:R-:W-:Y:S02]  /*0000*/  IMAD.MOV.U32 R1, RZ, RZ, c[0x0][0x28] ;  /* 0x00000a00ff017624 */ /* 0x000fe400078e00ff */
[----:B------:R-:W0:Y:S01]  /*0010*/  S2R R9, SR_CTAID.Z ;  /* 0x0000000000097919 */ /* 0x000e220000002700 */
[----:B------:R-:W-:Y:S01]  /*0020*/  ISETP.NE.U32.AND P1, PT, RZ, c[0x0][0x1c8], PT ;  /* 0x00007200ff007a0c */ /* 0x000fe20003f25070 */
[----:B------:R-:W-:Y:S01]  /*0030*/  IMAD.MOV.U32 R6, RZ, RZ, 0x4 ;  /* 0x00000004ff067424 */ /* 0x000fe200078e00ff */
[----:B------:R-:W-:Y:S01]  /*0040*/  ISETP.NE.U32.AND P0, PT, RZ, c[0x0][0x1c0], PT ;  /* 0x00007000ff007a0c */ /* 0x000fe20003f05070 */
[----:B------:R-:W-:Y:S01]  /*0050*/  ULDC.64 UR4, c[0x0][0x118] ;  /* 0x0000460000047ab9 */ /* 0x000fe20000000a00 */
[----:B------:R-:W-:Y:S02]  /*0060*/  ISETP.NE.AND.EX P1, PT, RZ, c[0x0][0x1cc], PT, P1 ;  /* 0x00007300ff007a0c */ /* 0x000fe40003f25310 */
[----:B------:R-:W-:Y:S01]  /*0070*/  ISETP.NE.AND.EX P0, PT, RZ, c[0x0][0x1c4], PT, P0 ;  /* 0x00007100ff007a0c */ /* 0x000fe20003f05300 */
[----:B------:R-:W-:Y:S02]  /*0080*/  IMAD.MOV.U32 R21, RZ, RZ, c[0x0][0x190] ;  /* 0x00006400ff157624 */ /* 0x000fe400078e00ff */
[----:B0-----:R-:W-:-:S08]  /*0090*/  IMAD.WIDE R4, R9, R6, c[0x0][0x1c0] ;  /* 0x0000700009047625 */ /* 0x001fd000078e0206 */
[----:B------:R-:W-:Y:S02]  /*00a0*/  @P1 IMAD.WIDE R6, R9, R6, c[0x0][0x1c8] ;  /* 0x0000720009061625 */ /* 0x000fe400078e0206 */
[----:B------:R0:W5:Y:S01]  /*00b0*/  @P0 LDG.E R24, [R4.64] ;  /* 0x0000000404180981 */ /* 0x000162000c1e1900 */
[----:B------:R-:W-:-:S03]  /*00c0*/  ISETP.NE.U32.AND P2, PT, RZ, c[0x0][0x1c0], PT ;  /* 0x00007000ff007a0c */ /* 0x000fc60003f45070 */
[----:B------:R0:W5:Y:S04]  /*00d0*/  @P1 LDG.E R21, [R6.64] ;  /* 0x0000000406151981 */ /* 0x000168000c1e1900 */
[----:B------:R-:W1:Y:S02]  /*00e0*/  S2R R20, SR_CTAID.X ;  /* 0x0000000000147919 */ /* 0x000e640000002500 */
[----:B-1----:R-:W-:Y:S01]  /*00f0*/  IMAD.SHL.U32 R2, R20, 0x40, RZ ;  /* 0x0000004014027824 */ /* 0x002fe200078e00ff */
[----:B------:R-:W-:Y:S05]  /*0100*/  @P1 BRA `(.L_x_849) ;  /* 0x0000004000001947 */ /* 0x000fea0003800000 */
[----:B0-----:R-:W-:Y:S05]  /*0110*/  @!P0 BRA `(.L_x_849) ;  /* 0x0000003000008947 */ /* 0x001fea0003800000 */
[----:B------:R-:W2:Y:S04]  /*0120*/  LDG.E R0, [R4.64] ;  /* 0x0000000404007981 */ /* 0x000ea8000c1e1900 */
[----:B-----5:R-:W2:Y:S02]  /*0130*/  LDG.E R21, [R4.64+0x4] ;  /* 0x0000040404157981 */ /* 0x020ea4000c1e1900 */
[----:B--2---:R-:W-:-:S03]  /*0140*/  IMAD.IADD R21, R21, 0x1, -R0 ;  /* 0x0000000115157824 */ /* 0x004fc600078e0a00 */
.L_x_849:
[----:B0-----:R-:W-:Y:S01]  /*0150*/  ISETP.NE.AND.EX P1, PT, RZ, c[0x0][0x1c4], PT, P2 ;  /* 0x00007100ff007a0c */ /* 0x001fe20003f25320 */
[----:B-----5:R-:W-:Y:S01]  /*0160*/  @P0 IMAD R0, R9, 0x40, R24 ;  /* 0x0000004009000824 */ /* 0x020fe200078e0218 */
[----:B------:R-:W-:-:S13]  /*0170*/  ISETP.LE.AND P2, PT, R21, R2, PT ;  /* 0x000000021500720c */ /* 0x000fda0003f43270 */
[----:B------:R-:W-:Y:S05]  /*0180*/  @P1 EXIT P2 ;  /* 0x000000000000194d */ /* 0x000fea0001000000 */
[----:B------:R-:W0:Y:S01]  /*0190*/  S2R R29, SR_TID.X ;  /* 0x00000000001d7919 */ /* 0x000e220000002100 */
[----:B------:R-:W-:Y:S01]  /*01a0*/  @P0 SHF.R.S32.HI R3, RZ, 0x1f, R0 ;  /* 0x0000001fff030819 */ /* 0x000fe20000011400 */
[----:B------:R-:W-:Y:S01]  /*01b0*/  CS2R R4, SRZ ;  /* 0x0000000000047805 */ /* 0x000fe2000001ff00 */
[----:B------:R-:W-:Y:S01]  /*01c0*/  IMAD.SHL.U32 R7, R20, 0x1000, RZ ;  /* 0x0000100014077824 */ /* 0x000fe200078e00ff */
[----:B------:R-:W1:Y:S01]  /*01d0*/  S2R R25, SR_CTAID.Y ;  /* 0x0000000000197919 */ /* 0x000e620000002600 */
[----:B------:R-:W-:Y:S02]  /*01e0*/  @P0 LEA.HI R3, R3, R0, RZ, 0x6 ;  /* 0x0000000003030211 */ /* 0x000fe400078f30ff */
[----:B------:R-:W-:Y:S02]  /*01f0*/  SEL R22, R9, RZ, !P1 ;  /* 0x000000ff09167207 */ /* 0x000fe40004800000 */
[----:B------:R-:W-:Y:S01]  /*0200*/  SHF.R.S32.HI R11, RZ, 0x1f, R7 ;  /* 0x0000001fff0b7819 */ /* 0x000fe20000011407 */
[----:B------:R-:W-:-:S05]  /*0210*/  @P0 IMAD.SHL.U32 R3, R3, 0x40, RZ ;  /* 0x0000004003030824 */ /* 0x000fca00078e00ff */
[----:B------:R-:W-:-:S04]  /*0220*/  @P0 LOP3.LUT R3, R3, 0xfffff000, RZ, 0xc0, !PT ;  /* 0xfffff00003030812 */ /* 0x000fc800078ec0ff */
[--C-:B------:R-:W-:Y:S01]  /*0230*/  @P0 SHF.R.S32.HI R5, RZ, 0x1f, R3.reuse ;  /* 0x0000001fff050819 */ /* 0x100fe20000011403 */
[----:B------:R-:W-:Y:S01]  /*0240*/  @P0 IMAD.MOV.U32 R4, RZ, RZ, R3 ;  /* 0x000000ffff040224 */ /* 0x000fe200078e0003 */
[----:B------:R-:W-:Y:S01]  /*0250*/  SHF.R.S32.HI R3, RZ, 0x1f, R9 ;  /* 0x0000001fff037819 */ /* 0x000fe20000011409 */
[----:B0-----:R-:W-:-:S03]  /*0260*/  IMAD.SHL.U32 R6, R29, 0x4, RZ ;  /* 0x000000041d067824 */ /* 0x001fc600078e00ff */
[----:B------:R-:W-:Y:S02]  /*0270*/  SEL R3, R3, RZ, !P1 ;  /* 0x000000ff03037207 */ /* 0x000fe40004800000 */
[----:B-1----:R-:W-:Y:S02]  /*0280*/  SHF.R.S32.HI R0, RZ, 0x1f, R25 ;  /* 0x0000001fff007819 */ /* 0x002fe40000011419 */
[----:B------:R-:W-:Y:S01]  /*0290*/  IADD3 R4, P2, P3, R4, R6, R7 ;  /* 0x0000000604047210 */ /* 0x000fe20007b5e007 */
[----:B------:R-:W-:Y:S01]  /*02a0*/  IMAD R9, R3, c[0x0][0x180], RZ ;  /* 0x0000600003097a24 */ /* 0x000fe200078e02ff */
[----:B------:R-:W-:Y:S01]  /*02b0*/  SHF.R.S32.HI R6, RZ, 0x1f, R6 ;  /* 0x0000001fff067819 */ /* 0x000fe20000011406 */
[----:B------:R-:W-:Y:S02]  /*02c0*/  IMAD R8, R0, c[0x0][0x178], RZ ;  /* 0x00005e0000087a24 */ /* 0x000fe400078e02ff */
[----:B------:R-:W-:Y:S01]  /*02d0*/  IMAD R9, R22, c[0x0][0x184], R9 ;  /* 0x0000610016097a24 */ /* 0x000fe200078e0209 */
[----:B------:R-:W-:Y:S01]  /*02e0*/  IADD3.X R5, R5, R6, R11, P2, P3 ;  /* 0x0000000605057210 */ /* 0x000fe200017e640b */
[----:B------:R-:W-:-:S04]  /*02f0*/  IMAD R7, R25, c[0x0][0x17c], R8 ;  /* 0x00005f0019077a24 */ /* 0x000fc800078e0208 */
[----:B------:R-:W-:-:S04]  /*0300*/  IMAD.WIDE.U32 R4, R25, c[0x0][0x178], R4 ;  /* 0x00005e0019047a25 */ /* 0x000fc800078e0004 */
[----:B------:R-:W-:-:S04]  /*0310*/  IMAD.IADD R5, R5, 0x1, R7 ;  /* 0x0000000105057824 */ /* 0x000fc800078e0207 */
[----:B------:R-:W-:-:S04]  /*0320*/  IMAD.WIDE.U32 R4, R22, c[0x0][0x180], R4 ;  /* 0x0000600016047a25 */ /* 0x000fc800078e0004 */
[----:B------:R-:W-:Y:S01]  /*0330*/  IMAD.IADD R5, R5, 0x1, R9 ;  /* 0x0000000105057824 */ /* 0x000fe200078e0209 */
[----:B------:R-:W-:-:S04]  /*0340*/  LEA R32, P1, R4, c[0x0][0x160], 0x2 ;  /* 0x0000580004207a11 */ /* 0x000fc800078210ff */
[----:B------:R-:W-:-:S05]  /*0350*/  LEA.HI.X R33, R4, c[0x0][0x164], R5, 0x2, P1 ;  /* 0x0000590004217a11 */ /* 0x000fca00008f1405 */
[----:B------:R0:W2:Y:S04]  /*0360*/  LDG.E.128 R4, [R32.64] ;  /* 0x0000000420047981 */ /* 0x0000a8000c1e1d00 */
[----:B------:R0:W3:Y:S04]  /*0370*/  LDG.E.128 R8, [R32.64+0x1000] ;  /* 0x0010000420087981 */ /* 0x0000e8000c1e1d00 */
[----:B------:R0:W4:Y:S04]  /*0380*/  LDG.E.128 R12, [R32.64+0x2000] ;  /* 0x00200004200c7981 */ /* 0x000128000c1e1d00 */
[----:B------:R0:W5:Y:S01]  /*0390*/  LDG.E.128 R16, [R32.64+0x3000] ;  /* 0x0030000420107981 */ /* 0x000162000c1e1d00 */
[----:B------:R-:W-:Y:S01]  /*03a0*/  SHF.R.S32.HI R30, RZ, 0x1f, R29 ;  /* 0x0000001fff1e7819 */ /* 0x000fe2000001141d */
[----:B------:R-:W-:Y:S01]  /*03b0*/  IMAD R0, R0, c[0x0][0x1a8], RZ ;  /* 0x00006a0000007a24 */ /* 0x000fe200078e02ff */
[----:B------:R-:W-:Y:S01]  /*03c0*/  IADD3 R2, -R2, R21, RZ ;  /* 0x0000001502027210 */ /* 0x000fe20007ffe1ff */
[----:B------:R-:W-:Y:S01]  /*03d0*/  BSSY B0, `(.L_x_850) ;  /* 0x000008c000007945 */ /* 0x000fe20003800000 */
[----:B------:R-:W-:-:S02]  /*03e0*/  LEA.HI R23, R30, R29, RZ, 0x2 ;  /* 0x0000001d1e177211 */ /* 0x000fc400078f10ff */
[CC--:B------:R-:W-:Y:S02]  /*03f0*/  LEA.HI R27, R30.reuse, R29.reuse, RZ, 0x7 ;  /* 0x0000001d1e1b7211 */ /* 0x0c0fe400078f38ff */
[----:B------:R-:W-:Y:S02]  /*0400*/  LOP3.LUT R34, R23, 0x7ffffffc, RZ, 0xc0, !PT ;  /* 0x7ffffffc17227812 */ /* 0x000fe400078ec0ff */
[CC--:B------:R-:W-:Y:S01]  /*0410*/  LEA.HI R31, R30.reuse, R29.reuse, RZ, 0x3 ;  /* 0x0000001d1e1f7211 */ /* 0x0c0fe200078f18ff */
[----:B------:R-:W-:Y:S01]  /*0420*/  IMAD.SHL.U32 R37, R27, 0x8, RZ ;  /* 0x000000081b257824 */ /* 0x000fe200078e00ff */
[----:B------:R-:W-:Y:S01]  /*0430*/  LEA.HI R28, R30, R29, RZ, 0x5 ;  /* 0x0000001d1e1c7211 */ /* 0x000fe200078f28ff */
[----:B0-----:R-:W-:Y:S01]  /*0440*/  IMAD.IADD R32, R29, 0x1, -R34 ;  /* 0x000000011d207824 */ /* 0x001fe200078e0a22 */
[--C-:B------:R-:W-:Y:S02]  /*0450*/  SHF.R.S32.HI R26, RZ, 0x2, R23.reuse ;  /* 0x00000002ff1a7819 */ /* 0x100fe40000011417 */
[----:B------:R-:W-:-:S02]  /*0460*/  SHF.R.S32.HI R35, RZ, 0x1f, R23 ;  /* 0x0000001fff237819 */ /* 0x000fc40000011417 */
[--C-:B------:R-:W-:Y:S02]  /*0470*/  SHF.R.S32.HI R23, RZ, 0x3, R31.reuse ;  /* 0x00000003ff177819 */ /* 0x100fe4000001141f */
[----:B------:R-:W-:Y:S02]  /*0480*/  SHF.R.S32.HI R34, RZ, 0x1f, R31 ;  /* 0x0000001fff227819 */ /* 0x000fe4000001141f */
[----:B------:R-:W-:Y:S02]  /*0490*/  SHF.R.S32.HI R27, RZ, 0x5, R28 ;  /* 0x00000005ff1b7819 */ /* 0x000fe4000001141c */
[----:B------:R-:W-:Y:S02]  /*04a0*/  LOP3.LUT R37, R37, 0x7ffffc00, RZ, 0xc0, !PT ;  /* 0x7ffffc0025257812 */ /* 0x000fe400078ec0ff */
[----:B------:R-:W-:Y:S02]  /*04b0*/  LEA.HI R34, R34, R23, RZ, 0x2 ;  /* 0x0000001722227211 */ /* 0x000fe400078f10ff */
[----:B------:R-:W-:Y:S01]  /*04c0*/  LEA.HI R36, R28, R27, RZ, 0x1 ;  /* 0x0000001b1c247211 */ /* 0x000fe200078f08ff */
[----:B------:R-:W-:Y:S01]  /*04d0*/  IMAD R28, R32, 0x2, R37 ;  /* 0x00000002201c7824 */ /* 0x000fe200078e0225 */
[----:B------:R-:W-:-:S02]  /*04e0*/  LEA.HI R30, R30, R29, RZ, 0x6 ;  /* 0x0000001d1e1e7211 */ /* 0x000fc400078f30ff */
[----:B------:R-:W-:Y:S02]  /*04f0*/  LOP3.LUT R32, R34, 0xffffffc, RZ, 0xc0, !PT ;  /* 0x0ffffffc22207812 */ /* 0x000fe400078ec0ff */
[----:B------:R-:W-:Y:S02]  /*0500*/  SHF.R.S32.HI R34, RZ, 0x6, R30 ;  /* 0x00000006ff227819 */ /* 0x000fe4000001141e */
[----:B------:R-:W-:Y:S01]  /*0510*/  LOP3.LUT R30, R31, 0xfffffff8, RZ, 0xc0, !PT ;  /* 0xfffffff81f1e7812 */ /* 0x000fe200078ec0ff */
[----:B------:R-:W-:Y:S01]  /*0520*/  IMAD.IADD R31, R23, 0x1, -R32 ;  /* 0x00000001171f7824 */ /* 0x000fe200078e0a20 */
[----:B------:R-:W-:Y:S02]  /*0530*/  LEA.HI R35, R35, R26, RZ, 0x3 ;  /* 0x0000001a23237211 */ /* 0x000fe400078f18ff */
[----:B------:R-:W-:Y:S01]  /*0540*/  LOP3.LUT R36, R36, 0xfffffffe, RZ, 0xc0, !PT ;  /* 0xfffffffe24247812 */ /* 0x000fe200078ec0ff */
[----:B------:R-:W-:Y:S01]  /*0550*/  IMAD.IADD R33, R29, 0x1, -R30 ;  /* 0x000000011d217824 */ /* 0x000fe200078e0a1e */
[----:B------:R-:W-:Y:S01]  /*0560*/  LOP3.LUT R35, R35, 0xfffffff8, RZ, 0xc0, !PT ;  /* 0xfffffff823237812 */ /* 0x000fe200078ec0ff */
[----:B------:R-:W-:-:S02]  /*0570*/  IMAD R32, R34, 0x8, R31 ;  /* 0x0000000822207824 */ /* 0x000fc400078e021f */
[----:B------:R-:W-:Y:S02]  /*0580*/  IMAD.IADD R27, R27, 0x1, -R36 ;  /* 0x000000011b1b7824 */ /* 0x000fe400078e0a24 */
[----:B------:R-:W-:-:S03]  /*0590*/  IMAD.IADD R26, R26, 0x1, -R35 ;  /* 0x000000011a1a7824 */ /* 0x000fc600078e0a23 */
[C---:B------:R-:W-:Y:S01]  /*05a0*/  LEA R28, R27.reuse, R28, 0x8 ;  /* 0x0000001c1b1c7211 */ /* 0x040fe200078e40ff */
[----:B------:R-:W-:Y:S01]  /*05b0*/  IMAD.SHL.U32 R27, R27, 0x40, RZ ;  /* 0x000000401b1b7824 */ /* 0x000fe200078e00ff */
[----:B------:R-:W-:-:S04]  /*05c0*/  SHF.R.S32.HI R35, RZ, 0x1f, R26 ;  /* 0x0000001fff237819 */ /* 0x000fc8000001141a */
[----:B------:R-:W-:Y:S01]  /*05d0*/  LOP3.LUT R27, R27, 0x40, RZ, 0xc0, !PT ;  /* 0x000000401b1b7812 */ /* 0x000fe200078ec0ff */
[----:B--2---:R-:W-:Y:S04]  /*05e0*/  STS.128 [R29.X16], R4 ;  /* 0x000000041d007388 */ /* 0x004fe8000000cc00 */
[----:B---3--:R0:W-:Y:S04]  /*05f0*/  STS.128 [R29.X16+0x1000], R8 ;  /* 0x001000081d007388 */ /* 0x0081e8000000cc00 */
[----:B----4-:R-:W-:Y:S04]  /*0600*/  STS.128 [R29.X16+0x2000], R12 ;  /* 0x0020000c1d007388 */ /* 0x010fe8000000cc00 */
[----:B-----5:R-:W-:Y:S04]  /*0610*/  STS.128 [R29.X16+0x3000], R16 ;  /* 0x003000101d007388 */ /* 0x020fe8000000cc00 */
[----:B------:R-:W-:Y:S01]  /*0620*/  BAR.SYNC.DEFER_BLOCKING 0x0 ;  /* 0x0000000000007b1d */ /* 0x000fe20000010000 */
[----:B0-----:R-:W-:Y:S01]  /*0630*/  LEA.HI R8, R33, R33, RZ, 0x1 ;  /* 0x0000002121087211 */ /* 0x001fe200078f08ff */
[----:B------:R-:W-:Y:S01]  /*0640*/  IMAD.SHL.U32 R11, R34, 0x8, RZ ;  /* 0x00000008220b7824 */ /* 0x000fe200078e00ff */
[----:B------:R-:W-:-:S03]  /*0650*/  LEA.HI R34, R35, R26, RZ, 0x2 ;  /* 0x0000001a23227211 */ /* 0x000fc600078f10ff */
[----:B------:R-:W-:Y:S02]  /*0660*/  IMAD.SHL.U32 R36, R8, 0x200, RZ ;  /* 0x0000020008247824 */ /* 0x000fe400078e00ff */
[----:B------:R-:W-:Y:S01]  /*0670*/  IMAD.SHL.U32 R8, R33, 0x8, RZ ;  /* 0x0000000821087824 */ /* 0x000fe200078e00ff */
[----:B------:R-:W-:Y:S02]  /*0680*/  LOP3.LUT R33, R34, 0x7fffffc, RZ, 0xc0, !PT ;  /* 0x07fffffc22217812 */ /* 0x000fe400078ec0ff */
[----:B------:R-:W-:Y:S01]  /*0690*/  LOP3.LUT R35, R36, 0x7ffffc00, RZ, 0xc0, !PT ;  /* 0x7ffffc0024237812 */ /* 0x000fe200078ec0ff */
[----:B------:R-:W-:Y:S01]  /*06a0*/  IMAD.SHL.U32 R36, R34, 0x10, RZ ;  /* 0x0000001022247824 */ /* 0x000fe200078e00ff */
[----:B------:R-:W-:Y:S01]  /*06b0*/  LOP3.LUT R34, R27, 0x8, R8, 0xf8, !PT ;  /* 0x000000081b227812 */ /* 0x000fe200078ef808 */
[----:B------:R-:W-:Y:S01]  /*06c0*/  IMAD.IADD R33, R26, 0x1, -R33 ;  /* 0x000000011a217824 */ /* 0x000fe200078e0a21 */
[----:B------:R-:W-:Y:S01]  /*06d0*/  SHF.R.U32.HI R27, RZ, 0x3, R27 ;  /* 0x00000003ff1b7819 */ /* 0x000fe2000001161b */
[----:B------:R-:W-:Y:S01]  /*06e0*/  IMAD.U32 R32, R32, 0x10, R35 ;  /* 0x0000001020207824 */ /* 0x000fe200078e0023 */
[----:B------:R-:W-:Y:S01]  /*06f0*/  LOP3.LUT R36, R36, 0x40, RZ, 0xc0, !PT ;  /* 0x0000004024247812 */ /* 0x000fe200078ec0ff */
[----:B------:R-:W-:Y:S01]  /*0700*/  IMAD R28, R33, 0x10, R28 ;  /* 0x00000010211c7824 */ /* 0x000fe200078e021c */
[----:B------:R-:W-:Y:S01]  /*0710*/  ISETP.GE.AND P1, PT, R8, c[0x0][0x194], PT ;  /* 0x0000650008007a0c */ /* 0x000fe20003f26270 */
[----:B------:R-:W0:Y:S04]  /*0720*/  LDS R5, [R29.X4+0x800] ;  /* 0x000800001d057984 */ /* 0x000e280000004800 */
[----:B------:R-:W1:Y:S04]  /*0730*/  LDS R10, [R29.X4+0xc00] ;  /* 0x000c00001d0a7984 */ /* 0x000e680000004800 */
[----:B------:R-:W2:Y:S04]  /*0740*/  LDS R4, [R29.X4+0x1000] ;  /* 0x001000001d047984 */ /* 0x000ea80000004800 */
[----:B------:R-:W-:Y:S04]  /*0750*/  LDS R9, [R29.X4+0x1400] ;  /* 0x001400001d097984 */ /* 0x000fe80000004800 */
[----:B------:R-:W3:Y:S04]  /*0760*/  LDS R31, [R29.X4] ;  /* 0x000000001d1f7984 */ /* 0x000ee80000004800 */
[----:B------:R-:W4:Y:S04]  /*0770*/  LDS R30, [R29.X4+0x400] ;  /* 0x000400001d1e7984 */ /* 0x000f280000004800 */
[----:B------:R-:W5:Y:S04]  /*0780*/  LDS R6, [R29.X4+0x1800] ;  /* 0x001800001d067984 */ /* 0x000f680000004800 */
[----:B------:R-:W5:Y:S04]  /*0790*/  LDS R7, [R29.X4+0x1c00] ;  /* 0x001c00001d077984 */ /* 0x000f680000004800 */
[----:B------:R-:W5:Y:S04]  /*07a0*/  LDS R12, [R29.X4+0x2000] ;  /* 0x002000001d0c7984 */ /* 0x000f680000004800 */
[----:B------:R-:W5:Y:S04]  /*07b0*/  LDS R18, [R29.X4+0x2400] ;  /* 0x002400001d127984 */ /* 0x000f680000004800 */
[----:B------:R-:W5:Y:S01]  /*07c0*/  LDS R13, [R29.X4+0x2800] ;  /* 0x002800001d0d7984 */ /* 0x000f620000004800 */
[----:B0-----:R-:W-:-:S03]  /*07d0*/  FMUL.FTZ R5, R5, c[0x0][0x1b8] ;  /* 0x00006e0005057a20 */ /* 0x001fc60000410000 */
[----:B------:R-:W0:Y:S01]  /*07e0*/  LDS R17, [R29.X4+0x2c00] ;  /* 0x002c00001d117984 */ /* 0x000e220000004800 */
[----:B-1----:R-:W-:-:S03]  /*07f0*/  FMUL.FTZ R10, R10, c[0x0][0x1b8] ;  /* 0x00006e000a0a7a20 */ /* 0x002fc60000410000 */
[----:B------:R-:W1:Y:S01]  /*0800*/  LDS R15, [R29.X4+0x3000] ;  /* 0x003000001d0f7984 */ /* 0x000e620000004800 */
[----:B--2---:R-:W-:-:S03]  /*0810*/  FMUL.FTZ R4, R4, c[0x0][0x1b8] ;  /* 0x00006e0004047a20 */ /* 0x004fc60000410000 */
[----:B------:R-:W2:Y:S04]  /*0820*/  LDS R16, [R29.X4+0x3400] ;  /* 0x003400001d107984 */ /* 0x000ea80000004800 */
[----:B------:R-:W2:Y:S01]  /*0830*/  LDS R14, [R29.X4+0x3800] ;  /* 0x003800001d0e7984 */ /* 0x000ea20000004800 */
[----:B---3--:R-:W-:-:S03]  /*0840*/  FMUL.FTZ R31, R31, c[0x0][0x1b8] ;  /* 0x00006e001f1f7a20 */ /* 0x008fc60000410000 */
[----:B------:R3:W2:Y:S01]  /*0850*/  LDS R19, [R29.X4+0x3c00] ;  /* 0x003c00001d137984 */ /* 0x0006a20000004800 */
[----:B----4-:R-:W-:Y:S02]  /*0860*/  FMUL.FTZ R30, R30, c[0x0][0x1b8] ;  /* 0x00006e001e1e7a20 */ /* 0x010fe40000410000 */
[----:B-----5:R-:W-:-:S03]  /*0870*/  FMUL.FTZ R6, R6, c[0x0][0x1b8] ;  /* 0x00006e0006067a20 */ /* 0x020fc60000410000 */
[----:B------:R-:W-:Y:S02]  /*0880*/  F2FP.BF16.PACK_AB R31, R30, R31 ;  /* 0x0000001f1e1f723e */ /* 0x000fe400000010ff */
[----:B---3--:R-:W-:Y:S01]  /*0890*/  LOP3.LUT R29, R34, R27, RZ, 0x3c, !PT ;  /* 0x0000001b221d7212 */ /* 0x008fe200078e3cff */
[----:B------:R-:W-:Y:S01]  /*08a0*/  FMUL.FTZ R7, R7, c[0x0][0x1b8] ;  /* 0x00006e0007077a20 */ /* 0x000fe20000410000 */
[----:B------:R-:W-:Y:S02]  /*08b0*/  LOP3.LUT R27, R36, 0x8, R11, 0xf8, !PT ;  /* 0x00000008241b7812 */ /* 0x000fe400078ef80b */
[----:B------:R-:W-:Y:S01]  /*08c0*/  SHF.R.U32.HI R36, RZ, 0x3, R36 ;  /* 0x00000003ff247819 */ /* 0x000fe20000011624 */
[----:B------:R-:W-:Y:S01]  /*08d0*/  IMAD.IADD R11, R32, 0x1, R29 ;  /* 0x00000001200b7824 */ /* 0x000fe200078e021d */
[----:B------:R-:W-:Y:S01]  /*08e0*/  F2FP.BF16.PACK_AB R26, R7, R6 ;  /* 0x00000006071a723e */ /* 0x000fe200000010ff */
[----:B------:R-:W-:Y:S01]  /*08f0*/  FMUL.FTZ R29, R9, c[0x0][0x1b8] ;  /* 0x00006e00091d7a20 */ /* 0x000fe20000410000 */
[----:B------:R-:W-:Y:S01]  /*0900*/  LOP3.LUT R27, R27, R36, RZ, 0x3c, !PT ;  /* 0x000000241b1b7212 */ /* 0x000fe200078e3cff */
[----:B------:R-:W-:Y:S01]  /*0910*/  FMUL.FTZ R12, R12, c[0x0][0x1b8] ;  /* 0x00006e000c0c7a20 */ /* 0x000fe20000410000 */
[----:B------:R-:W-:Y:S01]  /*0920*/  F2FP.BF16.PACK_AB R9, R10, R5 ;  /* 0x000000050a09723e */ /* 0x000fe200000010ff */
[----:B------:R-:W-:Y:S01]  /*0930*/  FMUL.FTZ R5, R18, c[0x0][0x1b8] ;  /* 0x00006e0012057a20 */ /* 0x000fe20000410000 */
[----:B------:R-:W-:Y:S01]  /*0940*/  F2FP.BF16.PACK_AB R10, R29, R4 ;  /* 0x000000041d0a723e */ /* 0x000fe200000010ff */
[----:B------:R-:W-:-:S02]  /*0950*/  FMUL.FTZ R13, R13, c[0x0][0x1b8] ;  /* 0x00006e000d0d7a20 */ /* 0x000fc40000410000 */
[----:B------:R-:W-:Y:S01]  /*0960*/  IMAD.IADD R27, R27, 0x1, R28 ;  /* 0x000000011b1b7824 */ /* 0x000fe200078e021c */
[----:B------:R-:W-:Y:S01]  /*0970*/  F2FP.BF16.PACK_AB R12, R5, R12 ;  /* 0x0000000c050c723e */ /* 0x000fe200000010ff */
[----:B0-----:R-:W-:Y:S02]  /*0980*/  FMUL.FTZ R4, R17, c[0x0][0x1b8] ;  /* 0x00006e0011047a20 */ /* 0x001fe40000410000 */
[----:B------:R-:W-:Y:S02]  /*0990*/  IMAD.SHL.U32 R27, R27, 0x2, RZ ;  /* 0x000000021b1b7824 */ /* 0x000fe400078e00ff */
[----:B-1----:R-:W-:Y:S01]  /*09a0*/  FMUL.FTZ R15, R15, c[0x0][0x1b8] ;  /* 0x00006e000f0f7a20 */ /* 0x002fe20000410000 */
[----:B------:R-:W-:Y:S01]  /*09b0*/  F2FP.BF16.PACK_AB R13, R4, R13 ;  /* 0x0000000d040d723e */ /* 0x000fe200000010ff */
[C---:B------:R-:W-:Y:S01]  /*09c0*/  IMAD.SHL.U32 R4, R11.reuse, 0x2, RZ ;  /* 0x000000020b047824 */ /* 0x040fe200078e00ff */
[----:B------:R-:W-:Y:S01]  /*09d0*/  STS [R27+0x4000], R31 ;  /* 0x0040001f1b007388 */ /* 0x000fe20000000800 */
[----:B--2---:R-:W-:Y:S01]  /*09e0*/  FMUL.FTZ R16, R16, c[0x0][0x1b8] ;  /* 0x00006e0010107a20 */ /* 0x004fe20000410000 */
[----:B------:R-:W-:Y:S01]  /*09f0*/  LEA R11, R11, 0x4000, 0x1 ;  /* 0x000040000b0b7811 */ /* 0x000fe200078e08ff */
[----:B------:R-:W-:Y:S01]  /*0a00*/  IMAD R17, R25, c[0x0][0x1ac], R0 ;  /* 0x00006b0019117a24 */ /* 0x000fe200078e0200 */
[----:B------:R0:W-:Y:S01]  /*0a10*/  STS [R27+0x4100], R9 ;  /* 0x004100091b007388 */ /* 0x0001e20000000800 */
[----:B------:R-:W-:Y:S01]  /*0a20*/  FMUL.FTZ R14, R14, c[0x0][0x1b8] ;  /* 0x00006e000e0e7a20 */ /* 0x000fe20000410000 */
[----:B------:R-:W-:Y:S01]  /*0a30*/  F2FP.BF16.PACK_AB R15, R16, R15 ;  /* 0x0000000f100f723e */ /* 0x000fe200000010ff */
[----:B------:R-:W-:Y:S01]  /*0a40*/  FMUL.FTZ R19, R19, c[0x0][0x1b8] ;  /* 0x00006e0013137a20 */ /* 0x000fe20000410000 */
[----:B------:R-:W-:Y:S01]  /*0a50*/  STS [R27+0x5000], R12 ;  /* 0x0050000c1b007388 */ /* 0x000fe20000000800 */
[----:B------:R-:W-:-:S03]  /*0a60*/  IADD3 R0, R23, 0x20, RZ ;  /* 0x0000002017007810 */ /* 0x000fc60007ffe0ff */
[----:B------:R-:W-:Y:S01]  /*0a70*/  F2FP.BF16.PACK_AB R14, R19, R14 ;  /* 0x0000000e130e723e */ /* 0x000fe200000010ff */
[----:B------:R1:W-:Y:S01]  /*0a80*/  STS [R27+0x5100], R13 ;  /* 0x0051000d1b007388 */ /* 0x0003e20000000800 */
[----:B0-----:R-:W-:-:S03]  /*0a90*/  SHF.R.S32.HI R9, RZ, 0x1f, R8 ;  /* 0x0000001fff097819 */ /* 0x001fc60000011408 */
[----:B------:R0:W-:Y:S04]  /*0aa0*/  STS [R27+0x4400], R10 ;  /* 0x0044000a1b007388 */ /* 0x0001e80000000800 */
[----:B------:R-:W-:Y:S01]  /*0ab0*/  STS [R27+0x4500], R26 ;  /* 0x0045001a1b007388 */ /* 0x000fe20000000800 */
[----:B-1----:R-:W-:-:S03]  /*0ac0*/  IMAD.WIDE.U32 R12, R25, c[0x0][0x1a8], R8 ;  /* 0x00006a00190c7a25 */ /* 0x002fc600078e0008 */
[----:B------:R1:W-:Y:S01]  /*0ad0*/  STS [R27+0x5400], R15 ;  /* 0x0054000f1b007388 */ /* 0x0003e20000000800 */
[----:B------:R-:W-:Y:S01]  /*0ae0*/  CS2R R8, SRZ ;  /* 0x0000000000087805 */ /* 0x000fe2000001ff00 */
[----:B0-----:R-:W-:Y:S01]  /*0af0*/  IMNMX R10, R2, 0x40, PT ;  /* 0x00000040020a7817 */ /* 0x001fe20003800200 */
[--C-:B------:R-:W-:Y:S01]  /*0b00*/  @P0 IMAD.MOV.U32 R8, RZ, RZ, R24.reuse ;  /* 0x000000ffff080224 */ /* 0x100fe200078e0018 */
[----:B------:R0:W-:Y:S01]  /*0b10*/  STS [R27+0x5500], R14 ;  /* 0x0055000e1b007388 */ /* 0x0001e20000000800 */
[----:B------:R-:W-:Y:S01]  /*0b20*/  @P0 SHF.R.S32.HI R9, RZ, 0x1f, R24 ;  /* 0x0000001fff090819 */ /* 0x000fe20000011418 */
[----:B------:R-:W-:Y:S02]  /*0b30*/  IMAD.IADD R13, R13, 0x1, R17 ;  /* 0x000000010d0d7824 */ /* 0x000fe400078e0211 */
[----:B------:R-:W-:Y:S01]  /*0b40*/  BAR.SYNC.DEFER_BLOCKING 0x0 ;  /* 0x0000000000007b1d */ /* 0x000fe20000010000 */
[-C--:B------:R-:W-:Y:S01]  /*0b50*/  ISETP.GE.OR P2, PT, R0, R10.reuse, P1 ;  /* 0x0000000a0000720c */ /* 0x080fe20000f46670 */
[----:B-1----:R-:W-:Y:S01]  /*0b60*/  IMAD R15, R3, c[0x0][0x1b0], RZ ;  /* 0x00006c00030f7a24 */ /* 0x002fe200078e02ff */
[----:B------:R-:W-:-:S02]  /*0b70*/  ISETP.GE.OR P1, PT, R23, R10, P1 ;  /* 0x0000000a1700720c */ /* 0x000fc40000f26670 */
[----:B------:R-:W-:Y:S01]  /*0b80*/  IADD3 R2, P0, R23, R8, RZ ;  /* 0x0000000817027210 */ /* 0x000fe20007f1e0ff */
[----:B------:R-:W-:-:S03]  /*0b90*/  IMAD R15, R22, c[0x0][0x1b4], R15 ;  /* 0x00006d00160f7a24 */ /* 0x000fc600078e020f */
[----:B------:R-:W-:Y:S01]  /*0ba0*/  LEA.HI.X.SX32 R3, R23, R9, 0x1, P0 ;  /* 0x0000000917037211 */ /* 0x000fe200000f0eff */
[----:B------:R-:W-:-:S04]  /*0bb0*/  IMAD.WIDE.U32 R22, R22, c[0x0][0x1b0], R12 ;  /* 0x00006c0016167a25 */ /* 0x000fc800078e000c */
[----:B------:R-:W-:-:S04]  /*0bc0*/  IMAD.WIDE R20, R20, 0x40, R2 ;  /* 0x0000004014147825 */ /* 0x000fc800078e0202 */
[----:B------:R-:W-:Y:S01]  /*0bd0*/  IMAD.IADD R13, R23, 0x1, R15 ;  /* 0x00000001170d7824 */ /* 0x000fe200078e020f */
[----:B------:R-:W1:Y:S01]  /*0be0*/  LDS.128 R4, [R4+0x4400] ;  /* 0x0044000004047984 */ /* 0x000e620000000c00 */
[----:B------:R-:W-:Y:S05]  /*0bf0*/  @P1 BRA `(.L_x_851) ;  /* 0x0000009000001947 */ /* 0x000fea0003800000 */
[----:B0-----:R-:W0:Y:S01]  /*0c00*/  LDS.128 R8, [R11] ;  /* 0x000000000b087984 */ /* 0x001e220000000c00 */
[----:B------:R-:W-:Y:S02]  /*0c10*/  IMAD R15, R21, c[0x0][0x1a0], RZ ;  /* 0x00006800150f7a24 */ /* 0x000fe400078e02ff */
[----:B------:R-:W-:Y:S02]  /*0c20*/  IMAD.MOV.U32 R12, RZ, RZ, R22 ;  /* 0x000000ffff0c7224 */ /* 0x000fe400078e0016 */
[C---:B------:R-:W-:Y:S02]  /*0c30*/  IMAD R15, R20.reuse, c[0x0][0x1a4], R15 ;  /* 0x00006900140f7a24 */ /* 0x040fe400078e020f */
[----:B------:R-:W-:-:S04]  /*0c40*/  IMAD.WIDE.U32 R2, R20, c[0x0][0x1a0], R12 ;  /* 0x0000680014027a25 */ /* 0x000fc800078e000c */
[----:B------:R-:W-:Y:S01]  /*0c50*/  IMAD.IADD R3, R3, 0x1, R15 ;  /* 0x0000000103037824 */ /* 0x000fe200078e020f */
[----:B------:R-:W-:-:S04]  /*0c60*/  LEA R14, P0, R2, c[0x0][0x188], 0x1 ;  /* 0x00006200020e7a11 */ /* 0x000fc800078008ff */
[----:B------:R-:W-:-:S05]  /*0c70*/  LEA.HI.X R15, R2, c[0x0][0x18c], R3, 0x1, P0 ;  /* 0x00006300020f7a11 */ /* 0x000fca00000f0c03 */
[----:B0-----:R0:W-:Y:S04]  /*0c80*/  STG.E.128 [R14.64], R8 ;  /* 0x000000080e007986 */ /* 0x0011e8000c101d04 */
.L_x_851:
[----:B0-----:R-:W-:Y:S05]  /*0c90*/  BSYNC B0 ;  /* 0x0000000000007941 */ /* 0x001fea0003800000 */
.L_x_850:
[----:B------:R-:W-:Y:S05]  /*0ca0*/  @P2 EXIT ;  /* 0x000000000000294d */ /* 0x000fea0003800000 */
[----:B------:R-:W-:Y:S01]  /*0cb0*/  IADD3 R9, P0, R20, 0x20, RZ ;  /* 0x0000002014097810 */ /* 0x000fe20007f1e0ff */
[----:B------:R-:W-:Y:S02]  /*0cc0*/  IMAD.MOV.U32 R2, RZ, RZ, R22 ;  /* 0x000000ffff027224 */ /* 0x000fe400078e0016 */
[----:B------:R-:W-:Y:S02]  /*0cd0*/  IMAD.MOV.U32 R3, RZ, RZ, R13 ;  /* 0x000000ffff037224 */ /* 0x000fe400078e000d */
[----:B------:R-:W-:Y:S02]  /*0ce0*/  IMAD.X R20, RZ, RZ, R21, P0 ;  /* 0x000000ffff147224 */ /* 0x000fe400000e0615 */
[----:B------:R-:W-:-:S04]  /*0cf0*/  IMAD.WIDE.U32 R2, R9, c[0x0][0x1a0], R2 ;  /* 0x0000680009027a25 */ /* 0x000fc800078e0002 */
[----:B------:R-:W-:Y:S01]  /*0d00*/  IMAD R20, R20, c[0x0][0x1a0], RZ ;  /* 0x0000680014147a24 */ /* 0x000fe200078e02ff */
[----:B------:R-:W-:-:S03]  /*0d10*/  LEA R8, P0, R2, c[0x0][0x188], 0x1 ;  /* 0x0000620002087a11 */ /* 0x000fc600078008ff */
[----:B------:R-:W-:-:S04]  /*0d20*/  IMAD R9, R9, c[0x0][0x1a4], R20 ;  /* 0x0000690009097a24 */ /* 0x000fc800078e0214 */
[----:B------:R-:W-:-:S05]  /*0d30*/  IMAD.IADD R3, R3, 0x1, R9 ;  /* 0x0000000103037824 */ /* 0x000fca00078e0209 */
[----:B------:R-:W-:-:S05]  /*0d40*/  LEA.HI.X R9, R2, c[0x0][0x18c], R3, 0x1, P0 ;  /* 0x0000630002097a11 */ /* 0x000fca00000f0c03 */
[----:B-1----:R-:W-:Y:S01]  /*0d50*/  STG.E.128 [R8.64], R4 ;  /* 0x0000000408007986 */ /* 0x002fe2000c101d04 */
[----:B------:R-:W-:Y:S05]  /*0d60*/  EXIT ;  /* 0x000000000000794d */ /* 0x000fea0003800000 */
.L_x_852:
        /* <DEDUP_REMOVED lines=9> */
.L_x_1821:


//--------------------- .text._ZN7cutlass13device_kernelIN5flash19enable_sm80_to_sm89INS1_16FlashAttnBwdSm80INS1_25CollectiveMainloopBwdSm80ILi2ELi2EN4cute5tupleIJNS5_1CILi64EEENS7_ILi128EEES8_EEENS_10bfloat16_tEfNS_4arch4Sm80ELb1ELb0ELb0ELb1ELb1ELb0ELb0ELb0ELi2ELi2ELi4ELi2ELb1EEENS1_24CollectiveEpilogueBwdGQAISA_fSD_Li256ELb1ELb1EEENS1_25SingleTileBwdLPTSchedulerILb1ELi128ELb1EEEEEEEEEvNT_6ParamsE --------------------------
	.section	.text._ZN7cutlass13device_kernelIN5flash19enable_sm80_to_sm89INS1_16FlashAttnBwdSm80INS1_25CollectiveMainloopBwdSm80ILi2ELi2EN4cute5tupleIJNS5_1CILi64EEENS7_ILi128EEES8_EEENS_10bfloat16_tEfNS_4arch4Sm80ELb1ELb0ELb0ELb1ELb1ELb0ELb0ELb0ELi2ELi2ELi4ELi2ELb1EEENS1_24CollectiveEpilogueBwdGQAISA_fSD_Li256ELb1ELb1EEENS1_25SingleTileBwdLPTSchedulerILb1ELi128ELb1EEEEEEEEEvNT_6ParamsE,"ax",@progbits
	.sectioninfo	@"SHI_REGISTERS=255"
	.align	128
.text._ZN7cutlass13device_kernelIN5flash19enable_sm80_to_sm89INS1_16FlashAttnBwdSm80INS1_25CollectiveMainloopBwdSm80ILi2ELi2EN4cute5tupleIJNS5_1CILi64EEENS7_ILi128EEES8_EEENS_10bfloat16_tEfNS_4arch4Sm80ELb1ELb0ELb0ELb1ELb1ELb0ELb0ELb0ELi2ELi2ELi4ELi2ELb1EEENS1_24CollectiveEpilogueBwdGQAISA_fSD_Li256ELb1ELb1EEENS1_25SingleTileBwdLPTSchedulerILb1ELi128ELb1EEEEEEEEEvNT_6ParamsE:
        .type           _ZN7cutlass13device_kernelIN5flash19enable_sm80_to_sm89INS1_16FlashAttnBwdSm80INS1_25CollectiveMainloopBwdSm80ILi2ELi2EN4cute5tupleIJNS5_1CILi64EEENS7_ILi128EEES8_EEENS_10bfloat16_tEfNS_4arch4Sm80ELb1ELb0ELb0ELb1ELb1ELb0ELb0ELb0ELi2ELi2ELi4ELi2ELb1EEENS1_24CollectiveEpilogueBwdGQAISA_fSD_Li256ELb1ELb1EEENS1_25SingleTileBwdLPTSchedulerILb1ELi128ELb1EEEEEEEEEvNT_6ParamsE,@function
        .size           _ZN7cutlass13device_kernelIN5flash19enable_sm80_to_sm89INS1_16FlashAttnBwdSm80INS1_25CollectiveMainloopBwdSm80ILi2ELi2EN4cute5tupleIJNS5_1CILi64EEENS7_ILi128EEES8_EEENS_10bfloat16_tEfNS_4arch4Sm80ELb1ELb0ELb0ELb1ELb1ELb0ELb0ELb0ELi2ELi2ELi4ELi2ELb1EEENS1_24CollectiveEpilogueBwdGQAISA_fSD_Li256ELb1ELb1EEENS1_25SingleTileBwdLPTSchedulerILb1ELi128ELb1EEEEEEEEEvNT_6ParamsE,(.L_x_1822 - _ZN7cutlass13device_kernelIN5flash19enable_sm80_to_sm89INS1_16FlashAttnBwdSm80INS1_25CollectiveMainloopBwdSm80ILi2ELi2EN4cute5tupleIJNS5_1CILi64EEENS7_ILi128EEES8_EEENS_10bfloat16_tEfNS_4arch4Sm80ELb1ELb0ELb0ELb1ELb1ELb0ELb0ELb0ELi2ELi2ELi4ELi2ELb1EEENS1_24CollectiveEpilogueBwdGQAISA_fSD_Li256ELb1ELb1EEENS1_25SingleTileBwdLPTSchedulerILb1ELi128ELb1EEEEEEEEEvNT_6ParamsE)
        .other          _ZN7cutlass13device_kernelIN5flash19enable_sm80_to_sm89INS1_16FlashAttnBwdSm80INS1_25CollectiveMainloopBwdSm80ILi2ELi2EN4cute5tupleIJNS5_1CILi64EEENS7_ILi128EEES8_EEENS_10bfloat16_tEfNS_4arch4Sm80ELb1ELb0ELb0ELb1ELb1ELb0ELb0ELb0ELi2ELi2ELi4ELi2ELb1EEENS1_24CollectiveEpilogueBwdGQAISA_fSD_Li256ELb1ELb1EEENS1_25SingleTileBwdLPTSchedulerILb1ELi128ELb1EEEEEEEEEvNT_6ParamsE,@"STO_CUDA_ENTRY STV_DEFAULT"
_ZN7cutlass13device_kernelIN5flash19enable_sm80_to_sm89INS1_16FlashAttnBwdSm80INS1_25CollectiveMainloopBwdSm80ILi2ELi2EN4cute5tupleIJNS5_1CILi64EEENS7_ILi128EEES8_EEENS_10bfloat16_tEfNS_4arch4Sm80ELb1ELb0ELb0ELb1ELb1ELb0ELb0ELb0ELi2ELi2ELi4ELi2ELb1EEENS1_24CollectiveEpilogueBwdGQAISA_fSD_Li256ELb1ELb1EEENS1_25SingleTileBwdLPTSchedulerILb1ELi128ELb1EEEEEEEEEvNT_6ParamsE:
        /* <DEDUP_REMOVED lines=24> */
.L_x_854:
[----:B------:R-:W-:-:S04]  /*0180*/  MOV R2, c[0x0][0x3b4] ;  /* 0x0000ed0000027a02 */ /* 0x000fc80000000f00 */
[----:B------:R-:W-:Y:S02]  /*0190*/  ISETP.NE.AND P0, PT, R2, 0x1, PT ;  /* 0x000000010200780c */ /* 0x000fe40003f05270 */
[----:B------:R-:W-:-:S11]  /*01a0*/  MOV R2, R0 ;  /* 0x0000000000027202 */ /* 0x000fd60000000f00 */
[----:B------:R-:W-:-:S05]  /*01b0*/  @P0 IMAD.HI.U32 R3, R0, c[0x0][0x3b8], RZ ;  /* 0x0000ee0000030a27 */ /* 0x000fca00078e00ff */
[----:B------:R-:W-:-:S05]  /*01c0*/  @P0 SHF.R.U32.HI R2, RZ, c[0x0][0x3bc], R3 ;  /* 0x0000ef00ff020a19 */ /* 0x000fca0000011603 */
[----:B------:R-:W-:Y:S02]  /*01d0*/  IMAD R5, R2, c[0x0][0x3b4], RZ ;  /* 0x0000ed0002057a24 */ /* 0x000fe400078e02ff */
.L_x_855:
        /* <DEDUP_REMOVED lines=16> */
.L_x_856:
        /* <DEDUP_REMOVED lines=9> */
.L_x_858:
[----:B------:R-:W-:-:S04]  /*0370*/  MOV R3, c[0x0][0x3dc] ;  /* 0x0000f70000037a02 */ /* 0x000fc80000000f00 */
.L_x_857:
        /* <DEDUP_REMOVED lines=9> */
.L_x_853:
        /* <DEDUP_REMOVED lines=16> */
.L_x_860:
[----:B------:R-:W-:Y:S02]  /*0510*/  MOV R0, c[0x0][0x3b4] ;  /* 0x0000ed0000007a02 */ /* 0x000fe40000000f00 */
[----:B------:R-:W-:Y:S02]  /*0520*/  MOV R2, R3 ;  /* 0x0000000300027202 */ /* 0x000fe40000000f00 */
[----:B------:R-:W-:-:S13]  /*0530*/  ISETP.NE.AND P0, PT, R0, 0x1, PT ;  /* 0x000000010000780c */ /* 0x000fda0003f05270 */
[----:B------:R-:W-:-:S05]  /*0540*/  @P0 IMAD.HI.U32 R0, R3, c[0x0][0x3b8], RZ ;  /* 0x0000ee0003000a27 */ /* 0x000fca00078e00ff */
[----:B------:R-:W-:-:S05]  /*0550*/  @P0 SHF.R.U32.HI R2, RZ, c[0x0][0x3bc], R0 ;  /* 0x0000ef00ff020a19 */ /* 0x000fca0000011600 */
[----:B------:R-:W-:Y:S02]  /*0560*/  IMAD R4, R2, c[0x0][0x3b4], RZ ;  /* 0x0000ed0002047a24 */ /* 0x000fe400078e02ff */
.L_x_861:
        /* <DEDUP_REMOVED lines=16> */
.L_x_862:
        /* <DEDUP_REMOVED lines=9> */
.L_x_864:
[----:B------:R-:W-:-:S04]  /*0700*/  MOV R3, c[0x0][0x3dc] ;  /* 0x0000f70000037a02 */ /* 0x000fc80000000f00 */
.L_x_863:
        /* <DEDUP_REMOVED lines=8> */
.L_x_859:
        /* <DEDUP_REMOVED lines=16> */
[----:B------:R1:W5:Y:S02]  /*0890*/  @P0 LDG.E R215, [R18.64] ;  /* 0x0000000a12d70981 */ /* 0x000364000c1e1900 */
[----:B-1----:R-:W-:Y:S01]  /*08a0*/  CS2R R4, SRZ ;  /* 0x0000000000047805 */ /* 0x002fe2000001ff00 */
        /* <DEDUP_REMOVED lines=16> */
.L_x_865:
[----:B------:R-:W-:-:S04]  /*09b0*/  ISETP.NE.U32.AND P0, PT, RZ, c[0x0][0x2e0], PT ;  /* 0x0000b800ff007a0c */ /* 0x000fc80003f05070 */
[----:B------:R-:W-:-:S13]  /*09c0*/  ISETP.NE.AND.EX P0, PT, RZ, c[0x0][0x2e4], PT, P0 ;  /* 0x0000b900ff007a0c */ /* 0x000fda0003f05300 */
[----:B------:R-:W-:Y:S05]  /*09d0*/  @!P0 BRA `(.L_x_866) ;  /* 0x0000003000008947 */ /* 0x000fea0003800000 */
[----:B------:R-:W-:-:S05]  /*09e0*/  IMAD.WIDE R6, R214, R7, c[0x0][0x2e0] ;  /* 0x0000b800d6067625 */ /* 0x000fca00078e0207 */
[----:B------:R1:W5:Y:S01]  /*09f0*/  LDG.E R213, [R6.64] ;  /* 0x0000000a06d57981 */ /* 0x000362000c1e1900 */
[----:B------:R-:W-:Y:S05]  /*0a00*/  BRA `(.L_x_867) ;  /* 0x0000004000007947 */ /* 0x000fea0003800000 */
.L_x_866:
[----:B------:R-:W-:Y:S05]  /*0a10*/  @!P1 BRA `(.L_x_867) ;  /* 0x0000003000009947 */ /* 0x000fea0003800000 */
[----:B------:R-:W2:Y:S04]  /*0a20*/  LDG.E R213, [R14.64] ;  /* 0x0000000a0ed57981 */ /* 0x000ea8000c1e1900 */
[----:B------:R-:W2:Y:S02]  /*0a30*/  LDG.E R0, [R14.64+0x4] ;  /* 0x0000040a0e007981 */ /* 0x000ea4000c1e1900 */
[----:B--2---:R-:W-:Y:S02]  /*0a40*/  IADD3 R213, -R213, R0, RZ ;  /* 0x00000000d5d57210 */ /* 0x004fe40007ffe1ff */
.L_x_867:
        /* <DEDUP_REMOVED lines=49> */
[--C-:B------:R-:W-:Y:S01]  /*0d60*/  SHF.R.S32.HI R9, RZ, 0x1f, R8.reuse ;  /* 0x0000001fff097819 */ /* 0x100fe20000011408 */
[----:B------:R-:W-:Y:S01]  /*0d70*/  IMAD.SHL.U32 R222, R8, 0x4, RZ ;  /* 0x0000000408de7824 */ /* 0x000fe200078e00ff */
[----:B------:R-:W-:Y:S01]  /*0d80*/  ISETP.NE.AND P0, PT, R0, 0x1, PT ;  /* 0x000000010000780c */ /* 0x000fe20003f05270 */
[----:B------:R-:W-:Y:S01]  /*0d90*/  IMAD.SHL.U32 R204, R207, 0x40, RZ ;  /* 0x00000040cfcc7824 */ /* 0x000fe200078e00ff */
[----:B------:R-:W-:Y:S01]  /*0da0*/  SHF.R.S32.HI R0, RZ, 0x1f, R217 ;  /* 0x0000001fff007819 */ /* 0x000fe200000114d9 */
[----:B------:R-:W-:Y:S01]  /*0db0*/  IMAD.WIDE.U32 R26, R217, c[0x0][0x238], R8 ;  /* 0x00008e00d91a7a25 */ /* 0x000fe200078e0008 */
[----:B------:R-:W-:Y:S01]  /*0dc0*/  LEA.HI R17, R15, R8, RZ, 0x3 ;  /* 0x000000080f117211 */ /* 0x000fe200078f18ff */
[----:B------:R-:W-:Y:S01]  /*0dd0*/  ULDC.64 UR4, c[0x0][0x1d8] ;  /* 0x0000760000047ab9 */ /* 0x000fe20000000a00 */
[----:B------:R-:W-:Y:S01]  /*0de0*/  SHF.R.S32.HI R223, RZ, 0x1f, R222 ;  /* 0x0000001fffdf7819 */ /* 0x000fe200000114de */
[C---:B------:R-:W-:Y:S01]  /*0df0*/  IMAD R6, R0.reuse, c[0x0][0x238], RZ ;  /* 0x00008e0000067a24 */ /* 0x040fe200078e02ff */
[----:B------:R-:W-:Y:S01]  /*0e00*/  LOP3.LUT R7, R17, 0xfffffff8, RZ, 0xc0, !PT ;  /* 0xfffffff811077812 */ /* 0x000fe200078ec0ff */
[----:B------:R-:W-:Y:S01]  /*0e10*/  IMAD R30, R0, c[0x0][0x270], RZ ;  /* 0x00009c00001e7a24 */ /* 0x000fe200078e02ff */
[----:B------:R-:W-:Y:S01]  /*0e20*/  SHF.R.S32.HI R212, RZ, 0x3, R17 ;  /* 0x00000003ffd47819 */ /* 0x000fe20000011411 */
[C---:B------:R-:W-:Y:S01]  /*0e30*/  IMAD R11, R217.reuse, c[0x0][0x23c], R6 ;  /* 0x00008f00d90b7a24 */ /* 0x040fe200078e0206 */
[----:B------:R-:W-:Y:S01]  /*0e40*/  SHF.R.S32.HI R6, RZ, 0x1f, R214 ;  /* 0x0000001fff067819 */ /* 0x000fe200000114d6 */
[----:B------:R-:W-:Y:S01]  /*0e50*/  @P0 IMAD.HI.U32 R10, R217, c[0x0][0x24c], RZ ;  /* 0x00009300d90a0a27 */ /* 0x000fe200078e00ff */
[----:B------:R-:W-:Y:S01]  /*0e60*/  IADD3 R220, P2, R212, R2, RZ ;  /* 0x00000002d4dc7210 */ /* 0x000fe20007f5e0ff */
[----:B------:R-:W-:Y:S01]  /*0e70*/  USHF.L.U32 UR6, UR4, 0x6, URZ ;  /* 0x0000000604067899 */ /* 0x000fe2000800063f */
        /* <DEDUP_REMOVED lines=10> */
[----:B------:R-:W-:Y:S01]  /*0f20*/  SEL R4, R6, RZ, !P3 ;  /* 0x000000ff06047207 */ /* 0x000fe20005800000 */
        /* <DEDUP_REMOVED lines=8> */
[----:B------:R-:W-:Y:S01]  /*0fb0*/  UMOV UR8, 0x6 ;  /* 0x0000000600087882 */ /* 0x000fe20000000000 */
        /* <DEDUP_REMOVED lines=10> */
[----:B------:R-:W-:Y:S01]  /*1060*/  LEA.HI R19, R15, R8, RZ, 0x4 ;  /* 0x000000080f137211 */ /* 0x000fe200078f20ff */
[----:B------:R-:W-:Y:S01]  /*1070*/  USHF.L.U64.HI UR5, UR4, UR8, UR5 ;  /* 0x0000000804057299 */ /* 0x000fe20008010205 */
[----:B------:R-:W-:Y:S01]  /*1080*/  ISETP.GE.OR P4, PT, R20, c[0x0][0x1cc], !P2 ;  /* 0x0000730014007a0c */ /* 0x000fe20005786670 */
[----:B------:R-:W-:Y:S01]  /*1090*/  IMAD R203, R3, c[0x0][0x244], R16 ;  /* 0x0000910003cb7a24 */ /* 0x000fe200078e0210 */
[----:B------:R-:W-:Y:S01]  /*10a0*/  IADD3 R204, P1, R204, R26, RZ ;  /* 0x0000001acccc7210 */ /* 0x000fe20007f3e0ff */
[----:B------:R-:W-:Y:S01]  /*10b0*/  IMAD R28, R0, c[0x0][0x288], RZ ;  /* 0x0000a200001c7a24 */ /* 0x000fe200078e02ff */
[----:B------:R-:W-:Y:S01]  /*10c0*/  SHF.R.S32.HI R5, RZ, 0x4, R19 ;  /* 0x00000004ff057819 */ /* 0x000fe20000011413 */
[----:B------:R-:W-:Y:S01]  /*10d0*/  IMAD R30, R217, c[0x0][0x274], R30 ;  /* 0x00009d00d91e7a24 */ /* 0x000fe200078e021e */
[----:B------:R-:W-:Y:S01]  /*10e0*/  IADD3.X R203, R18, R27, R203, P1, !PT ;  /* 0x0000001b12cb7210 */ /* 0x000fe20000ffe4cb */
[----:B------:R-:W-:Y:S01]  /*10f0*/  IMAD R11, R6, c[0x0][0x1e8], RZ ;  /* 0x00007a00060b7a24 */ /* 0x000fe200078e02ff */
[----:B------:R-:W-:Y:S01]  /*1100*/  LEA.HI R16, R19, R5, RZ, 0x1 ;  /* 0x0000000513107211 */ /* 0x000fe200078f08ff */
[----:B------:R-:W-:Y:S01]  /*1110*/  IMAD.WIDE.U32 R36, R217, c[0x0][0x270], R222 ;  /* 0x00009c00d9247a25 */ /* 0x000fe200078e00de */
[----:B------:R-:W-:-:S02]  /*1120*/  ISETP.GE.OR P2, PT, R20, c[0x0][0x19c], !P2 ;  /* 0x0000670014007a0c */ /* 0x000fc40005746670 */
[----:B------:R-:W-:Y:S01]  /*1130*/  LOP3.LUT R16, R16, 0xfffffffe, RZ, 0xc0, !PT ;  /* 0xfffffffe10107812 */ /* 0x000fe200078ec0ff */
[----:B------:R-:W-:Y:S01]  /*1140*/  IMAD R28, R217, c[0x0][0x28c], R28 ;  /* 0x0000a300d91c7a24 */ /* 0x000fe200078e021c */
[----:B------:R-:W-:Y:S01]  /*1150*/  LOP3.LUT R19, R19, 0xfffffff0, RZ, 0xc0, !PT ;  /* 0xfffffff013137812 */ /* 0x000fe200078ec0ff */
[----:B------:R-:W-:Y:S01]  /*1160*/  IMAD.WIDE.U32 R34, R217, c[0x0][0x288], R222 ;  /* 0x0000a200d9227a25 */ /* 0x000fe200078e00de */
[----:B------:R-:W-:-:S03]  /*1170*/  SHF.R.U32.HI R197, RZ, 0x4, R197 ;  /* 0x00000004ffc57819 */ /* 0x000fc600000116c5 */
[----:B------:R-:W-:Y:S02]  /*1180*/  IMAD.SHL.U32 R27, R212, 0x40, RZ ;  /* 0x00000040d41b7824 */ /* 0x000fe400078e00ff */
[C---:B------:R-:W-:Y:S01]  /*1190*/  IMAD R32, R10.reuse, c[0x0][0x1ec], R11 ;  /* 0x00007b000a207a24 */ /* 0x040fe200078e020b */
[----:B------:R-:W-:Y:S01]  /*11a0*/  LEA.HI R11, R15, R8, RZ, 0x6 ;  /* 0x000000080f0b7211 */ /* 0x000fe200078f30ff */
[----:B------:R-:W-:Y:S01]  /*11b0*/  IMAD.WIDE.U32 R22, R10, c[0x0][0x1e8], R22 ;  /* 0x00007a000a167a25 */ /* 0x000fe200078e0016 */
[----:B------:R-:W-:Y:S02]  /*11c0*/  LOP3.LUT R27, R27, 0x1c0, RZ, 0xc0, !PT ;  /* 0x000001c01b1b7812 */ /* 0x000fe400078ec0ff */
[----:B------:R-:W-:Y:S01]  /*11d0*/  SHF.R.S32.HI R11, RZ, 0x6, R11 ;  /* 0x00000006ff0b7819 */ /* 0x000fe2000001140b */
[----:B------:R-:W-:Y:S01]  /*11e0*/  IMAD.IADD R31, R37, 0x1, R30 ;  /* 0x00000001251f7824 */ /* 0x000fe200078e021e */
[----:B------:R-:W-:Y:S01]  /*11f0*/  SHF.R.U32.HI R18, RZ, 0x3, R27 ;  /* 0x00000003ff127819 */ /* 0x000fe2000001161b */
[----:B------:R-:W-:-:S02]  /*1200*/  IMAD.IADD R29, R35, 0x1, R28 ;  /* 0x00000001231d7824 */ /* 0x000fc400078e021c */
[----:B------:R-:W-:Y:S02]  /*1210*/  IMAD.MOV.U32 R30, RZ, RZ, R36 ;  /* 0x000000ffff1e7224 */ /* 0x000fe400078e0024 */
        /* <DEDUP_REMOVED lines=13> */
[----:B------:R-:W-:Y:S02]  /*12f0*/  IMAD R206, R3, c[0x0][0x294], R206 ;  /* 0x0000a50003ce7a24 */ /* 0x000fe400078e02ce */
[C---:B------:R-:W-:Y:S02]  /*1300*/  IMAD R12, R13.reuse, c[0x0][0x1b4], R12 ;  /* 0x00006d000d0c7a24 */ /* 0x040fe400078e020c */
[----:B------:R-:W-:Y:S01]  /*1310*/  IMAD.WIDE.U32 R34, R13, c[0x0][0x1b0], R20 ;  /* 0x00006c000d227a25 */ /* 0x000fe200078e0014 */
[----:B------:R-:W-:-:S03]  /*1320*/  IADD3.X R206, R23, R29, R206, P1, !PT ;  /* 0x0000001d17ce7210 */ /* 0x000fc60000ffe4ce */
[C---:B------:R-:W-:Y:S02]  /*1330*/  IMAD R13, R24.reuse, c[0x0][0x1dc], R27 ;  /* 0x00007700180d7a24 */ /* 0x040fe400078e021b */
[----:B------:R-:W-:-:S04]  /*1340*/  IMAD.WIDE.U32 R32, R24, c[0x0][0x1d8], R32 ;  /* 0x0000760018207a25 */ /* 0x000fc800078e0020 */
[----:B------:R-:W-:Y:S01]  /*1350*/  IMAD R208, R4, c[0x0][0x278], RZ ;  /* 0x00009e0004d07a24 */ /* 0x000fe200078e02ff */
[C---:B------:R-:W-:Y:S01]  /*1360*/  LEA R26, P1, R32.reuse, c[0x0][0x1c0], 0x1 ;  /* 0x00007000201a7a11 */ /* 0x040fe200078208ff */
[----:B------:R-:W-:Y:S02]  /*1370*/  IMAD.IADD R13, R33, 0x1, R13 ;  /* 0x00000001210d7824 */ /* 0x000fe400078e020d */
[----:B------:R-:W-:Y:S02]  /*1380*/  IMAD.IADD R16, R5, 0x1, -R16 ;  /* 0x0000000105107824 */ /* 0x000fe400078e0a10 */
[----:B------:R-:W-:Y:S01]  /*1390*/  IMAD R208, R3, c[0x0][0x27c], R208 ;  /* 0x00009f0003d07a24 */ /* 0x000fe200078e02d0 */
[----:B------:R-:W-:Y:S01]  /*13a0*/  LEA.HI.X R27, R32, c[0x0][0x1c4], R13, 0x1, P1 ;  /* 0x00007100201b7a11 */ /* 0x000fe200008f0c0d */
[----:B------:R-:W-:Y:S01]  /*13b0*/  IMAD.SHL.U32 R5, R11, 0x200, RZ ;  /* 0x000002000b057824 */ /* 0x000fe200078e00ff */
[----:B------:R-:W-:Y:S01]  /*13c0*/  IADD3 R28, P1, R26, UR6, RZ ;  /* 0x000000061a1c7c10 */ /* 0x000fe2000ff3e0ff */
[----:B------:R-:W-:Y:S01]  /*13d0*/  IMAD.IADD R35, R35, 0x1, R12 ;  /* 0x0000000123237824 */ /* 0x000fe200078e020c */
[----:B------:R-:W-:Y:S01]  /*13e0*/  LEA.HI R12, R15, R8, RZ, 0x2 ;  /* 0x000000080f0c7211 */ /* 0x000fe200078f10ff */
[----:B------:R-:W-:Y:S01]  /*13f0*/  IMAD R13, R6, c[0x0][0x1b8], RZ ;  /* 0x00006e00060d7a24 */ /* 0x000fe200078e02ff */
[----:B------:R-:W-:Y:S01]  /*1400*/  LOP3.LUT R18, R5, R22, R18, 0xf6, !PT ;  /* 0x0000001605127212 */ /* 0x000fe200078ef612 */
[----:B------:R-:W-:Y:S01]  /*1410*/  IMAD.WIDE.U32 R34, R10, c[0x0][0x1b8], R34 ;  /* 0x00006e000a227a25 */ /* 0x000fe200078e0022 */
[----:B------:R-:W-:-:S02]  /*1420*/  IADD3.X R208, R23, R31, R208, P3, !PT ;  /* 0x0000001f17d07210 */ /* 0x000fc40001ffe4d0 */
[--C-:B------:R-:W-:Y:S01]  /*1430*/  SHF.R.S32.HI R23, RZ, 0x2, R12.reuse ;  /* 0x00000002ff177819 */ /* 0x100fe2000001140c */
[----:B------:R-:W-:Y:S01]  /*1440*/  IMAD R13, R10, c[0x0][0x1bc], R13 ;  /* 0x00006f000a0d7a24 */ /* 0x000fe200078e020d */
[----:B------:R-:W-:Y:S01]  /*1450*/  SHF.R.S32.HI R22, RZ, 0x1f, R12 ;  /* 0x0000001fff167819 */ /* 0x000fe2000001140c */
[----:B------:R-:W-:Y:S01]  /*1460*/  IMAD.SHL.U32 R6, R18, 0x2, RZ ;  /* 0x0000000212067824 */ /* 0x000fe200078e00ff */
[----:B------:R-:W-:Y:S01]  /*1470*/  ISETP.GE.OR P3, PT, R20, c[0x0][0x1cc], !P0 ;  /* 0x0000730014007a0c */ /* 0x000fe20004766670 */
[----:B------:R-:W-:Y:S01]  /*1480*/  IMAD.IADD R35, R35, 0x1, R13 ;  /* 0x0000000123237824 */ /* 0x000fe200078e020d */
[----:B------:R-:W-:Y:S01]  /*1490*/  IADD3.X R29, R27, UR5, RZ, P1, !PT ;  /* 0x000000051b1d7c10 */ /* 0x000fe20008ffe4ff */
[----:B------:R-:W-:Y:S01]  /*14a0*/  IMAD R13, R25, c[0x0][0x1a8], RZ ;  /* 0x00006a00190d7a24 */ /* 0x000fe200078e02ff */
[----:B------:R-:W-:Y:S01]  /*14b0*/  LEA.HI R22, R22, R23, RZ, 0x3 ;  /* 0x0000001716167211 */ /* 0x000fe200078f18ff */
[----:B------:R-:W-:Y:S01]  /*14c0*/  IMAD.WIDE.U32 R34, R24, c[0x0][0x1a8], R34 ;  /* 0x00006a0018227a25 */ /* 0x000fe200078e0022 */
[----:B------:R-:W-:Y:S01]  /*14d0*/  IADD3 R32, P1, R28, UR6, RZ ;  /* 0x000000061c207c10 */ /* 0x000fe2000ff3e0ff */
[----:B------:R-:W-:Y:S01]  /*14e0*/  @!PT LDS RZ, [RZ] ;  /* 0x00000000fffff984 */ /* 0x000fe20000000800 */
[----:B------:R-:W-:Y:S01]  /*14f0*/  @!PT LDS RZ, [RZ] ;  /* 0x00000000fffff984 */ /* 0x000fe20000000800 */
[----:B------:R-:W-:Y:S01]  /*1500*/  @!PT LDS RZ, [RZ] ;  /* 0x00000000fffff984 */ /* 0x000fe20000000800 */
[----:B------:R1:W-:Y:S01]  /*1510*/  LDGSTS.E.BYPASS.LTC128B.128 [R6+0x4080], [R26.64], !P4 ;  /* 0x040800001a067fae */ /* 0x0003e2000e101d4a */
[----:B------:R-:W-:Y:S01]  /*1520*/  LOP3.LUT R10, R22, 0xfffffff8, RZ, 0xc0, !PT ;  /* 0xfffffff8160a7812 */ /* 0x000fe200078ec0ff */
[----:B------:R-:W-:Y:S01]  /*1530*/  IMAD R13, R24, c[0x0][0x1ac], R13 ;  /* 0x00006b00180d7a24 */ /* 0x000fe200078e020d */
[----:B------:R-:W-:Y:S01]  /*1540*/  IADD3.X R33, R29, UR5, RZ, P1, !PT ;  /* 0x000000051d217c10 */ /* 0x000fe20008ffe4ff */
[----:B------:R-:W-:Y:S01]  /*1550*/  IMAD R18, R0, c[0x0][0x180], RZ ;  /* 0x0000600000127a24 */ /* 0x000fe200078e02ff */
[----:B------:R-:W-:Y:S01]  /*1560*/  IADD3 R22, P1, R32, UR6, RZ ;  /* 0x0000000620167c10 */ /* 0x000fe2000ff3e0ff */
[----:B------:R-:W-:Y:S01]  /*1570*/  IMAD.IADD R10, R23, 0x1, -R10 ;  /* 0x00000001170a7824 */ /* 0x000fe200078e0a0a */
[----:B------:R2:W-:Y:S01]  /*1580*/  LDGSTS.E.BYPASS.LTC128B.128 [R6+0x5080], [R28.64], !P3 ;  /* 0x050800001c067fae */ /* 0x0005e2000d901d4a */
[C---:B------:R-:W-:Y:S01]  /*1590*/  ISETP.GE.OR P4, PT, R20.reuse, c[0x0][0x1cc], !P6 ;  /* 0x0000730014007a0c */ /* 0x040fe20007786670 */
[----:B------:R-:W-:Y:S01]  /*15a0*/  IMAD.IADD R13, R35, 0x1, R13 ;  /* 0x00000001230d7824 */ /* 0x000fe200078e020d */
[----:B------:R-:W-:Y:S01]  /*15b0*/  IADD3.X R23, R33, UR5, RZ, P1, !PT ;  /* 0x0000000521177c10 */ /* 0x000fe20008ffe4ff */
[----:B------:R-:W-:Y:S01]  /*15c0*/  ULDC.64 UR4, c[0x0][0x1a8] ;  /* 0x00006a0000047ab9 */ /* 0x000fe20000000a00 */
[----:B------:R-:W-:Y:S01]  /*15d0*/  ISETP.GE.OR P3, PT, R20, c[0x0][0x1cc], !P5 ;  /* 0x0000730014007a0c */ /* 0x000fe20006f66670 */
[----:B------:R-:W-:Y:S01]  /*15e0*/  USHF.L.U32 UR13, UR4, 0x6, URZ ;  /* 0x00000006040d7899 */ /* 0x000fe2000800063f */
[C---:B------:R-:W-:Y:S01]  /*15f0*/  LEA R30, P1, R34.reuse, c[0x0][0x190], 0x1 ;  /* 0x00006400221e7a11 */ /* 0x040fe200078208ff */
[C---:B------:R-:W-:Y:S01]  /*1600*/  IMAD R18, R217.reuse, c[0x0][0x184], R18 ;  /* 0x00006100d9127a24 */ /* 0x040fe200078e0212 */
[----:B------:R-:W-:Y:S01]  /*1610*/  USHF.L.U64.HI UR5, UR4, UR8, UR5 ;  /* 0x0000000804057299 */ /* 0x000fe20008010205 */
[----:B------:R-:W-:Y:S01]  /*1620*/  IMAD.WIDE.U32 R24, R217, c[0x0][0x180], R20 ;  /* 0x00006000d9187a25 */ /* 0x000fe200078e0014 */
[----:B------:R-:W-:Y:S01]  /*1630*/  LEA.HI.X R31, R34, c[0x0][0x194], R13, 0x1, P1 ;  /* 0x00006500221f7a11 */ /* 0x000fe200008f0c0d */
[----:B------:R-:W-:Y:S01]  /*1640*/  ULDC.64 UR6, c[0x0][0x208] ;  /* 0x0000820000067ab9 */ /* 0x000fe20000000a00 */
[----:B------:R-:W-:Y:S01]  /*1650*/  LEA.HI R13, R15, R8, RZ, 0x5 ;  /* 0x000000080f0d7211 */ /* 0x000fe200078f28ff */
[----:B------:R3:W-:Y:S01]  /*1660*/  LDGSTS.E.BYPASS.LTC128B.128 [R6+0x6080], [R32.64], !P4 ;  /* 0x0608000020067fae */ /* 0x0007e2000e101d4a */
[----:B------:R-:W-:Y:S01]  /*1670*/  IMAD.IADD R25, R25, 0x1, R18 ;  /* 0x0000000119197824 */ /* 0x000fe200078e0212 */
[----:B------:R-:W-:Y:S01]  /*1680*/  ISETP.GE.OR P0, PT, R20, c[0x0][0x19c], !P0 ;  /* 0x0000670014007a0c */ /* 0x000fe20004706670 */
[----:B------:R-:W-:Y:S01]  /*1690*/  IMAD.SHL.U32 R18, R14, 0x40, RZ ;  /* 0x000000400e127824 */ /* 0x000fe200078e00ff */
[----:B------:R4:W-:Y:S01]  /*16a0*/  LDGSTS.E.BYPASS.LTC128B.128 [R6+0x7080], [R22.64], !P3 ;  /* 0x0708000016067fae */ /* 0x0009e2000d901d4a */
[----:B------:R-:W-:Y:S01]  /*16b0*/  ISETP.GE.OR P6, PT, R20, c[0x0][0x19c], !P6 ;  /* 0x0000670014007a0c */ /* 0x000fe200077c6670 */
[----:B-1----:R-:W-:Y:S01]  /*16c0*/  IMAD R26, R0, c[0x0][0x210], RZ ;  /* 0x00008400001a7a24 */ /* 0x002fe200078e02ff */
[----:B------:R-:W-:Y:S01]  /*16d0*/  SHF.R.S32.HI R0, RZ, 0x5, R13 ;  /* 0x00000005ff007819 */ /* 0x000fe2000001140d */
[----:B------:R-:W0:Y:S01]  /*16e0*/  LDGDEPBAR ;  /* 0x00000000000079af */ /* 0x000e220000000000 */
[C---:B------:R-:W-:Y:S01]  /*16f0*/  ISETP.GE.OR P5, PT, R20.reuse, c[0x0][0x19c], !P5 ;  /* 0x0000670014007a0c */ /* 0x040fe20006fa6670 */
[----:B------:R-:W-:Y:S01]  /*1700*/  IMAD R26, R217, c[0x0][0x214], R26 ;  /* 0x00008500d91a7a24 */ /* 0x000fe200078e021a */
[C---:B------:R-:W-:Y:S01]  /*1710*/  ISETP.GE.AND P4, PT, R20.reuse, c[0x0][0x16c], PT ;  /* 0x00005b0014007a0c */ /* 0x040fe20003f86270 */
[----:B------:R1:W-:Y:S01]  /*1720*/  LDGSTS.E.BYPASS.LTC128B.128 [R6+0x80], [R30.64], !P2 ;  /* 0x000800001e067fae */ /* 0x0003e2000d101d4a */
[----:B--2---:R-:W-:Y:S01]  /*1730*/  LEA.HI R29, R13, R0, RZ, 0x1 ;  /* 0x000000000d1d7211 */ /* 0x004fe200078f08ff */
[----:B------:R-:W-:Y:S01]  /*1740*/  IMAD.WIDE.U32 R218, R3, c[0x0][0x188], R24 ;  /* 0x0000620003da7a25 */ /* 0x000fe200078e0018 */
[----:B------:R-:W-:Y:S01]  /*1750*/  ISETP.GE.AND P3, PT, R20, c[0x0][0x1fc], PT ;  /* 0x00007f0014007a0c */ /* 0x000fe20003f66270 */
[----:B------:R-:W-:Y:S01]  /*1760*/  USHF.L.U64.HI UR9, UR6, UR8, UR7 ;  /* 0x0000000806097299 */ /* 0x000fe20008010207 */
[----:B------:R-:W-:Y:S01]  /*1770*/  LOP3.LUT R29, R29, 0xfffffffe, RZ, 0xc0, !PT ;  /* 0xfffffffe1d1d7812 */ /* 0x000fe200078ec0ff */
[----:B------:R-:W-:Y:S01]  /*1780*/  IMAD.WIDE.U32 R20, R217, c[0x0][0x210], R20 ;  /* 0x00008400d9147a25 */ /* 0x000fe200078e0014 */
[----:B------:R-:W-:Y:S01]  /*1790*/  LOP3.LUT P2, RZ, R14, 0x4, RZ, 0xc0, !PT ;  /* 0x000000040eff7812 */ /* 0x000fe2000784c0ff */
[----:B------:R-:W-:Y:S01]  /*17a0*/  USHF.L.U32 UR12, UR6, 0x6, URZ ;  /* 0x00000006060c7899 */ /* 0x000fe2000800063f */
[----:B------:R-:W-:Y:S01]  /*17b0*/  LOP3.LUT R18, R18, 0x1c0, RZ, 0xc0, !PT ;  /* 0x000001c012127812 */ /* 0x000fe200078ec0ff */
[----:B------:R-:W-:Y:S01]  /*17c0*/  IMAD.IADD R27, R21, 0x1, R26 ;  /* 0x00000001151b7824 */ /* 0x000fe200078e021a */
[----:B------:R-:W-:Y:S01]  /*17d0*/  LOP3.LUT R13, R13, 0xffffffe0, RZ, 0xc0, !PT ;  /* 0xffffffe00d0d7812 */ /* 0x000fe200078ec0ff */
[C---:B------:R-:W-:Y:S01]  /*17e0*/  IMAD.IADD R198, R0.reuse, 0x1, -R29 ;  /* 0x0000000100c67824 */ /* 0x040fe200078e0a1d */
[----:B------:R-:W-:Y:S01]  /*17f0*/  SHF.R.U32.HI R195, RZ, 0x3, R18 ;  /* 0x00000003ffc37819 */ /* 0x000fe20000011612 */
[----:B------:R-:W-:Y:S01]  /*1800*/  IMAD.SHL.U32 R21, R0, 0x10, RZ ;  /* 0x0000001000157824 */ /* 0x000fe200078e00ff */
[C---:B------:R-:W-:Y:S01]  /*1810*/  IADD3 R228, R6.reuse, 0x4080, RZ ;  /* 0x0000408006e47810 */ /* 0x040fe20007ffe0ff */
[----:B------:R-:W-:Y:S01]  /*1820*/  IMAD.MOV.U32 R26, RZ, RZ, R20 ;  /* 0x000000ffff1a7224 */ /* 0x000fe200078e0014 */
[----:B------:R-:W-:Y:S01]  /*1830*/  IADD3 R225, R6, 0x8080, RZ ;  /* 0x0000808006e17810 */ /* 0x000fe20007ffe0ff */
[----:B------:R-:W-:Y:S01]  /*1840*/  IMAD R0, R4, c[0x0][0x218], RZ ;  /* 0x0000860004007a24 */ /* 0x000fe200078e02ff */
[----:B----4-:R-:W-:Y:S01]  /*1850*/  IADD3 R22, P1, R30, UR13, RZ ;  /* 0x0000000d1e167c10 */ /* 0x010fe2000ff3e0ff */
[----:B------:R-:W-:Y:S01]  /*1860*/  IMAD.WIDE.U32 R26, R3, c[0x0][0x218], R26 ;  /* 0x00008600031a7a25 */ /* 0x000fe200078e001a */
[----:B------:R-:W-:-:S02]  /*1870*/  LOP3.LUT R28, R18, 0x30, R21, 0xf8, !PT ;  /* 0x00000030121c7812 */ /* 0x000fc400078ef815 */
[----:B------:R-:W-:Y:S01]  /*1880*/  IADD3.X R23, R31, UR5, RZ, P1, !PT ;  /* 0x000000051f177c10 */ /* 0x000fe20008ffe4ff */
[----:B------:R-:W-:Y:S01]  /*1890*/  IMAD R196, R16, 0x800, R5 ;  /* 0x0000080010c47824 */ /* 0x000fe200078e0205 */
[----:B------:R-:W-:Y:S01]  /*18a0*/  LOP3.LUT P1, RZ, R14, 0x2, RZ, 0xc0, !PT ;  /* 0x000000020eff7812 */ /* 0x000fe2000782c0ff */
[----:B------:R-:W-:Y:S01]  /*18b0*/  IMAD R14, R4, c[0x0][0x188], RZ ;  /* 0x00006200040e7a24 */ /* 0x000fe200078e02ff */
[--C-:B------:R-:W-:Y:S01]  /*18c0*/  LOP3.LUT R28, R28, 0x8, R17.reuse, 0xf8, !PT ;  /* 0x000000081c1c7812 */ /* 0x100fe200078ef811 */
[C---:B------:R-:W-:Y:S01]  /*18d0*/  IMAD R0, R3.reuse, c[0x0][0x21c], R0 ;  /* 0x0000870003007a24 */ /* 0x040fe200078e0200 */
[----:B------:R2:W-:Y:S01]  /*18e0*/  LDGSTS.E.BYPASS.LTC128B.128 [R6+0x1080], [R22.64], !P0 ;  /* 0x0108000016067fae */ /* 0x0005e2000c101d4a */
[----:B------:R-:W-:Y:S01]  /*18f0*/  IMAD R4, R3, c[0x0][0x18c], R14 ;  /* 0x0000630003047a24 */ /* 0x000fe200078e020e */
[----:B------:R-:W-:Y:S01]  /*1900*/  LOP3.LUT R14, R18, 0x8, R17, 0xf8, !PT ;  /* 0x00000008120e7812 */ /* 0x000fe200078ef811 */
[----:B------:R-:W-:Y:S01]  /*1910*/  IMAD R3, R235, UR9, RZ ;  /* 0x00000009eb037c24 */ /* 0x000fe2000f8e02ff */
[----:B------:R-:W-:Y:S01]  /*1920*/  SHF.R.S32.HI R18, RZ, 0x1f, R235 ;  /* 0x0000001fff127819 */ /* 0x000fe200000114eb */
[----:B------:R-:W-:Y:S01]  /*1930*/  IMAD.IADD R219, R219, 0x1, R4 ;  /* 0x00000001dbdb7824 */ /* 0x000fe200078e0204 */
[-C--:B------:R-:W-:Y:S01]  /*1940*/  LOP3.LUT R5, R14, R195.reuse, RZ, 0x3c, !PT ;  /* 0x000000c30e057212 */ /* 0x080fe200078e3cff */
[----:B------:R-:W-:Y:S01]  /*1950*/  IMAD.MOV.U32 R4, RZ, RZ, R26 ;  /* 0x000000ffff047224 */ /* 0x000fe200078e001a */
[----:B------:R-:W-:Y:S01]  /*1960*/  IADD3 R26, P0, R22, UR13, RZ ;  /* 0x0000000d161a7c10 */ /* 0x000fe2000ff1e0ff */
[----:B------:R-:W-:Y:S01]  /*1970*/  IMAD R14, R18, UR12, R3 ;  /* 0x0000000c120e7c24 */ /* 0x000fe2000f8e0203 */
[----:B------:R-:W-:Y:S01]  /*1980*/  LOP3.LUT R195, R28, R195, RZ, 0x3c, !PT ;  /* 0x000000c31cc37212 */ /* 0x000fe200078e3cff */
[----:B------:R-:W-:-:S02]  /*1990*/  IMAD.IADD R196, R196, 0x1, R5 ;  /* 0x00000001c4c47824 */ /* 0x000fc400078e0205 */
[----:B------:R-:W-:Y:S01]  /*19a0*/  IMAD.IADD R5, R27, 0x1, R0 ;  /* 0x000000011b057824 */ /* 0x000fe200078e0200 */
[----:B------:R-:W-:Y:S01]  /*19b0*/  IADD3.X R27, R23, UR5, RZ, P0, !PT ;  /* 0x00000005171b7c10 */ /* 0x000fe200087fe4ff */
[----:B------:R-:W-:Y:S01]  /*19c0*/  IMAD R18, R18, c[0x0][0x178], RZ ;  /* 0x00005e0012127a24 */ /* 0x000fe200078e02ff */
[----:B------:R-:W-:Y:S01]  /*19d0*/  IADD3 R24, P0, R26, UR13, RZ ;  /* 0x0000000d1a187c10 */ /* 0x000fe2000ff1e0ff */
[----:B------:R-:W-:Y:S02]  /*19e0*/  IMAD R205, R2, c[0x0][0x178], RZ ;  /* 0x00005e0002cd7a24 */ /* 0x000fe400078e02ff */
[----:B------:R4:W-:Y:S01]  /*19f0*/  LDGSTS.E.BYPASS.LTC128B.128 [R6+0x2080], [R26.64], !P6 ;  /* 0x020800001a067fae */ /* 0x0009e2000f101d4a */
[----:B------:R-:W-:Y:S01]  /*1a00*/  IADD3.X R25, R27, UR5, RZ, P0, !PT ;  /* 0x000000051b197c10 */ /* 0x000fe200087fe4ff */
[C---:B------:R-:W-:Y:S01]  /*1a10*/  IMAD.WIDE.U32 R20, R235.reuse, c[0x0][0x178], RZ ;  /* 0x00005e00eb147a25 */ /* 0x040fe200078e00ff */
[----:B------:R-:W-:Y:S02]  /*1a20*/  ULDC.64 UR4, c[0x0][0x178] ;  /* 0x00005e0000047ab9 */ /* 0x000fe40000000a00 */
[----:B------:R-:W-:Y:S01]  /*1a30*/  USHF.L.U32 UR13, UR4, 0x6, URZ ;  /* 0x00000006040d7899 */ /* 0x000fe2000800063f */
[----:B------:R5:W-:Y:S01]  /*1a40*/  LDGSTS.E.BYPASS.LTC128B.128 [R6+0x3080], [R24.64], !P5 ;  /* 0x0308000018067fae */ /* 0x000be2000e901d4a */
[----:B------:R-:W-:Y:S01]  /*1a50*/  IMAD R18, R235, c[0x0][0x17c], R18 ;  /* 0x00005f00eb127a24 */ /* 0x000fe200078e0212 */
[----:B------:R-:W-:Y:S01]  /*1a60*/  USHF.L.U64.HI UR8, UR4, UR8, UR5 ;  /* 0x0000000804087299 */ /* 0x000fe20008010205 */
[C---:B------:R-:W-:Y:S01]  /*1a70*/  IMAD R205, R220.reuse, c[0x0][0x17c], R205 ;  /* 0x00005f00dccd7a24 */ /* 0x040fe200078e02cd */
[----:B------:R-:W0:Y:S01]  /*1a80*/  LDGDEPBAR ;  /* 0x00000000000079af */ /* 0x000e220000000000 */
[----:B------:R-:W-:Y:S01]  /*1a90*/  IMAD.WIDE.U32 R218, R220, c[0x0][0x178], R218 ;  /* 0x00005e00dcda7a25 */ /* 0x000fe200078e00da */
[----:B------:R-:W-:-:S02]  /*1aa0*/  USHF.L.U32 UR5, UR6, 0x5, URZ ;  /* 0x0000000506057899 */ /* 0x000fc4000800063f */
[----:B------:R-:W-:Y:S01]  /*1ab0*/  UMOV UR4, 0x5 ;  /* 0x0000000500047882 */ /* 0x000fe20000000000 */
[----:B------:R-:W-:Y:S01]  /*1ac0*/  IMAD.IADD R18, R21, 0x1, R18 ;  /* 0x0000000115127824 */ /* 0x000fe200078e0212 */
[----:B------:R-:W-:Y:S01]  /*1ad0*/  LEA R0, P0, R20, R218, 0x6 ;  /* 0x000000da14007211 */ /* 0x000fe200078030ff */
[----:B------:R-:W-:Y:S01]  /*1ae0*/  IMAD.IADD R205, R219, 0x1, R205 ;  /* 0x00000001dbcd7824 */ /* 0x000fe200078e02cd */
[----:B------:R-:W-:Y:S01]  /*1af0*/  USHF.L.U64.HI UR4, UR6, UR4, UR7 ;  /* 0x0000000406047299 */ /* 0x000fe20008010207 */
[----:B------:R-:W-:Y:S01]  /*1b00*/  IMAD.MOV.U32 R199, RZ, RZ, 0x40 ;  /* 0x00000040ffc77424 */ /* 0x000fe200078e00ff */
[----:B------:R-:W-:Y:S01]  /*1b10*/  USHF.L.U32 UR6, UR5, 0x1, URZ ;  /* 0x0000000105067899 */ /* 0x000fe2000800063f */
[----:B------:R-:W-:Y:S01]  /*1b20*/  IMAD R227, R2, c[0x0][0x208], RZ ;  /* 0x0000820002e37a24 */ /* 0x000fe200078e02ff */
[----:B------:R-:W-:Y:S01]  /*1b30*/  LEA.HI.X R3, R20, R205, R18, 0x6, P0 ;  /* 0x000000cd14037211 */ /* 0x000fe200000f3412 */
[----:B------:R-:W-:Y:S01]  /*1b40*/  IMAD.MOV.U32 R192, RZ, RZ, 0x20 ;  /* 0x00000020ffc07424 */ /* 0x000fe200078e00ff */
[----:B--2---:R-:W-:Y:S01]  /*1b50*/  LEA R22, P0, R0, c[0x0][0x160], 0x1 ;  /* 0x0000580000167a11 */ /* 0x004fe200078008ff */
[----:B------:R-:W-:Y:S01]  /*1b60*/  IMAD.SHL.U32 R196, R196, 0x2, RZ ;  /* 0x00000002c4c47824 */ /* 0x000fe200078e00ff */
[----:B------:R-:W-:Y:S01]  /*1b70*/  USHF.L.U64.HI UR4, UR5, 0x1, UR4 ;  /* 0x0000000105047899 */ /* 0x000fe20008010204 */
[----:B------:R-:W-:Y:S01]  /*1b80*/  IMAD R227, R220, c[0x0][0x20c], R227 ;  /* 0x00008300dce37a24 */ /* 0x000fe200078e02e3 */
[----:B------:R-:W-:Y:S01]  /*1b90*/  LEA.HI.X R23, R0, c[0x0][0x164], R3, 0x1, P0 ;  /* 0x0000590000177a11 */ /* 0x000fe200000f0c03 */
[----:B------:R-:W-:Y:S01]  /*1ba0*/  IMAD.WIDE.U32 R220, R220, c[0x0][0x208], R4 ;  /* 0x00008200dcdc7a25 */ /* 0x000fe200078e0004 */
[----:B------:R-:W-:-:S02]  /*1bb0*/  SEL R3, R199, 0xffffffc0, !P2 ;  /* 0xffffffc0c7037807 */ /* 0x000fc40005000000 */
[----:B------:R-:W-:Y:S01]  /*1bc0*/  SEL R5, R192, 0xffffffe0, !P1 ;  /* 0xffffffe0c0057807 */ /* 0x000fe20004800000 */
[----:B------:R-:W-:Y:S01]  /*1bd0*/  IMAD.SHL.U32 R18, R235, 0x40, RZ ;  /* 0x00000040eb127824 */ /* 0x000fe200078e00ff */
[----:B------:R-:W-:-:S04]  /*1be0*/  DEPBAR.LE SB0, 0x1 ;  /* 0x000080400000791a */ /* 0x000fc80000000000 */
[----:B------:R-:W-:Y:S01]  /*1bf0*/  BAR.SYNC.DEFER_BLOCKING 0x0 ;  /* 0x0000000000007b1d */ /* 0x000fe20000010000 */
[----:B------:R-:W-:Y:S01]  /*1c00*/  IMAD.IADD R2, R196, 0x1, R3 ;  /* 0x00000001c4027824 */ /* 0x000fe200078e0203 */
[----:B------:R-:W-:Y:S01]  /*1c10*/  IADD3 R4, -R212, R215, -R18 ;  /* 0x000000d7d4047210 */ /* 0x000fe20007ffe912 */
[----:B------:R-:W-:Y:S01]  /*1c20*/  IMAD.IADD R3, R196, 0x1, R5 ;  /* 0x00000001c4037824 */ /* 0x000fe200078e0205 */
[----:B------:R-:W-:Y:S01]  /*1c30*/  ISETP.GT.AND P2, PT, R8, 0xf, PT ;  /* 0x0000000f0800780c */ /* 0x000fe20003f44270 */
[----:B------:R-:W-:Y:S01]  /*1c40*/  IMAD.IADD R0, R5, 0x1, R2 ;  /* 0x0000000105007824 */ /* 0x000fe200078e0202 */
[C---:B------:R-:W-:Y:S01]  /*1c50*/  ISETP.LT.OR P0, PT, R4.reuse, 0x1, P4 ;  /* 0x000000010400780c */ /* 0x040fe20002701670 */
[----:B------:R-:W-:Y:S01]  /*1c60*/  IMAD.IADD R227, R221, 0x1, R227 ;  /* 0x00000001dde37824 */ /* 0x000fe200078e02e3 */
[C---:B------:R-:W-:Y:S01]  /*1c70*/  ISETP.LT.OR P6, PT, R4.reuse, 0x21, P4 ;  /* 0x000000210400780c */ /* 0x040fe200027c1670 */
[----:B------:R-:W-:Y:S01]  /*1c80*/  IMAD.MOV.U32 R226, RZ, RZ, R220 ;  /* 0x000000ffffe27224 */ /* 0x000fe200078e00dc */
[----:B------:R-:W-:Y:S01]  /*1c90*/  ISETP.LT.OR P5, PT, R4, 0x1, P3 ;  /* 0x000000010400780c */ /* 0x000fe20001fa1670 */
[----:B------:R-:W-:Y:S01]  /*1ca0*/  IMAD.IADD R19, R8, 0x1, -R19 ;  /* 0x0000000108137824 */ /* 0x000fe200078e0a13 */
[----:B------:R-:W-:Y:S01]  /*1cb0*/  ISETP.LT.OR P1, PT, R4, 0x21, P3 ;  /* 0x000000210400780c */ /* 0x000fe20001f21670 */
[----:B------:R-:W-:Y:S01]  /*1cc0*/  IMAD.WIDE.U32 R20, R235, UR12, R226 ;  /* 0x0000000ceb147c25 */ /* 0x000fe2000f8e00e2 */
[----:B------:R-:W-:-:S02]  /*1cd0*/  SHF.R.S32.HI R17, RZ, 0x1f, R18 ;  /* 0x0000001fff117819 */ /* 0x000fc40000011412 */
[----:B------:R-:W-:Y:S01]  /*1ce0*/  SHF.R.S32.HI R4, RZ, 0x1f, R19 ;  /* 0x0000001fff047819 */ /* 0x000fe20000011413 */
[----:B------:R-:W-:Y:S02]  /*1cf0*/  IMAD.IADD R14, R21, 0x1, R14 ;  /* 0x00000001150e7824 */ /* 0x000fe400078e020e */
[----:B------:R-:W-:Y:S01]  /*1d00*/  IMAD.SHL.U32 R21, R16, 0x20, RZ ;  /* 0x0000002010157824 */ /* 0x000fe200078e00ff */
[----:B------:R-:W-:Y:S01]  /*1d10*/  LEA.HI R5, R4, R19, RZ, 0x3 ;  /* 0x0000001304057211 */ /* 0x000fe200078f18ff */
[----:B------:R-:W-:Y:S02]  /*1d20*/  IMAD.IADD R13, R8, 0x1, -R13 ;  /* 0x00000001080d7824 */ /* 0x000fe400078e0a0d */
[----:B------:R-:W-:Y:S01]  /*1d30*/  IMAD R195, R16, 0x200, R195 ;  /* 0x0000020010c37824 */ /* 0x000fe200078e02c3 */
[----:B------:R3:W2:Y:S01]  /*1d40*/  LDSM.16.M88.4 R144, [R196+0x4080] ;  /* 0x00408000c490783b */ /* 0x0006a20000000200 */
[C---:B------:R-:W-:Y:S01]  /*1d50*/  LOP3.LUT R4, R5.reuse, 0xfffffff8, RZ, 0xc0, !PT ;  /* 0xfffffff805047812 */ /* 0x040fe200078ec0ff */
[----:B------:R-:W-:-:S02]  /*1d60*/  IMAD.SHL.U32 R194, R5, 0x40, RZ ;  /* 0x0000004005c27824 */ /* 0x000fc400078e00ff */
[----:B------:R3:W1:Y:S01]  /*1d70*/  LDSM.16.M88.4 R148, [R196+0x6080] ;  /* 0x00608000c494783b */ /* 0x0006620000000200 */
[----:B------:R-:W-:Y:S02]  /*1d80*/  IMAD.SHL.U32 R5, R16, 0x8, RZ ;  /* 0x0000000810057824 */ /* 0x000fe400078e00ff */
[----:B------:R-:W-:Y:S01]  /*1d90*/  IMAD.IADD R4, R19, 0x1, -R4 ;  /* 0x0000000113047824 */ /* 0x000fe200078e0a04 */
[----:B------:R3:W1:Y:S01]  /*1da0*/  LDSM.16.M88.4 R152, [R3+0x4080] ;  /* 0x004080000398783b */ /* 0x0006620000000200 */
[----:B------:R-:W-:Y:S01]  /*1db0*/  IMAD.SHL.U32 R19, R10, 0x40, RZ ;  /* 0x000000400a137824 */ /* 0x000fe200078e00ff */
[----:B------:R-:W-:Y:S02]  /*1dc0*/  LOP3.LUT R194, R194, 0xfffffe00, RZ, 0xc0, !PT ;  /* 0xfffffe00c2c27812 */ /* 0x000fe400078ec0ff */
[----:B------:R3:W1:Y:S02]  /*1dd0*/  LDSM.16.M88.4 R160, [R3+0x6080] ;  /* 0x0060800003a0783b */ /* 0x0006640000000200 */
[----:B------:R-:W-:-:S02]  /*1de0*/  LOP3.LUT R19, R19, 0x1c0, RZ, 0xc0, !PT ;  /* 0x000001c013137812 */ /* 0x000fc400078ec0ff */
        /* <DEDUP_REMOVED lines=86> */
.L_x_870:
[----:B------:R-:W-:Y:S05]  /*2350*/  BSYNC B0 ;  /* 0x0000000000007941 */ /* 0x000fea0003800000 */
.L_x_869:
        /* <DEDUP_REMOVED lines=55> */
.L_x_873:
        /* <DEDUP_REMOVED lines=100> */
.L_x_871:
        /* <DEDUP_REMOVED lines=405> */
.L_x_872:
        /* <DEDUP_REMOVED lines=174> */
.L_x_868:
[----:B------:R-:W-:Y:S05]  /*5140*/  @P2 EXIT ;  /* 0x000000000000294d */ /* 0x000fea0003800000 */
[----:B------:R-:W-:-:S04]  /*5150*/  ISETP.NE.U32.AND P1, PT, RZ, c[0x0][0x360], PT ;  /* 0x0000d800ff007a0c */ /* 0x000fc80003f25070 */
[----:B------:R-:W-:-:S13]  /*5160*/  ISETP.NE.AND.EX P1, PT, RZ, c[0x0][0x364], PT, P1 ;  /* 0x0000d900ff007a0c */ /* 0x000fda0003f25310 */
[----:B------:R-:W-:-:S04]  /*5170*/  @P1 IMAD.MOV.U32 R3, RZ, RZ, 0x4 ;  /* 0x00000004ff031424 */ /* 0x000fc800078e00ff */
[----:B------:R-:W-:-:S05]  /*5180*/  @P1 IMAD.WIDE R10, R214, R3, c[0x0][0x360] ;  /* 0x0000d800d60a1625 */ /* 0x000fca00078e0203 */
[----:B------:R1:W2:Y:S01]  /*5190*/  @P1 LDG.E R9, [R10.64] ;  /* 0x0000000a0a091981 */ /* 0x0002a2000c1e1900 */
[----:B------:R-:W-:Y:S01]  /*51a0*/  IMAD.MOV.U32 R0, RZ, RZ, 0x1 ;  /* 0x00000001ff007424 */ /* 0x000fe200078e00ff */
[----:B------:R-:W-:Y:S01]  /*51b0*/  BSSY B0, `(.L_x_874) ;  /* 0x0000026000007945 */ /* 0x000fe20003800000 */
[----:B------:R-:W-:Y:S01]  /*51c0*/  IMAD R4, R216, c[0x0][0x358], RZ ;  /* 0x0000d600d8047a24 */ /* 0x000fe200078e02ff */
[----:B------:R-:W3:Y:S01]  /*51d0*/  S2R R2, SR_TID.X ;  /* 0x0000000000027919 */ /* 0x000ee20000002100 */
[----:B------:R-:W-:-:S03]  /*51e0*/  IMAD R3, R214, c[0x0][0x2f4], RZ ;  /* 0x0000bd00d6037a24 */ /* 0x000fc600078e02ff */
[----:B------:R-:W-:Y:S01]  /*51f0*/  BAR.SYNC.DEFER_BLOCKING 0x1, 0x100 ;  /* 0x0044000000007b1d */ /* 0x000fe20000010000 */
[----:B------:R-:W-:Y:S01]  /*5200*/  ISETP.NE.AND P0, PT, R0, c[0x0][0x338], PT ;  /* 0x0000ce0000007a0c */ /* 0x000fe20003f05270 */
[----:B------:R-:W-:Y:S02]  /*5210*/  IMAD.MOV.U32 R7, RZ, RZ, R217 ;  /* 0x000000ffff077224 */ /* 0x000fe400078e00d9 */
[----:B------:R-:W-:-:S10]  /*5220*/  IMAD R4, R4, c[0x0][0x2f4], RZ ;  /* 0x0000bd0004047a24 */ /* 0x000fd400078e02ff */
[----:B------:R-:W-:-:S05]  /*5230*/  @P0 IMAD.HI.U32 R0, R217, c[0x0][0x33c], RZ ;  /* 0x0000cf00d9000a27 */ /* 0x000fca00078e00ff */
[----:B------:R-:W-:Y:S02]  /*5240*/  @P0 SHF.R.U32.HI R7, RZ, c[0x0][0x340], R0 ;  /* 0x0000d000ff070a19 */ /* 0x000fe40000011600 */
[----:B------:R-:W-:Y:S02]  /*5250*/  SHF.R.S32.HI R0, RZ, 0x1f, R3 ;  /* 0x0000001fff007819 */ /* 0x000fe40000011403 */
[--C-:B------:R-:W-:Y:S01]  /*5260*/  IADD3 R3, P2, P0, R4, R3, R7.reuse ;  /* 0x0000000304037210 */ /* 0x100fe2000785e007 */
[--C-:B------:R-:W-:Y:S01]  /*5270*/  IMAD.MOV R6, RZ, RZ, -R7.reuse ;  /* 0x000000ffff067224 */ /* 0x100fe200078e0a07 */
[----:B------:R-:W-:Y:S02]  /*5280*/  SHF.R.S32.HI R4, RZ, 0x1f, R4 ;  /* 0x0000001fff047819 */ /* 0x000fe40000011404 */
[----:B------:R-:W-:Y:S01]  /*5290*/  SHF.R.S32.HI R5, RZ, 0x1f, R7 ;  /* 0x0000001fff057819 */ /* 0x000fe20000011407 */
[----:B------:R-:W-:-:S03]  /*52a0*/  IMAD R6, R6, c[0x0][0x338], R217 ;  /* 0x0000ce0006067a24 */ /* 0x000fc600078e02d9 */
[----:B------:R-:W-:Y:S02]  /*52b0*/  IADD3.X R4, R4, R0, R5, P2, P0 ;  /* 0x0000000004047210 */ /* 0x000fe400017e0405 */
[----:B---3--:R-:W-:Y:S02]  /*52c0*/  ISETP.NE.AND P2, PT, R2, RZ, PT ;  /* 0x000000ff0200720c */ /* 0x008fe40003f45270 */
[C---:B------:R-:W-:Y:S01]  /*52d0*/  SHF.L.U64.HI R4, R3.reuse, 0x2, R4 ;  /* 0x0000000203047819 */ /* 0x040fe20000010204 */
[----:B------:R-:W-:Y:S01]  /*52e0*/  IMAD.SHL.U32 R3, R3, 0x4, RZ ;  /* 0x0000000403037824 */ /* 0x000fe200078e00ff */
[----:B------:R-:W-:-:S04]  /*52f0*/  SHF.R.S32.HI R0, RZ, 0x1f, R214 ;  /* 0x0000001fff007819 */ /* 0x000fc800000114d6 */
[----:B-1----:R-:W-:Y:S02]  /*5300*/  IADD3 R10, P0, R3, c[0x0][0x350], RZ ;  /* 0x0000d400030a7a10 */ /* 0x002fe40007f1e0ff */
        /* <DEDUP_REMOVED lines=11> */
.L_x_876:
[----:B------:R-:W2:Y:S01]  /*53c0*/  LDG.E.STRONG.GPU R13, [R10.64] ;  /* 0x0000000a0a0d7981 */ /* 0x000ea2000c1ef900 */
[----:B------:R-:W-:Y:S01]  /*53d0*/  YIELD ;  /* 0x0000000000007946 */ /* 0x000fe20003800000 */
[----:B--2---:R-:W-:Y:S01]  /*53e0*/  ISETP.NE.AND P0, PT, R13, R6, PT ;  /* 0x000000060d00720c */ /* 0x004fe20003f05270 */
[----:B------:R-:W-:-:S12]  /*53f0*/  CCTL.IVALL ;  /* 0x00000000ff00798f */ /* 0x000fd80002000000 */
[----:B------:R-:W-:Y:S05]  /*5400*/  @P0 BRA `(.L_x_876) ;  /* 0xffffffb000000947 */ /* 0x000fea000383ffff */
.L_x_875:
[----:B------:R-:W-:Y:S05]  /*5410*/  BSYNC B0 ;  /* 0x0000000000007941 */ /* 0x000fea0003800000 */
.L_x_874:
[----:B------:R-:W-:Y:S01]  /*5420*/  MOV R12, 0xffffffff ;  /* 0xffffffff000c7802 */ /* 0x000fe20000000f00 */
[----:B------:R-:W-:Y:S05]  /*5430*/  BRA.CONV ~URZ, `(.L_x_877) ;  /* 0x000000237f007947 */ /* 0x000fea000b800000 */
[----:B------:R-:W-:Y:S02]  /*5440*/  MOV R14, 0x5460 ;  /* 0x00005460000e7802 */ /* 0x000fe40000000f00 */
[----:B------:R-:W-:Y:S05]  /*5450*/  CALL.REL.NOINC `($__internal_5_$__cuda_sm70_warpsync) ;  /* 0x0000089000007944 */ /* 0x000fea0003c00000 */
.L_x_877:
        /* <DEDUP_REMOVED lines=50> */
[----:B-1----:R-:W-:Y:S05]  /*5780*/  CALL.REL.NOINC `($__internal_5_$__cuda_sm70_warpsync) ;  /* 0x0000056000007944 */ /* 0x002fea0003c00000 */
.L_x_878:
        /* <DEDUP_REMOVED lines=8> */
[----:B-1----:R-:W-:Y:S01]  /*5810*/  MOV R9, 0x1 ;  /* 0x0000000100097802 */ /* 0x002fe20000000f00 */
[----:B------:R-:W-:-:S00]  /*5820*/  ERRBAR ;  /* 0x00000000000079ab */ /* 0x000fc00000000000 */
[----:B012345:R-:W-:-:S05]  /*5830*/  CCTL.IVALL ;  /* 0x00000000ff00798f */ /* 0x03ffca0002000000 */
[----:B------:R1:W-:Y:S02]  /*5840*/  RED.E.ADD.S32.STRONG.GPU [R10.64], R9 ;  /* 0x000000090a00798e */ /* 0x0003e4000c10e38a */
.L_x_880:
[----:B------:R-:W-:Y:S05]  /*5850*/  BSYNC B0 ;  /* 0x0000000000007941 */ /* 0x000fea0003800000 */
.L_x_879:
[----:B------:R-:W-:Y:S01]  /*5860*/  IADD3 R2, P0, R3, c[0x0][0x348], RZ ;  /* 0x0000d20003027a10 */ /* 0x000fe20007f1e0ff */
[----:B------:R-:W-:Y:S03]  /*5870*/  BSSY B0, `(.L_x_881) ;  /* 0x0000008000007945 */ /* 0x000fe60003800000 */
[----:B------:R-:W-:Y:S01]  /*5880*/  IADD3.X R3, R4, c[0x0][0x34c], RZ, P0, !PT ;  /* 0x0000d30004037a10 */ /* 0x000fe200007fe4ff */
[----:B------:R-:W-:Y:S05]  /*5890*/  @P2 BRA `(.L_x_882) ;  /* 0x0000005000002947 */ /* 0x000fea0003800000 */
.L_x_883:
[----:B-1----:R-:W2:Y:S01]  /*58a0*/  LDG.E.STRONG.GPU R9, [R2.64] ;  /* 0x0000000a02097981 */ /* 0x002ea2000c1ef900 */
[----:B------:R-:W-:Y:S01]  /*58b0*/  YIELD ;  /* 0x0000000000007946 */ /* 0x000fe20003800000 */
[----:B--2---:R-:W-:Y:S01]  /*58c0*/  ISETP.NE.AND P0, PT, R9, R6, PT ;  /* 0x000000060900720c */ /* 0x004fe20003f05270 */
[----:B------:R-:W-:-:S12]  /*58d0*/  CCTL.IVALL ;  /* 0x00000000ff00798f */ /* 0x000fd80002000000 */
[----:B------:R-:W-:Y:S05]  /*58e0*/  @P0 BRA `(.L_x_883) ;  /* 0xffffffb000000947 */ /* 0x000fea000383ffff */
.L_x_882:
[----:B------:R-:W-:Y:S05]  /*58f0*/  BSYNC B0 ;  /* 0x0000000000007941 */ /* 0x000fea0003800000 */
.L_x_881:
[----:B------:R-:W-:Y:S05]  /*5900*/  BRA.CONV ~URZ, `(.L_x_884) ;  /* 0x000000237f007947 */ /* 0x000fea000b800000 */
[----:B------:R-:W-:Y:S02]  /*5910*/  MOV R14, 0x5930 ;  /* 0x00005930000e7802 */ /* 0x000fe40000000f00 */
[----:B-1----:R-:W-:Y:S05]  /*5920*/  CALL.REL.NOINC `($__internal_5_$__cuda_sm70_warpsync) ;  /* 0x000003c000007944 */ /* 0x002fea0003c00000 */
.L_x_884:
[----:B-1----:R-:W-:Y:S01]  /*5930*/  MOV R8, R16 ;  /* 0x0000001000087202 */ /* 0x002fe20000000f00 */
        /* <DEDUP_REMOVED lines=47> */
.L_x_885:
[----:B------:R-:W-:-:S06]  /*5c30*/  NOP ;  /* 0x0000000000007918 */ /* 0x000fcc0000000000 */
[----:B------:R-:W-:Y:S05]  /*5c40*/  @P2 EXIT ;  /* 0x000000000000294d */ /* 0x000fea0003800000 */
        /* <DEDUP_REMOVED lines=8> */
[----:B------:R-:W-:Y:S01]  /*5cd0*/  RED.E.ADD.S32.STRONG.GPU [R2.64], R5 ;  /* 0x000000050200798e */ /* 0x000fe2000c10e38a */
[----:B------:R-:W-:Y:S05]  /*5ce0*/  EXIT ;  /* 0x000000000000794d */ /* 0x000fea0003800000 */
        .weak           $__internal_5_$__cuda_sm70_warpsync
        .type           $__internal_5_$__cuda_sm70_warpsync,@function
        .size           $__internal_5_$__cuda_sm70_warpsync,(.L_x_1822 - $__internal_5_$__cuda_sm70_warpsync)
$__internal_5_$__cuda_sm70_warpsync:
[----:B------:R-:W-:Y:S01]  /*5cf0*/  MOV R15, 0x0 ;  /* 0x00000000000f7802 */ /* 0x000fe20000000f00 */
[----:B------:R-:W-:Y:S04]  /*5d00*/  WARPSYNC R12 ;  /* 0x0000000c00007348 */ /* 0x000fe80003800000 */
[----:B------:R-:W-:Y:S05]  /*5d10*/  RET.REL.NODEC R14 `(_ZN7cutlass13device_kernelIN5flash19enable_sm80_to_sm89INS1_16FlashAttnBwdSm80INS1_25CollectiveMainloopBwdSm80ILi2ELi2EN4cute5tupleIJNS5_1CILi64EEENS7_ILi128EEES8_EEENS_10bfloat16_tEfNS_4arch4Sm80ELb1ELb0ELb0ELb1ELb1ELb0ELb0ELb0ELi2ELi2ELi4ELi2ELb1EEENS1_24CollectiveEpilogueBwdGQAISA_fSD_Li256ELb1ELb1EEENS1_25SingleTileBwdLPTSchedulerILb1ELi128ELb1EEEEEEEEEvNT_6ParamsE) ;  /* 0xffffa2e00e007950 */ /* 0x000fea0003c3ffff */
.L_x_886:
        /* <DEDUP_REMOVED lines=14> */
.L_x_1822:


//--------------------- .text._ZN7cutlass13device_kernelIN5flash22FlashAttnBwdPreprocessIN4cute5tupleIJNS3_1CILi64EEES6_EEENS_10bfloat16_tEfNS_4arch4Sm80ELb1ELb1EEEEEvNT_6ParamsE --------------------------
	.section	.text._ZN7cutlass13device_kernelIN5flash22FlashAttnBwdPreprocessIN4cute5tupleIJNS3_1CILi64EEES6_EEENS_10bfloat16_tEfNS_4arch4Sm80ELb1ELb1EEEEEvNT_6ParamsE,"ax",@progbits
	.sectioninfo	@"SHI_REGISTERS=45"
	.align	128
.text._ZN7cutlass13device_kernelIN5flash22FlashAttnBwdPreprocessIN4cute5tupleIJNS3_1CILi64EEES6_EEENS_10bfloat16_tEfNS_4arch4Sm80ELb1ELb1EEEEEvNT_6ParamsE:
        .type           _ZN7cutlass13device_kernelIN5flash22FlashAttnBwdPreprocessIN4cute5tupleIJNS3_1CILi64EEES6_EEENS_10bfloat16_tEfNS_4arch4Sm80ELb1ELb1EEEEEvNT_6ParamsE,@function
        .size           _ZN7cutlass13device_kernelIN5flash22FlashAttnBwdPreprocessIN4cute5tupleIJNS3_1CILi64EEES6_EEENS_10bfloat16_tEfNS_4arch4Sm80ELb1ELb1EEEEEvNT_6ParamsE,(.L_x_1824 - _ZN7cutlass13device_kernelIN5flash22FlashAttnBwdPreprocessIN4cute5tupleIJNS3_1CILi64EEES6_EEENS_10bfloat16_tEfNS_4arch4Sm80ELb1ELb1EEEEEvNT_6ParamsE)
        .other          _ZN7cutlass13device_kernelIN5flash22FlashAttnBwdPreprocessIN4cute5tupleIJNS3_1CILi64EEES6_EEENS_10bfloat16_tEfNS_4arch4Sm80ELb1ELb1EEEEEvNT_6ParamsE,@"STO_CUDA_ENTRY STV_DEFAULT"
_ZN7cutlass13device_kernelIN5flash22FlashAttnBwdPreprocessIN4cute5tupleIJNS3_1CILi64EEES6_EEENS_10bfloat16_tEfNS_4arch4Sm80ELb1ELb1EEEEEvNT_6ParamsE:
[----:B------:R-:W-:Y:S02]  /*0000*/  IMAD.MOV.U32 R1, RZ, RZ, c[0x0][0x28] ;  /* 0x00000a00ff017624 */ /* 0x000fe400078e00ff */
[----:B------:R-:W0:Y:S01]  /*0010*/  S2R R0, SR_CTAID.Z ;  /* 0x0000000000007919 */ /* 0x000e220000002700 */
[----:B------:R-:W-:Y:S01]  /*0020*/  ISETP.NE.U32.AND P1, PT, RZ, c[0x0][0x248], PT ;  /* 0x00009200ff007a0c */ /* 0x000fe20003f25070 */
[----:B------:R-:W-:Y:S01]  /*0030*/  IMAD.MOV.U32 R3, RZ, RZ, 0x4 ;  /* 0x00000004ff037424 */ /* 0x000fe200078e00ff */
[----:B------:R-:W-:Y:S01]  /*0040*/  ISETP.NE.U32.AND P0, PT, RZ, c[0x0][0x240], PT ;  /* 0x00009000ff007a0c */ /* 0x000fe20003f05070 */
[----:B------:R-:W-:Y:S01]  /*0050*/  ULDC.64 UR4, c[0x0][0x118] ;  /* 0x0000460000047ab9 */ /* 0x000fe20000000a00 */
[----:B------:R-:W-:Y:S02]  /*0060*/  ISETP.NE.AND.EX P1, PT, RZ, c[0x0][0x24c], PT, P1 ;  /* 0x00009300ff007a0c */ /* 0x000fe40003f25310 */
[----:B------:R-:W-:Y:S02]  /*0070*/  ISETP.NE.AND.EX P0, PT, RZ, c[0x0][0x244], PT, P0 ;  /* 0x00009100ff007a0c */ /* 0x000fe40003f05300 */
[----:B------:R-:W-:Y:S01]  /*0080*/  MOV R2, c[0x0][0x168] ;  /* 0x00005a0000027a02 */ /* 0x000fe20000000f00 */
        /* <DEDUP_REMOVED lines=11> */
[----:B--2---:R-:W-:-:S02]  /*0140*/  IMAD.IADD R2, R2, 0x1, -R11 ;  /* 0x0000000102027824 */ /* 0x004fc400078e0a0b */
.L_x_887:
[----:B0-----:R-:W0:Y:S01]  /*0150*/  S2R R4, SR_TID.X ;  /* 0x0000000000047919 */ /* 0x001e220000002100 */
[----:B------:R-:W-:-:S02]  /*0160*/  ISETP.NE.AND.EX P1, PT, RZ, c[0x0][0x244], PT, P2 ;  /* 0x00009100ff007a0c */ /* 0x000fc40003f25320 */
[----:B-----5:R-:W-:-:S13]  /*0170*/  ISETP.LE.AND P2, PT, R2, R7, PT ;  /* 0x000000070200720c */ /* 0x020fda0003f43270 */
[----:B------:R-:W-:Y:S05]  /*0180*/  @P1 EXIT P2 ;  /* 0x000000000000194d */ /* 0x000fea0001000000 */
[----:B------:R-:W1:Y:S01]  /*0190*/  S2R R6, SR_CTAID.Y ;  /* 0x0000000000067919 */ /* 0x000e620000002600 */
[----:B0-----:R-:W-:Y:S01]  /*01a0*/  SHF.R.S32.HI R9, RZ, 0x1f, R4 ;  /* 0x0000001fff097819 */ /* 0x001fe20000011404 */
[----:B------:R-:W-:Y:S01]  /*01b0*/  CS2R R28, SRZ ;  /* 0x00000000001c7805 */ /* 0x000fe2000001ff00 */
[----:B------:R-:W-:Y:S01]  /*01c0*/  IADD3 R41, -R7, R2, RZ ;  /* 0x0000000207297210 */ /* 0x000fe20007ffe1ff */
[--C-:B------:R-:W-:Y:S01]  /*01d0*/  @P0 IMAD.MOV.U32 R28, RZ, RZ, R35.reuse ;  /* 0x000000ffff1c0224 */ /* 0x100fe200078e0023 */
[----:B------:R-:W-:Y:S02]  /*01e0*/  LEA.HI R9, R9, R4, RZ, 0x3 ;  /* 0x0000000409097211 */ /* 0x000fe400078f18ff */
[----:B------:R-:W-:Y:S02]  /*01f0*/  @P0 SHF.R.S32.HI R29, RZ, 0x1f, R35 ;  /* 0x0000001fff1d0819 */ /* 0x000fe40000011423 */
[----:B------:R-:W-:Y:S02]  /*0200*/  SHF.R.S32.HI R24, RZ, 0x3, R9 ;  /* 0x00000003ff187819 */ /* 0x000fe40000011409 */
[----:B------:R-:W-:-:S02]  /*0210*/  LOP3.LUT R9, R9, 0xfffffff8, RZ, 0xc0, !PT ;  /* 0xfffffff809097812 */ /* 0x000fc400078ec0ff */
[----:B------:R-:W-:Y:S02]  /*0220*/  IADD3 R8, R24, 0x20, RZ ;  /* 0x0000002018087810 */ /* 0x000fe40007ffe0ff */
[----:B------:R-:W-:Y:S01]  /*0230*/  SHF.R.S32.HI R26, RZ, 0x1f, R24 ;  /* 0x0000001fff1a7819 */ /* 0x000fe20000011418 */
[----:B------:R-:W-:Y:S01]  /*0240*/  IMAD.IADD R40, R4, 0x1, -R9 ;  /* 0x0000000104287824 */ /* 0x000fe200078e0a09 */
[----:B------:R-:W-:Y:S02]  /*0250*/  ISETP.GE.AND P2, PT, R8, R41, PT ;  /* 0x000000290800720c */ /* 0x000fe40003f46270 */
[----:B------:R-:W-:Y:S02]  /*0260*/  IADD3 R16, P5, R24, R28, RZ ;  /* 0x0000001c18107210 */ /* 0x000fe40007fbe0ff */
[----:B------:R-:W-:Y:S02]  /*0270*/  SHF.L.U32 R10, R40, 0x3, RZ ;  /* 0x00000003280a7819 */ /* 0x000fe400000006ff */
[----:B------:R-:W-:Y:S01]  /*0280*/  SHF.R.S32.HI R27, RZ, 0x1f, R0 ;  /* 0x0000001fff1b7819 */ /* 0x000fe20000011400 */
[----:B------:R-:W-:Y:S01]  /*0290*/  IMAD.X R17, R26, 0x1, R29, P5 ;  /* 0x000000011a117824 */ /* 0x000fe200028e061d */
[----:B-1----:R-:W-:-:S02]  /*02a0*/  SHF.R.S32.HI R25, RZ, 0x1f, R6 ;  /* 0x0000001fff197819 */ /* 0x002fc40000011406 */
[----:B------:R-:W-:Y:S01]  /*02b0*/  ISETP.LT.AND P4, PT, R10, c[0x0][0x16c], !P2 ;  /* 0x00005b000a007a0c */ /* 0x000fe20005781270 */
[----:B------:R-:W-:Y:S01]  /*02c0*/  IMAD.WIDE R16, R5, 0x40, R16 ;  /* 0x0000004005107825 */ /* 0x000fe200078e0210 */
[----:B------:R-:W-:Y:S02]  /*02d0*/  SHF.R.S32.HI R11, RZ, 0x1f, R10 ;  /* 0x0000001fff0b7819 */ /* 0x000fe4000001140a */
[----:B------:R-:W-:Y:S01]  /*02e0*/  SEL R27, R27, RZ, !P1 ;  /* 0x000000ff1b1b7207 */ /* 0x000fe20004800000 */
[C---:B------:R-:W-:Y:S01]  /*02f0*/  IMAD R13, R25.reuse, c[0x0][0x1a0], RZ ;  /* 0x00006800190d7a24 */ /* 0x040fe200078e02ff */
[----:B------:R-:W-:Y:S01]  /*0300*/  ISETP.GE.AND P3, PT, R24, R41, PT ;  /* 0x000000291800720c */ /* 0x000fe20003f66270 */
[----:B------:R-:W-:Y:S01]  /*0310*/  IMAD R9, R25, c[0x0][0x180], RZ ;  /* 0x0000600019097a24 */ /* 0x000fe200078e02ff */
[----:B------:R-:W-:Y:S01]  /*0320*/  SEL R34, R0, RZ, !P1 ;  /* 0x000000ff00227207 */ /* 0x000fe20004800000 */
[----:B------:R-:W-:Y:S01]  /*0330*/  IMAD R19, R6, c[0x0][0x1a4], R13 ;  /* 0x0000690006137a24 */ /* 0x000fe200078e020d */
[----:B------:R-:W-:Y:S01]  /*0340*/  ISETP.LT.AND P5, PT, R10, c[0x0][0x16c], !P3 ;  /* 0x00005b000a007a0c */ /* 0x000fe20005fa1270 */
[----:B------:R-:W-:-:S02]  /*0350*/  IMAD R15, R6, c[0x0][0x184], R9 ;  /* 0x00006100060f7a24 */ /* 0x000fc400078e0209 */
[----:B------:R-:W-:-:S04]  /*0360*/  IMAD.WIDE.U32 R12, R6, c[0x0][0x1a0], R10 ;  /* 0x00006800060c7a25 */ /* 0x000fc800078e000a */
[----:B------:R-:W-:Y:S01]  /*0370*/  IMAD.WIDE.U32 R8, R6, c[0x0][0x180], R10 ;  /* 0x0000600006087a25 */ /* 0x000fe200078e000a */
[----:B------:R-:W-:Y:S02]  /*0380*/  IADD3 R13, R13, R19, RZ ;  /* 0x000000130d0d7210 */ /* 0x000fe40007ffe0ff */
[C---:B------:R-:W-:Y:S01]  /*0390*/  @P4 IADD3 R11, P6, R16.reuse, 0x20, RZ ;  /* 0x00000020100b4810 */ /* 0x040fe20007fde0ff */
[----:B------:R-:W-:Y:S01]  /*03a0*/  IMAD.IADD R9, R9, 0x1, R15 ;  /* 0x0000000109097824 */ /* 0x000fe200078e020f */
[----:B------:R-:W-:Y:S01]  /*03b0*/  @P4 IADD3 R15, P1, R16, 0x20, RZ ;  /* 0x00000020100f4810 */ /* 0x000fe20007f3e0ff */
[----:B------:R-:W-:Y:S02]  /*03c0*/  IMAD R19, R27, c[0x0][0x188], RZ ;  /* 0x000062001b137a24 */ /* 0x000fe400078e02ff */
[----:B------:R-:W-:-:S04]  /*03d0*/  IMAD.WIDE.U32 R8, R34, c[0x0][0x188], R8 ;  /* 0x0000620022087a25 */ /* 0x000fc800078e0008 */
[----:B------:R-:W-:Y:S02]  /*03e0*/  IMAD R19, R34, c[0x0][0x18c], R19 ;  /* 0x0000630022137a24 */ /* 0x000fe400078e0213 */
[----:B------:R-:W-:Y:S02]  /*03f0*/  @P4 IMAD.X R10, RZ, RZ, R17, P1 ;  /* 0x000000ffff0a4224 */ /* 0x000fe400008e0611 */
[----:B------:R-:W-:Y:S01]  /*0400*/  IMAD R21, R27, c[0x0][0x1a8], RZ ;  /* 0x00006a001b157a24 */ /* 0x000fe200078e02ff */
[----:B------:R-:W-:Y:S01]  /*0410*/  IADD3 R9, R9, R19, RZ ;  /* 0x0000001309097210 */ /* 0x000fe20007ffe0ff */
[----:B------:R-:W-:Y:S02]  /*0420*/  @P4 IMAD R10, R10, c[0x0][0x178], RZ ;  /* 0x00005e000a0a4a24 */ /* 0x000fe400078e02ff */
[----:B------:R-:W-:Y:S02]  /*0430*/  IMAD R23, R34, c[0x0][0x1ac], R21 ;  /* 0x00006b0022177a24 */ /* 0x000fe400078e0215 */
[----:B------:R-:W-:-:S02]  /*0440*/  @P4 IMAD R21, R15, c[0x0][0x17c], R10 ;  /* 0x00005f000f154a24 */ /* 0x000fc400078e020a */
[----:B------:R-:W-:-:S04]  /*0450*/  @P4 IMAD.WIDE.U32 R14, R15, c[0x0][0x178], R8 ;  /* 0x00005e000f0e4a25 */ /* 0x000fc800078e0008 */
[----:B------:R-:W-:Y:S01]  /*0460*/  @P4 IMAD.X R18, RZ, RZ, R17, P6 ;  /* 0x000000ffff124224 */ /* 0x000fe200030e0611 */
[----:B------:R-:W-:Y:S01]  /*0470*/  @P4 LEA R36, P1, R14, c[0x0][0x160], 0x1 ;  /* 0x000058000e244a11 */ /* 0x000fe200078208ff */
[----:B------:R-:W-:Y:S02]  /*0480*/  @P5 IMAD R19, R17, c[0x0][0x178], RZ ;  /* 0x00005e0011135a24 */ /* 0x000fe400078e02ff */
[----:B------:R-:W-:-:S04]  /*0490*/  IMAD.WIDE.U32 R12, R34, c[0x0][0x1a8], R12 ;  /* 0x00006a00220c7a25 */ /* 0x000fc800078e000c */
[----:B------:R-:W-:Y:S02]  /*04a0*/  @P4 IMAD.IADD R15, R15, 0x1, R21 ;  /* 0x000000010f0f4824 */ /* 0x000fe400078e0215 */
[----:B------:R-:W-:Y:S02]  /*04b0*/  @P4 IMAD R18, R18, c[0x0][0x198], RZ ;  /* 0x0000660012124a24 */ /* 0x000fe400078e02ff */
[----:B------:R-:W-:Y:S01]  /*04c0*/  @P5 IMAD R19, R16, c[0x0][0x17c], R19 ;  /* 0x00005f0010135a24 */ /* 0x000fe200078e0213 */
[----:B------:R-:W-:Y:S01]  /*04d0*/  @P4 LEA.HI.X R37, R14, c[0x0][0x164], R15, 0x1, P1 ;  /* 0x000059000e254a11 */ /* 0x000fe200008f0c0f */
[----:B------:R-:W-:-:S04]  /*04e0*/  @P5 IMAD.WIDE.U32 R8, R16, c[0x0][0x178], R8 ;  /* 0x00005e0010085a25 */ /* 0x000fc800078e0008 */
[----:B------:R-:W-:Y:S01]  /*04f0*/  IMAD.IADD R13, R13, 0x1, R23 ;  /* 0x000000010d0d7824 */ /* 0x000fe200078e0217 */
[----:B------:R-:W-:Y:S01]  /*0500*/  @P5 IADD3 R15, R9, R19, RZ ;  /* 0x00000013090f5210 */ /* 0x000fe20007ffe0ff */
[----:B------:R-:W-:Y:S01]  /*0510*/  @P5 IMAD R17, R17, c[0x0][0x198], RZ ;  /* 0x0000660011115a24 */ /* 0x000fe200078e02ff */
[C---:B------:R-:W-:Y:S01]  /*0520*/  @P5 LEA R30, P1, R8.reuse, c[0x0][0x160], 0x1 ;  /* 0x00005800081e5a11 */ /* 0x040fe200078208ff */
[C---:B------:R-:W-:Y:S02]  /*0530*/  @P4 IMAD R23, R11.reuse, c[0x0][0x19c], R18 ;  /* 0x000067000b174a24 */ /* 0x040fe400078e0212 */
[----:B------:R-:W-:Y:S01]  /*0540*/  @P4 IMAD.WIDE.U32 R10, R11, c[0x0][0x198], R12 ;  /* 0x000066000b0a4a25 */ /* 0x000fe200078e000c */
[----:B------:R-:W-:Y:S02]  /*0550*/  @P5 LEA.HI.X R31, R8, c[0x0][0x164], R15, 0x1, P1 ;  /* 0x00005900081f5a11 */ /* 0x000fe400008f0c0f */
[----:B------:R-:W-:Y:S01]  /*0560*/  CS2R R14, SRZ ;  /* 0x00000000000e7805 */ /* 0x000fe2000001ff00 */
[----:B------:R-:W-:Y:S01]  /*0570*/  @P5 IMAD R19, R16, c[0x0][0x19c], R17 ;  /* 0x0000670010135a24 */ /* 0x000fe200078e0211 */
[----:B------:R-:W-:Y:S01]  /*0580*/  @P4 LEA R38, P6, R10, c[0x0][0x190], 0x1 ;  /* 0x000064000a264a11 */ /* 0x000fe200078c08ff */
[----:B------:R-:W-:-:S02]  /*0590*/  @P5 IMAD.WIDE.U32 R16, R16, c[0x0][0x198], R12 ;  /* 0x0000660010105a25 */ /* 0x000fc400078e000c */
[----:B------:R-:W-:Y:S02]  /*05a0*/  CS2R R12, SRZ ;  /* 0x00000000000c7805 */ /* 0x000fe4000001ff00 */
[----:B------:R-:W-:Y:S01]  /*05b0*/  @P4 IMAD.IADD R9, R11, 0x1, R23 ;  /* 0x000000010b094824 */ /* 0x000fe200078e0217 */
[----:B------:R-:W-:Y:S01]  /*05c0*/  @P5 LEA R32, P1, R16, c[0x0][0x190], 0x1 ;  /* 0x0000640010205a11 */ /* 0x000fe200078208ff */
[----:B------:R-:W-:-:S03]  /*05d0*/  @P5 IMAD.IADD R17, R17, 0x1, R19 ;  /* 0x0000000111115824 */ /* 0x000fc600078e0213 */
[----:B------:R-:W-:Y:S02]  /*05e0*/  @P4 LEA.HI.X R39, R10, c[0x0][0x194], R9, 0x1, P6 ;  /* 0x000065000a274a11 */ /* 0x000fe400030f0c09 */
[----:B------:R-:W-:Y:S01]  /*05f0*/  CS2R R8, SRZ ;  /* 0x0000000000087805 */ /* 0x000fe2000001ff00 */
[----:B------:R-:W-:Y:S01]  /*0600*/  CS2R R10, SRZ ;  /* 0x00000000000a7805 */ /* 0x000fe2000001ff00 */
[----:B------:R-:W-:Y:S01]  /*0610*/  @P5 LEA.HI.X R33, R16, c[0x0][0x194], R17, 0x1, P1 ;  /* 0x0000650010215a11 */ /* 0x000fe200008f0c11 */
[----:B------:R-:W-:Y:S01]  /*0620*/  CS2R R18, SRZ ;  /* 0x0000000000127805 */ /* 0x000fe2000001ff00 */
[----:B------:R-:W-:Y:S01]  /*0630*/  CS2R R16, SRZ ;  /* 0x0000000000107805 */ /* 0x000fe2000001ff00 */
[----:B------:R-:W-:Y:S01]  /*0640*/  CS2R R20, SRZ ;  /* 0x0000000000147805 */ /* 0x000fe2000001ff00 */
[----:B------:R-:W-:Y:S01]  /*0650*/  CS2R R22, SRZ ;  /* 0x0000000000167805 */ /* 0x000fe2000001ff00 */
[----:B------:R0:W2:Y:S04]  /*0660*/  @P4 LDG.E.128 R8, [R36.64] ;  /* 0x0000000424084981 */ /* 0x0000a8000c1e1d00 */
[----:B------:R-:W3:Y:S04]  /*0670*/  @P4 LDG.E.128 R12, [R38.64] ;  /* 0x00000004260c4981 */ /* 0x000ee8000c1e1d00 */
[----:B------:R1:W4:Y:S04]  /*0680*/  @P5 LDG.E.128 R16, [R30.64] ;  /* 0x000000041e105981 */ /* 0x000328000c1e1d00 */
[----:B------:R2:W4:Y:S01]  /*0690*/  @P5 LDG.E.128 R20, [R32.64] ;  /* 0x0000000420145981 */ /* 0x000522000c1e1d00 */
[----:B------:R-:W-:-:S04]  /*06a0*/  ISETP.GT.AND P1, PT, R4, 0x3f, PT ;  /* 0x0000003f0400780c */ /* 0x000fc80003f24270 */
[----:B------:R-:W-:-:S13]  /*06b0*/  ISETP.GE.OR P4, PT, R4, R41, P1 ;  /* 0x000000290400720c */ /* 0x000fda0000f86670 */
[----:B0-----:R-:W-:Y:S02]  /*06c0*/  @!P4 SHF.R.S32.HI R37, RZ, 0x1f, R7 ;  /* 0x0000001fff25c819 */ /* 0x001fe40000011407 */
[--C-:B------:R-:W-:Y:S02]  /*06d0*/  @!P4 SHF.R.S32.HI R36, RZ, 0x1f, R4.reuse ;  /* 0x0000001fff24c819 */ /* 0x100fe40000011404 */
[----:B------:R-:W-:-:S04]  /*06e0*/  @!P4 IADD3 R28, P5, P6, R28, R7, R4 ;  /* 0x000000071c1cc210 */ /* 0x000fc80007ebe004 */
[----:B------:R-:W-:Y:S01]  /*06f0*/  @!P4 IADD3.X R29, R29, R37, R36, P5, P6 ;  /* 0x000000251d1dc210 */ /* 0x000fe20002fec424 */
[----:B------:R-:W-:Y:S01]  /*0700*/  @!P4 IMAD R37, R25, c[0x0][0x1e0], RZ ;  /* 0x000078001925ca24 */ /* 0x000fe200078e02ff */
[----:B------:R-:W-:-:S03]  /*0710*/  MOV R36, 0x7f800000 ;  /* 0x7f80000000247802 */ /* 0x000fc60000000f00 */
[C---:B------:R-:W-:Y:S02]  /*0720*/  @!P4 IMAD R37, R6.reuse, c[0x0][0x1e4], R37 ;  /* 0x000079000625ca24 */ /* 0x040fe400078e0225 */
[----:B------:R-:W-:-:S04]  /*0730*/  @!P4 IMAD.WIDE.U32 R28, R6, c[0x0][0x1e0], R28 ;  /* 0x00007800061cca25 */ /* 0x000fc800078e001c */
[----:B-1----:R-:W-:Y:S01]  /*0740*/  @!P4 IMAD.MOV.U32 R30, RZ, RZ, R28 ;  /* 0x000000ffff1ec224 */ /* 0x002fe200078e001c */
[----:B------:R-:W-:Y:S01]  /*0750*/  @!P4 IADD3 R31, R29, R37, RZ ;  /* 0x000000251d1fc210 */ /* 0x000fe20007ffe0ff */
[----:B------:R-:W-:-:S04]  /*0760*/  @!P4 IMAD R29, R27, c[0x0][0x1e8], RZ ;  /* 0x00007a001b1dca24 */ /* 0x000fc800078e02ff */
[C---:B------:R-:W-:Y:S02]  /*0770*/  @!P4 IMAD R29, R34.reuse, c[0x0][0x1ec], R29 ;  /* 0x00007b00221dca24 */ /* 0x040fe400078e021d */
[----:B------:R-:W-:-:S04]  /*0780*/  @!P4 IMAD.WIDE.U32 R30, R34, c[0x0][0x1e8], R30 ;  /* 0x00007a00221eca25 */ /* 0x000fc800078e001e */
[----:B------:R-:W-:Y:S01]  /*0790*/  @!P4 IMAD.IADD R29, R31, 0x1, R29 ;  /* 0x000000011f1dc824 */ /* 0x000fe200078e021d */
[----:B------:R-:W-:-:S04]  /*07a0*/  @!P4 LEA R28, P5, R30, c[0x0][0x1d8], 0x2 ;  /* 0x000076001e1cca11 */ /* 0x000fc800078a10ff */
[----:B------:R-:W-:-:S05]  /*07b0*/  @!P4 LEA.HI.X R29, R30, c[0x0][0x1dc], R29, 0x2, P5 ;  /* 0x000077001e1dca11 */ /* 0x000fca00028f141d */
[----:B------:R0:W5:Y:S01]  /*07c0*/  @!P4 LDG.E R36, [R28.64] ;  /* 0x000000041c24c981 */ /* 0x000162000c1e1900 */
[----:B------:R-:W-:Y:S01]  /*07d0*/  @P0 IMAD R35, R0, 0x40, R35 ;  /* 0x0000004000230824 */ /* 0x000fe200078e0223 */
[----:B------:R-:W-:Y:S01]  /*07e0*/  BSSY B0, `(.L_x_888) ;  /* 0x0000060000007945 */ /* 0x000fe20003800000 */
[C---:B--2---:R-:W-:Y:S01]  /*07f0*/  LOP3.LUT R32, R8.reuse, 0xffff0000, RZ, 0xc0, !PT ;  /* 0xffff000008207812 */ /* 0x044fe200078ec0ff */
[----:B------:R-:W-:Y:S01]  /*0800*/  IMAD.U32 R30, R8, 0x10000, RZ ;  /* 0x00010000081e7824 */ /* 0x000fe200078e00ff */
[C---:B------:R-:W-:Y:S01]  /*0810*/  LOP3.LUT R31, R9.reuse, 0xffff0000, RZ, 0xc0, !PT ;  /* 0xffff0000091f7812 */ /* 0x040fe200078ec0ff */
[----:B------:R-:W-:Y:S01]  /*0820*/  IMAD.U32 R8, R9, 0x10000, RZ ;  /* 0x0001000009087824 */ /* 0x000fe200078e00ff */
[C---:B---3--:R-:W-:Y:S01]  /*0830*/  LOP3.LUT R41, R12.reuse, 0xffff0000, RZ, 0xc0, !PT ;  /* 0xffff00000c297812 */ /* 0x048fe200078ec0ff */
[----:B------:R-:W-:Y:S01]  /*0840*/  IMAD.U32 R37, R12, 0x10000, RZ ;  /* 0x000100000c257824 */ /* 0x000fe200078e00ff */
[----:B0-----:R-:W-:Y:S01]  /*0850*/  SHF.L.U32 R29, R13, 0x10, RZ ;  /* 0x000000100d1d7819 */ /* 0x001fe200000006ff */
[----:B------:R-:W-:Y:S01]  /*0860*/  IMAD.U32 R28, R14, 0x10000, RZ ;  /* 0x000100000e1c7824 */ /* 0x000fe200078e00ff */
[----:B----4-:R-:W-:Y:S01]  /*0870*/  LOP3.LUT R39, R16, 0xffff0000, RZ, 0xc0, !PT ;  /* 0xffff000010277812 */ /* 0x010fe200078ec0ff */
[----:B------:R-:W-:Y:S01]  /*0880*/  FMUL.FTZ R32, R32, R41 ;  /* 0x0000002920207220 */ /* 0x000fe20000410000 */
[----:B------:R-:W-:-:S02]  /*0890*/  SHF.L.U32 R16, R16, 0x10, RZ ;  /* 0x0000001010107819 */ /* 0x000fc400000006ff */
[C---:B------:R-:W-:Y:S01]  /*08a0*/  LOP3.LUT R42, R20.reuse, 0xffff0000, RZ, 0xc0, !PT ;  /* 0xffff0000142a7812 */ /* 0x040fe200078ec0ff */
[----:B------:R-:W-:Y:S01]  /*08b0*/  IMAD.U32 R41, R20, 0x10000, RZ ;  /* 0x0001000014297824 */ /* 0x000fe200078e00ff */
[----:B------:R-:W-:Y:S01]  /*08c0*/  LOP3.LUT R38, R13, 0xffff0000, RZ, 0xc0, !PT ;  /* 0xffff00000d267812 */ /* 0x000fe200078ec0ff */
[----:B------:R-:W-:Y:S01]  /*08d0*/  FFMA.FTZ R30, R30, R37, R32 ;  /* 0x000000251e1e7223 */ /* 0x000fe20000010020 */
[----:B------:R-:W-:Y:S01]  /*08e0*/  LOP3.LUT R12, R15, 0xffff0000, RZ, 0xc0, !PT ;  /* 0xffff00000f0c7812 */ /* 0x000fe200078ec0ff */
[----:B------:R-:W-:Y:S01]  /*08f0*/  FMUL.FTZ R39, R39, R42 ;  /* 0x0000002a27277220 */ /* 0x000fe20000410000 */
[----:B------:R-:W-:Y:S01]  /*0900*/  SHF.L.U32 R20, R21, 0x10, RZ ;  /* 0x0000001015147819 */ /* 0x000fe200000006ff */
[----:B------:R-:W-:Y:S01]  /*0910*/  IMAD.U32 R13, R15, 0x10000, RZ ;  /* 0x000100000f0d7824 */ /* 0x000fe200078e00ff */
[----:B------:R-:W-:Y:S01]  /*0920*/  SHF.L.U32 R9, R10, 0x10, RZ ;  /* 0x000000100a097819 */ /* 0x000fe200000006ff */
[C---:B------:R-:W-:Y:S01]  /*0930*/  IMAD.U32 R15, R17.reuse, 0x10000, RZ ;  /* 0x00010000110f7824 */ /* 0x040fe200078e00ff */
[----:B------:R-:W-:Y:S01]  /*0940*/  LOP3.LUT R17, R17, 0xffff0000, RZ, 0xc0, !PT ;  /* 0xffff000011117812 */ /* 0x000fe200078ec0ff */
[----:B------:R-:W-:Y:S01]  /*0950*/  FFMA.FTZ R39, R16, R41, R39 ;  /* 0x0000002910277223 */ /* 0x000fe20000010027 */
[----:B------:R-:W-:Y:S01]  /*0960*/  LOP3.LUT R16, R21, 0xffff0000, RZ, 0xc0, !PT ;  /* 0xffff000015107812 */ /* 0x000fe200078ec0ff */
[----:B------:R-:W-:Y:S01]  /*0970*/  FFMA.FTZ R8, R8, R29, R30 ;  /* 0x0000001d08087223 */ /* 0x000fe2000001001e */
[----:B------:R-:W-:Y:S01]  /*0980*/  LOP3.LUT R33, R10, 0xffff0000, RZ, 0xc0, !PT ;  /* 0xffff00000a217812 */ /* 0x000fe200078ec0ff */
[----:B------:R-:W-:Y:S01]  /*0990*/  FFMA.FTZ R20, R15, R20, R39 ;  /* 0x000000140f147223 */ /* 0x000fe20000010027 */
[----:B------:R-:W-:Y:S01]  /*09a0*/  LOP3.LUT R14, R14, 0xffff0000, RZ, 0xc0, !PT ;  /* 0xffff00000e0e7812 */ /* 0x000fe200078ec0ff */
[----:B------:R-:W-:-:S02]  /*09b0*/  FFMA.FTZ R31, R31, R38, R8 ;  /* 0x000000261f1f7223 */ /* 0x000fc40000010008 */
[C---:B------:R-:W-:Y:S01]  /*09c0*/  IMAD.U32 R8, R18.reuse, 0x10000, RZ ;  /* 0x0001000012087824 */ /* 0x040fe200078e00ff */
[----:B------:R-:W-:Y:S01]  /*09d0*/  LOP3.LUT R18, R18, 0xffff0000, RZ, 0xc0, !PT ;  /* 0xffff000012127812 */ /* 0x000fe200078ec0ff */
[C---:B------:R-:W-:Y:S02]  /*09e0*/  IMAD.U32 R15, R22.reuse, 0x10000, RZ ;  /* 0x00010000160f7824 */ /* 0x040fe400078e00ff */
[----:B------:R-:W-:Y:S02]  /*09f0*/  FFMA.FTZ R16, R17, R16, R20 ;  /* 0x0000001011107223 */ /* 0x000fe40000010014 */
[----:B------:R-:W-:Y:S01]  /*0a00*/  FFMA.FTZ R28, R9, R28, R31 ;  /* 0x0000001c091c7223 */ /* 0x000fe2000001001f */
[----:B------:R-:W-:Y:S01]  /*0a10*/  LOP3.LUT R9, R22, 0xffff0000, RZ, 0xc0, !PT ;  /* 0xffff000016097812 */ /* 0x000fe200078ec0ff */
[----:B------:R-:W-:Y:S01]  /*0a20*/  FFMA.FTZ R16, R8, R15, R16 ;  /* 0x0000000f08107223 */ /* 0x000fe20000010010 */
[----:B------:R-:W-:Y:S01]  /*0a30*/  SHF.L.U32 R8, R19, 0x10, RZ ;  /* 0x0000001013087819 */ /* 0x000fe200000006ff */
[C---:B------:R-:W-:Y:S01]  /*0a40*/  IMAD.U32 R10, R11.reuse, 0x10000, RZ ;  /* 0x000100000b0a7824 */ /* 0x040fe200078e00ff */
[----:B------:R-:W-:Y:S01]  /*0a50*/  LOP3.LUT R11, R11, 0xffff0000, RZ, 0xc0, !PT ;  /* 0xffff00000b0b7812 */ /* 0x000fe200078ec0ff */
[----:B------:R-:W-:Y:S01]  /*0a60*/  FFMA.FTZ R14, R33, R14, R28 ;  /* 0x0000000e210e7223 */ /* 0x000fe2000001001c */
[----:B------:R-:W-:Y:S01]  /*0a70*/  LOP3.LUT R19, R19, 0xffff0000, RZ, 0xc0, !PT ;  /* 0xffff000013137812 */ /* 0x000fe200078ec0ff */
[----:B------:R-:W-:-:S02]  /*0a80*/  IMAD.U32 R15, R23, 0x10000, RZ ;  /* 0x00010000170f7824 */ /* 0x000fc400078e00ff */
[----:B------:R-:W-:Y:S02]  /*0a90*/  FFMA.FTZ R9, R18, R9, R16 ;  /* 0x0000000912097223 */ /* 0x000fe40000010010 */
[----:B------:R-:W-:Y:S01]  /*0aa0*/  FFMA.FTZ R13, R10, R13, R14 ;  /* 0x0000000d0a0d7223 */ /* 0x000fe2000001000e */
[----:B------:R-:W-:Y:S01]  /*0ab0*/  LOP3.LUT R10, R23, 0xffff0000, RZ, 0xc0, !PT ;  /* 0xffff0000170a7812 */ /* 0x000fe200078ec0ff */
[----:B------:R-:W-:Y:S02]  /*0ac0*/  FFMA.FTZ R8, R8, R15, R9 ;  /* 0x0000000f08087223 */ /* 0x000fe40000010009 */
[----:B------:R-:W-:Y:S02]  /*0ad0*/  FFMA.FTZ R12, R11, R12, R13 ;  /* 0x0000000c0b0c7223 */ /* 0x000fe4000001000d */
[----:B------:R-:W-:-:S03]  /*0ae0*/  FFMA.FTZ R19, R19, R10, R8 ;  /* 0x0000000a13137223 */ /* 0x000fc60000010008 */
[----:B------:R-:W0:Y:S04]  /*0af0*/  SHFL.BFLY PT, R9, R12, 0x4, 0x1f ;  /* 0x0c801f000c097f89 */ /* 0x000e2800000e0000 */
[----:B------:R-:W1:Y:S01]  /*0b00*/  SHFL.BFLY PT, R8, R19, 0x4, 0x1f ;  /* 0x0c801f0013087f89 */ /* 0x000e6200000e0000 */
[----:B0-----:R-:W-:Y:S02]  /*0b10*/  FADD.FTZ R13, R12, R9 ;  /* 0x000000090c0d7221 */ /* 0x001fe40000010000 */
[----:B-1----:R-:W-:-:S03]  /*0b20*/  FADD.FTZ R9, R19, R8 ;  /* 0x0000000813097221 */ /* 0x002fc60000010000 */
[----:B------:R-:W0:Y:S01]  /*0b30*/  SHFL.BFLY PT, R14, R13, 0x2, 0x1f ;  /* 0x0c401f000d0e7f89 */ /* 0x000e2200000e0000 */
[----:B------:R-:W-:-:S03]  /*0b40*/  @P0 SHF.R.S32.HI R8, RZ, 0x1f, R35 ;  /* 0x0000001fff080819 */ /* 0x000fc60000011423 */
[----:B------:R-:W1:Y:S01]  /*0b50*/  SHFL.BFLY PT, R10, R9, 0x2, 0x1f ;  /* 0x0c401f00090a7f89 */ /* 0x000e6200000e0000 */
[----:B------:R-:W-:Y:S01]  /*0b60*/  @P0 LEA.HI R8, R8, R35, RZ, 0x6 ;  /* 0x0000002308080211 */ /* 0x000fe200078f30ff */
[----:B0-----:R-:W-:Y:S01]  /*0b70*/  FADD.FTZ R14, R13, R14 ;  /* 0x0000000e0d0e7221 */ /* 0x001fe20000010000 */
[----:B------:R-:W-:Y:S01]  /*0b80*/  SHF.L.U32 R13, R4, 0x2, RZ ;  /* 0x00000002040d7819 */ /* 0x000fe200000006ff */
[----:B-1----:R-:W-:Y:S01]  /*0b90*/  FADD.FTZ R11, R9, R10 ;  /* 0x0000000a090b7221 */ /* 0x002fe20000010000 */
[----:B------:R-:W-:Y:S01]  /*0ba0*/  HFMA2.MMA R10, -RZ, RZ, 0, 0 ;  /* 0x00000000ff0a7435 */ /* 0x000fe200000001ff */
[----:B------:R-:W-:Y:S01]  /*0bb0*/  IMAD.SHL.U32 R9, R5, 0x1000, RZ ;  /* 0x0000100005097824 */ /* 0x000fe200078e00ff */
[----:B------:R-:W0:Y:S04]  /*0bc0*/  SHFL.BFLY PT, R15, R14, 0x1, 0x1f ;  /* 0x0c201f000e0f7f89 */ /* 0x000e2800000e0000 */
[----:B------:R-:W-:Y:S01]  /*0bd0*/  @P0 LOP3.LUT R10, R8, 0xffffffc0, RZ, 0xc0, !PT ;  /* 0xffffffc0080a0812 */ /* 0x000fe200078ec0ff */
[----:B------:R-:W1:Y:S04]  /*0be0*/  SHFL.BFLY PT, R12, R11, 0x1, 0x1f ;  /* 0x0c201f000b0c7f89 */ /* 0x000e6800000e0000 */
[----:B------:R-:W-:-:S05]  /*0bf0*/  IMAD.SHL.U32 R8, R10, 0x40, RZ ;  /* 0x000000400a087824 */ /* 0x000fca00078e00ff */
[----:B------:R-:W-:Y:S02]  /*0c00*/  SHF.R.S32.HI R16, RZ, 0x1f, R8 ;  /* 0x0000001fff107819 */ /* 0x000fe40000011408 */
[--C-:B------:R-:W-:Y:S02]  /*0c10*/  IADD3 R8, P0, P4, R8, R13, R9.reuse ;  /* 0x0000000d08087210 */ /* 0x100fe40007c1e009 */
[----:B------:R-:W-:Y:S02]  /*0c20*/  SHF.R.S32.HI R9, RZ, 0x1f, R9 ;  /* 0x0000001fff097819 */ /* 0x000fe40000011409 */
[----:B------:R-:W-:-:S04]  /*0c30*/  SHF.R.S32.HI R13, RZ, 0x1f, R13 ;  /* 0x0000001fff0d7819 */ /* 0x000fc8000001140d */
[----:B------:R-:W-:Y:S01]  /*0c40*/  IADD3.X R9, R16, R13, R9, P0, P4 ;  /* 0x0000000d10097210 */ /* 0x000fe200007e8409 */
[----:B------:R-:W-:Y:S01]  /*0c50*/  IMAD R13, R25, c[0x0][0x220], RZ ;  /* 0x00008800190d7a24 */ /* 0x000fe200078e02ff */
[----:B------:R-:W-:Y:S01]  /*0c60*/  ISETP.NE.AND P0, PT, R40, RZ, PT ;  /* 0x000000ff2800720c */ /* 0x000fe20003f05270 */
[----:B0-----:R-:W-:Y:S02]  /*0c70*/  FADD.FTZ R16, R14, R15 ;  /* 0x0000000f0e107221 */ /* 0x001fe40000010000 */
[C---:B------:R-:W-:Y:S02]  /*0c80*/  IMAD R17, R6.reuse, c[0x0][0x224], R13 ;  /* 0x0000890006117a24 */ /* 0x040fe400078e020d */
[----:B------:R-:W-:-:S04]  /*0c90*/  IMAD.WIDE.U32 R8, R6, c[0x0][0x220], R8 ;  /* 0x0000880006087a25 */ /* 0x000fc800078e0008 */
[----:B-1----:R-:W-:-:S04]  /*0ca0*/  FADD.FTZ R15, R11, R12 ;  /* 0x0000000c0b0f7221 */ /* 0x002fc80000010000 */
[----:B------:R-:W-:Y:S05]  /*0cb0*/  @P0 BRA `(.L_x_889) ;  /* 0x0000012000000947 */ /* 0x000fea0003800000 */
[----:B------:R-:W-:Y:S01]  /*0cc0*/  SHF.R.S32.HI R14, RZ, 0x1f, R10 ;  /* 0x0000001fff0e7819 */ /* 0x000fe2000001140a */
[----:B------:R-:W-:Y:S01]  /*0cd0*/  IMAD R11, R25, c[0x0][0x1c8], RZ ;  /* 0x00007200190b7a24 */ /* 0x000fe200078e02ff */
[----:B------:R-:W-:-:S03]  /*0ce0*/  IADD3 R12, P0, R7, R10, RZ ;  /* 0x0000000a070c7210 */ /* 0x000fc60007f1e0ff */
[----:B------:R-:W-:Y:S01]  /*0cf0*/  IMAD R11, R6, c[0x0][0x1cc], R11 ;  /* 0x00007300060b7a24 */ /* 0x000fe200078e020b */
[----:B------:R-:W-:-:S05]  /*0d00*/  LEA.HI.X.SX32 R13, R7, R14, 0x1, P0 ;  /* 0x0000000e070d7211 */ /* 0x000fca00000f0eff */
[----:B------:R-:W-:-:S04]  /*0d10*/  IMAD.WIDE.U32 R12, R6, c[0x0][0x1c8], R12 ;  /* 0x00007200060c7a25 */ /* 0x000fc800078e000c */
[----:B------:R-:W-:Y:S02]  /*0d20*/  IMAD.IADD R13, R13, 0x1, R11 ;  /* 0x000000010d0d7824 */ /* 0x000fe400078e020b */
[----:B------:R-:W-:Y:S02]  /*0d30*/  IMAD R11, R27, c[0x0][0x1d0], RZ ;  /* 0x000074001b0b7a24 */ /* 0x000fe400078e02ff */
[----:B------:R-:W-:-:S04]  /*0d40*/  IMAD.WIDE.U32 R12, R34, c[0x0][0x1d0], R12 ;  /* 0x00007400220c7a25 */ /* 0x000fc800078e000c */
[----:B------:R-:W-:Y:S01]  /*0d50*/  IMAD R11, R34, c[0x0][0x1d4], R11 ;  /* 0x00007500220b7a24 */ /* 0x000fe200078e020b */
[----:B------:R-:W-:-:S04]  /*0d60*/  IADD3 R24, P0, R24, R12, RZ ;  /* 0x0000000c18187210 */ /* 0x000fc80007f1e0ff */
[----:B------:R-:W-:Y:S02]  /*0d70*/  IADD3.X R13, R26, R13, R11, P0, !PT ;  /* 0x0000000d1a0d7210 */ /* 0x000fe400007fe40b */
[C---:B------:R-:W-:Y:S02]  /*0d80*/  LEA R12, P0, R24.reuse, c[0x0][0x1b0], 0x2 ;  /* 0x00006c00180c7a11 */ /* 0x040fe400078010ff */
[----:B------:R-:W-:Y:S02]  /*0d90*/  FSEL R11, R15, RZ, !P3 ;  /* 0x000000ff0f0b7208 */ /* 0x000fe40005800000 */
[----:B------:R-:W-:Y:S02]  /*0da0*/  LEA.HI.X R13, R24, c[0x0][0x1b4], R13, 0x2, P0 ;  /* 0x00006d00180d7a11 */ /* 0x000fe400000f140d */
[----:B------:R-:W-:-:S03]  /*0db0*/  FSEL R15, R16, RZ, !P2 ;  /* 0x000000ff100f7208 */ /* 0x000fc60005000000 */
[----:B------:R0:W-:Y:S04]  /*0dc0*/  STG.E [R12.64], R11 ;  /* 0x0000000b0c007986 */ /* 0x0001e8000c101904 */
[----:B------:R0:W-:Y:S02]  /*0dd0*/  STG.E [R12.64+0x80], R15 ;  /* 0x0000800f0c007986 */ /* 0x0001e4000c101904 */
.L_x_889:
[----:B------:R-:W-:Y:S05]  /*0de0*/  BSYNC B0 ;  /* 0x0000000000007941 */ /* 0x000fea0003800000 */
.L_x_888:
[----:B------:R-:W-:Y:S01]  /*0df0*/  IADD3 R2, R2, 0x3f, RZ ;  /* 0x0000003f02027810 */ /* 0x000fe20007ffe0ff */
[----:B0-----:R-:W-:Y:S01]  /*0e00*/  IMAD R13, R27, c[0x0][0x228], RZ ;  /* 0x00008a001b0d7a24 */ /* 0x001fe200078e02ff */
[----:B------:R-:W-:Y:S01]  /*0e10*/  IADD3 R9, R9, R17, RZ ;  /* 0x0000001109097210 */ /* 0x000fe20007ffe0ff */
[----:B------:R-:W-:Y:S01]  /*0e20*/  BSSY B0, `(.L_x_890) ;  /* 0x0000022000007945 */ /* 0x000fe20003800000 */
[----:B------:R-:W-:Y:S01]  /*0e30*/  SHF.R.S32.HI R11, RZ, 0x1f, R2 ;  /* 0x0000001fff0b7819 */ /* 0x000fe20000011402 */
[C---:B------:R-:W-:Y:S01]  /*0e40*/  IMAD R13, R34.reuse, c[0x0][0x22c], R13 ;  /* 0x00008b00220d7a24 */ /* 0x040fe200078e020d */
[----:B------:R-:W-:Y:S01]  /*0e50*/  ISETP.NE.U32.AND P0, PT, RZ, c[0x0][0x238], PT ;  /* 0x00008e00ff007a0c */ /* 0x000fe20003f05070 */
[----:B------:R-:W-:Y:S01]  /*0e60*/  IMAD.WIDE.U32 R8, R34, c[0x0][0x228], R8 ;  /* 0x00008a0022087a25 */ /* 0x000fe200078e0008 */
[----:B------:R-:W-:-:S02]  /*0e70*/  LEA.HI R11, R11, R2, RZ, 0x6 ;  /* 0x000000020b0b7211 */ /* 0x000fc400078f30ff */
[----:B------:R-:W-:Y:S02]  /*0e80*/  ISETP.NE.AND.EX P0, PT, RZ, c[0x0][0x23c], PT, P0 ;  /* 0x00008f00ff007a0c */ /* 0x000fe40003f05300 */
[----:B------:R-:W-:Y:S02]  /*0e90*/  LOP3.LUT R2, R11, 0xffffffc0, RZ, 0xc0, !PT ;  /* 0xffffffc00b027812 */ /* 0x000fe400078ec0ff */
[----:B------:R-:W-:Y:S02]  /*0ea0*/  IADD3 R9, R9, R13, RZ ;  /* 0x0000000d09097210 */ /* 0x000fe40007ffe0ff */
[----:B------:R-:W-:Y:S01]  /*0eb0*/  LEA R12, P2, R8, c[0x0][0x208], 0x2 ;  /* 0x00008200080c7a11 */ /* 0x000fe200078410ff */
[----:B------:R-:W-:Y:S01]  /*0ec0*/  IMAD.IADD R11, R2, 0x1, -R7 ;  /* 0x00000001020b7824 */ /* 0x000fe200078e0a07 */
[----:B------:R-:W-:Y:S02]  /*0ed0*/  ISETP.NE.OR P0, PT, R4, RZ, !P0 ;  /* 0x000000ff0400720c */ /* 0x000fe40004705670 */
[----:B------:R-:W-:-:S02]  /*0ee0*/  LEA.HI.X R13, R8, c[0x0][0x20c], R9, 0x2, P2 ;  /* 0x00008300080d7a11 */ /* 0x000fc400010f1409 */
[----:B------:R-:W-:-:S13]  /*0ef0*/  ISETP.GE.OR P1, PT, R4, R11, P1 ;  /* 0x0000000b0400720c */ /* 0x000fda0000f26670 */
[----:B------:R-:W-:Y:S05]  /*0f00*/  @P1 BRA `(.L_x_891) ;  /* 0x0000013000001947 */ /* 0x000fea0003800000 */
[----:B------:R-:W-:Y:S01]  /*0f10*/  SHF.R.S32.HI R2, RZ, 0x1f, R7 ;  /* 0x0000001fff027819 */ /* 0x000fe20000011407 */
[----:B------:R-:W-:Y:S01]  /*0f20*/  IMAD R25, R25, c[0x0][0x1f8], RZ ;  /* 0x00007e0019197a24 */ /* 0x000fe200078e02ff */
[--C-:B------:R-:W-:Y:S01]  /*0f30*/  IADD3 R8, P1, P2, R10, R7, R4.reuse ;  /* 0x000000070a087210 */ /* 0x100fe20007a3e004 */
[----:B------:R-:W-:Y:S01]  /*0f40*/  IMAD R27, R27, c[0x0][0x200], RZ ;  /* 0x000080001b1b7a24 */ /* 0x000fe200078e02ff */
[----:B------:R-:W-:Y:S01]  /*0f50*/  SHF.R.S32.HI R7, RZ, 0x1f, R4 ;  /* 0x0000001fff077819 */ /* 0x000fe20000011404 */
[----:B------:R-:W-:Y:S01]  /*0f60*/  IMAD R25, R6, c[0x0][0x1fc], R25 ;  /* 0x00007f0006197a24 */ /* 0x000fe200078e0219 */
[----:B------:R-:W-:-:S04]  /*0f70*/  SHF.R.S32.HI R10, RZ, 0x1f, R10 ;  /* 0x0000001fff0a7819 */ /* 0x000fc8000001140a */
[----:B------:R-:W-:Y:S01]  /*0f80*/  IADD3.X R9, R10, R2, R7, P1, P2 ;  /* 0x000000020a097210 */ /* 0x000fe20000fe4407 */
[----:B------:R-:W-:Y:S01]  /*0f90*/  IMAD R7, R34, c[0x0][0x204], R27 ;  /* 0x0000810022077a24 */ /* 0x000fe200078e021b */
[C---:B-----5:R-:W-:Y:S01]  /*0fa0*/  FSETP.NEU.FTZ.AND P1, PT, R36.reuse, -INF , PT ;  /* 0xff8000002400780b */ /* 0x060fe20003f3d000 */
[----:B------:R-:W-:Y:S02]  /*0fb0*/  FMUL.FTZ R2, R36, 1.4426950216293334961 ;  /* 0x3fb8aa3b24027820 */ /* 0x000fe40000410000 */
[----:B------:R-:W-:-:S04]  /*0fc0*/  IMAD.WIDE.U32 R8, R6, c[0x0][0x1f8], R8 ;  /* 0x00007e0006087a25 */ /* 0x000fc800078e0008 */
[----:B------:R-:W-:-:S04]  /*0fd0*/  IMAD.IADD R9, R9, 0x1, R25 ;  /* 0x0000000109097824 */ /* 0x000fc800078e0219 */
[----:B------:R-:W-:-:S05]  /*0fe0*/  IMAD.WIDE.U32 R34, R34, c[0x0][0x200], R8 ;  /* 0x0000800022227a25 */ /* 0x000fca00078e0008 */
[----:B------:R-:W-:Y:S02]  /*0ff0*/  IADD3 R7, R35, R7, RZ ;  /* 0x0000000723077210 */ /* 0x000fe40007ffe0ff */
[----:B------:R-:W-:-:S04]  /*1000*/  LEA R8, P2, R34, c[0x0][0x1f0], 0x2 ;  /* 0x00007c0022087a11 */ /* 0x000fc800078410ff */
[----:B------:R-:W-:Y:S02]  /*1010*/  LEA.HI.X R9, R34, c[0x0][0x1f4], R7, 0x2, P2 ;  /* 0x00007d0022097a11 */ /* 0x000fe400010f1407 */
[----:B------:R-:W-:-:S05]  /*1020*/  FSEL R7, R2, RZ, P1 ;  /* 0x000000ff02077208 */ /* 0x000fca0000800000 */
[----:B------:R0:W-:Y:S02]  /*1030*/  STG.E [R8.64], R7 ;  /* 0x0000000708007986 */ /* 0x0001e4000c101904 */
.L_x_891:
[----:B------:R-:W-:Y:S05]  /*1040*/  BSYNC B0 ;  /* 0x0000000000007941 */ /* 0x000fea0003800000 */
.L_x_890:
[----:B------:R1:W-:Y:S04]  /*1050*/  STG.E.128 [R12.64], RZ ;  /* 0x000000ff0c007986 */ /* 0x0003e8000c101d04 */
[----:B------:R1:W-:Y:S04]  /*1060*/  STG.E.128 [R12.64+0x1000], RZ ;  /* 0x001000ff0c007986 */ /* 0x0003e8000c101d04 */
[----:B------:R1:W-:Y:S04]  /*1070*/  STG.E.128 [R12.64+0x2000], RZ ;  /* 0x002000ff0c007986 */ /* 0x0003e8000c101d04 */
[----:B------:R1:W-:Y:S01]  /*1080*/  STG.E.128 [R12.64+0x3000], RZ ;  /* 0x003000ff0c007986 */ /* 0x0003e2000c101d04 */
[----:B------:R-:W-:Y:S05]  /*1090*/  @P0 EXIT ;  /* 0x000000000000094d */ /* 0x000fea0003800000 */
[----:B------:R-:W-:-:S04]  /*10a0*/  IMAD R5, R5, c[0x0][0x230], R0 ;  /* 0x00008c0005057a24 */ /* 0x000fc800078e0200 */
[----:B------:R-:W-:-:S04]  /*10b0*/  IMAD R2, R5, c[0x0][0x170], R6 ;  /* 0x00005c0005027a24 */ /* 0x000fc800078e0206 */
[----:B------:R-:W-:-:S05]  /*10c0*/  IMAD.WIDE R2, R2, R3, c[0x0][0x238] ;  /* 0x00008e0002027625 */ /* 0x000fca00078e0203 */
[----:B------:R-:W-:Y:S01]  /*10d0*/  STG.E [R2.64], RZ ;  /* 0x000000ff02007986 */ /* 0x000fe2000c101904 */
[----:B------:R-:W-:Y:S05]  /*10e0*/  EXIT ;  /* 0x000000000000794d */ /* 0x000fea0003800000 */
.L_x_892:
        /* <DEDUP_REMOVED lines=9> */
.L_x_1824:


//--------------------- .text._ZN7cutlass13device_kernelIN5flash19enable_sm80_to_sm89INS1_16FlashAttnBwdSm80INS1_25CollectiveMainloopBwdSm80ILi2ELi2EN4cute5tupleIJNS5_1CILi128EEES8_NS7_ILi64EEEEEENS_10bfloat16_tEfNS_4arch4Sm80ELb0ELb0ELb0ELb0ELb0ELb0ELb0ELb0ELi2ELi4ELi4ELi4ELb0EEENS1_21CollectiveEpilogueBwdISA_SB_SD_Li256ELb0ELb0ELi2EEENS1_19SingleTileSchedulerILb0ELb0ELb0ELi128EEEEEEEEEvNT_6ParamsE --------------------------
	.section	.text._ZN7cutlass13device_kernelIN5flash19enable_sm80_to_sm89INS1_16FlashAttnBwdSm80INS1_25CollectiveMainloopBwdSm80ILi2ELi2EN4cute5tupleIJNS5_1CILi128EEES8_NS7_ILi64EEEEEENS_10bfloat16_tEfNS_4arch4Sm80ELb0ELb0ELb0ELb0ELb0ELb0ELb0ELb0ELi2ELi4ELi4ELi4ELb0EEENS1_21CollectiveEpilogueBwdISA_SB_SD_Li256ELb0ELb0ELi2EEENS1_19SingleTileSchedulerILb0ELb0ELb0ELi128EEEEEEEEEvNT_6ParamsE,"ax",@progbits
	.sectioninfo	@"SHI_REGISTERS=255"
	.align	128
.text._ZN7cutlass13device_kernelIN5flash19enable_sm80_to_sm89INS1_16FlashAttnBwdSm80INS1_25CollectiveMainloopBwdSm80ILi2ELi2EN4cute5tupleIJNS5_1CILi128EEES8_NS7_ILi64EEEEEENS_10bfloat16_tEfNS_4arch4Sm80ELb0ELb0ELb0ELb0ELb0ELb0ELb0ELb0ELi2ELi4ELi4ELi4ELb0EEENS1_21CollectiveEpilogueBwdISA_SB_SD_Li256ELb0ELb0ELi2EEENS1_19SingleTileSchedulerILb0ELb0ELb0ELi128EEEEEEEEEvNT_6ParamsE:
        .type           _ZN7cutlass13device_kernelIN5flash19enable_sm80_to_sm89INS1_16FlashAttnBwdSm80INS1_25CollectiveMainloopBwdSm80ILi2ELi2EN4cute5tupleIJNS5_1CILi128EEES8_NS7_ILi64EEEEEENS_10bfloat16_tEfNS_4arch4Sm80ELb0ELb0ELb0ELb0ELb0ELb0ELb0ELb0ELi2ELi4ELi4ELi4ELb0EEENS1_21CollectiveEpilogueBwdISA_SB_SD_Li256ELb0ELb0ELi2EEENS1_19SingleTileSchedulerILb0ELb0ELb0ELi128EEEEEEEEEvNT_6ParamsE,@function
        .size           _ZN7cutlass13device_kernelIN5flash19enable_sm80_to_sm89INS1_16FlashAttnBwdSm80INS1_25CollectiveMainloopBwdSm80ILi2ELi2EN4cute5tupleIJNS5_1CILi128EEES8_NS7_ILi64EEEEEENS_10bfloat16_tEfNS_4arch4Sm80ELb0ELb0ELb0ELb0ELb0ELb0ELb0ELb0ELi2ELi4ELi4ELi4ELb0EEENS1_21CollectiveEpilogueBwdISA_SB_SD_Li256ELb0ELb0ELi2EEENS1_19SingleTileSchedulerILb0ELb0ELb0ELi128EEEEEEEEEvNT_6ParamsE,(.L_x_1825 - _ZN7cutlass13device_kernelIN5flash19enable_sm80_to_sm89INS1_16FlashAttnBwdSm80INS1_25CollectiveMainloopBwdSm80ILi2ELi2EN4cute5tupleIJNS5_1CILi128EEES8_NS7_ILi64EEEEEENS_10bfloat16_tEfNS_4arch4Sm80ELb0ELb0ELb0ELb0ELb0ELb0ELb0ELb0ELi2ELi4ELi4ELi4ELb0EEENS1_21CollectiveEpilogueBwdISA_SB_SD_Li256ELb0ELb0ELi2EEENS1_19SingleTileSchedulerILb0ELb0ELb0ELi128EEEEEEEEEvNT_6ParamsE)
        .other          _ZN7cutlass13device_kernelIN5flash19enable_sm80_to_sm89INS1_16FlashAttnBwdSm80INS1_25CollectiveMainloopBwdSm80ILi2ELi2EN4cute5tupleIJNS5_1CILi128EEES8_NS7_ILi64EEEEEENS_10bfloat16_tEfNS_4arch4Sm80ELb0ELb0ELb0ELb0ELb0ELb0ELb0ELb0ELi2ELi4ELi4ELi4ELb0EEENS1_21CollectiveEpilogueBwdISA_SB_SD_Li256ELb0ELb0ELi2EEENS1_19SingleTileSchedulerILb0ELb0ELb0ELi128EEEEEEEEEvNT_6ParamsE,@"STO_CUDA_ENTRY STV_DEFAULT"
_ZN7cutlass13device_kernelIN5flash19enable_sm80_to_sm89INS1_16FlashAttnBwdSm80INS1_25CollectiveMainloopBwdSm80ILi2ELi2EN4cute5tupleIJNS5_1CILi128EEES8_NS7_ILi64EEEEEENS_10bfloat16_tEfNS_4arch4Sm80ELb0ELb0ELb0ELb0ELb0ELb0ELb0ELb0ELi2ELi4ELi4ELi4ELb0EEENS1_21CollectiveEpilogueBwdISA_SB_SD_Li256ELb0ELb0ELi2EEENS1_19SingleTileSchedulerILb0ELb0ELb0ELi128EEEEEEEEEvNT_6ParamsE:
[----:B------:R-:W-:Y:S02]  /*0000*/  MOV R1, c[0x0][0x28] ;  /* 0x00000a0000017a02 */ /* 0x000fe40000000f00 */
[----:B------:R-:W1:Y:S02]  /*0010*/  S2UR UR23, SR_CTAID.Z ;  /* 0x00000000001779c3 */ /* 0x000e640000002700 */
[----:B-1----:R-:W-:-:S13]  /*0020*/  ISETP.LE.AND P0, PT, RZ, UR23, PT ;  /* 0x00000017ff007c0c */ /* 0x002fda000bf03270 */
[----:B------:R-:W-:Y:S05]  /*0030*/  @!P0 EXIT ;  /* 0x000000000000894d */ /* 0x000fea0003800000 */
[----:B------:R-:W1:Y:S01]  /*0040*/  S2R R12, SR_TID.X ;  /* 0x00000000000c7919 */ /* 0x000e620000002100 */
[----:B------:R-:W-:Y:S01]  /*0050*/  IMAD.MOV.U32 R0, RZ, RZ, c[0x0][0x248] ;  /* 0x00009200ff007624 */ /* 0x000fe200078e00ff */
[----:B------:R-:W-:Y:S01]  /*0060*/  ULDC.64 UR6, c[0x0][0x188] ;  /* 0x0000620000067ab9 */ /* 0x000fe20000000a00 */
[----:B------:R-:W-:Y:S01]  /*0070*/  IMAD.MOV.U32 R6, RZ, RZ, -0x80 ;  /* 0xffffff80ff067424 */ /* 0x000fe200078e00ff */
[----:B------:R-:W2:Y:S01]  /*0080*/  S2R R5, SR_CTAID.Y ;  /* 0x0000000000057919 */ /* 0x000ea20000002600 */
[----:B------:R-:W-:Y:S01]  /*0090*/  UIMAD.WIDE.U32 UR14, UR23, UR6, URZ ;  /* 0x00000006170e72a5 */ /* 0x000fe2000f8e003f */
[----:B------:R-:W-:Y:S01]  /*00a0*/  ISETP.NE.AND P0, PT, R0, 0x1, PT ;  /* 0x000000010000780c */ /* 0x000fe20003f05270 */
[----:B------:R-:W-:Y:S01]  /*00b0*/  USHF.R.S32.HI UR8, URZ, 0x1f, UR23 ;  /* 0x0000001f3f087899 */ /* 0x000fe20008011417 */
[----:B------:R-:W3:Y:S01]  /*00c0*/  S2R R233, SR_CTAID.X ;  /* 0x0000000000e97919 */ /* 0x000ee20000002500 */
[----:B------:R-:W-:Y:S02]  /*00d0*/  ULDC.64 UR4, c[0x0][0x1e8] ;  /* 0x00007a0000047ab9 */ /* 0x000fe40000000a00 */
[----:B------:R-:W-:-:S02]  /*00e0*/  UIMAD UR6, UR8, UR6, URZ ;  /* 0x00000006080672a4 */ /* 0x000fc4000f8e023f */
[----:B------:R-:W-:Y:S02]  /*00f0*/  UIMAD UR4, UR8, UR4, URZ ;  /* 0x00000004080472a4 */ /* 0x000fe4000f8e023f */
[----:B------:R-:W-:Y:S02]  /*0100*/  UIMAD UR7, UR23, UR7, UR6 ;  /* 0x00000007170772a4 */ /* 0x000fe4000f8e0206 */
[----:B------:R-:W-:Y:S02]  /*0110*/  UIMAD UR6, UR23, UR5, UR4 ;  /* 0x00000005170672a4 */ /* 0x000fe4000f8e0204 */
[----:B------:R-:W-:Y:S02]  /*0120*/  UMOV UR20, 0x6 ;  /* 0x0000000600147882 */ /* 0x000fe40000000000 */
[----:B------:R-:W-:Y:S02]  /*0130*/  ULDC.64 UR4, c[0x0][0x1b8] ;  /* 0x00006e0000047ab9 */ /* 0x000fe40000000a00 */
[----:B------:R-:W-:Y:S01]  /*0140*/  UIMAD UR4, UR8, UR4, URZ ;  /* 0x00000004080472a4 */ /* 0x000fe2000f8e023f */
[----:B-1----:R-:W-:Y:S01]  /*0150*/  SHF.R.S32.HI R16, RZ, 0x1f, R12 ;  /* 0x0000001fff107819 */ /* 0x002fe2000001140c */
[----:B------:R-:W-:Y:S01]  /*0160*/  IMAD.SHL.U32 R240, R12, 0x4, RZ ;  /* 0x000000040cf07824 */ /* 0x000fe200078e00ff */
[----:B------:R-:W-:-:S02]  /*0170*/  ULDC.64 UR26, c[0x0][0x118] ;  /* 0x00004600001a7ab9 */ /* 0x000fc40000000a00 */
[----:B------:R-:W-:Y:S01]  /*0180*/  LEA.HI R238, R16, R12, RZ, 0x3 ;  /* 0x0000000c10ee7211 */ /* 0x000fe200078f18ff */
[----:B--2---:R-:W-:Y:S01]  /*0190*/  @P0 IMAD.HI.U32 R0, R5, c[0x0][0x24c], RZ ;  /* 0x0000930005000a27 */ /* 0x004fe200078e00ff */
[--C-:B------:R-:W-:Y:S01]  /*01a0*/  SHF.R.S32.HI R4, RZ, 0x1f, R5.reuse ;  /* 0x0000001fff047819 */ /* 0x100fe20000011405 */
[----:B------:R-:W-:Y:S01]  /*01b0*/  UIMAD UR4, UR23, UR5, UR4 ;  /* 0x00000005170472a4 */ /* 0x000fe2000f8e0204 */
[----:B------:R-:W-:Y:S01]  /*01c0*/  LOP3.LUT R10, R238, 0xfffffff8, RZ, 0xc0, !PT ;  /* 0xfffffff8ee0a7812 */ /* 0x000fe200078ec0ff */
[----:B------:R-:W-:Y:S01]  /*01d0*/  IMAD.MOV.U32 R8, RZ, RZ, R5 ;  /* 0x000000ffff087224 */ /* 0x000fe200078e0005 */
[----:B------:R-:W-:Y:S01]  /*01e0*/  SHF.R.S32.HI R238, RZ, 0x3, R238 ;  /* 0x00000003ffee7819 */ /* 0x000fe200000114ee */
[----:B---3--:R-:W-:Y:S01]  /*01f0*/  IMAD R6, R233, R6, c[0x0][0x198] ;  /* 0x00006600e9067624 */ /* 0x008fe200078e0206 */
[----:B------:R-:W-:Y:S01]  /*0200*/  @P0 SHF.R.U32.HI R8, RZ, c[0x0][0x250], R0 ;  /* 0x00009400ff080a19 */ /* 0x000fe20000011600 */
[----:B------:R-:W-:Y:S01]  /*0210*/  IMAD.IADD R10, R12, 0x1, -R10 ;  /* 0x000000010c0a7824 */ /* 0x000fe200078e0a0a */
[--C-:B------:R-:W-:Y:S01]  /*0220*/  SHF.R.S32.HI R239, RZ, 0x1f, R238.reuse ;  /* 0x0000001fffef7819 */ /* 0x100fe200000114ee */
[----:B------:R-:W-:Y:S01]  /*0230*/  IMAD.IADD R2, R6, 0x1, -R238 ;  /* 0x0000000106027824 */ /* 0x000fe200078e0aee */
[----:B------:R-:W-:Y:S01]  /*0240*/  SHF.R.S32.HI R0, RZ, 0x1f, R8 ;  /* 0x0000001fff007819 */ /* 0x000fe20000011408 */
[----:B------:R-:W-:Y:S01]  /*0250*/  IMAD.SHL.U32 R242, R10, 0x8, RZ ;  /* 0x000000080af27824 */ /* 0x000fe200078e00ff */
[----:B------:R-:W-:Y:S01]  /*0260*/  SHF.R.S32.HI R241, RZ, 0x1f, R240 ;  /* 0x0000001ffff17819 */ /* 0x000fe200000114f0 */
[----:B------:R-:W-:Y:S01]  /*0270*/  IMAD R231, R239, c[0x0][0x178], RZ ;  /* 0x00005e00efe77a24 */ /* 0x000fe200078e02ff */
[----:B------:R-:W-:Y:S01]  /*0280*/  ISETP.GE.AND P4, PT, R2, 0x1, PT ;  /* 0x000000010200780c */ /* 0x000fe20003f86270 */
[----:B------:R-:W-:Y:S01]  /*0290*/  IMAD.WIDE.U32 R14, R238, c[0x0][0x178], RZ ;  /* 0x00005e00ee0e7a25 */ /* 0x000fe200078e00ff */
[----:B------:R-:W-:-:S02]  /*02a0*/  SHF.R.S32.HI R243, RZ, 0x1f, R242 ;  /* 0x0000001ffff37819 */ /* 0x000fc400000114f2 */
[----:B------:R-:W-:Y:S01]  /*02b0*/  ISETP.GE.AND P3, PT, R2, 0x21, PT ;  /* 0x000000210200780c */ /* 0x000fe20003f66270 */
[----:B------:R-:W-:Y:S01]  /*02c0*/  IMAD R231, R238, c[0x0][0x17c], R231 ;  /* 0x00005f00eee77a24 */ /* 0x000fe200078e02e7 */
[C---:B------:R-:W-:Y:S01]  /*02d0*/  ISETP.GE.AND P2, PT, R2.reuse, 0x41, PT ;  /* 0x000000410200780c */ /* 0x040fe20003f46270 */
[----:B------:R-:W-:Y:S01]  /*02e0*/  IMAD.WIDE.U32 R18, R5, c[0x0][0x180], R242 ;  /* 0x0000600005127a25 */ /* 0x000fe200078e00f2 */
[----:B------:R-:W-:Y:S02]  /*02f0*/  ISETP.GE.AND P1, PT, R2, 0x61, PT ;  /* 0x000000610200780c */ /* 0x000fe40003f26270 */
[-C--:B------:R-:W-:Y:S01]  /*0300*/  LEA.HI R234, R16, R12.reuse, RZ, 0x6 ;  /* 0x0000000c10ea7211 */ /* 0x080fe200078f30ff */
[----:B------:R-:W-:Y:S01]  /*0310*/  IMAD R2, R0, c[0x0][0x1e0], RZ ;  /* 0x0000780000027a24 */ /* 0x000fe200078e02ff */
[----:B------:R-:W-:Y:S01]  /*0320*/  IADD3 R7, P5, P0, R14, UR14, R18 ;  /* 0x0000000e0e077c10 */ /* 0x000fe2000f8be012 */
[----:B------:R-:W-:Y:S01]  /*0330*/  IMAD R3, R4, c[0x0][0x180], RZ ;  /* 0x0000600004037a24 */ /* 0x000fe200078e02ff */
[----:B------:R-:W-:Y:S01]  /*0340*/  UIADD3 UR14, UR15, UR7, URZ ;  /* 0x000000070f0e7290 */ /* 0x000fe2000fffe03f */
[----:B------:R-:W-:Y:S01]  /*0350*/  IMAD.IADD R231, R15, 0x1, R231 ;  /* 0x000000010fe77824 */ /* 0x000fe200078e02e7 */
[----:B------:R-:W-:Y:S01]  /*0360*/  ISETP.GE.OR P6, PT, R242, c[0x0][0x1cc], !P4 ;  /* 0x00007300f2007a0c */ /* 0x000fe200067c6670 */
[----:B------:R-:W-:Y:S01]  /*0370*/  IMAD R2, R8, c[0x0][0x1e4], R2 ;  /* 0x0000790008027a24 */ /* 0x000fe200078e0202 */
[----:B------:R-:W-:Y:S01]  /*0380*/  ISETP.GE.OR P4, PT, R242, c[0x0][0x19c], !P4 ;  /* 0x00006700f2007a0c */ /* 0x000fe20006786670 */
[----:B------:R-:W-:Y:S01]  /*0390*/  IMAD.WIDE.U32 R14, R8, c[0x0][0x1e0], R242 ;  /* 0x00007800080e7a25 */ /* 0x000fe200078e00f2 */
[----:B------:R-:W-:-:S03]  /*03a0*/  LEA.HI R11, R16, R12, RZ, 0x4 ;  /* 0x0000000c100b7211 */ /* 0x000fc600078f20ff */
[----:B------:R-:W-:Y:S02]  /*03b0*/  IMAD R3, R5, c[0x0][0x184], R3 ;  /* 0x0000610005037a24 */ /* 0x000fe400078e0203 */
[----:B------:R-:W-:Y:S02]  /*03c0*/  IMAD R0, R0, c[0x0][0x1b0], RZ ;  /* 0x00006c0000007a24 */ /* 0x000fe400078e02ff */
[----:B------:R-:W-:Y:S02]  /*03d0*/  IMAD.IADD R15, R15, 0x1, R2 ;  /* 0x000000010f0f7824 */ /* 0x000fe400078e0202 */
[----:B------:R-:W-:Y:S02]  /*03e0*/  IMAD.IADD R2, R19, 0x1, R3 ;  /* 0x0000000113027824 */ /* 0x000fe400078e0203 */
[----:B------:R-:W-:Y:S02]  /*03f0*/  IMAD.SHL.U32 R3, R238, 0x40, RZ ;  /* 0x00000040ee037824 */ /* 0x000fe400078e00ff */
[C---:B------:R-:W-:Y:S01]  /*0400*/  IMAD R0, R8.reuse, c[0x0][0x1b4], R0 ;  /* 0x00006d0008007a24 */ /* 0x040fe200078e0200 */
[----:B------:R-:W-:Y:S01]  /*0410*/  IADD3.X R2, R231, UR14, R2, P5, P0 ;  /* 0x0000000ee7027c10 */ /* 0x000fe2000afe0402 */
[----:B------:R-:W-:Y:S01]  /*0420*/  IMAD.WIDE.U32 R20, R8, c[0x0][0x1b0], R242 ;  /* 0x00006c0008147a25 */ /* 0x000fe200078e00f2 */
[----:B------:R-:W-:-:S03]  /*0430*/  LOP3.LUT R3, R3, 0x1c0, RZ, 0xc0, !PT ;  /* 0x000001c003037812 */ /* 0x000fc600078ec0ff */
[----:B------:R-:W-:Y:S01]  /*0440*/  IMAD.IADD R21, R21, 0x1, R0 ;  /* 0x0000000115157824 */ /* 0x000fe200078e0200 */
[----:B------:R-:W-:Y:S01]  /*0450*/  LOP3.LUT R0, R3, 0x38, R242, 0xf8, !PT ;  /* 0x0000003803007812 */ /* 0x000fe200078ef8f2 */
[----:B------:R-:W-:Y:S01]  /*0460*/  IMAD.U32 R8, RZ, RZ, UR23 ;  /* 0x00000017ff087e24 */ /* 0x000fe2000f8e00ff */
[----:B------:R-:W-:Y:S01]  /*0470*/  SHF.R.U32.HI R3, RZ, 0x3, R3 ;  /* 0x00000003ff037819 */ /* 0x000fe20000011603 */
[----:B------:R-:W-:Y:S02]  /*0480*/  IMAD.U32 R18, RZ, RZ, UR23 ;  /* 0x00000017ff127e24 */ /* 0x000fe4000f8e00ff */
[----:B------:R-:W-:Y:S01]  /*0490*/  IMAD.WIDE.U32 R8, R8, c[0x0][0x1e8], R14 ;  /* 0x00007a0008087a25 */ /* 0x000fe200078e000e */
[----:B------:R-:W-:Y:S02]  /*04a0*/  LEA R14, P0, R7, c[0x0][0x160], 0x1 ;  /* 0x00005800070e7a11 */ /* 0x000fe400078008ff */
[----:B------:R-:W-:Y:S01]  /*04b0*/  LOP3.LUT R3, R0, R3, RZ, 0x3c, !PT ;  /* 0x0000000300037212 */ /* 0x000fe200078e3cff */
[----:B------:R-:W-:Y:S01]  /*04c0*/  IMAD.WIDE.U32 R18, R18, c[0x0][0x1b8], R20 ;  /* 0x00006e0012127a25 */ /* 0x000fe200078e0014 */
[----:B------:R-:W-:-:S02]  /*04d0*/  IADD3 R9, R9, UR6, RZ ;  /* 0x0000000609097c10 */ /* 0x000fc4000fffe0ff */
[----:B------:R-:W-:Y:S01]  /*04e0*/  LEA.HI.X R15, R7, c[0x0][0x164], R2, 0x1, P0 ;  /* 0x00005900070f7a11 */ /* 0x000fe200000f0c02 */
[----:B------:R-:W-:Y:S01]  /*04f0*/  IMAD.WIDE R20, R233, 0x80, R238 ;  /* 0x00000080e9147825 */ /* 0x000fe200078e02ee */
[----:B------:R-:W-:Y:S01]  /*0500*/  IADD3 R19, R19, UR4, RZ ;  /* 0x0000000413137c10 */ /* 0x000fe2000fffe0ff */
[----:B------:R-:W-:Y:S02]  /*0510*/  ULDC.64 UR4, c[0x0][0x278] ;  /* 0x00009e0000047ab9 */ /* 0x000fe40000000a00 */
[C---:B------:R-:W-:Y:S01]  /*0520*/  IMAD R0, R21.reuse, c[0x0][0x1d8], RZ ;  /* 0x0000760015007a24 */ /* 0x040fe200078e02ff */
[----:B------:R-:W-:Y:S01]  /*0530*/  UIMAD UR16, UR8, UR4, URZ ;  /* 0x00000004081072a4 */ /* 0x000fe2000f8e023f */
[C---:B------:R-:W-:Y:S01]  /*0540*/  IMAD.WIDE.U32 R22, R20.reuse, c[0x0][0x1d8], R8 ;  /* 0x0000760014167a25 */ /* 0x040fe200078e0008 */
[----:B------:R-:W-:Y:S02]  /*0550*/  UIMAD.WIDE.U32 UR10, UR23, UR4, URZ ;  /* 0x00000004170a72a5 */ /* 0x000fe4000f8e003f */
[----:B------:R-:W-:Y:S01]  /*0560*/  UIMAD UR16, UR23, UR5, UR16 ;  /* 0x00000005171072a4 */ /* 0x000fe2000f8e0210 */
[----:B------:R-:W-:Y:S01]  /*0570*/  IMAD R2, R20, c[0x0][0x1dc], R0 ;  /* 0x0000770014027a24 */ /* 0x000fe200078e0200 */
[----:B------:R-:W-:Y:S01]  /*0580*/  LEA R8, P0, R22, c[0x0][0x1c0], 0x1 ;  /* 0x0000700016087a11 */ /* 0x000fe200078008ff */
[----:B------:R-:W-:Y:S01]  /*0590*/  IMAD R0, R21, c[0x0][0x1a8], RZ ;  /* 0x00006a0015007a24 */ /* 0x000fe200078e02ff */
[----:B------:R-:W-:Y:S01]  /*05a0*/  ULDC.64 UR4, c[0x0][0x1d8] ;  /* 0x0000760000047ab9 */ /* 0x000fe20000000a00 */
[----:B------:R-:W-:Y:S01]  /*05b0*/  IMAD.IADD R2, R23, 0x1, R2 ;  /* 0x0000000117027824 */ /* 0x000fe200078e0202 */
[----:B------:R-:W-:Y:S01]  /*05c0*/  USHF.L.U32 UR6, UR4, 0x6, URZ ;  /* 0x0000000604067899 */ /* 0x000fe2000800063f */
[C---:B------:R-:W-:Y:S01]  /*05d0*/  IMAD R0, R20.reuse, c[0x0][0x1ac], R0 ;  /* 0x00006b0014007a24 */ /* 0x040fe200078e0200 */
[----:B------:R-:W-:Y:S01]  /*05e0*/  UIADD3 UR16, UR11, UR16, URZ ;  /* 0x000000100b107290 */ /* 0x000fe2000fffe03f */
[----:B------:R-:W-:Y:S01]  /*05f0*/  IMAD.WIDE.U32 R20, R20, c[0x0][0x1a8], R18 ;  /* 0x00006a0014147a25 */ /* 0x000fe200078e0012 */
[----:B------:R-:W-:Y:S01]  /*0600*/  LEA.HI.X R9, R22, c[0x0][0x1c4], R2, 0x1, P0 ;  /* 0x0000710016097a11 */ /* 0x000fe200000f0c02 */
[----:B------:R-:W-:-:S02]  /*0610*/  USHF.L.U64.HI UR7, UR4, UR20, UR5 ;  /* 0x0000001404077299 */ /* 0x000fc40008010205 */
[----:B------:R-:W-:Y:S01]  /*0620*/  IMAD.IADD R0, R21, 0x1, R0 ;  /* 0x0000000115007824 */ /* 0x000fe200078e0200 */
[----:B------:R-:W-:Y:S01]  /*0630*/  LEA R18, P0, R20, c[0x0][0x190], 0x1 ;  /* 0x0000640014127a11 */ /* 0x000fe200078008ff */
[----:B------:R-:W-:Y:S01]  /*0640*/  IMAD.SHL.U32 R234, R234, 0x8, RZ ;  /* 0x00000008eaea7824 */ /* 0x000fe200078e00ff */
[----:B------:R-:W-:Y:S01]  /*0650*/  ULDC.64 UR4, c[0x0][0x290] ;  /* 0x0000a40000047ab9 */ /* 0x000fe20000000a00 */
[----:B------:R-:W-:Y:S01]  /*0660*/  IMAD.WIDE.U32 R26, R5, c[0x0][0x288], R240 ;  /* 0x0000a200051a7a25 */ /* 0x000fe200078e00f0 */
[----:B------:R-:W-:Y:S01]  /*0670*/  LEA.HI.X R19, R20, c[0x0][0x194], R0, 0x1, P0 ;  /* 0x0000650014137a11 */ /* 0x000fe200000f0c00 */
[----:B------:R-:W-:Y:S01]  /*0680*/  UIMAD UR9, UR8, UR4, URZ ;  /* 0x00000004080972a4 */ /* 0x000fe2000f8e023f */
[----:B------:R-:W-:Y:S01]  /*0690*/  LOP3.LUT R234, R3, 0xfffffe00, R234, 0xf8, !PT ;  /* 0xfffffe0003ea7812 */ /* 0x000fe200078ef8ea */
[----:B------:R-:W-:Y:S01]  /*06a0*/  IMAD R0, R4, c[0x0][0x270], RZ ;  /* 0x00009c0004007a24 */ /* 0x000fe200078e02ff */
[----:B------:R-:W-:Y:S01]  /*06b0*/  IADD3 R22, P0, R8, UR6, RZ ;  /* 0x0000000608167c10 */ /* 0x000fe2000ff1e0ff */
[----:B------:R-:W-:Y:S01]  /*06c0*/  IMAD.WIDE.U32 R20, R5, c[0x0][0x270], R240 ;  /* 0x00009c0005147a25 */ /* 0x000fe200078e00f0 */
[----:B------:R-:W-:-:S02]  /*06d0*/  UIMAD UR5, UR23, UR5, UR9 ;  /* 0x00000005170572a4 */ /* 0x000fc4000f8e0209 */
[----:B------:R-:W-:Y:S01]  /*06e0*/  IADD3.X R23, R9, UR7, RZ, P0, !PT ;  /* 0x0000000709177c10 */ /* 0x000fe200087fe4ff */
[----:B------:R-:W-:Y:S01]  /*06f0*/  IMAD R0, R5, c[0x0][0x274], R0 ;  /* 0x00009d0005007a24 */ /* 0x000fe200078e0200 */
[----:B------:R-:W-:Y:S01]  /*0700*/  IADD3 R2, P5, R20, UR10, RZ ;  /* 0x0000000a14027c10 */ /* 0x000fe2000ffbe0ff */
[----:B------:R-:W-:Y:S01]  /*0710*/  IMAD.SHL.U32 R234, R234, 0x2, RZ ;  /* 0x00000002eaea7824 */ /* 0x000fe200078e00ff */
[----:B------:R-:W-:Y:S01]  /*0720*/  UIMAD.WIDE.U32 UR10, UR23, UR4, URZ ;  /* 0x00000004170a72a5 */ /* 0x000fe2000f8e003f */
[----:B------:R-:W-:Y:S01]  /*0730*/  IMAD R232, R239, c[0x0][0x208], RZ ;  /* 0x00008200efe87a24 */ /* 0x000fe200078e02ff */
[----:B------:R-:W-:Y:S02]  /*0740*/  IADD3.X R0, R21, UR16, R0, P5, !PT ;  /* 0x0000001015007c10 */ /* 0x000fe4000affe400 */
[----:B------:R-:W-:Y:S01]  /*0750*/  ISETP.GE.OR P5, PT, R242, c[0x0][0x1cc], !P3 ;  /* 0x00007300f2007a0c */ /* 0x000fe20005fa6670 */
[----:B------:R1:W-:Y:S01]  /*0760*/  LDGSTS.E.BYPASS.LTC128B.128 [R234+0x4080], [R8.64], !P6 ;  /* 0x0408000008ea7fae */ /* 0x0003e2000f101d5a */
[----:B------:R-:W-:Y:S01]  /*0770*/  LEA R20, P0, R2, c[0x0][0x258], 0x2 ;  /* 0x0000960002147a11 */ /* 0x000fe200078010ff */
[----:B------:R-:W-:Y:S01]  /*0780*/  UIADD3 UR17, UR11, UR5, URZ ;  /* 0x000000050b117290 */ /* 0x000fe2000fffe03f */
[----:B------:R-:W-:Y:S01]  /*0790*/  ISETP.GE.OR P6, PT, R242, c[0x0][0x1cc], !P2 ;  /* 0x00007300f2007a0c */ /* 0x000fe200057c6670 */
[----:B------:R-:W-:Y:S01]  /*07a0*/  IMAD R232, R238, c[0x0][0x20c], R232 ;  /* 0x00008300eee87a24 */ /* 0x000fe200078e02e8 */
[----:B------:R-:W-:Y:S01]  /*07b0*/  LEA.HI.X R21, R2, c[0x0][0x25c], R0, 0x2, P0 ;  /* 0x0000970002157a11 */ /* 0x000fe200000f1400 */
[----:B------:R-:W-:Y:S01]  /*07c0*/  IMAD R0, R4, c[0x0][0x288], RZ ;  /* 0x0000a20004007a24 */ /* 0x000fe200078e02ff */
[----:B------:R-:W-:Y:S01]  /*07d0*/  IADD3 R24, P0, R22, UR6, RZ ;  /* 0x0000000616187c10 */ /* 0x000fe2000ff1e0ff */
[----:B------:R-:W-:Y:S01]  /*07e0*/  ULDC.64 UR4, c[0x0][0x1a8] ;  /* 0x00006a0000047ab9 */ /* 0x000fe20000000a00 */
[C---:B------:R-:W-:Y:S01]  /*07f0*/  ISETP.GE.OR P3, PT, R242.reuse, c[0x0][0x19c], !P3 ;  /* 0x00006700f2007a0c */ /* 0x040fe20005f66670 */
[----:B------:R-:W-:Y:S01]  /*0800*/  IMAD R0, R5, c[0x0][0x28c], R0 ;  /* 0x0000a30005007a24 */ /* 0x000fe200078e0200 */
[----:B------:R-:W-:Y:S01]  /*0810*/  IADD3.X R25, R23, UR7, RZ, P0, !PT ;  /* 0x0000000717197c10 */ /* 0x000fe200087fe4ff */
[----:B------:R2:W-:Y:S01]  /*0820*/  LDGSTS.E.BYPASS.LTC128B.128 [R234+0x5080], [R22.64], !P5 ;  /* 0x0508000016ea7fae */ /* 0x0005e2000e901d5a */
[----:B------:R-:W-:-:S02]  /*0830*/  ISETP.GE.OR P5, PT, R242, c[0x0][0x1cc], !P1 ;  /* 0x00007300f2007a0c */ /* 0x000fc40004fa6670 */
[C---:B------:R-:W-:Y:S01]  /*0840*/  ISETP.GE.OR P2, PT, R242.reuse, c[0x0][0x19c], !P2 ;  /* 0x00006700f2007a0c */ /* 0x040fe20005746670 */
[----:B------:R3:W-:Y:S01]  /*0850*/  LDGSTS.E.BYPASS.LTC128B.128 [R234+0x6080], [R24.64], !P6 ;  /* 0x0608000018ea7fae */ /* 0x0007e2000f101d5a */
[----:B------:R-:W-:Y:S02]  /*0860*/  ISETP.GE.OR P1, PT, R242, c[0x0][0x19c], !P1 ;  /* 0x00006700f2007a0c */ /* 0x000fe40004f26670 */
[----:B-1----:R-:W-:-:S04]  /*0870*/  LEA.HI R9, R16, R12, RZ, 0x5 ;  /* 0x0000000c10097211 */ /* 0x002fc800078f28ff */
[--C-:B------:R-:W-:Y:S02]  /*0880*/  SHF.R.S32.HI R2, RZ, 0x5, R9.reuse ;  /* 0x00000005ff027819 */ /* 0x100fe40000011409 */
[----:B------:R-:W-:-:S04]  /*0890*/  SHF.R.S32.HI R8, RZ, 0x1f, R9 ;  /* 0x0000001fff087819 */ /* 0x000fc80000011409 */
[----:B------:R-:W-:Y:S02]  /*08a0*/  LEA.HI R8, R8, R2, RZ, 0x2 ;  /* 0x0000000208087211 */ /* 0x000fe400078f10ff */
[----:B--2---:R-:W-:Y:S01]  /*08b0*/  IADD3 R22, P0, R24, UR6, RZ ;  /* 0x0000000618167c10 */ /* 0x004fe2000ff1e0ff */
[----:B------:R-:W-:Y:S01]  /*08c0*/  USHF.L.U64.HI UR6, UR4, UR20, UR5 ;  /* 0x0000001404067299 */ /* 0x000fe20008010205 */
[----:B------:R-:W-:Y:S02]  /*08d0*/  LOP3.LUT R8, R8, 0xfffffffc, RZ, 0xc0, !PT ;  /* 0xfffffffc08087812 */ /* 0x000fe400078ec0ff */
[----:B------:R-:W-:Y:S01]  /*08e0*/  IADD3.X R23, R25, UR7, RZ, P0, !PT ;  /* 0x0000000719177c10 */ /* 0x000fe200087fe4ff */
[----:B------:R-:W-:Y:S01]  /*08f0*/  USHF.L.U32 UR7, UR4, 0x6, URZ ;  /* 0x0000000604077899 */ /* 0x000fe2000800063f */
[----:B------:R-:W-:Y:S01]  /*0900*/  IADD3 R17, P0, R26, UR10, RZ ;  /* 0x0000000a1a117c10 */ /* 0x000fe2000ff1e0ff */
[----:B------:R-:W-:Y:S01]  /*0910*/  IMAD.IADD R8, R2, 0x1, -R8 ;  /* 0x0000000102087824 */ /* 0x000fe200078e0a08 */
[----:B------:R-:W-:Y:S01]  /*0920*/  ULDC.64 UR4, c[0x0][0x218] ;  /* 0x0000860000047ab9 */ /* 0x000fe20000000a00 */
[----:B------:R1:W-:Y:S01]  /*0930*/  LDGSTS.E.BYPASS.LTC128B.128 [R234+0x7080], [R22.64], !P5 ;  /* 0x0708000016ea7fae */ /* 0x0003e2000e901d5a */
[----:B------:R-:W-:Y:S01]  /*0940*/  IADD3.X R0, R27, UR17, R0, P0, !PT ;  /* 0x000000111b007c10 */ /* 0x000fe200087fe400 */
[----:B------:R-:W-:Y:S01]  /*0950*/  UIMAD.WIDE.U32 UR10, UR23, UR4, URZ ;  /* 0x00000004170a72a5 */ /* 0x000fe2000f8e003f */
[----:B------:R-:W-:Y:S01]  /*0960*/  IADD3 R2, P0, R18, UR7, RZ ;  /* 0x0000000712027c10 */ /* 0x000fe2000ff1e0ff */
[----:B------:R2:W-:Y:S01]  /*0970*/  LDGSTS.E.BYPASS.LTC128B.128 [R234+0x80], [R18.64], !P4 ;  /* 0x0008000012ea7fae */ /* 0x0005e2000e101d5a */
[----:B------:R-:W-:Y:S01]  /*0980*/  ISETP.GE.AND P5, PT, R242, c[0x0][0x16c], PT ;  /* 0x00005b00f2007a0c */ /* 0x000fe20003fa6270 */
[----:B---3--:R-:W-:Y:S01]  /*0990*/  IMAD.WIDE.U32 R24, R5, c[0x0][0x210], R242 ;  /* 0x0000840005187a25 */ /* 0x008fe200078e00f2 */
[----:B------:R-:W-:Y:S01]  /*09a0*/  IADD3.X R3, R19, UR6, RZ, P0, !PT ;  /* 0x0000000613037c10 */ /* 0x000fe200087fe4ff */
[----:B------:R-:W-:Y:S01]  /*09b0*/  UIMAD UR4, UR8, UR4, URZ ;  /* 0x00000004080472a4 */ /* 0x000fe2000f8e023f */
[----:B------:R-:W-:-:S03]  /*09c0*/  ISETP.GT.AND P4, PT, R12, 0x1f, PT ;  /* 0x0000001f0c00780c */ /* 0x000fc60003f84270 */
[----:B------:R3:W-:Y:S01]  /*09d0*/  LDGSTS.E.BYPASS.LTC128B.128 [R234+0x1080], [R2.64], !P3 ;  /* 0x0108000002ea7fae */ /* 0x0007e2000d901d5a */
[----:B------:R-:W-:-:S04]  /*09e0*/  UIMAD UR4, UR23, UR5, UR4 ;  /* 0x00000005170472a4 */ /* 0x000fc8000f8e0204 */
[----:B------:R-:W-:-:S03]  /*09f0*/  UIADD3 UR15, UR11, UR4, URZ ;  /* 0x000000040b0f7290 */ /* 0x000fc6000fffe03f */
[----:B------:R-:W-:Y:S02]  /*0a00*/  ULDC.64 UR4, c[0x0][0x208] ;  /* 0x0000820000047ab9 */ /* 0x000fe40000000a00 */
[----:B------:R-:W-:Y:S01]  /*0a10*/  USHF.L.U32 UR21, UR4, 0x6, URZ ;  /* 0x0000000604157899 */ /* 0x000fe2000800063f */
[----:B-1----:R-:W-:-:S04]  /*0a20*/  IADD3 R22, P0, R2, UR7, RZ ;  /* 0x0000000702167c10 */ /* 0x002fc8000ff1e0ff */
[----:B------:R-:W-:Y:S02]  /*0a30*/  IADD3.X R23, R3, UR6, RZ, P0, !PT ;  /* 0x0000000603177c10 */ /* 0x000fe400087fe4ff */
[----:B--2---:R-:W-:-:S03]  /*0a40*/  IADD3 R18, P0, R22, UR7, RZ ;  /* 0x0000000716127c10 */ /* 0x004fc6000ff1e0ff */
[----:B------:R1:W-:Y:S01]  /*0a50*/  LDGSTS.E.BYPASS.LTC128B.128 [R234+0x2080], [R22.64], !P2 ;  /* 0x0208000016ea7fae */ /* 0x0003e2000d101d5a */
[----:B------:R-:W-:Y:S01]  /*0a60*/  IADD3.X R19, R23, UR6, RZ, P0, !PT ;  /* 0x0000000617137c10 */ /* 0x000fe200087fe4ff */
[----:B------:R-:W-:Y:S01]  /*0a70*/  ULDC.64 UR6, c[0x0][0x178] ;  /* 0x00005e0000067ab9 */ /* 0x000fe20000000a00 */
[----:B---3--:R-:W-:Y:S01]  /*0a80*/  IADD3 R2, -R238, c[0x0][0x168], RZ ;  /* 0x00005a00ee027a10 */ /* 0x008fe20007ffe1ff */
[----:B------:R-:W-:Y:S01]  /*0a90*/  USHF.L.U32 UR19, UR6, 0x6, URZ ;  /* 0x0000000606137899 */ /* 0x000fe2000800063f */
[----:B------:R-:W-:Y:S01]  /*0aa0*/  IMAD R3, R4, c[0x0][0x210], RZ ;  /* 0x0000840004037a24 */ /* 0x000fe200078e02ff */
[----:B------:R2:W-:Y:S01]  /*0ab0*/  LDGSTS.E.BYPASS.LTC128B.128 [R234+0x3080], [R18.64], !P1 ;  /* 0x0308000012ea7fae */ /* 0x0005e2000c901d5a */
[C---:B------:R-:W-:Y:S01]  /*0ac0*/  ISETP.LT.OR P2, PT, R2.reuse, 0x1, P5 ;  /* 0x000000010200780c */ /* 0x040fe20002f41670 */
[----:B------:R-:W-:Y:S01]  /*0ad0*/  USHF.L.U64.HI UR18, UR6, UR20, UR7 ;  /* 0x0000001406127299 */ /* 0x000fe20008010207 */
[----:B------:R-:W-:Y:S01]  /*0ae0*/  ISETP.LT.OR P1, PT, R2, 0x21, P5 ;  /* 0x000000210200780c */ /* 0x000fe20002f21670 */
[----:B------:R-:W0:Y:S01]  /*0af0*/  LDGDEPBAR ;  /* 0x00000000000079af */ /* 0x000e220000000000 */
[----:B------:R-:W-:Y:S01]  /*0b00*/  IMAD R3, R5, c[0x0][0x214], R3 ;  /* 0x0000850005037a24 */ /* 0x000fe200078e0203 */
[----:B------:R-:W-:-:S02]  /*0b10*/  USHF.L.U64.HI UR20, UR4, UR20, UR5 ;  /* 0x0000001404147299 */ /* 0x000fc40008010205 */
[----:B------:R-:W-:Y:S01]  /*0b20*/  ULDC UR7, c[0x0][0x168] ;  /* 0x00005a0000077ab9 */ /* 0x000fe20000000800 */
[----:B------:R-:W-:Y:S01]  /*0b30*/  IMAD.IADD R3, R25, 0x1, R3 ;  /* 0x0000000119037824 */ /* 0x000fe200078e0203 */
[----:B------:R-:W-:-:S04]  /*0b40*/  UISETP.GE.AND UP0, UPT, UR7, 0x81, UPT ;  /* 0x000000810700788c */ /* 0x000fc8000bf06270 */
[----:B------:R3:W-:Y:S01]  /*0b50*/  LDGSTS.E.BYPASS.LTC128B.128 [R234+0x8080], [R14.64], !P2 ;  /* 0x080800000eea7fae */ /* 0x0007e2000d101d5a */
[----:B------:R-:W-:Y:S02]  /*0b60*/  ISETP.LT.OR P2, PT, R2, 0x41, P5 ;  /* 0x000000410200780c */ /* 0x000fe40002f41670 */
[----:B-1----:R-:W-:-:S04]  /*0b70*/  IADD3 R22, P0, R14, UR19, RZ ;  /* 0x000000130e167c10 */ /* 0x002fc8000ff1e0ff */
[----:B------:R-:W-:Y:S01]  /*0b80*/  IADD3.X R23, R15, UR18, RZ, P0, !PT ;  /* 0x000000120f177c10 */ /* 0x000fe200087fe4ff */
[----:B--2---:R-:W-:-:S04]  /*0b90*/  IMAD.WIDE.U32 R18, R238, c[0x0][0x208], RZ ;  /* 0x00008200ee127a25 */ /* 0x004fc800078e00ff */
[----:B------:R1:W-:Y:S01]  /*0ba0*/  LDGSTS.E.BYPASS.LTC128B.128 [R234+0x9080], [R22.64], !P1 ;  /* 0x0908000016ea7fae */ /* 0x0003e2000c901d5a */
[----:B------:R-:W-:Y:S01]  /*0bb0*/  IMAD.IADD R232, R19, 0x1, R232 ;  /* 0x0000000113e87824 */ /* 0x000fe200078e02e8 */
[----:B------:R-:W-:Y:S02]  /*0bc0*/  IADD3 R7, P6, P3, R18, UR10, R24 ;  /* 0x0000000a12077c10 */ /* 0x000fe4000fbde018 */
[----:B------:R-:W-:Y:S02]  /*0bd0*/  LEA.HI R18, R16, R12, RZ, 0x2 ;  /* 0x0000000c10127211 */ /* 0x000fe400078f10ff */
[----:B------:R-:W-:Y:S02]  /*0be0*/  ISETP.LT.OR P1, PT, R2, 0x61, P5 ;  /* 0x000000610200780c */ /* 0x000fe40002f21670 */
[----:B------:R-:W-:Y:S02]  /*0bf0*/  SHF.R.S32.HI R236, RZ, 0x1f, R18 ;  /* 0x0000001fffec7819 */ /* 0x000fe40000011412 */
[----:B------:R-:W-:-:S02]  /*0c00*/  IADD3.X R3, R232, UR15, R3, P6, P3 ;  /* 0x0000000fe8037c10 */ /* 0x000fc4000b7e6403 */
[----:B---3--:R-:W-:Y:S02]  /*0c10*/  SHF.R.S32.HI R15, RZ, 0x2, R18 ;  /* 0x00000002ff0f7819 */ /* 0x008fe40000011412 */
[----:B------:R-:W-:Y:S02]  /*0c20*/  SHF.R.S32.HI R19, RZ, 0x4, R11 ;  /* 0x00000004ff137819 */ /* 0x000fe4000001140b */
[----:B------:R-:W-:Y:S02]  /*0c30*/  LEA.HI R236, R236, R15, RZ, 0x3 ;  /* 0x0000000fecec7211 */ /* 0x000fe400078f18ff */
[----:B------:R-:W-:Y:S02]  /*0c40*/  LEA.HI R225, R11, R19, RZ, 0x1 ;  /* 0x000000130be17211 */ /* 0x000fe400078f08ff */
[----:B------:R-:W-:Y:S02]  /*0c50*/  LOP3.LUT R236, R236, 0xfffffff8, RZ, 0xc0, !PT ;  /* 0xfffffff8ecec7812 */ /* 0x000fe400078ec0ff */
[----:B------:R-:W-:-:S02]  /*0c60*/  ISETP.GE.AND P6, PT, R242, c[0x0][0x1fc], PT ;  /* 0x00007f00f2007a0c */ /* 0x000fc40003fc6270 */
[----:B------:R-:W-:Y:S01]  /*0c70*/  LOP3.LUT R225, R225, 0xfffffffe, RZ, 0xc0, !PT ;  /* 0xfffffffee1e17812 */ /* 0x000fe200078ec0ff */
[----:B------:R-:W-:Y:S01]  /*0c80*/  IMAD.IADD R236, R15, 0x1, -R236 ;  /* 0x000000010fec7824 */ /* 0x000fe200078e0aec */
[----:B------:R-:W-:Y:S02]  /*0c90*/  ISETP.LT.OR P3, PT, R2, 0x1, P6 ;  /* 0x000000010200780c */ /* 0x000fe40003761670 */
[----:B-1----:R-:W-:Y:S01]  /*0ca0*/  IADD3 R22, P0, R22, UR19, RZ ;  /* 0x0000001316167c10 */ /* 0x002fe2000ff1e0ff */
[----:B------:R-:W-:-:S03]  /*0cb0*/  IMAD.IADD R225, R19, 0x1, -R225 ;  /* 0x0000000113e17824 */ /* 0x000fc600078e0ae1 */
[----:B------:R-:W-:Y:S01]  /*0cc0*/  IADD3.X R23, R23, UR18, RZ, P0, !PT ;  /* 0x0000001217177c10 */ /* 0x000fe200087fe4ff */
[C---:B------:R-:W-:Y:S01]  /*0cd0*/  IMAD.SHL.U32 R227, R225.reuse, 0x10, RZ ;  /* 0x00000010e1e37824 */ /* 0x040fe200078e00ff */
[----:B------:R-:W-:Y:S01]  /*0ce0*/  IADD3 R24, P0, R22, UR19, RZ ;  /* 0x0000001316187c10 */ /* 0x000fe2000ff1e0ff */
[----:B------:R-:W-:Y:S02]  /*0cf0*/  IMAD.SHL.U32 R228, R225, 0x8, RZ ;  /* 0x00000008e1e47824 */ /* 0x000fe400078e00ff */
[----:B------:R1:W-:Y:S01]  /*0d00*/  LDGSTS.E.BYPASS.LTC128B.128 [R234+0xa080], [R22.64], !P2 ;  /* 0x0a08000016ea7fae */ /* 0x0003e2000d101d5a */
[----:B------:R-:W-:Y:S02]  /*0d10*/  IADD3.X R25, R23, UR18, RZ, P0, !PT ;  /* 0x0000001217197c10 */ /* 0x000fe400087fe4ff */
[C---:B------:R-:W-:Y:S02]  /*0d20*/  LEA R14, P0, R7.reuse, c[0x0][0x1f0], 0x1 ;  /* 0x00007c00070e7a11 */ /* 0x040fe400078008ff */
[----:B------:R-:W-:Y:S01]  /*0d30*/  ISETP.LT.OR P2, PT, R2, 0x41, P6 ;  /* 0x000000410200780c */ /* 0x000fe20003741670 */
[----:B------:R2:W-:Y:S01]  /*0d40*/  LDGSTS.E.BYPASS.LTC128B.128 [R234+0xb080], [R24.64], !P1 ;  /* 0x0b08000018ea7fae */ /* 0x0005e2000c901d5a */
[----:B------:R-:W-:Y:S01]  /*0d50*/  LEA.HI.X R15, R7, c[0x0][0x1f4], R3, 0x1, P0 ;  /* 0x00007d00070f7a11 */ /* 0x000fe200000f0c03 */
[----:B------:R-:W-:Y:S01]  /*0d60*/  @!P4 IMAD.SHL.U32 R3, R12, 0x10, RZ ;  /* 0x000000100c03c824 */ /* 0x000fe200078e00ff */
[----:B------:R-:W-:-:S02]  /*0d70*/  IADD3 R26, P0, R14, UR21, RZ ;  /* 0x000000150e1a7c10 */ /* 0x000fc4000ff1e0ff */
[----:B------:R-:W-:Y:S02]  /*0d80*/  LEA.HI R7, R16, R12, RZ, 0x7 ;  /* 0x0000000c10077211 */ /* 0x000fe400078f38ff */
[----:B------:R3:W-:Y:S01]  /*0d90*/  @!P4 LDGSTS.E.BYPASS.LTC128B.128 [R3+0x18080], [R20.64] ;  /* 0x180800001403cfae */ /* 0x0007e2000b901d5a */
[----:B------:R-:W-:Y:S02]  /*0da0*/  IADD3.X R27, R15, UR20, RZ, P0, !PT ;  /* 0x000000140f1b7c10 */ /* 0x000fe400087fe4ff */
[----:B------:R-:W-:Y:S01]  /*0db0*/  SHF.R.S32.HI R7, RZ, 0x7, R7 ;  /* 0x00000007ff077819 */ /* 0x000fe20000011407 */
[----:B------:R-:W0:Y:S01]  /*0dc0*/  LDGDEPBAR ;  /* 0x00000000000079af */ /* 0x000e220000000000 */
[----:B------:R-:W-:-:S03]  /*0dd0*/  ISETP.LT.OR P1, PT, R2, 0x61, P6 ;  /* 0x000000610200780c */ /* 0x000fc60003721670 */
[----:B------:R4:W-:Y:S01]  /*0de0*/  LDGSTS.E.BYPASS.LTC128B.128 [R234+0x10080], [R14.64], !P3 ;  /* 0x100800000eea7fae */ /* 0x0009e2000d901d5a */
[----:B------:R-:W-:Y:S02]  /*0df0*/  ISETP.LT.OR P3, PT, R2, 0x21, P6 ;  /* 0x000000210200780c */ /* 0x000fe40003761670 */
[----:B--2---:R-:W-:-:S11]  /*0e00*/  IADD3 R24, P0, R26, UR21, RZ ;  /* 0x000000151a187c10 */ /* 0x004fd6000ff1e0ff */
[----:B------:R4:W-:Y:S01]  /*0e10*/  LDGSTS.E.BYPASS.LTC128B.128 [R234+0x11080], [R26.64], !P3 ;  /* 0x110800001aea7fae */ /* 0x0009e2000d901d5a */
[----:B------:R-:W-:Y:S02]  /*0e20*/  IADD3.X R25, R27, UR20, RZ, P0, !PT ;  /* 0x000000141b197c10 */ /* 0x000fe400087fe4ff */
[----:B-1----:R-:W-:Y:S01]  /*0e30*/  IADD3 R22, P0, R24, UR21, RZ ;  /* 0x0000001518167c10 */ /* 0x002fe2000ff1e0ff */
[----:B---3--:R-:W-:Y:S01]  /*0e40*/  IMAD.SHL.U32 R3, R7, 0x8, RZ ;  /* 0x0000000807037824 */ /* 0x008fe200078e00ff */
[----:B------:R-:W-:Y:S01]  /*0e50*/  LOP3.LUT R21, R11, 0xfffffff0, RZ, 0xc0, !PT ;  /* 0xfffffff00b157812 */ /* 0x000fe200078ec0ff */
[----:B------:R-:W-:Y:S01]  /*0e60*/  IMAD.SHL.U32 R11, R236, 0x40, RZ ;  /* 0x00000040ec0b7824 */ /* 0x000fe200078e00ff */
[----:B------:R-:W-:Y:S01]  /*0e70*/  IADD3.X R23, R25, UR20, RZ, P0, !PT ;  /* 0x0000001419177c10 */ /* 0x000fe200087fe4ff */
[----:B------:R4:W-:Y:S01]  /*0e80*/  LDGSTS.E.BYPASS.LTC128B.128 [R234+0x12080], [R24.64], !P2 ;  /* 0x1208000018ea7fae */ /* 0x0009e2000d101d5a */
[----:B------:R-:W-:Y:S01]  /*0e90*/  LEA R16, P0, R17, c[0x0][0x280], 0x2 ;  /* 0x0000a00011107a11 */ /* 0x000fe200078010ff */
[----:B------:R-:W-:Y:S01]  /*0ea0*/  IMAD.IADD R21, R12, 0x1, -R21 ;  /* 0x000000010c157824 */ /* 0x000fe200078e0a15 */
[----:B------:R-:W-:Y:S01]  /*0eb0*/  LOP3.LUT R11, R11, 0x1c0, RZ, 0xc0, !PT ;  /* 0x000001c00b0b7812 */ /* 0x000fe200078ec0ff */
[----:B------:R4:W-:Y:S01]  /*0ec0*/  LDGSTS.E.BYPASS.LTC128B.128 [R234+0x13080], [R22.64], !P1 ;  /* 0x1308000016ea7fae */ /* 0x0009e2000c901d5a */
[----:B------:R-:W-:-:S02]  /*0ed0*/  LOP3.LUT R3, R3, 0x8, RZ, 0xc0, !PT ;  /* 0x0000000803037812 */ /* 0x000fc400078ec0ff */
[----:B------:R-:W-:Y:S02]  /*0ee0*/  SHF.R.S32.HI R19, RZ, 0x1f, R21 ;  /* 0x0000001fff137819 */ /* 0x000fe40000011415 */
[----:B------:R-:W-:Y:S02]  /*0ef0*/  SHF.R.U32.HI R2, RZ, 0x3, R11 ;  /* 0x00000003ff027819 */ /* 0x000fe4000001160b */
[----:B------:R-:W-:Y:S02]  /*0f00*/  LEA.HI R19, R19, R21, RZ, 0x3 ;  /* 0x0000001513137211 */ /* 0x000fe400078f18ff */
[----:B------:R-:W-:Y:S02]  /*0f10*/  LEA.HI.X R17, R17, c[0x0][0x284], R0, 0x2, P0 ;  /* 0x0000a10011117a11 */ /* 0x000fe400000f1400 */
[----:B------:R-:W-:Y:S02]  /*0f20*/  LOP3.LUT R20, R19, 0xfffffff8, RZ, 0xc0, !PT ;  /* 0xfffffff813147812 */ /* 0x000fe400078ec0ff */
[----:B------:R-:W-:Y:S01]  /*0f30*/  LOP3.LUT R235, R2, R11, R3, 0x1e, !PT ;  /* 0x0000000b02eb7212 */ /* 0x000fe200078e1e03 */
[----:B------:R-:W-:Y:S01]  /*0f40*/  @!P4 IMAD.SHL.U32 R2, R12, 0x10, RZ ;  /* 0x000000100c02c824 */ /* 0x000fe200078e00ff */
[----:B------:R-:W-:Y:S01]  /*0f50*/  LOP3.LUT R11, R18, 0x7ffffffc, RZ, 0xc0, !PT ;  /* 0x7ffffffc120b7812 */ /* 0x000fe200078ec0ff */
[----:B------:R-:W-:Y:S01]  /*0f60*/  IMAD.IADD R0, R21, 0x1, -R20 ;  /* 0x0000000115007824 */ /* 0x000fe200078e0a14 */
[----:B------:R-:W-:-:S02]  /*0f70*/  PLOP3.LUT P0, PT, PT, PT, UP0, 0x80, 0x0 ;  /* 0x000000000000781c */ /* 0x000fc40003f0f008 */
[----:B------:R1:W-:Y:S01]  /*0f80*/  @!P4 LDGSTS.E.BYPASS.LTC128B.128 [R2+0x18480], [R16.64] ;  /* 0x184800001002cfae */ /* 0x0003e2000b901d5a */
[----:B------:R-:W-:Y:S01]  /*0f90*/  IMAD.SHL.U32 R18, R0, 0x40, RZ ;  /* 0x0000004000127824 */ /* 0x000fe200078e00ff */
[----:B------:R-:W-:Y:S01]  /*0fa0*/  LOP3.LUT R227, R3, 0x10, R227, 0xf8, !PT ;  /* 0x0000001003e37812 */ /* 0x000fe200078ef8e3 */
[----:B------:R-:W-:Y:S01]  /*0fb0*/  IMAD.IADD R11, R12, 0x1, -R11 ;  /* 0x000000010c0b7824 */ /* 0x000fe200078e0a0b */
[----:B------:R-:W0:Y:S01]  /*0fc0*/  LDGDEPBAR ;  /* 0x00000000000079af */ /* 0x000e220000000000 */
[----:B------:R-:W-:Y:S01]  /*0fd0*/  IMAD.SHL.U32 R3, R8, 0x400, RZ ;  /* 0x0000040008037824 */ /* 0x000fe200078e00ff */
[----:B------:R-:W-:Y:S02]  /*0fe0*/  LOP3.LUT R18, R18, 0x1c0, RZ, 0xc0, !PT ;  /* 0x000001c012127812 */ /* 0x000fe400078ec0ff */
[----:B------:R-:W0:Y:S01]  /*0ff0*/  LDGDEPBAR ;  /* 0x00000000000079af */ /* 0x000e220000000000 */
[----:B------:R-:W-:Y:S01]  /*1000*/  IMAD R11, R11, 0x2, R3 ;  /* 0x000000020b0b7824 */ /* 0x000fe200078e0203 */
[----:B------:R-:W-:-:S03]  /*1010*/  LOP3.LUT R228, R18, 0x8, R228, 0xf8, !PT ;  /* 0x0000000812e47812 */ /* 0x000fc600078ef8e4 */
[----:B------:R-:W-:Y:S02]  /*1020*/  IMAD.IADD R235, R11, 0x1, R235 ;  /* 0x000000010beb7824 */ /* 0x000fe400078e02eb */
[----:B-1----:R-:W-:Y:S01]  /*1030*/  IMAD.SHL.U32 R2, R19, 0x40, RZ ;  /* 0x0000004013027824 */ /* 0x002fe200078e00ff */
[----:B------:R-:W-:-:S04]  /*1040*/  SHF.R.U32.HI R19, RZ, 0x3, R18 ;  /* 0x00000003ff137819 */ /* 0x000fc80000011612 */
[----:B------:R-:W-:Y:S02]  /*1050*/  LOP3.LUT R2, R2, 0xfffffe00, RZ, 0xc0, !PT ;  /* 0xfffffe0002027812 */ /* 0x000fe400078ec0ff */
[----:B------:R-:W-:Y:S02]  /*1060*/  LOP3.LUT R228, R228, R19, RZ, 0x3c, !PT ;  /* 0x00000013e4e47212 */ /* 0x000fe400078e3cff */
[----:B------:R-:W-:Y:S02]  /*1070*/  LOP3.LUT R227, R19, R227, R18, 0x1e, !PT ;  /* 0x000000e313e37212 */ /* 0x000fe400078e1e12 */
[-C--:B------:R-:W-:Y:S02]  /*1080*/  IADD3 R228, R228, R2.reuse, R3 ;  /* 0x00000002e4e47210 */ /* 0x080fe40007ffe003 */
[----:B------:R-:W-:Y:S01]  /*1090*/  LOP3.LUT R227, R227, R2, RZ, 0xfc, !PT ;  /* 0x00000002e3e37212 */ /* 0x000fe200078efcff */
[----:B------:R-:W-:Y:S05]  /*10a0*/  @!P0 BRA `(.L_x_893) ;  /* 0x0000021000008947 */ /* 0x000fea0003800000 */
[----:B----4-:R-:W-:Y:S01]  /*10b0*/  USHF.L.U32 UR10, UR4, 0x5, URZ ;  /* 0x00000005040a7899 */ /* 0x010fe2000800063f */
[----:B------:R-:W-:Y:S01]  /*10c0*/  IMAD.MOV.U32 R18, RZ, RZ, 0x80 ;  /* 0x00000080ff127424 */ /* 0x000fe200078e00ff */
[----:B------:R-:W-:Y:S01]  /*10d0*/  ULDC UR5, c[0x0][0x20c] ;  /* 0x0000830000057ab9 */ /* 0x000fe20000000800 */
[----:B------:R-:W-:Y:S01]  /*10e0*/  BSSY B0, `(.L_x_893) ;  /* 0x000001d000007945 */ /* 0x000fe20003800000 */
[----:B------:R-:W-:-:S02]  /*10f0*/  UMOV UR6, 0x5 ;  /* 0x0000000500067882 */ /* 0x000fc40000000000 */
[----:B------:R-:W-:Y:S01]  /*1100*/  USHF.L.U32 UR9, UR10, 0x1, URZ ;  /* 0x000000010a097899 */ /* 0x000fe2000800063f */
[----:B------:R-:W-:Y:S01]  /*1110*/  IADD3 R18, -R238, c[0x0][0x168], -R18 ;  /* 0x00005a00ee127a10 */ /* 0x000fe20007ffe912 */
[----:B------:R-:W-:-:S03]  /*1120*/  USHF.L.U64.HI UR5, UR4, UR6, UR5 ;  /* 0x0000000604057299 */ /* 0x000fc60008010205 */
[----:B------:R-:W-:Y:S01]  /*1130*/  ISETP.LT.OR P1, PT, R18, 0x1, P6 ;  /* 0x000000011200780c */ /* 0x000fe20003721670 */
[----:B------:R-:W-:Y:S01]  /*1140*/  USHF.L.U64.HI UR5, UR10, 0x1, UR5 ;  /* 0x000000010a057899 */ /* 0x000fe20008010205 */
[----:B------:R-:W-:-:S05]  /*1150*/  IMAD.U32 R3, RZ, RZ, UR9 ;  /* 0x00000009ff037e24 */ /* 0x000fca000f8e00ff */
[----:B------:R-:W-:Y:S01]  /*1160*/  IMAD.U32 R2, RZ, RZ, UR5 ;  /* 0x00000005ff027e24 */ /* 0x000fe2000f8e00ff */
[----:B------:R-:W-:-:S04]  /*1170*/  IADD3 R11, P2, P0, R14, UR9, R3 ;  /* 0x000000090e0b7c10 */ /* 0x000fc8000f85e003 */
[----:B------:R-:W-:Y:S02]  /*1180*/  IADD3.X R14, R15, UR5, R2, P2, P0 ;  /* 0x000000050f0e7c10 */ /* 0x000fe400097e0402 */
[----:B------:R-:W-:-:S04]  /*1190*/  IADD3 R20, P2, P0, R11, UR9, R3 ;  /* 0x000000090b147c10 */ /* 0x000fc8000f85e003 */
[----:B------:R-:W-:Y:S02]  /*11a0*/  IADD3.X R21, R14, UR5, R2, P2, P0 ;  /* 0x000000050e157c10 */ /* 0x000fe400097e0402 */
[----:B------:R-:W-:Y:S02]  /*11b0*/  IADD3 R2, P0, R20, UR21, RZ ;  /* 0x0000001514027c10 */ /* 0x000fe4000ff1e0ff */
[C---:B------:R-:W-:Y:S01]  /*11c0*/  ISETP.LT.OR P2, PT, R18.reuse, 0x21, P6 ;  /* 0x000000211200780c */ /* 0x040fe20003741670 */
[----:B------:R1:W-:Y:S01]  /*11d0*/  LDGSTS.E.BYPASS.LTC128B.128 [R234+0x14080], [R20.64], !P1 ;  /* 0x1408000014ea7fae */ /* 0x0003e2000c901d5a */
[----:B------:R-:W-:Y:S02]  /*11e0*/  IADD3.X R3, R21, UR20, RZ, P0, !PT ;  /* 0x0000001415037c10 */ /* 0x000fe400087fe4ff */
[----:B------:R-:W-:Y:S02]  /*11f0*/  ISETP.LT.OR P1, PT, R18, 0x41, P6 ;  /* 0x000000411200780c */ /* 0x000fe40003721670 */
[----:B------:R-:W-:-:S02]  /*1200*/  IADD3 R14, P0, R2, UR21, RZ ;  /* 0x00000015020e7c10 */ /* 0x000fc4000ff1e0ff */
[----:B------:R-:W-:Y:S02]  /*1210*/  ISETP.LT.OR P6, PT, R18, 0x61, P6 ;  /* 0x000000611200780c */ /* 0x000fe400037c1670 */
[----:B------:R-:W-:Y:S02]  /*1220*/  IADD3.X R15, R3, UR20, RZ, P0, !PT ;  /* 0x00000014030f7c10 */ /* 0x000fe400087fe4ff */
[----:B------:R-:W-:Y:S01]  /*1230*/  IADD3 R18, P0, R14, UR21, RZ ;  /* 0x000000150e127c10 */ /* 0x000fe2000ff1e0ff */
[----:B------:R1:W-:Y:S03]  /*1240*/  LDGSTS.E.BYPASS.LTC128B.128 [R234+0x15080], [R2.64], !P2 ;  /* 0x1508000002ea7fae */ /* 0x0003e6000d101d5a */
[----:B------:R-:W-:Y:S01]  /*1250*/  IADD3.X R19, R15, UR20, RZ, P0, !PT ;  /* 0x000000140f137c10 */ /* 0x000fe200087fe4ff */
[----:B------:R1:W-:Y:S04]  /*1260*/  LDGSTS.E.BYPASS.LTC128B.128 [R234+0x16080], [R14.64], !P1 ;  /* 0x160800000eea7fae */ /* 0x0003e8000c901d5a */
[----:B------:R1:W-:Y:S01]  /*1270*/  LDGSTS.E.BYPASS.LTC128B.128 [R234+0x17080], [R18.64], !P6 ;  /* 0x1708000012ea7fae */ /* 0x0003e2000f101d5a */
[----:B------:R-:W-:Y:S05]  /*1280*/  @P4 BRA `(.L_x_894) ;  /* 0x0000002000004947 */ /* 0x000fea0003800000 */
[----:B-1----:R-:W-:-:S05]  /*1290*/  SHF.L.U32 R2, R12, 0x4, RZ ;  /* 0x000000040c027819 */ /* 0x002fca00000006ff */
[----:B------:R1:W-:Y:S02]  /*12a0*/  LDGSTS.E.BYPASS.LTC128B.128 [R2+0x18680], [R16.64+0x200] ;  /* 0x1868020010027fae */ /* 0x0003e4000b901d5a */
.L_x_894:
[----:B------:R-:W-:Y:S05]  /*12b0*/  BSYNC B0 ;  /* 0x0000000000007941 */ /* 0x000fea0003800000 */
.L_x_893:
[----:B----4-:R-:W-:Y:S01]  /*12c0*/  ISETP.LT.AND P0, PT, RZ, c[0x0][0x168], PT ;  /* 0x00005a00ff007a0c */ /* 0x010fe20003f01270 */
        /* <DEDUP_REMOVED lines=35> */
.L_x_895:
[----:B------:R-:W-:Y:S01]  /*1500*/  LOP3.LUT P3, RZ, R0, 0x2, RZ, 0xc0, !PT ;  /* 0x0000000200ff7812 */ /* 0x000fe2000786c0ff */
[----:B------:R-:W-:Y:S01]  /*1510*/  IMAD.SHL.U32 R11, R10, 0x40, RZ ;  /* 0x000000400a0b7824 */ /* 0x000fe200078e00ff */
[----:B------:R-:W-:Y:S01]  /*1520*/  LOP3.LUT P0, RZ, R0, 0x4, RZ, 0xc0, !PT ;  /* 0x0000000400ff7812 */ /* 0x000fe2000780c0ff */
[----:B------:R-:W-:Y:S01]  /*1530*/  IMAD R0, R4, c[0x0][0x238], RZ ;  /* 0x00008e0004007a24 */ /* 0x000fe200078e02ff */
[----:B-1----:R-:W-:Y:S01]  /*1540*/  LOP3.LUT R2, R9, 0xffffffe0, RZ, 0xc0, !PT ;  /* 0xffffffe009027812 */ /* 0x002fe200078ec0ff */
[----:B------:R-:W-:Y:S01]  /*1550*/  IMAD.SHL.U32 R8, R8, 0x10, RZ ;  /* 0x0000001008087824 */ /* 0x000fe200078e00ff */
[----:B------:R-:W-:Y:S01]  /*1560*/  R2P PR, R10, 0x6 ;  /* 0x000000060a007804 */ /* 0x000fe20000000000 */
[----:B------:R-:W-:Y:S01]  /*1570*/  IMAD.SHL.U32 R10, R238, 0x8, RZ ;  /* 0x00000008ee0a7824 */ /* 0x000fe200078e00ff */
[----:B------:R-:W-:Y:S01]  /*1580*/  SHF.R.S32.HI R13, RZ, 0x1f, R12 ;  /* 0x0000001fff0d7819 */ /* 0x000fe2000001140c */
[----:B------:R-:W-:Y:S01]  /*1590*/  IMAD.IADD R2, R12, 0x1, -R2 ;  /* 0x000000010c027824 */ /* 0x000fe200078e0a02 */
[----:B------:R-:W-:Y:S01]  /*15a0*/  LEA.HI R3, R7, R7, RZ, 0x1 ;  /* 0x0000000707037211 */ /* 0x000fe200078f08ff */
[----:B------:R-:W-:Y:S01]  /*15b0*/  IMAD R0, R5, c[0x0][0x23c], R0 ;  /* 0x00008f0005007a24 */ /* 0x000fe200078e0200 */
[----:B------:R-:W-:Y:S01]  /*15c0*/  LOP3.LUT R11, R11, 0x1c0, RZ, 0xc0, !PT ;  /* 0x000001c00b0b7812 */ /* 0x000fe200078ec0ff */
[----:B------:R-:W-:Y:S01]  /*15d0*/  IMAD.WIDE.U32 R12, R5, c[0x0][0x238], R12 ;  /* 0x00008e00050c7a25 */ /* 0x000fe200078e000c */
[----:B------:R-:W-:Y:S01]  /*15e0*/  LOP3.LUT R3, R3, 0xfffffffe, RZ, 0xc0, !PT ;  /* 0xfffffffe03037812 */ /* 0x000fe200078ec0ff */
[----:B------:R-:W-:Y:S01]  /*15f0*/  ULDC.64 UR4, c[0x0][0x240] ;  /* 0x0000900000047ab9 */ /* 0x000fe20000000a00 */
[----:B------:R-:W-:Y:S01]  /*1600*/  LOP3.LUT R10, R10, 0x8, RZ, 0xc0, !PT ;  /* 0x000000080a0a7812 */ /* 0x000fe200078ec0ff */
[----:B------:R-:W-:Y:S01]  /*1610*/  IMAD.MOV.U32 R196, RZ, RZ, 0x40 ;  /* 0x00000040ffc47424 */ /* 0x000fe200078e00ff */
[----:B------:R-:W-:Y:S01]  /*1620*/  SHF.R.U32.HI R9, RZ, 0x3, R11 ;  /* 0x00000003ff097819 */ /* 0x000fe2000001160b */
[----:B------:R-:W-:Y:S01]  /*1630*/  IMAD.IADD R3, R7, 0x1, -R3 ;  /* 0x0000000107037824 */ /* 0x000fe200078e0a03 */
[----:B------:R-:W-:Y:S01]  /*1640*/  SHF.R.S32.HI R5, RZ, 0x1f, R2 ;  /* 0x0000001fff057819 */ /* 0x000fe20000011402 */
[----:B------:R-:W-:Y:S01]  /*1650*/  IMAD R7, R225, 0x2, R7 ;  /* 0x00000002e1077824 */ /* 0x000fe200078e0207 */
[----:B------:R-:W-:Y:S01]  /*1660*/  LOP3.LUT R226, R9, R10, R11, 0x1e, !PT ;  /* 0x0000000a09e27212 */ /* 0x000fe200078e1e0b */
[----:B------:R-:W-:Y:S01]  /*1670*/  IMAD.MOV.U32 R224, RZ, RZ, 0x20 ;  /* 0x00000020ffe07424 */ /* 0x000fe200078e00ff */
[----:B------:R-:W-:Y:S01]  /*1680*/  LEA.HI R5, R5, R2, RZ, 0x2 ;  /* 0x0000000205057211 */ /* 0x000fe200078f10ff */
[----:B------:R-:W-:Y:S01]  /*1690*/  UIMAD UR4, UR8, UR4, URZ ;  /* 0x00000004080472a4 */ /* 0x000fe2000f8e023f */
[----:B------:R-:W-:Y:S01]  /*16a0*/  LOP3.LUT R4, R11, 0x30, R8, 0xf8, !PT ;  /* 0x000000300b047812 */ /* 0x000fe200078ef808 */
[----:B------:R-:W-:Y:S01]  /*16b0*/  IMAD.U32 R226, R7, 0x200, R226 ;  /* 0x0000020007e27824 */ /* 0x000fe200078e00e2 */
[----:B------:R-:W-:Y:S01]  /*16c0*/  LOP3.LUT R244, R5, 0xfffffffc, RZ, 0xc0, !PT ;  /* 0xfffffffc05f47812 */ /* 0x000fe200078ec0ff */
[----:B------:R-:W-:Y:S01]  /*16d0*/  IMAD.IADD R13, R13, 0x1, R0 ;  /* 0x000000010d0d7824 */ /* 0x000fe200078e0200 */
[----:B------:R-:W-:Y:S01]  /*16e0*/  MOV R246, UR23 ;  /* 0x0000001700f67c02 */ /* 0x000fe20008000f00 */
[----:B------:R-:W-:Y:S01]  /*16f0*/  IMAD.SHL.U32 R226, R226, 0x2, RZ ;  /* 0x00000002e2e27824 */ /* 0x000fe200078e00ff */
[----:B------:R-:W-:Y:S01]  /*1700*/  LOP3.LUT R4, R9, R4, R10, 0x1e, !PT ;  /* 0x0000000409047212 */ /* 0x000fe200078e1e0a */
[----:B------:R-:W-:Y:S01]  /*1710*/  IMAD.IADD R244, R2, 0x1, -R244 ;  /* 0x0000000102f47824 */ /* 0x000fe200078e0af4 */
[----:B------:R-:W-:Y:S01]  /*1720*/  UIADD3 UR7, UR7, 0x7f, URZ ;  /* 0x0000007f07077890 */ /* 0x000fe2000fffe03f */
[----:B------:R-:W-:Y:S01]  /*1730*/  SEL R2, R196, 0xffffffc0, !P2 ;  /* 0xffffffc0c4027807 */ /* 0x000fe20005000000 */
[----:B------:R-:W-:Y:S01]  /*1740*/  IMAD R3, R3, -0x8, R6 ;  /* 0xfffffff803037824 */ /* 0x000fe200078e0206 */
[----:B------:R-:W-:Y:S01]  /*1750*/  UIMAD UR4, UR23, UR5, UR4 ;  /* 0x00000005170472a4 */ /* 0x000fe2000f8e0204 */
[----:B------:R-:W-:Y:S01]  /*1760*/  SEL R0, R224, 0xffffffe0, !P1 ;  /* 0xffffffe0e0007807 */ /* 0x000fe20004800000 */
[----:B------:R-:W-:Y:S01]  /*1770*/  IMAD.WIDE.U32 R246, R246, c[0x0][0x240], R12 ;  /* 0x00009000f6f67a25 */ /* 0x000fe200078e000c */
[----:B------:R-:W-:Y:S01]  /*1780*/  USHF.R.S32.HI UR6, URZ, 0x1f, UR7 ;  /* 0x0000001f3f067899 */ /* 0x000fe20008011407 */
[----:B------:R-:W-:Y:S01]  /*1790*/  IADD3 R2, R226, R2, RZ ;  /* 0x00000002e2027210 */ /* 0x000fe20007ffe0ff */
[----:B------:R-:W-:Y:S01]  /*17a0*/  CS2R R190, SRZ ;  /* 0x0000000000be7805 */ /* 0x000fe2000001ff00 */
[----:B------:R-:W-:Y:S01]  /*17b0*/  IMAD R225, R225, 0x200, R4 ;  /* 0x00000200e1e17824 */ /* 0x000fe200078e0204 */
[----:B------:R-:W-:Y:S01]  /*17c0*/  ULEA.HI UR6, UR6, UR7, URZ, 0x7 ;  /* 0x0000000706067291 */ /* 0x000fe2000f8f383f */
[----:B------:R-:W-:Y:S01]  /*17d0*/  IMAD R244, R244, -0x2, R3 ;  /* 0xfffffffef4f47824 */ /* 0x000fe200078e0203 */
[----:B------:R-:W-:Y:S01]  /*17e0*/  LEA.HI.SX32 R237, R5, R8, 0x1e ;  /* 0x0000000805ed7211 */ /* 0x000fe200078ff2ff */
[----:B------:R-:W-:Y:S01]  /*17f0*/  IMAD.IADD R3, R226, 0x1, R0 ;  /* 0x00000001e2037824 */ /* 0x000fe200078e0200 */
        /* <DEDUP_REMOVED lines=32> */
[----:B------:R-:W-:Y:S01]  /*1a00*/  IMAD.SHL.U32 R225, R225, 0x2, RZ ;  /* 0x00000002e1e17824 */ /* 0x000fe200078e00ff */
[----:B------:R-:W-:Y:S01]  /*1a10*/  SEL R196, R196, 0xffffffc0, !P0 ;  /* 0xffffffc0c4c47807 */ /* 0x000fe20004000000 */
[----:B------:R-:W-:Y:S01]  /*1a20*/  IMAD.IADD R0, R0, 0x1, R2 ;  /* 0x0000000100007824 */ /* 0x000fe200078e0202 */
[----:B------:R-:W-:Y:S01]  /*1a30*/  IADD3 R245, R247, UR4, RZ ;  /* 0x00000004f7f57c10 */ /* 0x000fe2000fffe0ff */
[----:B------:R-:W-:-:S02]  /*1a40*/  ULDC UR11, c[0x0][0x188] ;  /* 0x00006200000b7ab9 */ /* 0x000fc40000000800 */
[----:B------:R-:W-:Y:S02]  /*1a50*/  ULDC UR10, c[0x0][0x278] ;  /* 0x00009e00000a7ab9 */ /* 0x000fe40000000800 */
[----:B------:R-:W-:Y:S02]  /*1a60*/  ULDC UR9, c[0x0][0x290] ;  /* 0x0000a40000097ab9 */ /* 0x000fe40000000800 */
[----:B------:R-:W-:Y:S02]  /*1a70*/  ULDC UR8, c[0x0][0x218] ;  /* 0x0000860000087ab9 */ /* 0x000fe40000000800 */
[----:B------:R-:W-:Y:S02]  /*1a80*/  UMOV UR13, URZ ;  /* 0x0000003f000d7c82 */ /* 0x000fe40008000000 */
[----:B------:R-:W-:Y:S02]  /*1a90*/  UMOV UR25, 0x1 ;  /* 0x0000000100197882 */ /* 0x000fe40000000000 */
[----:B------:R-:W-:-:S02]  /*1aa0*/  UMOV UR24, URZ ;  /* 0x0000003f00187c82 */ /* 0x000fc40008000000 */
[----:B------:R-:W-:Y:S02]  /*1ab0*/  UMOV UR5, URZ ;  /* 0x0000003f00057c82 */ /* 0x000fe40008000000 */
[----:B------:R-:W-:Y:S02]  /*1ac0*/  UIMAD UR11, UR23, UR11, URZ ;  /* 0x0000000b170b72a4 */ /* 0x000fe4000f8e023f */
[----:B------:R-:W-:Y:S02]  /*1ad0*/  UIMAD UR10, UR23, UR10, URZ ;  /* 0x0000000a170a72a4 */ /* 0x000fe4000f8e023f */
[----:B------:R-:W-:Y:S02]  /*1ae0*/  UIMAD UR9, UR23, UR9, URZ ;  /* 0x00000009170972a4 */ /* 0x000fe4000f8e023f */
[----:B------:R-:W-:Y:S02]  /*1af0*/  UIMAD UR8, UR23, UR8, URZ ;  /* 0x00000008170872a4 */ /* 0x000fe4000f8e023f */
[----:B------:R-:W-:-:S02]  /*1b00*/  USHF.R.S32.HI UR22, URZ, 0x7, UR6 ;  /* 0x000000073f167899 */ /* 0x000fc40008011406 */
[----:B------:R-:W-:Y:S02]  /*1b10*/  ULDC UR12, c[0x0][0x168] ;  /* 0x00005a00000c7ab9 */ /* 0x000fe40000000800 */
.L_x_899:
[----:B------:R-:W-:Y:S04]  /*1b20*/  DEPBAR.LE SB0, 0x1 ;  /* 0x000080400000791a */ /* 0x000fe80000000000 */
[----:B------:R-:W-:Y:S01]  /*1b30*/  BAR.SYNC.DEFER_BLOCKING 0x0 ;  /* 0x0000000000007b1d */ /* 0x000fe20000010000 */
[----:B------:R-:W-:Y:S01]  /*1b40*/  USHF.L.U32 UR4, UR5, 0xd, URZ ;  /* 0x0000000d05047899 */ /* 0x000fe2000800063f */
[----:B------:R-:W-:Y:S01]  /*1b50*/  IMAD.U32 R248, RZ, RZ, UR5 ;  /* 0x00000005fff87e24 */ /* 0x000fe2000f8e00ff */
[----:B------:R-:W-:Y:S04]  /*1b60*/  UIADD3 UR29, UR13, 0x1, URZ ;  /* 0x000000010d1d7890 */ /* 0x000fe8000fffe03f */
[----:B------:R-:W-:Y:S01]  /*1b70*/  IADD3 R229, R228, UR4, RZ ;  /* 0x00000004e4e57c10 */ /* 0x000fe2000fffe0ff */
[----:B------:R-:W-:Y:S01]  /*1b80*/  UISETP.GE.AND UP0, UPT, UR29, UR22, UPT ;  /* 0x000000161d00728c */ /* 0x000fe2000bf06270 */
[----:B------:R-:W-:Y:S03]  /*1b90*/  LEA R248, R248, R237, 0x7 ;  /* 0x000000edf8f87211 */ /* 0x000fe600078e38ff */
[----:B------:R-:W-:Y:S02]  /*1ba0*/  IMAD.SHL.U32 R229, R229, 0x2, RZ ;  /* 0x00000002e5e57824 */ /* 0x000fe400078e00ff */
[----:B------:R-:W-:Y:S01]  /*1bb0*/  IMAD.SHL.U32 R248, R248, 0x4, RZ ;  /* 0x00000004f8f87824 */ /* 0x000fe200078e00ff */
[----:B------:R-:W-:Y:S01]  /*1bc0*/  PLOP3.LUT P1, PT, PT, PT, UP0, 0x80, 0x0 ;  /* 0x000000000000781c */ /* 0x000fe20003f2f008 */
[C---:B------:R-:W-:Y:S01]  /*1bd0*/  IMAD.IADD R230, R229.reuse, 0x1, R196 ;  /* 0x00000001e5e67824 */ /* 0x040fe200078e02c4 */
[----:B------:R-:W-:Y:S04]  /*1be0*/  IADD3 R208, R229, R224, RZ ;  /* 0x000000e0e5d07210 */ /* 0x000fe80007ffe0ff */
[----:B------:R-:W-:Y:S01]  /*1bf0*/  IADD3 R116, R196, R208, RZ ;  /* 0x000000d0c4747210 */ /* 0x000fe20007ffe0ff */
[----:B------:R-:W-:Y:S05]  /*1c00*/  LDSM.16.M88.4 R16, [R226+0x80] ;  /* 0x00008000e210783b */ /* 0x000fea0000000200 */
[----:B------:R-:W1:Y:S05]  /*1c10*/  LDSM.16.M88.4 R64, [R229+0x8080] ;  /* 0x00808000e540783b */ /* 0x000e6a0000000200 */
[----:B------:R-:W2:Y:S05]  /*1c20*/  LDSM.16.M88.4 R60, [R229+0xa080] ;  /* 0x00a08000e53c783b */ /* 0x000eaa0000000200 */
[----:B------:R-:W3:Y:S05]  /*1c30*/  LDSM.16.M88.4 R32, [R226+0x1080] ;  /* 0x00108000e220783b */ /* 0x000eea0000000200 */
[----:B------:R-:W4:Y:S05]  /*1c40*/  LDSM.16.M88.4 R48, [R226+0x2080] ;  /* 0x00208000e230783b */ /* 0x000f2a0000000200 */
[----:B------:R-:W5:Y:S05]  /*1c50*/  LDSM.16.M88.4 R68, [R226+0x3080] ;  /* 0x00308000e244783b */ /* 0x000f6a0000000200 */
[----:B------:R-:W-:Y:S05]  /*1c60*/  LDSM.16.M88.4 R76, [R3+0x80] ;  /* 0x00008000034c783b */ /* 0x000fea0000000200 */
[----:B------:R-:W3:Y:S05]  /*1c70*/  LDSM.16.M88.4 R72, [R208+0x8080] ;  /* 0x00808000d048783b */ /* 0x000eea0000000200 */
[----:B------:R-:W4:Y:S01]  /*1c80*/  LDSM.16.M88.4 R80, [R208+0xa080] ;  /* 0x00a08000d050783b */ /* 0x000f220000000200 */
[-C--:B-1----:R-:W-:Y:S04]  /*1c90*/  HMMA.16816.F32.BF16 R4, R64, R16.reuse, RZ ;  /* 0x000000104004723c */ /* 0x082fe800000418ff */
[----:B------:R-:W1:Y:S05]  /*1ca0*/  LDSM.16.M88.4 R84, [R3+0x1080] ;  /* 0x001080000354783b */ /* 0x000e6a0000000200 */
[----:B------:R-:W-:Y:S01]  /*1cb0*/  LDSM.16.M88.4 R88, [R3+0x3080] ;  /* 0x003080000358783b */ /* 0x000fe20000000200 */
[C---:B--2---:R-:W-:Y:S04]  /*1cc0*/  HMMA.16816.F32.BF16 R8, R60.reuse, R16, RZ ;  /* 0x000000103c08723c */ /* 0x044fe800000418ff */
[----:B------:R-:W-:Y:S04]  /*1cd0*/  LDSM.16.M88.4 R96, [R2+0x80] ;  /* 0x000080000260783b */ /* 0x000fe80000000200 */
[-C--:B------:R-:W-:Y:S01]  /*1ce0*/  HMMA.16816.F32.BF16 R12, R60, R18.reuse, RZ ;  /* 0x000000123c0c723c */ /* 0x080fe200000418ff */
[----:B------:R-:W-:Y:S05]  /*1cf0*/  LDSM.16.M88.4 R92, [R230+0x8080] ;  /* 0x00808000e65c783b */ /* 0x000fea0000000200 */
[----:B------:R-:W-:Y:S02]  /*1d00*/  LDSM.16.M88.4 R100, [R230+0xa080] ;  /* 0x00a08000e664783b */ /* 0x000fe40000000200 */
[C---:B------:R-:W-:Y:S03]  /*1d10*/  HMMA.16816.F32.BF16 R16, R64.reuse, R18, RZ ;  /* 0x000000124010723c */ /* 0x040fe600000418ff */
[----:B------:R-:W-:Y:S05]  /*1d20*/  LDSM.16.M88.4 R104, [R2+0x2080] ;  /* 0x002080000268783b */ /* 0x000fea0000000200 */
[-C--:B---3--:R-:W-:Y:S01]  /*1d30*/  HMMA.16816.F32.BF16 R20, R64, R32.reuse, RZ ;  /* 0x000000204014723c */ /* 0x088fe200000418ff */
[----:B------:R-:W-:Y:S05]  /*1d40*/  LDSM.16.M88.4 R108, [R2+0x3080] ;  /* 0x00308000026c783b */ /* 0x000fea0000000200 */
[----:B------:R-:W-:Y:S02]  /*1d50*/  LDSM.16.M88.4 R112, [R0+0x80] ;  /* 0x000080000070783b */ /* 0x000fe40000000200 */
[C---:B------:R-:W-:Y:S03]  /*1d60*/  HMMA.16816.F32.BF16 R24, R60.reuse, R32, RZ ;  /* 0x000000203c18723c */ /* 0x040fe600000418ff */
[----:B------:R-:W-:Y:S05]  /*1d70*/  LDS R120, [R248+0x18080] ;  /* 0x01808000f8787984 */ /* 0x000fea0000000800 */
[-C--:B------:R-:W-:Y:S01]  /*1d80*/  HMMA.16816.F32.BF16 R28, R60, R34.reuse, RZ ;  /* 0x000000223c1c723c */ /* 0x080fe200000418ff */
[----:B------:R-:W-:Y:S05]  /*1d90*/  LDS R251, [R248+0x180a0] ;  /* 0x0180a000f8fb7984 */ /* 0x000fea0000000800 */
[----:B------:R-:W-:Y:S02]  /*1da0*/  LDS R250, [R248+0x18180] ;  /* 0x01818000f8fa7984 */ /* 0x000fe40000000800 */
[C---:B------:R-:W-:Y:S03]  /*1db0*/  HMMA.16816.F32.BF16 R32, R64.reuse, R34, RZ ;  /* 0x000000224020723c */ /* 0x040fe600000418ff */
[----:B------:R-:W-:Y:S05]  /*1dc0*/  LDS R249, [R248+0x181a0] ;  /* 0x0181a000f8f97984 */ /* 0x000fea0000000800 */
[-C--:B----4-:R-:W-:Y:S08]  /*1dd0*/  HMMA.16816.F32.BF16 R36, R64, R48.reuse, RZ ;  /* 0x000000304024723c */ /* 0x090ff000000418ff */
[C---:B------:R-:W-:Y:S08]  /*1de0*/  HMMA.16816.F32.BF16 R40, R60.reuse, R48, RZ ;  /* 0x000000303c28723c */ /* 0x040ff000000418ff */
[-C--:B------:R-:W-:Y:S08]  /*1df0*/  HMMA.16816.F32.BF16 R44, R60, R50.reuse, RZ ;  /* 0x000000323c2c723c */ /* 0x080ff000000418ff */
[C---:B------:R-:W-:Y:S08]  /*1e00*/  HMMA.16816.F32.BF16 R48, R64.reuse, R50, RZ ;  /* 0x000000324030723c */ /* 0x040ff000000418ff */
[-C--:B-----5:R-:W-:Y:S08]  /*1e10*/  HMMA.16816.F32.BF16 R52, R64, R68.reuse, RZ ;  /* 0x000000444034723c */ /* 0x0a0ff000000418ff */
[C---:B------:R-:W-:Y:S08]  /*1e20*/  HMMA.16816.F32.BF16 R56, R60.reuse, R68, RZ ;  /* 0x000000443c38723c */ /* 0x040ff000000418ff */
[-C--:B------:R-:W-:Y:S08]  /*1e30*/  HMMA.16816.F32.BF16 R60, R60, R70.reuse, RZ ;  /* 0x000000463c3c723c */ /* 0x080ff000000418ff */
[----:B------:R-:W-:Y:S01]  /*1e40*/  HMMA.16816.F32.BF16 R64, R64, R70, RZ ;  /* 0x000000464040723c */ /* 0x000fe200000418ff */
[----:B------:R-:W2:Y:S07]  /*1e50*/  LDSM.16.M88.4 R68, [R3+0x2080] ;  /* 0x002080000344783b */ /* 0x000eae0000000200 */
[-C--:B------:R-:W-:Y:S08]  /*1e60*/  HMMA.16816.F32.BF16 R4, R72, R76.reuse, R4 ;  /* 0x0000004c4804723c */ /* 0x080ff00000041804 */
[C---:B------:R-:W-:Y:S08]  /*1e70*/  HMMA.16816.F32.BF16 R8, R80.reuse, R76, R8 ;  /* 0x0000004c5008723c */ /* 0x040ff00000041808 */
[-C--:B------:R-:W-:Y:S08]  /*1e80*/  HMMA.16816.F32.BF16 R12, R80, R78.reuse, R12 ;  /* 0x0000004e500c723c */ /* 0x080ff0000004180c */
[C---:B------:R-:W-:Y:S01]  /*1e90*/  HMMA.16816.F32.BF16 R16, R72.reuse, R78, R16 ;  /* 0x0000004e4810723c */ /* 0x040fe20000041810 */
[----:B------:R-:W3:Y:S07]  /*1ea0*/  LDSM.16.M88.4 R76, [R2+0x1080] ;  /* 0x00108000024c783b */ /* 0x000eee0000000200 */
[-C--:B-1----:R-:W-:Y:S08]  /*1eb0*/  HMMA.16816.F32.BF16 R20, R72, R84.reuse, R20 ;  /* 0x000000544814723c */ /* 0x082ff00000041814 */
[C---:B------:R-:W-:Y:S08]  /*1ec0*/  HMMA.16816.F32.BF16 R24, R80.reuse, R84, R24 ;  /* 0x000000545018723c */ /* 0x040ff00000041818 */
[-C--:B------:R-:W-:Y:S08]  /*1ed0*/  HMMA.16816.F32.BF16 R28, R80, R86.reuse, R28 ;  /* 0x00000056501c723c */ /* 0x080ff0000004181c */
[C---:B------:R-:W-:Y:S01]  /*1ee0*/  HMMA.16816.F32.BF16 R32, R72.reuse, R86, R32 ;  /* 0x000000564820723c */ /* 0x040fe20000041820 */
[----:B------:R-:W1:Y:S05]  /*1ef0*/  LDSM.16.M88.4 R84, [R116+0x8080] ;  /* 0x008080007454783b */ /* 0x000e6a0000000200 */
[----:B------:R-:W4:Y:S02]  /*1f00*/  LDSM.16.M88.4 R116, [R116+0xa080] ;  /* 0x00a080007474783b */ /* 0x000f240000000200 */
[-C--:B--2---:R-:W-:Y:S08]  /*1f10*/  HMMA.16816.F32.BF16 R36, R72, R68.reuse, R36 ;  /* 0x000000444824723c */ /* 0x084ff00000041824 */
[C---:B------:R-:W-:Y:S08]  /*1f20*/  HMMA.16816.F32.BF16 R40, R80.reuse, R68, R40 ;  /* 0x000000445028723c */ /* 0x040ff00000041828 */
[-C--:B------:R-:W-:Y:S08]  /*1f30*/  HMMA.16816.F32.BF16 R44, R80, R70.reuse, R44 ;  /* 0x00000046502c723c */ /* 0x080ff0000004182c */
[C---:B------:R-:W-:Y:S01]  /*1f40*/  HMMA.16816.F32.BF16 R48, R72.reuse, R70, R48 ;  /* 0x000000464830723c */ /* 0x040fe20000041830 */
[----:B------:R-:W2:Y:S07]  /*1f50*/  LDSM.16.M88.4 R68, [R0+0x1080] ;  /* 0x001080000044783b */ /* 0x000eae0000000200 */
[-C--:B------:R-:W-:Y:S08]  /*1f60*/  HMMA.16816.F32.BF16 R52, R72, R88.reuse, R52 ;  /* 0x000000584834723c */ /* 0x080ff00000041834 */
[C---:B------:R-:W-:Y:S08]  /*1f70*/  HMMA.16816.F32.BF16 R56, R80.reuse, R88, R56 ;  /* 0x000000585038723c */ /* 0x040ff00000041838 */
[-C--:B------:R-:W-:Y:S08]  /*1f80*/  HMMA.16816.F32.BF16 R60, R80, R90.reuse, R60 ;  /* 0x0000005a503c723c */ /* 0x080ff0000004183c */
[----:B------:R-:W-:Y:S01]  /*1f90*/  HMMA.16816.F32.BF16 R64, R72, R90, R64 ;  /* 0x0000005a4840723c */ /* 0x000fe20000041840 */
[----:B------:R-:W5:Y:S07]  /*1fa0*/  LDSM.16.M88.4 R72, [R0+0x2080] ;  /* 0x002080000048783b */ /* 0x000f6e0000000200 */
[-C--:B------:R-:W-:Y:S08]  /*1fb0*/  HMMA.16816.F32.BF16 R4, R92, R96.reuse, R4 ;  /* 0x000000605c04723c */ /* 0x080ff00000041804 */
[C---:B------:R-:W-:Y:S08]  /*1fc0*/  HMMA.16816.F32.BF16 R8, R100.reuse, R96, R8 ;  /* 0x000000606408723c */ /* 0x040ff00000041808 */
[-C--:B------:R-:W-:Y:S08]  /*1fd0*/  HMMA.16816.F32.BF16 R12, R100, R98.reuse, R12 ;  /* 0x00000062640c723c */ /* 0x080ff0000004180c */
[C---:B------:R-:W-:Y:S08]  /*1fe0*/  HMMA.16816.F32.BF16 R16, R92.reuse, R98, R16 ;  /* 0x000000625c10723c */ /* 0x040ff00000041810 */
[-C--:B---3--:R-:W-:Y:S08]  /*1ff0*/  HMMA.16816.F32.BF16 R20, R92, R76.reuse, R20 ;  /* 0x0000004c5c14723c */ /* 0x088ff00000041814 */
[C---:B------:R-:W-:Y:S08]  /*2000*/  HMMA.16816.F32.BF16 R24, R100.reuse, R76, R24 ;  /* 0x0000004c6418723c */ /* 0x040ff00000041818 */
[-C--:B------:R-:W-:Y:S08]  /*2010*/  HMMA.16816.F32.BF16 R28, R100, R78.reuse, R28 ;  /* 0x0000004e641c723c */ /* 0x080ff0000004181c */
[C---:B------:R-:W-:Y:S01]  /*2020*/  HMMA.16816.F32.BF16 R32, R92.reuse, R78, R32 ;  /* 0x0000004e5c20723c */ /* 0x040fe20000041820 */
[----:B------:R-:W3:Y:S01]  /*2030*/  LDSM.16.M88.4 R76, [R0+0x3080] ;  /* 0x00308000004c783b */ /* 0x000ee20000000200 */
[----:B------:R-:W-:Y:S04]  /*2040*/  DEPBAR.LE SB0, 0x1 ;  /* 0x000080400000791a */ /* 0x000fe80000000000 */
[----:B------:R-:W-:Y:S02]  /*2050*/  BAR.SYNC.DEFER_BLOCKING 0x0 ;  /* 0x0000000000007b1d */ /* 0x000fe40000010000 */
[-C--:B------:R-:W-:Y:S08]  /*2060*/  HMMA.16816.F32.BF16 R36, R92, R104.reuse, R36 ;  /* 0x000000685c24723c */ /* 0x080ff00000041824 */
[C---:B------:R-:W-:Y:S08]  /*2070*/  HMMA.16816.F32.BF16 R40, R100.reuse, R104, R40 ;  /* 0x000000686428723c */ /* 0x040ff00000041828 */
[-C--:B------:R-:W-:Y:S08]  /*2080*/  HMMA.16816.F32.BF16 R44, R100, R106.reuse, R44 ;  /* 0x0000006a642c723c */ /* 0x080ff0000004182c */
[C---:B------:R-:W-:Y:S08]  /*2090*/  HMMA.16816.F32.BF16 R48, R92.reuse, R106, R48 ;  /* 0x0000006a5c30723c */ /* 0x040ff00000041830 */
[-C--:B------:R-:W-:Y:S08]  /*20a0*/  HMMA.16816.F32.BF16 R52, R92, R108.reuse, R52 ;  /* 0x0000006c5c34723c */ /* 0x080ff00000041834 */
[C---:B------:R-:W-:Y:S08]  /*20b0*/  HMMA.16816.F32.BF16 R56, R100.reuse, R108, R56 ;  /* 0x0000006c6438723c */ /* 0x040ff00000041838 */
[-C--:B------:R-:W-:Y:S08]  /*20c0*/  HMMA.16816.F32.BF16 R60, R100, R110.reuse, R60 ;  /* 0x0000006e643c723c */ /* 0x080ff0000004183c */
[----:B------:R-:W-:Y:S08]  /*20d0*/  HMMA.16816.F32.BF16 R64, R92, R110, R64 ;  /* 0x0000006e5c40723c */ /* 0x000ff00000041840 */
[-C--:B-1----:R-:W-:Y:S01]  /*20e0*/  HMMA.16816.F32.BF16 R4, R84, R112.reuse, R4 ;  /* 0x000000705404723c */ /* 0x082fe20000041804 */
[----:B------:R1:W1:Y:S05]  /*20f0*/  LDSM.16.M88.4 R200, [R208+0x10080] ;  /* 0x01008000d0c8783b */ /* 0x00026a0000000200 */
[----:B------:R-:W1:Y:S02]  /*2100*/  LDSM.16.M88.4 R208, [R208+0x12080] ;  /* 0x01208000d0d0783b */ /* 0x000e640000000200 */
[C---:B----4-:R-:W-:Y:S03]  /*2110*/  HMMA.16816.F32.BF16 R8, R116.reuse, R112, R8 ;  /* 0x000000707408723c */ /* 0x050fe60000041808 */
[----:B------:R4:W1:Y:S05]  /*2120*/  LDSM.16.M88.4 R128, [R229+0x10080] ;  /* 0x01008000e580783b */ /* 0x00086a0000000200 */
[-C--:B------:R-:W-:Y:S01]  /*2130*/  HMMA.16816.F32.BF16 R12, R116, R114.reuse, R12 ;  /* 0x00000072740c723c */ /* 0x080fe2000004180c */
[----:B------:R4:W1:Y:S05]  /*2140*/  LDSM.16.M88.4 R124, [R229+0x12080] ;  /* 0x01208000e57c783b */ /* 0x00086a0000000200 */
[----:B------:R4:W1:Y:S02]  /*2150*/  LDSM.16.M88.4 R80, [R226+0x4080] ;  /* 0x00408000e250783b */ /* 0x0008640000000200 */
[C---:B------:R-:W-:Y:S03]  /*2160*/  HMMA.16816.F32.BF16 R16, R84.reuse, R114, R16 ;  /* 0x000000725410723c */ /* 0x040fe60000041810 */
[----:B------:R4:W1:Y:S05]  /*2170*/  LDSM.16.M88.4 R96, [R226+0x5080] ;  /* 0x00508000e260783b */ /* 0x00086a0000000200 */
[-C--:B--2---:R-:W-:Y:S01]  /*2180*/  HMMA.16816.F32.BF16 R20, R84, R68.reuse, R20 ;  /* 0x000000445414723c */ /* 0x084fe20000041814 */
[----:B------:R4:W2:Y:S05]  /*2190*/  LDSM.16.M88.4 R112, [R226+0x6080] ;  /* 0x00608000e270783b */ /* 0x0008aa0000000200 */
[----:B------:R4:W1:Y:S02]  /*21a0*/  LDSM.16.M88.4 R196, [R226+0x7080] ;  /* 0x00708000e2c4783b */ /* 0x0008640000000200 */
[C---:B------:R-:W-:Y:S03]  /*21b0*/  HMMA.16816.F32.BF16 R24, R116.reuse, R68, R24 ;  /* 0x000000447418723c */ /* 0x040fe60000041818 */
[----:B------:R4:W1:Y:S05]  /*21c0*/  LDSM.16.M88.4 R204, [R3+0x4080] ;  /* 0x0040800003cc783b */ /* 0x00086a0000000200 */
[-C--:B------:R-:W-:Y:S01]  /*21d0*/  HMMA.16816.F32.BF16 R28, R116, R70.reuse, R28 ;  /* 0x00000046741c723c */ /* 0x080fe2000004181c */
[----:B------:R4:W1:Y:S05]  /*21e0*/  LDSM.16.M88.4 R212, [R3+0x5080] ;  /* 0x0050800003d4783b */ /* 0x00086a0000000200 */
[----:B------:R4:W1:Y:S02]  /*21f0*/  LDSM.16.M88.4 R216, [R3+0x6080] ;  /* 0x0060800003d8783b */ /* 0x0008640000000200 */
[C---:B------:R-:W-:Y:S03]  /*2200*/  HMMA.16816.F32.BF16 R32, R84.reuse, R70, R32 ;  /* 0x000000465420723c */ /* 0x040fe60000041820 */
[----:B------:R4:W1:Y:S05]  /*2210*/  LDSM.16.M88.4 R220, [R3+0x7080] ;  /* 0x0070800003dc783b */ /* 0x00086a0000000200 */
[-C--:B-----5:R-:W-:Y:S08]  /*2220*/  HMMA.16816.F32.BF16 R36, R84, R72.reuse, R36 ;  /* 0x000000485424723c */ /* 0x0a0ff00000041824 */
[C---:B------:R-:W-:Y:S08]  /*2230*/  HMMA.16816.F32.BF16 R40, R116.reuse, R72, R40 ;  /* 0x000000487428723c */ /* 0x040ff00000041828 */
[-C--:B------:R-:W-:Y:S08]  /*2240*/  HMMA.16816.F32.BF16 R44, R116, R74.reuse, R44 ;  /* 0x0000004a742c723c */ /* 0x080ff0000004182c */
[C---:B------:R-:W-:Y:S08]  /*2250*/  HMMA.16816.F32.BF16 R48, R84.reuse, R74, R48 ;  /* 0x0000004a5430723c */ /* 0x040ff00000041830 */
[-C--:B---3--:R-:W-:Y:S08]  /*2260*/  HMMA.16816.F32.BF16 R52, R84, R76.reuse, R52 ;  /* 0x0000004c5434723c */ /* 0x088ff00000041834 */
[C---:B------:R-:W-:Y:S08]  /*2270*/  HMMA.16816.F32.BF16 R56, R116.reuse, R76, R56 ;  /* 0x0000004c7438723c */ /* 0x040ff00000041838 */
[-C--:B------:R-:W-:Y:S08]  /*2280*/  HMMA.16816.F32.BF16 R60, R116, R78.reuse, R60 ;  /* 0x0000004e743c723c */ /* 0x080ff0000004183c */
[----:B------:R-:W-:Y:S01]  /*2290*/  HMMA.16816.F32.BF16 R64, R84, R78, R64 ;  /* 0x0000004e5440723c */ /* 0x000fe20000041840 */
[----:B------:R-:W-:-:S07]  /*22a0*/  @P1 BRA `(.L_x_897) ;  /* 0x000003c000001947 */ /* 0x000fce0003800000 */
[--C-:B-12-4-:R-:W-:Y:S01]  /*22b0*/  SHF.R.S32.HI R79, RZ, 0x1f, R240.reuse ;  /* 0x0000001fff4f7819 */ /* 0x116fe200000114f0 */
[----:B------:R-:W1:Y:S01]  /*22c0*/  S2R R69, SR_CTAID.Y ;  /* 0x0000000000457919 */ /* 0x000e620000002600 */
[----:B------:R-:W-:Y:S01]  /*22d0*/  ULDC.64 UR6, c[0x0][0x178] ;  /* 0x00005e0000067ab9 */ /* 0x000fe20000000a00 */
[C---:B------:R-:W-:Y:S02]  /*22e0*/  IMAD R68, R238.reuse, c[0x0][0x178], RZ ;  /* 0x00005e00ee447a24 */ /* 0x040fe400078e02ff */
[----:B------:R-:W-:Y:S03]  /*22f0*/  @!P4 IMAD.MOV.U32 R78, RZ, RZ, R240 ;  /* 0x000000ffff4ec224 */ /* 0x000fe600078e00f0 */
[----:B------:R-:W-:Y:S02]  /*2300*/  UIMAD.WIDE.U32 UR30, UR29, UR6, URZ ;  /* 0x000000061d1e72a5 */ /* 0x000fe4000f8e003f */
[----:B------:R-:W-:Y:S04]  /*2310*/  USHF.R.S32.HI UR28, URZ, 0x1f, UR29 ;  /* 0x0000001f3f1c7899 */ /* 0x000fe8000801141d */
[----:B------:R-:W-:Y:S01]  /*2320*/  IMAD.U32 R76, RZ, RZ, UR30 ;  /* 0x0000001eff4c7e24 */ /* 0x000fe2000f8e00ff */
[----:B------:R-:W-:Y:S04]  /*2330*/  UIMAD UR28, UR28, UR6, URZ ;  /* 0x000000061c1c72a4 */ /* 0x000fe8000f8e023f */
[----:B------:R-:W-:Y:S02]  /*2340*/  UIMAD UR28, UR29, UR7, UR28 ;  /* 0x000000071d1c72a4 */ /* 0x000fe4000f8e021c */
[----:B------:R-:W-:Y:S02]  /*2350*/  UIMAD UR29, UR29, -0x80, UR12 ;  /* 0xffffff801d1d78a4 */ /* 0x000fe4000f8e020c */
[----:B------:R-:W-:Y:S01]  /*2360*/  UIADD3 UR28, UR31, UR28, URZ ;  /* 0x0000001c1f1c7290 */ /* 0x000fe2000fffe03f */
[----:B-1----:R-:W-:Y:S01]  /*2370*/  SHF.R.S32.HI R72, RZ, 0x1f, R69 ;  /* 0x0000001fff487819 */ /* 0x002fe20000011445 */
[----:B------:R-:W-:Y:S02]  /*2380*/  IMAD.WIDE.U32 R70, R69, c[0x0][0x180], R242 ;  /* 0x0000600045467a25 */ /* 0x000fe400078e00f2 */
[----:B------:R-:W-:Y:S02]  /*2390*/  IADD3 R75, -R238, UR29, RZ ;  /* 0x0000001dee4b7c10 */ /* 0x000fe4000fffe1ff */
[----:B------:R-:W-:Y:S01]  /*23a0*/  IMAD R74, R72, c[0x0][0x180], RZ ;  /* 0x00006000484a7a24 */ /* 0x000fe200078e02ff */
[----:B------:R-:W-:Y:S01]  /*23b0*/  IADD3 R68, P3, P2, R68, UR11, R70 ;  /* 0x0000000b44447c10 */ /* 0x000fe2000fa7e046 */
[----:B------:R-:W-:Y:S01]  /*23c0*/  @!P4 IMAD R72, R72, c[0x0][0x270], RZ ;  /* 0x00009c004848ca24 */ /* 0x000fe200078e02ff */
[----:B------:R-:W-:Y:S01]  /*23d0*/  ISETP.LT.OR P6, PT, R75, 0x21, P5 ;  /* 0x000000214b00780c */ /* 0x000fe20002fc1670 */
[----:B------:R-:W-:Y:S01]  /*23e0*/  IMAD R74, R69, c[0x0][0x184], R74 ;  /* 0x00006100454a7a24 */ /* 0x000fe200078e024a */
[----:B------:R-:W-:Y:S01]  /*23f0*/  LEA R77, P1, R68, c[0x0][0x160], 0x1 ;  /* 0x00005800444d7a11 */ /* 0x000fe200078208ff */
[----:B------:R-:W-:Y:S02]  /*2400*/  IMAD.U32 R70, RZ, RZ, UR30 ;  /* 0x0000001eff467e24 */ /* 0x000fe4000f8e00ff */
[----:B------:R-:W-:Y:S01]  /*2410*/  IMAD.IADD R74, R71, 0x1, R74 ;  /* 0x00000001474a7824 */ /* 0x000fe200078e024a */
[----:B------:R-:W-:Y:S01]  /*2420*/  IADD3 R71, R234, 0x8080, RZ ;  /* 0x00008080ea477810 */ /* 0x000fe20007ffe0ff */
[----:B------:R-:W-:Y:S03]  /*2430*/  @!P4 IMAD.WIDE.U32 R78, R69, c[0x0][0x270], R78 ;  /* 0x00009c00454eca25 */ /* 0x000fe600078e004e */
[----:B------:R-:W-:Y:S01]  /*2440*/  IADD3.X R74, R231, UR14, R74, P3, P2 ;  /* 0x0000000ee74a7c10 */ /* 0x000fe20009fe444a */
[----:B------:R-:W-:Y:S01]  /*2450*/  @!P4 IMAD R72, R69, c[0x0][0x274], R72 ;  /* 0x00009d004548ca24 */ /* 0x000fe200078e0248 */
[C---:B------:R-:W-:Y:S01]  /*2460*/  ISETP.LT.OR P3, PT, R75.reuse, 0x1, P5 ;  /* 0x000000014b00780c */ /* 0x040fe20002f61670 */
[----:B------:R-:W-:Y:S01]  /*2470*/  IMAD.U32 R69, RZ, RZ, UR28 ;  /* 0x0000001cff457e24 */ /* 0x000fe2000f8e00ff */
[----:B------:R-:W-:Y:S02]  /*2480*/  LEA R76, P2, R76, R77, 0x8 ;  /* 0x0000004d4c4c7211 */ /* 0x000fe400078440ff */
[----:B------:R-:W-:Y:S01]  /*2490*/  LEA.HI.X R74, R68, c[0x0][0x164], R74, 0x1, P1 ;  /* 0x00005900444a7a11 */ /* 0x000fe200008f0c4a */
[----:B------:R-:W-:Y:S01]  /*24a0*/  IMAD.U32 R68, RZ, RZ, UR25 ;  /* 0x00000019ff447e24 */ /* 0x000fe2000f8e00ff */
[----:B------:R-:W-:Y:S02]  /*24b0*/  @!P4 IADD3 R73, P1, R78, UR10, RZ ;  /* 0x0000000a4e49cc10 */ /* 0x000fe4000ff3e0ff */
[----:B------:R-:W-:Y:S01]  /*24c0*/  LEA.HI.X R77, R70, R74, R69, 0x8, P2 ;  /* 0x0000004a464d7211 */ /* 0x000fe200010f4445 */
[----:B------:R-:W-:Y:S01]  /*24d0*/  IMAD R68, R68, 0x4000, R71 ;  /* 0x0000400044447824 */ /* 0x000fe200078e0247 */
[----:B------:R-:W-:Y:S01]  /*24e0*/  ISETP.LT.OR P2, PT, R75, 0x61, P5 ;  /* 0x000000614b00780c */ /* 0x000fe20002f41670 */
[----:B------:R-:W-:Y:S01]  /*24f0*/  IMAD.U32 R69, RZ, RZ, UR13 ;  /* 0x0000000dff457e24 */ /* 0x000fe2000f8e00ff */
[----:B------:R-:W-:Y:S02]  /*2500*/  @!P4 IADD3.X R72, R79, UR16, R72, P1, !PT ;  /* 0x000000104f48cc10 */ /* 0x000fe40008ffe448 */
[----:B------:R-:W-:Y:S01]  /*2510*/  @!PT LDS RZ, [RZ] ;  /* 0x00000000fffff984 */ /* 0x000fe20000000800 */
[----:B------:R-:W-:Y:S01]  /*2520*/  @!PT LDS RZ, [RZ] ;  /* 0x00000000fffff984 */ /* 0x000fe20000000800 */
[----:B------:R-:W-:Y:S01]  /*2530*/  @!PT LDS RZ, [RZ] ;  /* 0x00000000fffff984 */ /* 0x000fe20000000800 */
[----:B------:R1:W-:Y:S01]  /*2540*/  LDGSTS.E.BYPASS.LTC128B.128 [R68], [R76.64], !P3 ;  /* 0x000000004c447fae */ /* 0x0003e2000d901d5a */
[----:B------:R-:W-:Y:S02]  /*2550*/  @!P4 LEA R78, P1, R73, c[0x0][0x258], 0x2 ;  /* 0x00009600494eca11 */ /* 0x000fe400078210ff */
[----:B------:R-:W-:Y:S02]  /*2560*/  ISETP.LT.OR P3, PT, R75, 0x41, P5 ;  /* 0x000000414b00780c */ /* 0x000fe40002f61670 */
[----:B------:R-:W-:Y:S02]  /*2570*/  @!P4 LEA.HI.X R79, R73, c[0x0][0x25c], R72, 0x2, P1 ;  /* 0x00009700494fca11 */ /* 0x000fe400008f1448 */
[----:B------:R-:W-:Y:S02]  /*2580*/  IADD3 R72, P1, R76, UR19, RZ ;  /* 0x000000134c487c10 */ /* 0x000fe4000ff3e0ff */
[----:B------:R-:W-:Y:S01]  /*2590*/  @!P4 LEA R70, R69, 0x80, 0x7 ;  /* 0x000000804546c811 */ /* 0x000fe200078e38ff */
[----:B------:R-:W-:Y:S01]  /*25a0*/  IMAD.U32 R69, RZ, RZ, UR25 ;  /* 0x00000019ff457e24 */ /* 0x000fe2000f8e00ff */
[----:B------:R-:W-:Y:S02]  /*25b0*/  IADD3.X R73, R77, UR18, RZ, P1, !PT ;  /* 0x000000124d497c10 */ /* 0x000fe40008ffe4ff */
[----:B------:R-:W-:Y:S01]  /*25c0*/  IADD3 R74, P1, R72, UR19, RZ ;  /* 0x00000013484a7c10 */ /* 0x000fe2000ff3e0ff */
[----:B------:R-:W-:Y:S02]  /*25d0*/  @!P4 IMAD.WIDE R78, R70, 0x4, R78 ;  /* 0x00000004464ec825 */ /* 0x000fe400078e024e */
[----:B------:R2:W-:Y:S01]  /*25e0*/  LDGSTS.E.BYPASS.LTC128B.128 [R68+0x1000], [R72.64], !P6 ;  /* 0x0100000048447fae */ /* 0x0005e2000f101d5a */
[----:B------:R-:W-:Y:S01]  /*25f0*/  IADD3.X R75, R73, UR18, RZ, P1, !PT ;  /* 0x00000012494b7c10 */ /* 0x000fe20008ffe4ff */
[----:B------:R-:W-:Y:S04]  /*2600*/  @!P4 IMAD R69, R69, 0x80, R240 ;  /* 0x000000804545c824 */ /* 0x000fe800078e02f0 */
[----:B------:R-:W-:Y:S02]  /*2610*/  @!P4 IMAD.SHL.U32 R69, R69, 0x4, RZ ;  /* 0x000000044545c824 */ /* 0x000fe400078e00ff */
[----:B------:R2:W-:Y:S01]  /*2620*/  LDGSTS.E.BYPASS.LTC128B.128 [R68+0x2000], [R74.64], !P3 ;  /* 0x020000004a447fae */ /* 0x0005e2000d901d5a */
[----:B-1----:R-:W-:Y:S04]  /*2630*/  IADD3 R76, P1, R74, UR19, RZ ;  /* 0x000000134a4c7c10 */ /* 0x002fe8000ff3e0ff */
[----:B------:R-:W-:Y:S05]  /*2640*/  IADD3.X R77, R75, UR18, RZ, P1, !PT ;  /* 0x000000124b4d7c10 */ /* 0x000fea0008ffe4ff */
[----:B------:R2:W-:Y:S08]  /*2650*/  LDGSTS.E.BYPASS.LTC128B.128 [R68+0x3000], [R76.64], !P2 ;  /* 0x030000004c447fae */ /* 0x0005f0000d101d5a */
[----:B------:R2:W-:Y:S02]  /*2660*/  @!P4 LDGSTS.E.BYPASS.LTC128B.128 [R69+0x18080], [R78.64] ;  /* 0x180800004e45cfae */ /* 0x0005e4000b901d5a */
.L_x_897:
[-C--:B-12-4-:R-:W-:Y:S01]  /*2670*/  HMMA.16816.F32.BF16 R68, R128, R80.reuse, RZ ;  /* 0x000000508044723c */ /* 0x096fe200000418ff */
[----:B------:R-:W0:Y:S01]  /*2680*/  LDGDEPBAR ;  /* 0x00000000000079af */ /* 0x000e220000000000 */
[----:B------:R-:W-:Y:S01]  /*2690*/  UIADD3 UR28, UR13, 0x2, URZ ;  /* 0x000000020d1c7890 */ /* 0x000fe2000fffe03f */
[C---:B------:R-:W-:Y:S02]  /*26a0*/  ISETP.GT.AND P1, PT, R244.reuse, RZ, PT ;  /* 0x000000fff400720c */ /* 0x040fe40003f24270 */
[----:B------:R-:W-:Y:S01]  /*26b0*/  ISETP.GT.AND P6, PT, R244, 0x10, PT ;  /* 0x00000010f400780c */ /* 0x000fe20003fc4270 */
[----:B------:R-:W-:Y:S01]  /*26c0*/  UISETP.GE.AND UP0, UPT, UR28, UR22, UPT ;  /* 0x000000161c00728c */ /* 0x000fe2000bf06270 */
[----:B------:R-:W-:Y:S01]  /*26d0*/  FSEL R8, R8, -INF , P1 ;  /* 0xff80000008087808 */ /* 0x000fe20000800000 */
[C---:B------:R-:W-:Y:S02]  /*26e0*/  HMMA.16816.F32.BF16 R72, R124.reuse, R80, RZ ;  /* 0x000000507c48723c */ /* 0x040fe400000418ff */
[----:B------:R-:W-:Y:S02]  /*26f0*/  ISETP.GT.AND P3, PT, R244, 0x11, PT ;  /* 0x00000011f400780c */ /* 0x000fe40003f64270 */
[----:B------:R-:W-:Y:S02]  /*2700*/  FSEL R10, R10, -INF , P1 ;  /* 0xff8000000a0a7808 */ /* 0x000fe40000800000 */
[----:B------:R-:W-:Y:S02]  /*2710*/  FSEL R15, R15, -INF , P3 ;  /* 0xff8000000f0f7808 */ /* 0x000fe40001800000 */
[-C--:B------:R-:W-:Y:S01]  /*2720*/  HMMA.16816.F32.BF16 R76, R124, R82.reuse, RZ ;  /* 0x000000527c4c723c */ /* 0x080fe200000418ff */
[----:B------:R-:W-:Y:S02]  /*2730*/  FSEL R17, R17, -INF , P3 ;  /* 0xff80000011117808 */ /* 0x000fe40001800000 */
[----:B------:R-:W-:Y:S02]  /*2740*/  ISETP.GT.AND P2, PT, R244, 0x1, PT ;  /* 0x00000001f400780c */ /* 0x000fe40003f44270 */
[----:B------:R-:W-:Y:S02]  /*2750*/  FSEL R4, R4, -INF , P1 ;  /* 0xff80000004047808 */ /* 0x000fe40000800000 */
[----:B------:R-:W-:Y:S01]  /*2760*/  FSEL R16, R16, -INF , P6 ;  /* 0xff80000010107808 */ /* 0x000fe20003000000 */
[C---:B------:R-:W-:Y:S04]  /*2770*/  HMMA.16816.F32.BF16 R80, R128.reuse, R82, RZ ;  /* 0x000000528050723c */ /* 0x040fe800000418ff */
[----:B------:R-:W-:Y:S01]  /*2780*/  FFMA.FTZ R252, R4, c[0x0][0x29c], -R120 ;  /* 0x0000a70004fc7a23 */ /* 0x000fe20000010878 */
[----:B------:R-:W-:Y:S02]  /*2790*/  FSEL R4, R5, -INF , P2 ;  /* 0xff80000005047808 */ /* 0x000fe40001000000 */
[----:B------:R-:W-:Y:S01]  /*27a0*/  MOV R5, R120 ;  /* 0x0000007800057202 */ /* 0x000fe20000000f00 */
[-C--:B------:R-:W-:Y:S02]  /*27b0*/  HMMA.16816.F32.BF16 R84, R128, R96.reuse, RZ ;  /* 0x000000608054723c */ /* 0x080fe400000418ff */
[----:B------:R-:W-:Y:S02]  /*27c0*/  MUFU.EX2 R252, R252 ;  /* 0x000000fc00fc7308 */ /* 0x000fe40000000800 */
[----:B------:R-:W-:Y:S04]  /*27d0*/  FFMA.FTZ R4, R4, c[0x0][0x29c], -R5 ;  /* 0x0000a70004047a23 */ /* 0x000fe80000010805 */
[C---:B------:R-:W-:Y:S08]  /*27e0*/  HMMA.16816.F32.BF16 R88, R124.reuse, R96, RZ ;  /* 0x000000607c58723c */ /* 0x040ff000000418ff */
[-C--:B------:R-:W-:Y:S08]  /*27f0*/  HMMA.16816.F32.BF16 R92, R124, R98.reuse, RZ ;  /* 0x000000627c5c723c */ /* 0x080ff000000418ff */
[C---:B------:R-:W-:Y:S08]  /*2800*/  HMMA.16816.F32.BF16 R96, R128.reuse, R98, RZ ;  /* 0x000000628060723c */ /* 0x040ff000000418ff */
[-C--:B------:R-:W-:Y:S08]  /*2810*/  HMMA.16816.F32.BF16 R100, R128, R112.reuse, RZ ;  /* 0x000000708064723c */ /* 0x080ff000000418ff */
[C---:B------:R-:W-:Y:S08]  /*2820*/  HMMA.16816.F32.BF16 R104, R124.reuse, R112, RZ ;  /* 0x000000707c68723c */ /* 0x040ff000000418ff */
[-C--:B------:R-:W-:Y:S08]  /*2830*/  HMMA.16816.F32.BF16 R108, R124, R114.reuse, RZ ;  /* 0x000000727c6c723c */ /* 0x080ff000000418ff */
[C---:B------:R-:W-:Y:S08]  /*2840*/  HMMA.16816.F32.BF16 R112, R128.reuse, R114, RZ ;  /* 0x000000728070723c */ /* 0x040ff000000418ff */
[-C--:B------:R-:W-:Y:S08]  /*2850*/  HMMA.16816.F32.BF16 R116, R128, R196.reuse, RZ ;  /* 0x000000c48074723c */ /* 0x080ff000000418ff */
[C---:B------:R-:W-:Y:S01]  /*2860*/  HMMA.16816.F32.BF16 R120, R124.reuse, R196, RZ ;  /* 0x000000c47c78723c */ /* 0x040fe200000418ff */
[----:B------:R1:W-:Y:S06]  /*2870*/  MUFU.EX2 R197, R4 ;  /* 0x0000000400c57308 */ /* 0x0003ec0000000800 */
[----:B------:R-:W-:Y:S01]  /*2880*/  MOV R196, R5 ;  /* 0x0000000500c47202 */ /* 0x000fe20000000f00 */
[-C--:B------:R-:W-:Y:S04]  /*2890*/  HMMA.16816.F32.BF16 R124, R124, R198.reuse, RZ ;  /* 0x000000c67c7c723c */ /* 0x080fe800000418ff */
[----:B------:R-:W-:Y:S04]  /*28a0*/  FFMA.FTZ R16, R16, c[0x0][0x29c], -R196 ;  /* 0x0000a70010107a23 */ /* 0x000fe800000108c4 */
[----:B------:R-:W-:Y:S01]  /*28b0*/  HMMA.16816.F32.BF16 R128, R128, R198, RZ ;  /* 0x000000c68080723c */ /* 0x000fe200000418ff */
[----:B------:R2:W-:Y:S06]  /*28c0*/  MUFU.EX2 R5, R16 ;  /* 0x0000001000057308 */ /* 0x0005ec0000000800 */
[----:B------:R-:W-:Y:S01]  /*28d0*/  FSEL R199, R11, -INF , P2 ;  /* 0xff8000000bc77808 */ /* 0x000fe20001000000 */
[-C--:B------:R-:W-:Y:S05]  /*28e0*/  HMMA.16816.F32.BF16 R68, R200, R204.reuse, R68 ;  /* 0x000000ccc844723c */ /* 0x080fea0000041844 */
[----:B-1----:R-:W-:Y:S01]  /*28f0*/  FSEL R4, R9, -INF , P2 ;  /* 0xff80000009047808 */ /* 0x002fe20001000000 */
[--C-:B------:R-:W-:Y:S02]  /*2900*/  FFMA.FTZ R199, R199, c[0x0][0x29c], -R249.reuse ;  /* 0x0000a700c7c77a23 */ /* 0x100fe400000108f9 */
[C---:B------:R-:W-:Y:S04]  /*2910*/  HMMA.16816.F32.BF16 R72, R208.reuse, R204, R72 ;  /* 0x000000ccd048723c */ /* 0x040fe80000041848 */
[----:B------:R-:W-:Y:S01]  /*2920*/  MOV R11, R4 ;  /* 0x00000004000b7202 */ /* 0x000fe20000000f00 */
[----:B------:R-:W-:Y:S02]  /*2930*/  MUFU.EX2 R199, R199 ;  /* 0x000000c700c77308 */ /* 0x000fe40000000800 */
[----:B------:R-:W-:Y:S01]  /*2940*/  FSEL R205, R14, -INF , P6 ;  /* 0xff8000000ecd7808 */ /* 0x000fe20003000000 */
[-C--:B------:R-:W-:Y:S04]  /*2950*/  HMMA.16816.F32.BF16 R76, R208, R206.reuse, R76 ;  /* 0x000000ced04c723c */ /* 0x080fe8000004184c */
[----:B------:R-:W-:Y:S01]  /*2960*/  MOV R14, R10 ;  /* 0x0000000a000e7202 */ /* 0x000fe20000000f00 */
[----:B------:R-:W-:Y:S01]  /*2970*/  FFMA.FTZ R205, R205, c[0x0][0x29c], -R249 ;  /* 0x0000a700cdcd7a23 */ /* 0x000fe200000108f9 */
[----:B--2---:R-:W-:Y:S02]  /*2980*/  MOV R16, R196 ;  /* 0x000000c400107202 */ /* 0x004fe40000000f00 */
[C---:B------:R-:W-:Y:S03]  /*2990*/  HMMA.16816.F32.BF16 R80, R200.reuse, R206, R80 ;  /* 0x000000cec850723c */ /* 0x040fe60000041850 */
[----:B------:R-:W-:Y:S01]  /*29a0*/  MUFU.EX2 R205, R205 ;  /* 0x000000cd00cd7308 */ /* 0x000fe20000000800 */
[----:B------:R-:W-:Y:S02]  /*29b0*/  MOV R9, R16 ;  /* 0x0000001000097202 */ /* 0x000fe40000000f00 */
[----:B------:R-:W-:Y:S02]  /*29c0*/  FSEL R16, R6, -INF , P1 ;  /* 0xff80000006107808 */ /* 0x000fe40000800000 */
[-C--:B------:R-:W-:Y:S03]  /*29d0*/  HMMA.16816.F32.BF16 R84, R200, R212.reuse, R84 ;  /* 0x000000d4c854723c */ /* 0x080fe60000041854 */
[----:B------:R-:W-:Y:S01]  /*29e0*/  ISETP.GT.AND P1, PT, R244, 0x21, PT ;  /* 0x00000021f400780c */ /* 0x000fe20003f24270 */
[----:B------:R-:W-:Y:S01]  /*29f0*/  FFMA.FTZ R17, R17, c[0x0][0x29c], -R9 ;  /* 0x0000a70011117a23 */ /* 0x000fe20000010809 */
[----:B------:R-:W-:Y:S01]  /*2a00*/  FSEL R196, R7, -INF , P2 ;  /* 0xff80000007c47808 */ /* 0x000fe20001000000 */
[----:B------:R-:W-:Y:S01]  /*2a10*/  FFMA.FTZ R16, R16, c[0x0][0x29c], -R251 ;  /* 0x0000a70010107a23 */ /* 0x000fe200000108fb */
[----:B------:R-:W-:Y:S01]  /*2a20*/  ISETP.GT.AND P2, PT, R244, 0x20, PT ;  /* 0x00000020f400780c */ /* 0x000fe20003f44270 */
[C---:B------:R-:W-:Y:S01]  /*2a30*/  HMMA.16816.F32.BF16 R88, R208.reuse, R212, R88 ;  /* 0x000000d4d058723c */ /* 0x040fe20000041858 */
[----:B------:R1:W-:Y:S03]  /*2a40*/  MUFU.EX2 R198, R17 ;  /* 0x0000001100c67308 */ /* 0x0003e60000000800 */
[----:B------:R-:W-:Y:S02]  /*2a50*/  FSEL R20, R20, -INF , P2 ;  /* 0xff80000014147808 */ /* 0x000fe40001000000 */
[----:B------:R-:W-:Y:S02]  /*2a60*/  FSEL R4, R21, -INF , P1 ;  /* 0xff80000015047808 */ /* 0x000fe40000800000 */
[-C--:B------:R-:W-:Y:S04]  /*2a70*/  HMMA.16816.F32.BF16 R92, R208, R214.reuse, R92 ;  /* 0x000000d6d05c723c */ /* 0x080fe8000004185c */
[--C-:B------:R-:W-:Y:S01]  /*2a80*/  FFMA.FTZ R20, R20, c[0x0][0x29c], -R9.reuse ;  /* 0x0000a70014147a23 */ /* 0x100fe20000010809 */
[----:B------:R-:W-:Y:S01]  /*2a90*/  FSEL R21, R18, -INF , P6 ;  /* 0xff80000012157808 */ /* 0x000fe20003000000 */
[----:B------:R-:W-:Y:S01]  /*2aa0*/  FFMA.FTZ R4, R4, c[0x0][0x29c], -R9 ;  /* 0x0000a70004047a23 */ /* 0x000fe20000010809 */
[----:B------:R-:W-:Y:S01]  /*2ab0*/  FSEL R18, R13, -INF , P3 ;  /* 0xff8000000d127808 */ /* 0x000fe20001800000 */
[C---:B------:R-:W-:Y:S01]  /*2ac0*/  HMMA.16816.F32.BF16 R96, R200.reuse, R214, R96 ;  /* 0x000000d6c860723c */ /* 0x040fe20000041860 */
[----:B------:R2:W3:Y:S03]  /*2ad0*/  MUFU.EX2 R7, R20 ;  /* 0x0000001400077308 */ /* 0x0004e60000000800 */
[----:B------:R-:W-:Y:S01]  /*2ae0*/  FSEL R13, R22, -INF , P2 ;  /* 0xff800000160d7808 */ /* 0x000fe20001000000 */
[----:B------:R-:W-:Y:S01]  /*2af0*/  FFMA.FTZ R21, R21, c[0x0][0x29c], -R251 ;  /* 0x0000a70015157a23 */ /* 0x000fe200000108fb */
[----:B------:R-:W-:Y:S02]  /*2b00*/  MOV R22, R11 ;  /* 0x0000000b00167202 */ /* 0x000fe40000000f00 */
[-C--:B------:R-:W-:Y:S03]  /*2b10*/  HMMA.16816.F32.BF16 R100, R200, R216.reuse, R100 ;  /* 0x000000d8c864723c */ /* 0x080fe60000041864 */
[----:B------:R4:W-:Y:S01]  /*2b20*/  MUFU.EX2 R204, R4 ;  /* 0x0000000400cc7308 */ /* 0x0009e20000000800 */
[----:B-1----:R-:W-:Y:S02]  /*2b30*/  FSEL R17, R12, -INF , P6 ;  /* 0xff8000000c117808 */ /* 0x002fe40003000000 */
[----:B------:R-:W-:Y:S02]  /*2b40*/  ISETP.GT.AND P6, PT, R244, 0x30, PT ;  /* 0x00000030f400780c */ /* 0x000fe40003fc4270 */
[C---:B------:R-:W-:Y:S04]  /*2b50*/  HMMA.16816.F32.BF16 R104, R208.reuse, R216, R104 ;  /* 0x000000d8d068723c */ /* 0x040fe80000041868 */
[----:B------:R-:W-:Y:S02]  /*2b60*/  FSEL R32, R32, -INF , P6 ;  /* 0xff80000020207808 */ /* 0x000fe40003000000 */
[----:B------:R-:W-:Y:S02]  /*2b70*/  FSEL R212, R28, -INF , P6 ;  /* 0xff8000001cd47808 */ /* 0x000fe40003000000 */
[-C--:B------:R-:W-:Y:S04]  /*2b80*/  HMMA.16816.F32.BF16 R108, R208, R218.reuse, R108 ;  /* 0x000000dad06c723c */ /* 0x080fe8000004186c */
[----:B--2---:R-:W-:Y:S01]  /*2b90*/  FSEL R20, R19, -INF , P3 ;  /* 0xff80000013147808 */ /* 0x004fe20001800000 */
[----:B------:R-:W-:Y:S01]  /*2ba0*/  FFMA.FTZ R32, R32, c[0x0][0x29c], -R9 ;  /* 0x0000a70020207a23 */ /* 0x000fe20000010809 */
[----:B------:R-:W-:Y:S02]  /*2bb0*/  FSEL R19, R24, -INF , P2 ;  /* 0xff80000018137808 */ /* 0x000fe40001000000 */
[C---:B------:R-:W-:Y:S03]  /*2bc0*/  HMMA.16816.F32.BF16 R112, R200.reuse, R218, R112 ;  /* 0x000000dac870723c */ /* 0x040fe60000041870 */
[----:B------:R-:W-:Y:S01]  /*2bd0*/  MUFU.EX2 R32, R32 ;  /* 0x0000002000207308 */ /* 0x000fe20000000800 */
[----:B----4-:R-:W-:Y:S01]  /*2be0*/  FSEL R4, R25, -INF , P1 ;  /* 0xff80000019047808 */ /* 0x010fe20000800000 */
[--C-:B------:R-:W-:Y:S01]  /*2bf0*/  FFMA.FTZ R20, R20, c[0x0][0x29c], -R251.reuse ;  /* 0x0000a70014147a23 */ /* 0x100fe200000108fb */
[----:B------:R-:W-:Y:S02]  /*2c00*/  FSEL R24, R23, -INF , P1 ;  /* 0xff80000017187808 */ /* 0x000fe40000800000 */
[-C--:B------:R-:W-:Y:S03]  /*2c10*/  HMMA.16816.F32.BF16 R116, R200, R220.reuse, R116 ;  /* 0x000000dcc874723c */ /* 0x080fe60000041874 */
[----:B------:R-:W-:Y:S01]  /*2c20*/  ISETP.GT.AND P3, PT, R244, 0x31, PT ;  /* 0x00000031f400780c */ /* 0x000fe20003f64270 */
[--C-:B------:R-:W-:Y:S01]  /*2c30*/  FFMA.FTZ R24, R24, c[0x0][0x29c], -R251.reuse ;  /* 0x0000a70018187a23 */ /* 0x100fe200000108fb */
[----:B------:R-:W-:Y:S02]  /*2c40*/  FSEL R206, R26, -INF , P2 ;  /* 0xff8000001ace7808 */ /* 0x000fe40001000000 */
[----:B------:R-:W-:Y:S01]  /*2c50*/  FSEL R26, R34, -INF , P6 ;  /* 0xff800000221a7808 */ /* 0x000fe20003000000 */
[C---:B------:R-:W-:Y:S04]  /*2c60*/  HMMA.16816.F32.BF16 R120, R208.reuse, R220, R120 ;  /* 0x000000dcd078723c */ /* 0x040fe80000041878 */
[----:B------:R-:W-:Y:S01]  /*2c70*/  FSEL R207, R27, -INF , P1 ;  /* 0xff8000001bcf7808 */ /* 0x000fe20000800000 */
[----:B------:R-:W-:Y:S01]  /*2c80*/  FFMA.FTZ R26, R26, c[0x0][0x29c], -R251 ;  /* 0x0000a7001a1a7a23 */ /* 0x000fe200000108fb */
[----:B------:R-:W-:Y:S01]  /*2c90*/  ISETP.GT.AND P1, PT, R244, 0x41, PT ;  /* 0x00000041f400780c */ /* 0x000fe20003f24270 */
[--C-:B------:R-:W-:Y:S01]  /*2ca0*/  FFMA.FTZ R206, R206, c[0x0][0x29c], -R249.reuse ;  /* 0x0000a700cece7a23 */ /* 0x100fe200000108f9 */
[-C--:B------:R-:W-:Y:S03]  /*2cb0*/  HMMA.16816.F32.BF16 R124, R208, R222.reuse, R124 ;  /* 0x000000ded07c723c */ /* 0x080fe6000004187c */
[----:B------:R-:W-:Y:S01]  /*2cc0*/  ISETP.GT.AND P2, PT, R244, 0x40, PT ;  /* 0x00000040f400780c */ /* 0x000fe20003f44270 */
[--C-:B------:R-:W-:Y:S01]  /*2cd0*/  FFMA.FTZ R207, R207, c[0x0][0x29c], -R249.reuse ;  /* 0x0000a700cfcf7a23 */ /* 0x100fe200000108f9 */
[----:B------:R-:W-:Y:S01]  /*2ce0*/  FSEL R30, R30, -INF , P6 ;  /* 0xff8000001e1e7808 */ /* 0x000fe20003000000 */
[----:B------:R-:W-:Y:S01]  /*2cf0*/  MUFU.EX2 R206, R206 ;  /* 0x000000ce00ce7308 */ /* 0x000fe20000000800 */
[----:B------:R-:W-:Y:S01]  /*2d00*/  ISETP.GT.AND P6, PT, R244, 0x50, PT ;  /* 0x00000050f400780c */ /* 0x000fe20003fc4270 */
[----:B------:R-:W-:Y:S04]  /*2d10*/  HMMA.16816.F32.BF16 R128, R200, R222, R128 ;  /* 0x000000dec880723c */ /* 0x000fe80000041880 */
[----:B------:R-:W-:Y:S01]  /*2d20*/  MOV R23, R9 ;  /* 0x0000000900177202 */ /* 0x000fe20000000f00 */
[----:B------:R-:W-:Y:S01]  /*2d30*/  FFMA.FTZ R30, R30, c[0x0][0x29c], -R249 ;  /* 0x0000a7001e1e7a23 */ /* 0x000fe200000108f9 */
[----:B------:R-:W-:Y:S02]  /*2d40*/  FSEL R37, R37, -INF , P1 ;  /* 0xff80000025257808 */ /* 0x000fe40000800000 */
[----:B------:R-:W-:Y:S01]  /*2d50*/  FSEL R48, R48, -INF , P6 ;  /* 0xff80000030307808 */ /* 0x000fe20003000000 */
[----:B------:R-:W-:Y:S03]  /*2d60*/  MUFU.EX2 R207, R207 ;  /* 0x000000cf00cf7308 */ /* 0x000fe60000000800 */
[----:B------:R-:W-:Y:S01]  /*2d70*/  FFMA.FTZ R28, R37, c[0x0][0x29c], -R23 ;  /* 0x0000a700251c7a23 */ /* 0x000fe20000010817 */
[----:B------:R-:W-:Y:S02]  /*2d80*/  FSEL R33, R33, -INF , P3 ;  /* 0xff80000021217808 */ /* 0x000fe40001800000 */
[----:B------:R-:W-:Y:S02]  /*2d90*/  FSEL R36, R36, -INF , P2 ;  /* 0xff80000024247808 */ /* 0x000fe40001000000 */
[----:B------:R-:W-:Y:S01]  /*2da0*/  FSEL R25, R35, -INF , P3 ;  /* 0xff80000023197808 */ /* 0x000fe20001800000 */
[----:B------:R-:W-:Y:S01]  /*2db0*/  FFMA.FTZ R33, R33, c[0x0][0x29c], -R9 ;  /* 0x0000a70021217a23 */ /* 0x000fe20000010809 */
[----:B------:R-:W-:Y:S01]  /*2dc0*/  FSEL R37, R29, -INF , P3 ;  /* 0xff8000001d257808 */ /* 0x000fe20001800000 */
[--C-:B------:R-:W-:Y:S01]  /*2dd0*/  FFMA.FTZ R29, R48, c[0x0][0x29c], -R23.reuse ;  /* 0x0000a700301d7a23 */ /* 0x100fe20000010817 */
[----:B------:R-:W-:Y:S01]  /*2de0*/  FSEL R48, R44, -INF , P6 ;  /* 0xff8000002c307808 */ /* 0x000fe20003000000 */
[----:B------:R-:W-:Y:S01]  /*2df0*/  FFMA.FTZ R36, R36, c[0x0][0x29c], -R23 ;  /* 0x0000a70024247a23 */ /* 0x000fe20000010817 */
[----:B------:R-:W-:Y:S01]  /*2e00*/  FSEL R31, R31, -INF , P3 ;  /* 0xff8000001f1f7808 */ /* 0x000fe20001800000 */
[----:B------:R-:W-:Y:S01]  /*2e10*/  FFMA.FTZ R25, R25, c[0x0][0x29c], -R251 ;  /* 0x0000a70019197a23 */ /* 0x000fe200000108fb */
[----:B------:R-:W-:Y:S01]  /*2e20*/  ISETP.GT.AND P3, PT, R244, 0x51, PT ;  /* 0x00000051f400780c */ /* 0x000fe20003f64270 */
[----:B------:R-:W-:Y:S01]  /*2e30*/  MUFU.EX2 R33, R33 ;  /* 0x0000002100217308 */ /* 0x000fe20000000800 */
[----:B------:R-:W-:Y:S01]  /*2e40*/  FSEL R214, R38, -INF , P2 ;  /* 0xff80000026d67808 */ /* 0x000fe20001000000 */
[----:B------:R-:W-:Y:S01]  /*2e50*/  FFMA.FTZ R31, R31, c[0x0][0x29c], -R249 ;  /* 0x0000a7001f1f7a23 */ /* 0x000fe200000108f9 */
[----:B------:R-:W-:Y:S02]  /*2e60*/  FSEL R42, R42, -INF , P2 ;  /* 0xff8000002a2a7808 */ /* 0x000fe40001000000 */
[----:B------:R-:W-:Y:S01]  /*2e70*/  FSEL R213, R50, -INF , P6 ;  /* 0xff80000032d57808 */ /* 0x000fe20003000000 */
[--C-:B------:R-:W-:Y:S01]  /*2e80*/  FFMA.FTZ R50, R196, c[0x0][0x29c], -R251.reuse ;  /* 0x0000a700c4327a23 */ /* 0x100fe200000108fb */
[----:B------:R-:W-:Y:S01]  /*2e90*/  FSEL R46, R46, -INF , P6 ;  /* 0xff8000002e2e7808 */ /* 0x000fe20003000000 */
[--C-:B------:R-:W-:Y:S01]  /*2ea0*/  FFMA.FTZ R201, R214, c[0x0][0x29c], -R251.reuse ;  /* 0x0000a700d6c97a23 */ /* 0x100fe200000108fb */
[----:B------:R-:W-:Y:S01]  /*2eb0*/  ISETP.GT.AND P6, PT, R244, 0x70, PT ;  /* 0x00000070f400780c */ /* 0x000fe20003fc4270 */
[----:B------:R-:W-:Y:S01]  /*2ec0*/  MUFU.EX2 R200, R25 ;  /* 0x0000001900c87308 */ /* 0x000fe20000000800 */
[----:B------:R-:W-:Y:S01]  /*2ed0*/  FSEL R40, R40, -INF , P2 ;  /* 0xff80000028287808 */ /* 0x000fe20001000000 */
[----:B------:R-:W-:Y:S01]  /*2ee0*/  FFMA.FTZ R203, R213, c[0x0][0x29c], -R251 ;  /* 0x0000a700d5cb7a23 */ /* 0x000fe200000108fb */
[----:B------:R-:W-:Y:S01]  /*2ef0*/  ISETP.GT.AND P2, PT, R244, 0x60, PT ;  /* 0x00000060f400780c */ /* 0x000fe20003f44270 */
[--C-:B------:R-:W-:Y:S01]  /*2f00*/  FFMA.FTZ R42, R42, c[0x0][0x29c], -R249.reuse ;  /* 0x0000a7002a2a7a23 */ /* 0x100fe200000108f9 */
[----:B------:R-:W-:Y:S01]  /*2f10*/  FSEL R49, R49, -INF , P3 ;  /* 0xff80000031317808 */ /* 0x000fe20001800000 */
[----:B------:R-:W-:Y:S01]  /*2f20*/  FFMA.FTZ R46, R46, c[0x0][0x29c], -R249 ;  /* 0x0000a7002e2e7a23 */ /* 0x000fe200000108f9 */
[----:B------:R-:W-:Y:S02]  /*2f30*/  FSEL R52, R52, -INF , P2 ;  /* 0xff80000034347808 */ /* 0x000fe40001000000 */
[----:B------:R-:W-:Y:S01]  /*2f40*/  FSEL R64, R64, -INF , P6 ;  /* 0xff80000040407808 */ /* 0x000fe20003000000 */
[--C-:B------:R-:W-:Y:S01]  /*2f50*/  FFMA.FTZ R34, R49, c[0x0][0x29c], -R23.reuse ;  /* 0x0000a70031227a23 */ /* 0x100fe20000010817 */
[----:B------:R-:W-:Y:S01]  /*2f60*/  MOV R217, R8 ;  /* 0x0000000800d97202 */ /* 0x000fe20000000f00 */
[--C-:B------:R-:W-:Y:S01]  /*2f70*/  FFMA.FTZ R35, R52, c[0x0][0x29c], -R23.reuse ;  /* 0x0000a70034237a23 */ /* 0x100fe20000010817 */
[----:B------:R-:W-:Y:S01]  /*2f80*/  FSEL R27, R39, -INF , P1 ;  /* 0xff800000271b7808 */ /* 0x000fe20000800000 */
[----:B------:R-:W-:Y:S01]  /*2f90*/  FFMA.FTZ R39, R64, c[0x0][0x29c], -R23 ;  /* 0x0000a70040277a23 */ /* 0x000fe20000010817 */
[----:B------:R-:W-:Y:S01]  /*2fa0*/  FSEL R41, R41, -INF , P1 ;  /* 0xff80000029297808 */ /* 0x000fe20000800000 */
[----:B------:R-:W-:Y:S01]  /*2fb0*/  LDSM.16.M88.4 R8, [R2+0x4080] ;  /* 0x004080000208783b */ /* 0x000fe20000000200 */
[----:B------:R-:W-:Y:S01]  /*2fc0*/  FSEL R43, R43, -INF , P1 ;  /* 0xff8000002b2b7808 */ /* 0x000fe20000800000 */
[----:B------:R-:W-:Y:S01]  /*2fd0*/  FFMA.FTZ R27, R27, c[0x0][0x29c], -R251 ;  /* 0x0000a7001b1b7a23 */ /* 0x000fe200000108fb */
[----:B------:R-:W-:Y:S01]  /*2fe0*/  ISETP.GT.AND P1, PT, R244, 0x61, PT ;  /* 0x00000061f400780c */ /* 0x000fe20003f24270 */
[----:B------:R-:W-:Y:S01]  /*2ff0*/  MUFU.EX2 R50, R50 ;  /* 0x0000003200327308 */ /* 0x000fe20000000800 */
[----:B------:R-:W-:Y:S01]  /*3000*/  MOV R49, R4 ;  /* 0x0000000400317202 */ /* 0x000fe20000000f00 */
[----:B------:R-:W-:Y:S01]  /*3010*/  FFMA.FTZ R43, R43, c[0x0][0x29c], -R249 ;  /* 0x0000a7002b2b7a23 */ /* 0x000fe200000108f9 */
[----:B------:R-:W-:Y:S02]  /*3020*/  MOV R218, R14 ;  /* 0x0000000e00da7202 */ /* 0x000fe40000000f00 */
[----:B------:R-:W-:Y:S02]  /*3030*/  MOV R219, R15 ;  /* 0x0000000f00db7202 */ /* 0x000fe40000000f00 */
[----:B------:R-:W-:Y:S02]  /*3040*/  FSEL R38, R53, -INF , P1 ;  /* 0xff80000035267808 */ /* 0x000fe40000800000 */
[----:B------:R-:W-:Y:S01]  /*3050*/  MOV R53, R13 ;  /* 0x0000000d00357202 */ /* 0x000fe20000000f00 */
[----:B------:R-:W-:Y:S01]  /*3060*/  MUFU.EX2 R202, R27 ;  /* 0x0000001b00ca7308 */ /* 0x000fe20000000800 */
[----:B------:R-:W-:Y:S01]  /*3070*/  MOV R64, R217 ;  /* 0x000000d900407202 */ /* 0x000fe20000000f00 */
[----:B------:R-:W-:Y:S01]  /*3080*/  FFMA.FTZ R38, R38, c[0x0][0x29c], -R23 ;  /* 0x0000a70026267a23 */ /* 0x000fe20000010817 */
[----:B------:R-:W-:Y:S01]  /*3090*/  MOV R221, R19 ;  /* 0x0000001300dd7202 */ /* 0x000fe20000000f00 */
[--C-:B------:R-:W-:Y:S01]  /*30a0*/  FFMA.FTZ R53, R53, c[0x0][0x29c], -R251.reuse ;  /* 0x0000a70035357a23 */ /* 0x100fe200000108fb */
[----:B------:R-:W-:Y:S02]  /*30b0*/  MOV R220, R18 ;  /* 0x0000001200dc7202 */ /* 0x000fe40000000f00 */
[----:B------:R-:W-:Y:S02]  /*30c0*/  MOV R211, R17 ;  /* 0x0000001100d37202 */ /* 0x000fe40000000f00 */
[----:B------:R-:W-:Y:S01]  /*30d0*/  FSEL R215, R51, -INF , P3 ;  /* 0xff80000033d77808 */ /* 0x000fe20001800000 */
[----:B------:R-:W-:Y:S01]  /*30e0*/  MUFU.EX2 R53, R53 ;  /* 0x0000003500357308 */ /* 0x000fe20000000800 */
[----:B------:R-:W-:Y:S02]  /*30f0*/  FSEL R45, R45, -INF , P3 ;  /* 0xff8000002d2d7808 */ /* 0x000fe40001800000 */
[----:B------:R-:W-:Y:S01]  /*3100*/  FSEL R47, R47, -INF , P3 ;  /* 0xff8000002f2f7808 */ /* 0x000fe20001800000 */
[----:B------:R-:W-:Y:S01]  /*3110*/  FFMA.FTZ R208, R215, c[0x0][0x29c], -R251 ;  /* 0x0000a700d7d07a23 */ /* 0x000fe200000108fb */
[----:B------:R-:W-:Y:S01]  /*3120*/  ISETP.GT.AND P3, PT, R244, 0x71, PT ;  /* 0x00000071f400780c */ /* 0x000fe20003f64270 */
[--C-:B------:R-:W-:Y:S01]  /*3130*/  FFMA.FTZ R45, R45, c[0x0][0x29c], -R250.reuse ;  /* 0x0000a7002d2d7a23 */ /* 0x100fe200000108fa */
[----:B------:R-:W-:Y:S01]  /*3140*/  MOV R209, R64 ;  /* 0x0000004000d17202 */ /* 0x000fe20000000f00 */
[----:B------:R-:W-:Y:S01]  /*3150*/  FFMA.FTZ R47, R47, c[0x0][0x29c], -R249 ;  /* 0x0000a7002f2f7a23 */ /* 0x000fe200000108f9 */
[----:B------:R-:W-:Y:S01]  /*3160*/  FSEL R65, R65, -INF , P3 ;  /* 0xff80000041417808 */ /* 0x000fe20001800000 */
[----:B------:R-:W-:Y:S01]  /*3170*/  MUFU.EX2 R51, R21 ;  /* 0x0000001500337308 */ /* 0x000fe20000000800 */
[----:B------:R-:W-:Y:S02]  /*3180*/  MOV R196, 0x40 ;  /* 0x0000004000c47802 */ /* 0x000fe40000000f00 */
[----:B------:R-:W-:Y:S01]  /*3190*/  FSEL R54, R54, -INF , P2 ;  /* 0xff80000036367808 */ /* 0x000fe20001000000 */
[----:B------:R-:W-:Y:S01]  /*31a0*/  FFMA.FTZ R44, R65, c[0x0][0x29c], -R23 ;  /* 0x0000a700412c7a23 */ /* 0x000fe20000010817 */
[----:B------:R-:W-:Y:S02]  /*31b0*/  MOV R65, R22 ;  /* 0x0000001600417202 */ /* 0x000fe40000000f00 */
[----:B------:R-:W-:Y:S01]  /*31c0*/  SEL R196, R196, 0xffffffc0, !P0 ;  /* 0xffffffc0c4c47807 */ /* 0x000fe20004000000 */
[--C-:B------:R-:W-:Y:S01]  /*31d0*/  FFMA.FTZ R54, R54, c[0x0][0x29c], -R251.reuse ;  /* 0x0000a70036367a23 */ /* 0x100fe200000108fb */
[----:B------:R-:W-:Y:S01]  /*31e0*/  MOV R210, R65 ;  /* 0x0000004100d27202 */ /* 0x000fe20000000f00 */
[----:B------:R-:W-:Y:S01]  /*31f0*/  MUFU.EX2 R64, R24 ;  /* 0x0000001800407308 */ /* 0x000fe20000000800 */
[----:B------:R-:W-:Y:S02]  /*3200*/  FSEL R55, R55, -INF , P1 ;  /* 0xff80000037377808 */ /* 0x000fe40000800000 */
[----:B------:R-:W-:Y:S02]  /*3210*/  FSEL R56, R56, -INF , P2 ;  /* 0xff80000038387808 */ /* 0x000fe40001000000 */
[----:B------:R-:W-:Y:S01]  /*3220*/  FSEL R57, R57, -INF , P1 ;  /* 0xff80000039397808 */ /* 0x000fe20000800000 */
[----:B------:R-:W-:Y:S01]  /*3230*/  FFMA.FTZ R55, R55, c[0x0][0x29c], -R251 ;  /* 0x0000a70037377a23 */ /* 0x000fe200000108fb */
[----:B------:R-:W-:Y:S02]  /*3240*/  FSEL R58, R58, -INF , P2 ;  /* 0xff8000003a3a7808 */ /* 0x000fe40001000000 */
[----:B------:R-:W-:Y:S01]  /*3250*/  FSEL R59, R59, -INF , P1 ;  /* 0xff8000003b3b7808 */ /* 0x000fe20000800000 */
[----:B------:R1:W-:Y:S01]  /*3260*/  MUFU.EX2 R65, R26 ;  /* 0x0000001a00417308 */ /* 0x0003e20000000800 */
[----:B------:R-:W-:Y:S01]  /*3270*/  R2P PR, R236, 0x6 ;  /* 0x00000006ec007804 */ /* 0x000fe20000000000 */
[--C-:B------:R-:W-:Y:S01]  /*3280*/  FFMA.FTZ R58, R58, c[0x0][0x29c], -R249.reuse ;  /* 0x0000a7003a3a7a23 */ /* 0x100fe200000108f9 */
[----:B------:R-:W-:Y:S01]  /*3290*/  FSEL R66, R66, -INF , P6 ;  /* 0xff80000042427808 */ /* 0x000fe20003000000 */
[----:B------:R-:W-:Y:S01]  /*32a0*/  FFMA.FTZ R59, R59, c[0x0][0x29c], -R249 ;  /* 0x0000a7003b3b7a23 */ /* 0x000fe200000108f9 */
[----:B------:R-:W-:Y:S01]  /*32b0*/  FSEL R67, R67, -INF , P3 ;  /* 0xff80000043437808 */ /* 0x000fe20001800000 */
[--C-:B------:R-:W-:Y:S01]  /*32c0*/  FFMA.FTZ R57, R57, c[0x0][0x29c], -R250.reuse ;  /* 0x0000a70039397a23 */ /* 0x100fe200000108fa */
[----:B------:R-:W-:Y:S01]  /*32d0*/  FSEL R62, R62, -INF , P6 ;  /* 0xff8000003e3e7808 */ /* 0x000fe20003000000 */
[--C-:B------:R-:W-:Y:S01]  /*32e0*/  FFMA.FTZ R66, R66, c[0x0][0x29c], -R251.reuse ;  /* 0x0000a70042427a23 */ /* 0x100fe200000108fb */
[----:B------:R-:W-:Y:S01]  /*32f0*/  FSEL R63, R63, -INF , P3 ;  /* 0xff8000003f3f7808 */ /* 0x000fe20001800000 */
[----:B------:R-:W-:Y:S01]  /*3300*/  FFMA.FTZ R251, R67, c[0x0][0x29c], -R251 ;  /* 0x0000a70043fb7a23 */ /* 0x000fe200000108fb */
[----:B------:R-:W-:Y:S01]  /*3310*/  MUFU.EX2 R30, R30 ;  /* 0x0000001e001e7308 */ /* 0x000fe20000000800 */
[--C-:B------:R-:W-:Y:S01]  /*3320*/  FFMA.FTZ R67, R209, c[0x0][0x29c], -R250.reuse ;  /* 0x0000a700d1437a23 */ /* 0x100fe200000108fa */
[----:B------:R-:W-:Y:S01]  /*3330*/  FSEL R60, R60, -INF , P6 ;  /* 0xff8000003c3c7808 */ /* 0x000fe20003000000 */
[--C-:B------:R-:W-:Y:S01]  /*3340*/  FFMA.FTZ R209, R210, c[0x0][0x29c], -R250.reuse ;  /* 0x0000a700d2d17a23 */ /* 0x100fe200000108fa */
[----:B------:R-:W-:Y:S01]  /*3350*/  FSEL R61, R61, -INF , P3 ;  /* 0xff8000003d3d7808 */ /* 0x000fe20001800000 */
[--C-:B------:R-:W-:Y:S02]  /*3360*/  FFMA.FTZ R62, R62, c[0x0][0x29c], -R249.reuse ;  /* 0x0000a7003e3e7a23 */ /* 0x100fe400000108f9 */
[----:B------:R-:W-:Y:S03]  /*3370*/  FFMA.FTZ R60, R60, c[0x0][0x29c], -R250 ;  /* 0x0000a7003c3c7a23 */ /* 0x000fe600000108fa */
[----:B------:R-:W-:Y:S01]  /*3380*/  MUFU.EX2 R67, R67 ;  /* 0x0000004300437308 */ /* 0x000fe20000000800 */
[----:B-1----:R-:W-:Y:S09]  /*3390*/  LDSM.16.M88.4 R24, [R0+0x4080] ;  /* 0x004080000018783b */ /* 0x002ff20000000200 */
[----:B------:R-:W-:Y:S10]  /*33a0*/  MUFU.EX2 R209, R209 ;  /* 0x000000d100d17308 */ /* 0x000ff40000000800 */
        /* <DEDUP_REMOVED lines=24> */
[----:B------:R-:W-:Y:S01]  /*3530*/  MUFU.EX2 R60, R60 ;  /* 0x0000003c003c7308 */ /* 0x000fe20000000800 */
[----:B---3--:R-:W-:Y:S02]  /*3540*/  MOV R12, R7 ;  /* 0x00000007000c7202 */ /* 0x008fe40000000f00 */
[----:B------:R-:W-:Y:S02]  /*3550*/  MOV R52, R5 ;  /* 0x0000000500347202 */ /* 0x000fe40000000f00 */
[----:B------:R-:W-:Y:S01]  /*3560*/  MOV R217, R12 ;  /* 0x0000000c00d97202 */ /* 0x000fe20000000f00 */
[----:B------:R-:W1:Y:S01]  /*3570*/  LDSM.16.M88.4 R4, [R230+0x10080] ;  /* 0x01008000e604783b */ /* 0x000e620000000200 */
[----:B------:R-:W-:Y:S03]  /*3580*/  MOV R216, R52 ;  /* 0x0000003400d87202 */ /* 0x000fe60000000f00 */
[----:B------:R2:W-:Y:S04]  /*3590*/  MUFU.EX2 R52, R20 ;  /* 0x0000001400347308 */ /* 0x0005e80000000800 */
[----:B------:R3:W4:Y:S08]  /*35a0*/  LDSM.16.M88.4 R12, [R230+0x12080] ;  /* 0x01208000e60c783b */ /* 0x0007300000000200 */
[----:B--2---:R-:W-:Y:S01]  /*35b0*/  LDSM.16.M88.4 R20, [R2+0x6080] ;  /* 0x006080000214783b */ /* 0x004fe20000000200 */
[----:B---3--:R-:W-:Y:S02]  /*35c0*/  MOV R230, R49 ;  /* 0x0000003100e67202 */ /* 0x008fe40000000f00 */
[----:B------:R2:W3:Y:S01]  /*35d0*/  MUFU.EX2 R49, R16 ;  /* 0x0000001000317308 */ /* 0x0004e20000000800 */
[-C--:B-1----:R-:W-:Y:S08]  /*35e0*/  HMMA.16816.F32.BF16 R68, R4, R8.reuse, R68 ;  /* 0x000000080444723c */ /* 0x082ff00000041844 */
[C---:B----4-:R-:W-:Y:S08]  /*35f0*/  HMMA.16816.F32.BF16 R72, R12.reuse, R8, R72 ;  /* 0x000000080c48723c */ /* 0x050ff00000041848 */
[-C--:B------:R-:W-:Y:S01]  /*3600*/  HMMA.16816.F32.BF16 R76, R12, R10.reuse, R76 ;  /* 0x0000000a0c4c723c */ /* 0x080fe2000004184c */
[----:B--2---:R-:W1:Y:S07]  /*3610*/  LDSM.16.M88.4 R16, [R2+0x5080] ;  /* 0x005080000210783b */ /* 0x004e6e0000000200 */
[C---:B------:R-:W-:Y:S01]  /*3620*/  HMMA.16816.F32.BF16 R80, R4.reuse, R10, R80 ;  /* 0x0000000a0450723c */ /* 0x040fe20000041850 */
[----:B------:R-:W2:Y:S07]  /*3630*/  LDSM.16.M88.4 R8, [R2+0x7080] ;  /* 0x007080000208783b */ /* 0x000eae0000000200 */
[-C--:B-1----:R-:W-:Y:S08]  /*3640*/  HMMA.16816.F32.BF16 R84, R4, R16.reuse, R84 ;  /* 0x000000100454723c */ /* 0x082ff00000041854 */
[C---:B------:R-:W-:Y:S08]  /*3650*/  HMMA.16816.F32.BF16 R88, R12.reuse, R16, R88 ;  /* 0x000000100c58723c */ /* 0x040ff00000041858 */
[-C--:B------:R-:W-:Y:S08]  /*3660*/  HMMA.16816.F32.BF16 R92, R12, R18.reuse, R92 ;  /* 0x000000120c5c723c */ /* 0x080ff0000004185c */
[C---:B------:R-:W-:Y:S08]  /*3670*/  HMMA.16816.F32.BF16 R96, R4.reuse, R18, R96 ;  /* 0x000000120460723c */ /* 0x040ff00000041860 */
[-C--:B------:R-:W-:Y:S08]  /*3680*/  HMMA.16816.F32.BF16 R100, R4, R20.reuse, R100 ;  /* 0x000000140464723c */ /* 0x080ff00000041864 */
[C---:B------:R-:W-:Y:S07]  /*3690*/  HMMA.16816.F32.BF16 R104, R12.reuse, R20, R104 ;  /* 0x000000140c68723c */ /* 0x040fee0000041868 */
[----:B------:R-:W-:Y:S01]  /*36a0*/  IADD3 R20, R196, R229, R224 ;  /* 0x000000e5c4147210 */ /* 0x000fe20007ffe0e0 */
[-C--:B------:R-:W-:Y:S04]  /*36b0*/  HMMA.16816.F32.BF16 R108, R12, R22.reuse, R108 ;  /* 0x000000160c6c723c */ /* 0x080fe8000004186c */
[----:B------:R-:W1:Y:S04]  /*36c0*/  LDSM.16.M88.4 R16, [R20+0x10080] ;  /* 0x010080001410783b */ /* 0x000e680000000200 */
[C---:B------:R-:W-:Y:S04]  /*36d0*/  HMMA.16816.F32.BF16 R112, R4.reuse, R22, R112 ;  /* 0x000000160470723c */ /* 0x040fe80000041870 */
[----:B------:R-:W4:Y:S04]  /*36e0*/  LDSM.16.M88.4 R20, [R20+0x12080] ;  /* 0x012080001414783b */ /* 0x000f280000000200 */
[-C--:B--2---:R-:W-:Y:S08]  /*36f0*/  HMMA.16816.F32.BF16 R116, R4, R8.reuse, R116 ;  /* 0x000000080474723c */ /* 0x084ff00000041874 */
[C---:B------:R-:W-:Y:S08]  /*3700*/  HMMA.16816.F32.BF16 R120, R12.reuse, R8, R120 ;  /* 0x000000080c78723c */ /* 0x040ff00000041878 */
[-C--:B------:R-:W-:Y:S01]  /*3710*/  HMMA.16816.F32.BF16 R124, R12, R10.reuse, R124 ;  /* 0x0000000a0c7c723c */ /* 0x080fe2000004187c */
[----:B------:R-:W2:Y:S07]  /*3720*/  LDSM.16.M88.4 R12, [R0+0x5080] ;  /* 0x00508000000c783b */ /* 0x000eae0000000200 */
[----:B------:R-:W-:Y:S01]  /*3730*/  HMMA.16816.F32.BF16 R128, R4, R10, R128 ;  /* 0x0000000a0480723c */ /* 0x000fe20000041880 */
[----:B------:R-:W5:Y:S07]  /*3740*/  LDSM.16.M88.4 R4, [R0+0x6080] ;  /* 0x006080000004783b */ /* 0x000f6e0000000200 */
[-C--:B-1----:R-:W-:Y:S01]  /*3750*/  HMMA.16816.F32.BF16 R68, R16, R24.reuse, R68 ;  /* 0x000000181044723c */ /* 0x082fe20000041844 */
[----:B------:R-:W1:Y:S07]  /*3760*/  LDSM.16.M88.4 R8, [R0+0x7080] ;  /* 0x007080000008783b */ /* 0x000e6e0000000200 */
[C---:B----4-:R-:W-:Y:S07]  /*3770*/  HMMA.16816.F32.BF16 R72, R20.reuse, R24, R72 ;  /* 0x000000181448723c */ /* 0x050fee0000041848 */
[--C-:B------:R-:W-:Y:S01]  /*3780*/  FFMA.FTZ R25, R220, c[0x0][0x29c], -R250.reuse ;  /* 0x0000a700dc197a23 */ /* 0x100fe200000108fa */
[-C--:B------:R-:W-:Y:S04]  /*3790*/  HMMA.16816.F32.BF16 R76, R20, R26.reuse, R76 ;  /* 0x0000001a144c723c */ /* 0x080fe8000004184c */
[--C-:B------:R-:W-:Y:S01]  /*37a0*/  FFMA.FTZ R24, R211, c[0x0][0x29c], -R250.reuse ;  /* 0x0000a700d3187a23 */ /* 0x100fe200000108fa */
[----:B------:R-:W-:Y:S03]  /*37b0*/  MUFU.EX2 R25, R25 ;  /* 0x0000001900197308 */ /* 0x000fe60000000800 */
[C---:B------:R-:W-:Y:S07]  /*37c0*/  HMMA.16816.F32.BF16 R80, R16.reuse, R26, R80 ;  /* 0x0000001a1050723c */ /* 0x040fee0000041850 */
[----:B------:R-:W-:Y:S01]  /*37d0*/  MUFU.EX2 R24, R24 ;  /* 0x0000001800187308 */ /* 0x000fe20000000800 */
[-C--:B--2---:R-:W-:Y:S04]  /*37e0*/  HMMA.16816.F32.BF16 R84, R16, R12.reuse, R84 ;  /* 0x0000000c1054723c */ /* 0x084fe80000041854 */
[--C-:B------:R-:W-:Y:S02]  /*37f0*/  FFMA.FTZ R27, R230, c[0x0][0x29c], -R250.reuse ;  /* 0x0000a700e61b7a23 */ /* 0x100fe400000108fa */
[--C-:B------:R-:W-:Y:S02]  /*3800*/  FFMA.FTZ R26, R221, c[0x0][0x29c], -R250.reuse ;  /* 0x0000a700dd1a7a23 */ /* 0x100fe400000108fa */
[C---:B------:R-:W-:Y:S02]  /*3810*/  HMMA.16816.F32.BF16 R88, R20.reuse, R12, R88 ;  /* 0x0000000c1458723c */ /* 0x040fe40000041858 */
[----:B------:R-:W-:Y:S05]  /*3820*/  MUFU.EX2 R27, R27 ;  /* 0x0000001b001b7308 */ /* 0x000fea0000000800 */
[--C-:B------:R-:W-:Y:S01]  /*3830*/  FFMA.FTZ R13, R37, c[0x0][0x29c], -R250.reuse ;  /* 0x0000a700250d7a23 */ /* 0x100fe200000108fa */
[-C--:B------:R-:W-:Y:S04]  /*3840*/  HMMA.16816.F32.BF16 R92, R20, R14.reuse, R92 ;  /* 0x0000000e145c723c */ /* 0x080fe8000004185c */
[--C-:B------:R-:W-:Y:S01]  /*3850*/  FFMA.FTZ R12, R212, c[0x0][0x29c], -R250.reuse ;  /* 0x0000a700d40c7a23 */ /* 0x100fe200000108fa */
[----:B------:R-:W-:Y:S03]  /*3860*/  MUFU.EX2 R26, R26 ;  /* 0x0000001a001a7308 */ /* 0x000fe60000000800 */
[C---:B------:R-:W-:Y:S07]  /*3870*/  HMMA.16816.F32.BF16 R96, R16.reuse, R14, R96 ;  /* 0x0000000e1060723c */ /* 0x040fee0000041860 */
[--C-:B------:R-:W-:Y:S01]  /*3880*/  FFMA.FTZ R15, R41, c[0x0][0x29c], -R250.reuse ;  /* 0x0000a700290f7a23 */ /* 0x100fe200000108fa */
[-C--:B-----5:R-:W-:Y:S01]  /*3890*/  HMMA.16816.F32.BF16 R100, R16, R4.reuse, R100 ;  /* 0x000000041064723c */ /* 0x0a0fe20000041864 */
[----:B------:R-:W-:Y:S03]  /*38a0*/  MUFU.EX2 R13, R13 ;  /* 0x0000000d000d7308 */ /* 0x000fe60000000800 */
[--C-:B------:R-:W-:Y:S02]  /*38b0*/  FFMA.FTZ R14, R40, c[0x0][0x29c], -R250.reuse ;  /* 0x0000a700280e7a23 */ /* 0x100fe400000108fa */
[--C-:B------:R-:W-:Y:S02]  /*38c0*/  FFMA.FTZ R40, R56, c[0x0][0x29c], -R250.reuse ;  /* 0x0000a70038287a23 */ /* 0x100fe400000108fa */
[C---:B------:R-:W-:Y:S01]  /*38d0*/  HMMA.16816.F32.BF16 R104, R20.reuse, R4, R104 ;  /* 0x000000041468723c */ /* 0x040fe20000041868 */
[----:B------:R-:W2:Y:S02]  /*38e0*/  LDS R4, [R248+0x18480] ;  /* 0x01848000f8047984 */ /* 0x000ea40000000800 */
[----:B------:R-:W-:Y:S04]  /*38f0*/  MUFU.EX2 R12, R12 ;  /* 0x0000000c000c7308 */ /* 0x000fe80000000800 */
[--C-:B------:R-:W-:Y:S01]  /*3900*/  FFMA.FTZ R5, R48, c[0x0][0x29c], -R250.reuse ;  /* 0x0000a70030057a23 */ /* 0x100fe200000108fa */
[-C--:B------:R-:W-:Y:S04]  /*3910*/  HMMA.16816.F32.BF16 R108, R20, R6.reuse, R108 ;  /* 0x00000006146c723c */ /* 0x080fe8000004186c */
[----:B------:R-:W-:Y:S01]  /*3920*/  FFMA.FTZ R250, R61, c[0x0][0x29c], -R250 ;  /* 0x0000a7003dfa7a23 */ /* 0x000fe200000108fa */
[----:B------:R-:W-:Y:S03]  /*3930*/  MUFU.EX2 R5, R5 ;  /* 0x0000000500057308 */ /* 0x000fe60000000800 */
[C---:B------:R-:W-:Y:S07]  /*3940*/  HMMA.16816.F32.BF16 R112, R16.reuse, R6, R112 ;  /* 0x000000061070723c */ /* 0x040fee0000041870 */
[----:B------:R-:W-:Y:S01]  /*3950*/  SHF.L.U32 R6, R235, 0x1, RZ ;  /* 0x00000001eb067819 */ /* 0x000fe200000006ff */
[-C--:B-1----:R-:W-:Y:S01]  /*3960*/  HMMA.16816.F32.BF16 R116, R16, R8.reuse, R116 ;  /* 0x000000081074723c */ /* 0x082fe20000041874 */
[----:B------:R-:W-:Y:S03]  /*3970*/  MUFU.EX2 R7, R45 ;  /* 0x0000002d00077308 */ /* 0x000fe60000000800 */
[C---:B------:R-:W-:Y:S02]  /*3980*/  IADD3 R41, R6.reuse, 0x18880, RZ ;  /* 0x0001888006297810 */ /* 0x040fe40007ffe0ff */
[----:B------:R-:W-:Y:S02]  /*3990*/  IADD3 R37, R6, 0x188a0, RZ ;  /* 0x000188a006257810 */ /* 0x000fe40007ffe0ff */
[C---:B------:R-:W-:Y:S03]  /*39a0*/  HMMA.16816.F32.BF16 R120, R20.reuse, R8, R120 ;  /* 0x000000081478723c */ /* 0x040fe60000041878 */
[----:B------:R-:W-:Y:S01]  /*39b0*/  MUFU.EX2 R15, R15 ;  /* 0x0000000f000f7308 */ /* 0x000fe20000000800 */
[----:B------:R-:W-:Y:S02]  /*39c0*/  @P1 IADD3 R37, R41, -0x20, RZ ;  /* 0xffffffe029251810 */ /* 0x000fe40007ffe0ff */
[----:B------:R-:W-:Y:S01]  /*39d0*/  PLOP3.LUT P1, PT, PT, PT, UP0, 0x80, 0x0 ;  /* 0x000000000000781c */ /* 0x000fe20003f2f008 */
[--C-:B------:R-:W-:Y:S01]  /*39e0*/  FFMA.FTZ R8, R218, c[0x0][0x29c], -R249.reuse ;  /* 0x0000a700da087a23 */ /* 0x100fe200000108f9 */
[-C--:B------:R-:W-:Y:S01]  /*39f0*/  HMMA.16816.F32.BF16 R124, R20, R10.reuse, R124 ;  /* 0x0000000a147c723c */ /* 0x080fe2000004187c */
[----:B------:R-:W1:Y:S03]  /*3a00*/  LDS R20, [R248+0x184a0] ;  /* 0x0184a000f8147984 */ /* 0x000e660000000800 */
[--C-:B--2---:R-:W-:Y:S01]  /*3a10*/  FADD.FTZ R68, R68, -R4.reuse ;  /* 0x8000000444447221 */ /* 0x104fe20000010000 */
[----:B------:R-:W-:Y:S01]  /*3a20*/  MUFU.EX2 R8, R8 ;  /* 0x0000000800087308 */ /* 0x000fe20000000800 */
[--C-:B------:R-:W-:Y:S01]  /*3a30*/  FADD.FTZ R69, R69, -R4.reuse ;  /* 0x8000000445457221 */ /* 0x100fe20000010000 */
[----:B------:R-:W-:Y:S01]  /*3a40*/  F2FP.BF16.PACK_AB R22, R198, R216 ;  /* 0x000000d8c616723e */ /* 0x000fe200000010ff */
[----:B------:R-:W-:Y:S04]  /*3a50*/  HMMA.16816.F32.BF16 R128, R16, R10, R128 ;  /* 0x0000000a1080723c */ /* 0x000fe80000041880 */
[--C-:B------:R-:W-:Y:S02]  /*3a60*/  FADD.FTZ R21, R80, -R4.reuse ;  /* 0x8000000450157221 */ /* 0x100fe40000010000 */
[--C-:B------:R-:W-:Y:S01]  /*3a70*/  FADD.FTZ R81, R81, -R4.reuse ;  /* 0x8000000451517221 */ /* 0x100fe20000010000 */
[----:B------:R-:W-:Y:S01]  /*3a80*/  MUFU.EX2 R14, R14 ;  /* 0x0000000e000e7308 */ /* 0x000fe20000000800 */
[--C-:B------:R-:W-:Y:S04]  /*3a90*/  FADD.FTZ R41, R84, -R4.reuse ;  /* 0x8000000454297221 */ /* 0x100fe80000010000 */
[--C-:B------:R-:W-:Y:S02]  /*3aa0*/  FADD.FTZ R23, R85, -R4.reuse ;  /* 0x8000000455177221 */ /* 0x100fe40000010000 */
[--C-:B------:R-:W-:Y:S02]  /*3ab0*/  FADD.FTZ R96, R96, -R4.reuse ;  /* 0x8000000460607221 */ /* 0x100fe40000010000 */
[--C-:B------:R-:W-:Y:S01]  /*3ac0*/  FADD.FTZ R97, R97, -R4.reuse ;  /* 0x8000000461617221 */ /* 0x100fe20000010000 */
[----:B------:R-:W-:Y:S01]  /*3ad0*/  MUFU.EX2 R40, R40 ;  /* 0x0000002800287308 */ /* 0x000fe20000000800 */
[--C-:B------:R-:W-:Y:S02]  /*3ae0*/  FADD.FTZ R100, R100, -R4.reuse ;  /* 0x8000000464647221 */ /* 0x100fe40000010000 */
[--C-:B------:R-:W-:Y:S02]  /*3af0*/  FADD.FTZ R101, R101, -R4.reuse ;  /* 0x8000000465657221 */ /* 0x100fe40000010000 */
[--C-:B------:R-:W-:Y:S02]  /*3b00*/  FADD.FTZ R112, R112, -R4.reuse ;  /* 0x8000000470707221 */ /* 0x100fe40000010000 */
[--C-:B------:R-:W-:Y:S02]  /*3b10*/  FADD.FTZ R113, R113, -R4.reuse ;  /* 0x8000000471717221 */ /* 0x100fe40000010000 */
[--C-:B------:R-:W-:Y:S01]  /*3b20*/  FADD.FTZ R116, R116, -R4.reuse ;  /* 0x8000000474747221 */ /* 0x100fe20000010000 */
[----:B------:R-:W-:Y:S01]  /*3b30*/  MUFU.EX2 R250, R250 ;  /* 0x000000fa00fa7308 */ /* 0x000fe20000000800 */
[--C-:B------:R-:W-:Y:S02]  /*3b40*/  FADD.FTZ R117, R117, -R4.reuse ;  /* 0x8000000475757221 */ /* 0x100fe40000010000 */
[--C-:B------:R-:W-:Y:S02]  /*3b50*/  FADD.FTZ R128, R128, -R4.reuse ;  /* 0x8000000480807221 */ /* 0x100fe40000010000 */
[----:B------:R-:W-:Y:S02]  /*3b60*/  FADD.FTZ R129, R129, -R4 ;  /* 0x8000000481817221 */ /* 0x000fe40000010000 */
[----:B------:R-:W2:Y:S01]  /*3b70*/  LDS R4, [R248+0x18580] ;  /* 0x01858000f8047984 */ /* 0x000ea20000000800 */
[--C-:B-1----:R-:W-:Y:S02]  /*3b80*/  FADD.FTZ R70, R70, -R20.reuse ;  /* 0x8000001446467221 */ /* 0x102fe40000010000 */
[--C-:B------:R-:W-:Y:S01]  /*3b90*/  FADD.FTZ R82, R82, -R20.reuse ;  /* 0x8000001452527221 */ /* 0x100fe20000010000 */
[----:B------:R-:W1:Y:S01]  /*3ba0*/  LDS R248, [R248+0x185a0] ;  /* 0x0185a000f8f87984 */ /* 0x000e620000000800 */
[--C-:B------:R-:W-:Y:S02]  /*3bb0*/  FFMA.FTZ R9, R219, c[0x0][0x29c], -R249.reuse ;  /* 0x0000a700db097a23 */ /* 0x100fe400000108f9 */
[----:B---3--:R-:W-:Y:S01]  /*3bc0*/  FMUL.FTZ R70, R49, R70 ;  /* 0x0000004631467220 */ /* 0x008fe20000410000 */
[----:B------:R-:W-:Y:S01]  /*3bd0*/  F2FP.BF16.PACK_AB R49, R50, R49 ;  /* 0x000000313231723e */ /* 0x000fe200000010ff */
[----:B------:R-:W-:Y:S01]  /*3be0*/  FMUL.FTZ R68, R252, R68 ;  /* 0x00000044fc447220 */ /* 0x000fe20000410000 */
[----:B------:R-:W-:Y:S01]  /*3bf0*/  F2FP.BF16.PACK_AB R252, R197, R252 ;  /* 0x000000fcc5fc723e */ /* 0x000fe200000010ff */
[----:B------:R-:W-:Y:S01]  /*3c00*/  FMUL.FTZ R82, R51, R82 ;  /* 0x0000005233527220 */ /* 0x000fe20000410000 */
[----:B------:R-:W-:Y:S01]  /*3c10*/  F2FP.BF16.PACK_AB R51, R52, R51 ;  /* 0x000000333433723e */ /* 0x000fe200000010ff */
[----:B------:R3:W-:Y:S01]  /*3c20*/  STS [R6+0x18c80], R49 ;  /* 0x018c803106007388 */ /* 0x0007e20000000800 */
[----:B------:R-:W4:Y:S01]  /*3c30*/  MUFU.EX2 R9, R9 ;  /* 0x0000000900097308 */ /* 0x000f220000000800 */
[--C-:B------:R-:W-:Y:S02]  /*3c40*/  FADD.FTZ R86, R86, -R20.reuse ;  /* 0x8000001456567221 */ /* 0x100fe40000010000 */
[----:B------:R-:W-:Y:S01]  /*3c50*/  STS [R6+0x18880], R252 ;  /* 0x018880fc06007388 */ /* 0x000fe20000000800 */
[--C-:B------:R-:W-:Y:S02]  /*3c60*/  FADD.FTZ R98, R98, -R20.reuse ;  /* 0x8000001462627221 */ /* 0x100fe40000010000 */
[--C-:B------:R-:W-:Y:S01]  /*3c70*/  FADD.FTZ R102, R102, -R20.reuse ;  /* 0x8000001466667221 */ /* 0x100fe20000010000 */
[----:B------:R-:W-:Y:S01]  /*3c80*/  STS [R37], R22 ;  /* 0x0000001625007388 */ /* 0x000fe20000000800 */
[--C-:B------:R-:W-:Y:S02]  /*3c90*/  FADD.FTZ R114, R114, -R20.reuse ;  /* 0x8000001472727221 */ /* 0x100fe40000010000 */
[----:B------:R-:W-:Y:S01]  /*3ca0*/  FADD.FTZ R118, R118, -R20 ;  /* 0x8000001476767221 */ /* 0x000fe20000010000 */
[----:B------:R-:W-:Y:S01]  /*3cb0*/  STS [R37+0x400], R51 ;  /* 0x0004003325007388 */ /* 0x000fe20000000800 */
[C---:B------:R-:W-:Y:S01]  /*3cc0*/  FMUL.FTZ R23, R204.reuse, R23 ;  /* 0x00000017cc177220 */ /* 0x040fe20000410000 */
[----:B------:R-:W-:Y:S01]  /*3cd0*/  F2FP.BF16.PACK_AB R204, R204, R217 ;  /* 0x000000d9cccc723e */ /* 0x000fe200000010ff */
[----:B------:R-:W-:Y:S01]  /*3ce0*/  FMUL.FTZ R86, R53, R86 ;  /* 0x0000005635567220 */ /* 0x000fe20000410000 */
        /* <DEDUP_REMOVED lines=10> */
[----:B----4-:R-:W-:Y:S01]  /*3d90*/  F2FP.BF16.PACK_AB R11, R9, R205 ;  /* 0x000000cd090b723e */ /* 0x010fe200000010ff */
[--C-:B--2---:R-:W-:Y:S01]  /*3da0*/  FADD.FTZ R108, R108, -R4.reuse ;  /* 0x800000046c6c7221 */ /* 0x104fe20000010000 */
[----:B------:R-:W-:Y:S01]  /*3db0*/  F2FP.BF16.PACK_AB R29, R34, R29 ;  /* 0x0000001d221d723e */ /* 0x000fe200000010ff */
[----:B------:R-:W-:Y:S01]  /*3dc0*/  FADD.FTZ R109, R109, -R4 ;  /* 0x800000046d6d7221 */ /* 0x000fe20000010000 */
[----:B---3--:R-:W-:Y:S01]  /*3dd0*/  IADD3 R49, R227, UR4, RZ ;  /* 0x00000004e3317c10 */ /* 0x008fe2000fffe0ff */
[----:B------:R-:W-:Y:S01]  /*3de0*/  FMUL.FTZ R108, R5, R108 ;  /* 0x0000006c056c7220 */ /* 0x000fe20000410000 */
[C---:B------:R-:W-:Y:S01]  /*3df0*/  F2FP.BF16.PACK_AB R5, R7.reuse, R5 ;  /* 0x000000050705723e */ /* 0x040fe200000010ff */
[----:B------:R-:W-:Y:S01]  /*3e00*/  FMUL.FTZ R109, R7, R109 ;  /* 0x0000006d076d7220 */ /* 0x000fe20000410000 */
[----:B------:R-:W-:Y:S01]  /*3e10*/  F2FP.BF16.PACK_AB R7, R199, R8 ;  /* 0x00000008c707723e */ /* 0x000fe200000010ff */
[--C-:B------:R-:W-:Y:S01]  /*3e20*/  FADD.FTZ R130, R130, -R20.reuse ;  /* 0x8000001482827221 */ /* 0x100fe20000010000 */
[----:B------:R-:W-:Y:S01]  /*3e30*/  SHF.L.U32 R49, R49, 0x1, RZ ;  /* 0x0000000131317819 */ /* 0x000fe200000006ff */
[----:B------:R-:W-:Y:S01]  /*3e40*/  FADD.FTZ R71, R71, -R20 ;  /* 0x8000001447477221 */ /* 0x000fe20000010000 */
[----:B------:R-:W-:Y:S01]  /*3e50*/  F2FP.BF16.PACK_AB R108, R109, R108 ;  /* 0x0000006c6d6c723e */ /* 0x000fe200000010ff */
[----:B------:R2:W-:Y:S01]  /*3e60*/  STS [R6+0x1ac80], R7 ;  /* 0x01ac800706007388 */ /* 0x0005e20000000800 */
[--C-:B------:R-:W-:Y:S01]  /*3e70*/  FADD.FTZ R72, R72, -R4.reuse ;  /* 0x8000000448487221 */ /* 0x100fe20000010000 */
[----:B------:R-:W-:Y:S01]  /*3e80*/  IADD3 R48, R196, R49, RZ ;  /* 0x00000031c4307210 */ /* 0x000fe20007ffe0ff */
[--C-:B------:R-:W-:Y:S02]  /*3e90*/  FADD.FTZ R77, R77, -R4.reuse ;  /* 0x800000044d4d7221 */ /* 0x100fe40000010000 */
[--C-:B------:R-:W-:Y:S02]  /*3ea0*/  FADD.FTZ R89, R89, -R4.reuse ;  /* 0x8000000459597221 */ /* 0x100fe40000010000 */
[--C-:B------:R-:W-:Y:S02]  /*3eb0*/  FADD.FTZ R93, R93, -R4.reuse ;  /* 0x800000045d5d7221 */ /* 0x100fe40000010000 */
[--C-:B------:R-:W-:Y:S02]  /*3ec0*/  FADD.FTZ R105, R105, -R4.reuse ;  /* 0x8000000469697221 */ /* 0x100fe40000010000 */
[----:B------:R-:W-:Y:S01]  /*3ed0*/  FMUL.FTZ R72, R67, R72 ;  /* 0x0000004843487220 */ /* 0x000fe20000410000 */
[----:B------:R-:W-:Y:S01]  /*3ee0*/  F2FP.BF16.PACK_AB R67, R209, R67 ;  /* 0x00000043d143723e */ /* 0x000fe200000010ff */
[--C-:B------:R-:W-:Y:S02]  /*3ef0*/  FADD.FTZ R73, R73, -R4.reuse ;  /* 0x8000000449497221 */ /* 0x100fe40000010000 */
[--C-:B------:R-:W-:Y:S02]  /*3f00*/  FADD.FTZ R76, R76, -R4.reuse ;  /* 0x800000044c4c7221 */ /* 0x100fe40000010000 */
[----:B------:R-:W-:Y:S01]  /*3f10*/  STS [R6+0x1a880], R67 ;  /* 0x01a8804306007388 */ /* 0x000fe20000000800 */
[--C-:B------:R-:W-:Y:S02]  /*3f20*/  FADD.FTZ R88, R88, -R4.reuse ;  /* 0x8000000458587221 */ /* 0x100fe40000010000 */
[--C-:B------:R-:W-:Y:S01]  /*3f30*/  FADD.FTZ R92, R92, -R4.reuse ;  /* 0x800000045c5c7221 */ /* 0x100fe20000010000 */
[----:B------:R3:W-:Y:S01]  /*3f40*/  STS [R37+0x2400], R11 ;  /* 0x0024000b25007388 */ /* 0x0007e20000000800 */
[--C-:B------:R-:W-:Y:S02]  /*3f50*/  FADD.FTZ R104, R104, -R4.reuse ;  /* 0x8000000468687221 */ /* 0x100fe40000010000 */
[--C-:B------:R-:W-:Y:S02]  /*3f60*/  FADD.FTZ R120, R120, -R4.reuse ;  /* 0x8000000478787221 */ /* 0x100fe40000010000 */
[--C-:B------:R-:W-:Y:S02]  /*3f70*/  FADD.FTZ R121, R121, -R4.reuse ;  /* 0x8000000479797221 */ /* 0x100fe40000010000 */
[--C-:B------:R-:W-:Y:S02]  /*3f80*/  FADD.FTZ R124, R124, -R4.reuse ;  /* 0x800000047c7c7221 */ /* 0x100fe40000010000 */
[----:B------:R-:W-:Y:S01]  /*3f90*/  FADD.FTZ R125, R125, -R4 ;  /* 0x800000047d7d7221 */ /* 0x000fe20000010000 */
[----:B------:R-:W-:Y:S01]  /*3fa0*/  MOV R4, 0x40 ;  /* 0x0000004000047802 */ /* 0x000fe20000000f00 */
[----:B------:R-:W-:Y:S01]  /*3fb0*/  FMUL.FTZ R76, R24, R76 ;  /* 0x0000004c184c7220 */ /* 0x000fe20000410000 */
[----:B------:R-:W-:Y:S01]  /*3fc0*/  F2FP.BF16.PACK_AB R24, R25, R24 ;  /* 0x000000181918723e */ /* 0x000fe200000010ff */
[--C-:B------:R-:W-:Y:S01]  /*3fd0*/  FADD.FTZ R83, R83, -R20.reuse ;  /* 0x8000001453537221 */ /* 0x100fe20000010000 */
[----:B------:R-:W-:Y:S01]  /*3fe0*/  SEL R10, R4, 0xffffffc0, !P2 ;  /* 0xffffffc0040a7807 */ /* 0x000fe20005000000 */
[--C-:B------:R-:W-:Y:S02]  /*3ff0*/  FADD.FTZ R87, R87, -R20.reuse ;  /* 0x8000001457577221 */ /* 0x100fe40000010000 */
[----:B------:R-:W-:Y:S01]  /*4000*/  STS [R37+0x2000], R24 ;  /* 0x0020001825007388 */ /* 0x000fe20000000800 */
[----:B------:R-:W-:Y:S01]  /*4010*/  IADD3 R4, R6, R10, RZ ;  /* 0x0000000a06047210 */ /* 0x000fe20007ffe0ff */
[----:B------:R-:W-:Y:S01]  /*4020*/  FMUL.FTZ R77, R25, R77 ;  /* 0x0000004d194d7220 */ /* 0x000fe20000410000 */
[----:B--2---:R-:W-:Y:S01]  /*4030*/  IADD3 R7, R10, R37, RZ ;  /* 0x000000250a077210 */ /* 0x004fe20007ffe0ff */
[----:B------:R-:W-:Y:S01]  /*4040*/  FMUL.FTZ R41, R217, R41 ;  /* 0x00000029d9297220 */ /* 0x000fe20000410000 */
[----:B------:R-:W-:Y:S01]  /*4050*/  F2FP.BF16.PACK_AB R10, R207, R206 ;  /* 0x000000cecf0a723e */ /* 0x000fe200000010ff */
[----:B------:R-:W-:Y:S01]  /*4060*/  STS [R4+0x18880], R204 ;  /* 0x018880cc04007388 */ /* 0x000fe20000000800 */
[--C-:B------:R-:W-:Y:S01]  /*4070*/  FADD.FTZ R99, R99, -R20.reuse ;  /* 0x8000001463637221 */ /* 0x100fe20000010000 */
[----:B---3--:R-:W-:Y:S01]  /*4080*/  F2FP.BF16.PACK_AB R11, R31, R30 ;  /* 0x0000001e1f0b723e */ /* 0x008fe200000010ff */
[----:B------:R-:W-:Y:S01]  /*4090*/  FMUL.FTZ R97, R33, R97 ;  /* 0x0000006121617220 */ /* 0x000fe20000410000 */
[----:B------:R-:W-:Y:S01]  /*40a0*/  STS [R4+0x18c80], R53 ;  /* 0x018c803504007388 */ /* 0x000fe20000000800 */
[----:B------:R-:W-:Y:S01]  /*40b0*/  F2FP.BF16.PACK_AB R23, R23, R41 ;  /* 0x000000291717723e */ /* 0x000fe200000010ff */
[----:B------:R-:W-:Y:S01]  /*40c0*/  FMUL.FTZ R89, R27, R89 ;  /* 0x000000591b597220 */ /* 0x000fe20000410000 */
[----:B------:R-:W-:Y:S01]  /*40d0*/  F2FP.BF16.PACK_AB R76, R77, R76 ;  /* 0x0000004c4d4c723e */ /* 0x000fe200000010ff */
[----:B------:R-:W-:Y:S01]  /*40e0*/  STS [R7], R32 ;  /* 0x0000002007007388 */ /* 0x000fe20000000800 */
[--C-:B------:R-:W-:Y:S01]  /*40f0*/  FADD.FTZ R103, R103, -R20.reuse ;  /* 0x8000001467677221 */ /* 0x100fe20000010000 */
[----:B------:R-:W-:Y:S01]  /*4100*/  F2FP.BF16.PACK_AB R96, R97, R96 ;  /* 0x000000606160723e */ /* 0x000fe200000010ff */
[----:B------:R-:W-:Y:S01]  /*4110*/  FMUL.FTZ R93, R13, R93 ;  /* 0x0000005d0d5d7220 */ /* 0x000fe20000410000 */
[----:B------:R-:W-:Y:S01]  /*4120*/  STS [R7+0x400], R65 ;  /* 0x0004004107007388 */ /* 0x000fe20000000800 */
[----:B------:R-:W-:Y:S01]  /*4130*/  FMUL.FTZ R101, R28, R101 ;  /* 0x000000651c657220 */ /* 0x000fe20000410000 */
[----:B------:R-:W-:Y:S01]  /*4140*/  LEA R77, R227, 0x80, 0x1 ;  /* 0x00000080e34d7811 */ /* 0x000fe200078e08ff */
[--C-:B------:R-:W-:Y:S01]  /*4150*/  FADD.FTZ R115, R115, -R20.reuse ;  /* 0x8000001473737221 */ /* 0x100fe20000010000 */
[----:B------:R2:W-:Y:S01]  /*4160*/  STS [R4+0x1ac80], R10 ;  /* 0x01ac800a04007388 */ /* 0x0005e20000000800 */
[----:B------:R-:W-:Y:S01]  /*4170*/  FMUL.FTZ R88, R26, R88 ;  /* 0x000000581a587220 */ /* 0x000fe20000410000 */
[----:B------:R-:W-:Y:S01]  /*4180*/  F2FP.BF16.PACK_AB R26, R27, R26 ;  /* 0x0000001a1b1a723e */ /* 0x000fe200000010ff */
[----:B------:R-:W-:Y:S01]  /*4190*/  FMUL.FTZ R92, R12, R92 ;  /* 0x0000005c0c5c7220 */ /* 0x000fe20000410000 */
[----:B------:R-:W-:Y:S01]  /*41a0*/  F2FP.BF16.PACK_AB R12, R13, R12 ;  /* 0x0000000c0d0c723e */ /* 0x000fe200000010ff */
[----:B------:R-:W-:Y:S01]  /*41b0*/  FMUL.FTZ R113, R34, R113 ;  /* 0x0000007122717220 */ /* 0x000fe20000410000 */
[----:B------:R-:W-:Y:S01]  /*41c0*/  F2FP.BF16.PACK_AB R88, R89, R88 ;  /* 0x000000585958723e */ /* 0x000fe200000010ff */
[----:B------:R-:W-:Y:S01]  /*41d0*/  STS [R4+0x1a880], R26 ;  /* 0x01a8801a04007388 */ /* 0x000fe20000000800 */
[----:B------:R-:W-:Y:S01]  /*41e0*/  FMUL.FTZ R105, R15, R105 ;  /* 0x000000690f697220 */ /* 0x000fe20000410000 */
[----:B------:R-:W-:Y:S01]  /*41f0*/  F2FP.BF16.PACK_AB R92, R93, R92 ;  /* 0x0000005c5d5c723e */ /* 0x000fe200000010ff */
[--C-:B------:R-:W-:Y:S01]  /*4200*/  FADD.FTZ R119, R119, -R20.reuse ;  /* 0x8000001477777221 */ /* 0x100fe20000010000 */
[----:B------:R-:W-:Y:S01]  /*4210*/  STS [R7+0x2000], R12 ;  /* 0x0020000c07007388 */ /* 0x000fe20000000800 */
[----:B------:R-:W-:Y:S01]  /*4220*/  FMUL.FTZ R117, R38, R117 ;  /* 0x0000007526757220 */ /* 0x000fe20000410000 */
[----:B------:R-:W-:Y:S01]  /*4230*/  F2FP.BF16.PACK_AB R100, R101, R100 ;  /* 0x000000646564723e */ /* 0x000fe200000010ff */
[----:B------:R-:W-:Y:S01]  /*4240*/  FADD.FTZ R131, R131, -R20 ;  /* 0x8000001483837221 */ /* 0x000fe20000010000 */
[----:B------:R3:W-:Y:S01]  /*4250*/  STS [R7+0x2400], R11 ;  /* 0x0024000b07007388 */ /* 0x0007e20000000800 */
[----:B------:R-:W-:Y:S01]  /*4260*/  FMUL.FTZ R114, R203, R114 ;  /* 0x00000072cb727220 */ /* 0x000fe20000410000 */
[----:B------:R-:W-:Y:S01]  /*4270*/  F2FP.BF16.PACK_AB R203, R208, R203 ;  /* 0x000000cbd0cb723e */ /* 0x000fe200000010ff */
[----:B------:R-:W-:Y:S01]  /*4280*/  FMUL.FTZ R129, R44, R129 ;  /* 0x000000812c817220 */ /* 0x000fe20000410000 */
[----:B------:R-:W-:Y:S01]  /*4290*/  STS [R6+0x1c880], R36 ;  /* 0x01c8802406007388 */ /* 0x000fe20000000800 */
        /* <DEDUP_REMOVED lines=8> */
[----:B--2---:R-:W-:Y:S01]  /*4320*/  F2FP.BF16.PACK_AB R10, R43, R42 ;  /* 0x0000002a2b0a723e */ /* 0x004fe200000010ff */
[----:B------:R-:W-:Y:S01]  /*4330*/  FMUL.FTZ R116, R35, R116 ;  /* 0x0000007423747220 */ /* 0x000fe20000410000 */
[----:B------:R-:W-:Y:S01]  /*4340*/  F2FP.BF16.PACK_AB R35, R38, R35 ;  /* 0x000000232623723e */ /* 0x000fe200000010ff */
[----:B------:R-:W-:Y:S01]  /*4350*/  STS [R37+0x4400], R203 ;  /* 0x004400cb25007388 */ /* 0x000fe20000000800 */
[----:B------:R-:W-:Y:S01]  /*4360*/  FMUL.FTZ R118, R54, R118 ;  /* 0x0000007636767220 */ /* 0x000fe20000410000 */
[----:B------:R-:W-:Y:S01]  /*4370*/  F2FP.BF16.PACK_AB R54, R55, R54 ;  /* 0x000000363736723e */ /* 0x000fe200000010ff */
[----:B------:R-:W-:Y:S01]  /*4380*/  FMUL.FTZ R128, R39, R128 ;  /* 0x0000008027807220 */ /* 0x000fe20000410000 */
[----:B------:R-:W-:Y:S01]  /*4390*/  STS [R6+0x1e880], R14 ;  /* 0x01e8800e06007388 */ /* 0x000fe20000000800 */
[----:B------:R-:W-:Y:S01]  /*43a0*/  F2FP.BF16.PACK_AB R39, R44, R39 ;  /* 0x000000272c27723e */ /* 0x000fe200000010ff */
[----:B------:R-:W-:Y:S01]  /*43b0*/  FMUL.FTZ R130, R66, R130 ;  /* 0x0000008242827220 */ /* 0x000fe20000410000 */
[----:B------:R-:W-:Y:S01]  /*43c0*/  F2FP.BF16.PACK_AB R66, R251, R66 ;  /* 0x00000042fb42723e */ /* 0x000fe200000010ff */
[----:B------:R-:W-:Y:S01]  /*43d0*/  STS [R6+0x1ec80], R10 ;  /* 0x01ec800a06007388 */ /* 0x000fe20000000800 */
[----:B---3--:R-:W-:Y:S01]  /*43e0*/  F2FP.BF16.PACK_AB R11, R47, R46 ;  /* 0x0000002e2f0b723e */ /* 0x008fe200000010ff */
[----:B------:R-:W-:Y:S01]  /*43f0*/  FFMA.FTZ R249, R63, c[0x0][0x29c], -R249 ;  /* 0x0000a7003ff97a23 */ /* 0x000fe200000108f9 */
[----:B------:R-:W-:Y:S01]  /*4400*/  F2FP.BF16.PACK_AB R70, R71, R70 ;  /* 0x000000464746723e */ /* 0x000fe200000010ff */
[----:B------:R2:W-:Y:S01]  /*4410*/  STS [R37+0x6000], R5 ;  /* 0x0060000525007388 */ /* 0x0005e20000000800 */
[----:B------:R-:W-:Y:S01]  /*4420*/  FMUL.FTZ R120, R40, R120 ;  /* 0x0000007828787220 */ /* 0x000fe20000410000 */
[----:B------:R-:W-:Y:S01]  /*4430*/  F2FP.BF16.PACK_AB R40, R57, R40 ;  /* 0x000000283928723e */ /* 0x000fe200000010ff */
[----:B------:R-:W-:Y:S01]  /*4440*/  FMUL.FTZ R124, R60, R124 ;  /* 0x0000007c3c7c7220 */ /* 0x000fe20000410000 */
[----:B------:R-:W-:Y:S01]  /*4450*/  STS [R37+0x6400], R11 ;  /* 0x0064000b25007388 */ /* 0x000fe20000000800 */
[----:B------:R-:W3:Y:S01]  /*4460*/  MUFU.EX2 R249, R249 ;  /* 0x000000f900f97308 */ /* 0x000ee20000000800 */
[----:B------:R-:W-:Y:S01]  /*4470*/  F2FP.BF16.PACK_AB R60, R250, R60 ;  /* 0x0000003cfa3c723e */ /* 0x000fe200000010ff */
[----:B------:R-:W-:Y:S01]  /*4480*/  FMUL.FTZ R69, R197, R69 ;  /* 0x00000045c5457220 */ /* 0x000fe20000410000 */
[----:B------:R-:W-:Y:S01]  /*4490*/  STS [R4+0x1c880], R35 ;  /* 0x01c8802304007388 */ /* 0x000fe20000000800 */
[----:B------:R-:W-:Y:S01]  /*44a0*/  FMUL.FTZ R21, R216, R21 ;  /* 0x00000015d8157220 */ /* 0x000fe20000410000 */
[----:B------:R-:W-:Y:S01]  /*44b0*/  F2FP.BF16.PACK_AB R82, R83, R82 ;  /* 0x000000525352723e */ /* 0x000fe200000010ff */
[----:B------:R-:W-:Y:S01]  /*44c0*/  FMUL.FTZ R198, R198, R81 ;  /* 0x00000051c6c67220 */ /* 0x000fe20000410000 */
[----:B------:R-:W-:Y:S01]  /*44d0*/  STS [R4+0x1cc80], R54 ;  /* 0x01cc803604007388 */ /* 0x000fe20000000800 */
[--C-:B-1----:R-:W-:Y:S01]  /*44e0*/  FADD.FTZ R74, R74, -R248.reuse ;  /* 0x800000f84a4a7221 */ /* 0x102fe20000010000 */
[----:B------:R-:W-:Y:S01]  /*44f0*/  F2FP.BF16.PACK_AB R68, R69, R68 ;  /* 0x000000444544723e */ /* 0x000fe200000010ff */
[--C-:B------:R-:W-:Y:S01]  /*4500*/  FADD.FTZ R75, R75, -R248.reuse ;  /* 0x800000f84b4b7221 */ /* 0x100fe20000010000 */
[----:B------:R-:W-:Y:S01]  /*4510*/  STS [R7+0x4000], R39 ;  /* 0x0040002707007388 */ /* 0x000fe20000000800 */
[----:B------:R-:W-:Y:S01]  /*4520*/  FMUL.FTZ R74, R8, R74 ;  /* 0x0000004a084a7220 */ /* 0x000fe20000410000 */
[----:B------:R-:W-:Y:S01]  /*4530*/  F2FP.BF16.PACK_AB R21, R198, R21 ;  /* 0x00000015c615723e */ /* 0x000fe200000010ff */
[--C-:B------:R-:W-:Y:S01]  /*4540*/  FADD.FTZ R79, R79, -R248.reuse ;  /* 0x800000f84f4f7221 */ /* 0x100fe20000010000 */
[----:B------:R-:W-:Y:S01]  /*4550*/  STS [R7+0x4400], R66 ;  /* 0x0044004207007388 */ /* 0x000fe20000000800 */
[----:B------:R-:W-:Y:S01]  /*4560*/  FMUL.FTZ R73, R209, R73 ;  /* 0x00000049d1497220 */ /* 0x000fe20000410000 */
[----:B------:R-:W-:Y:S01]  /*4570*/  F2FP.BF16.PACK_AB R104, R105, R104 ;  /* 0x000000686968723e */ /* 0x000fe200000010ff */
[----:B------:R-:W-:Y:S01]  /*4580*/  FMUL.FTZ R75, R199, R75 ;  /* 0x0000004bc74b7220 */ /* 0x000fe20000410000 */
[----:B------:R-:W-:Y:S01]  /*4590*/  STS [R4+0x1e880], R40 ;  /* 0x01e8802804007388 */ /* 0x000fe20000000800 */
[----:B--2---:R-:W-:Y:S01]  /*45a0*/  F2FP.BF16.PACK_AB R5, R59, R58 ;  /* 0x0000003a3b05723e */ /* 0x004fe200000010ff */
[--C-:B------:R-:W-:Y:S01]  /*45b0*/  FADD.FTZ R78, R78, -R248.reuse ;  /* 0x800000f84e4e7221 */ /* 0x100fe20000010000 */
[----:B------:R-:W-:Y:S01]  /*45c0*/  F2FP.BF16.PACK_AB R72, R73, R72 ;  /* 0x000000484948723e */ /* 0x000fe200000010ff */
[----:B------:R-:W-:Y:S01]  /*45d0*/  FMUL.FTZ R79, R9, R79 ;  /* 0x0000004f094f7220 */ /* 0x000fe20000410000 */
[----:B------:R-:W-:Y:S01]  /*45e0*/  F2FP.BF16.PACK_AB R74, R75, R74 ;  /* 0x0000004a4b4a723e */ /* 0x000fe200000010ff */
[----:B------:R3:W-:Y:S01]  /*45f0*/  STS [R4+0x1ec80], R5 ;  /* 0x01ec800504007388 */ /* 0x0007e20000000800 */
[----:B------:R-:W-:Y:S01]  /*4600*/  FMUL.FTZ R78, R205, R78 ;  /* 0x0000004ecd4e7220 */ /* 0x000fe20000410000 */
[----:B------:R-:W-:Y:S01]  /*4610*/  F2FP.BF16.PACK_AB R116, R117, R116 ;  /* 0x000000747574723e */ /* 0x000fe200000010ff */
[----:B------:R-:W-:Y:S01]  /*4620*/  FMUL.FTZ R87, R64, R87 ;  /* 0x0000005740577220 */ /* 0x000fe20000410000 */
[----:B------:R-:W-:Y:S01]  /*4630*/  STS [R7+0x6000], R60 ;  /* 0x0060003c07007388 */ /* 0x000fe20000000800 */
[----:B------:R-:W-:Y:S01]  /*4640*/  FMUL.FTZ R99, R200, R99 ;  /* 0x00000063c8637220 */ /* 0x000fe20000410000 */
[----:B------:R-:W-:Y:S01]  /*4650*/  F2FP.BF16.PACK_AB R78, R79, R78 ;  /* 0x0000004e4f4e723e */ /* 0x000fe200000010ff */
[--C-:B------:R-:W-:Y:S01]  /*4660*/  FADD.FTZ R90, R90, -R248.reuse ;  /* 0x800000f85a5a7221 */ /* 0x100fe20000010000 */
[----:B------:R-:W-:Y:S01]  /*4670*/  F2FP.BF16.PACK_AB R86, R87, R86 ;  /* 0x000000565756723e */ /* 0x000fe200000010ff */
[--C-:B------:R-:W-:Y:S01]  /*4680*/  FADD.FTZ R91, R91, -R248.reuse ;  /* 0x800000f85b5b7221 */ /* 0x100fe20000010000 */
[----:B------:R-:W-:Y:S01]  /*4690*/  F2FP.BF16.PACK_AB R98, R99, R98 ;  /* 0x000000626362723e */ /* 0x000fe200000010ff */
[--C-:B------:R-:W-:Y:S01]  /*46a0*/  FADD.FTZ R94, R94, -R248.reuse ;  /* 0x800000f85e5e7221 */ /* 0x100fe20000010000 */
[----:B------:R-:W-:Y:S01]  /*46b0*/  F2FP.BF16.PACK_AB R118, R119, R118 ;  /* 0x000000767776723e */ /* 0x000fe200000010ff */
[--C-:B------:R-:W-:Y:S01]  /*46c0*/  FADD.FTZ R95, R95, -R248.reuse ;  /* 0x800000f85f5f7221 */ /* 0x100fe20000010000 */
[----:B------:R-:W-:Y:S01]  /*46d0*/  F2FP.BF16.PACK_AB R128, R129, R128 ;  /* 0x000000808180723e */ /* 0x000fe200000010ff */
[----:B------:R-:W-:Y:S01]  /*46e0*/  FMUL.FTZ R90, R206, R90 ;  /* 0x0000005ace5a7220 */ /* 0x000fe20000410000 */
[----:B------:R-:W-:Y:S01]  /*46f0*/  IADD3 R77, R196, R77, RZ ;  /* 0x0000004dc44d7210 */ /* 0x000fe20007ffe0ff */
[----:B------:R-:W-:Y:S02]  /*4700*/  FMUL.FTZ R91, R207, R91 ;  /* 0x0000005bcf5b7220 */ /* 0x000fe40000410000 */
[----:B------:R-:W-:Y:S02]  /*4710*/  FMUL.FTZ R94, R30, R94 ;  /* 0x0000005e1e5e7220 */ /* 0x000fe40000410000 */
[----:B------:R-:W-:Y:S01]  /*4720*/  FMUL.FTZ R95, R31, R95 ;  /* 0x0000005f1f5f7220 */ /* 0x000fe20000410000 */
[----:B------:R-:W-:Y:S01]  /*4730*/  F2FP.BF16.PACK_AB R90, R91, R90 ;  /* 0x0000005a5b5a723e */ /* 0x000fe200000010ff */
[----:B------:R-:W-:Y:S01]  /*4740*/  FMUL.FTZ R103, R202, R103 ;  /* 0x00000067ca677220 */ /* 0x000fe20000410000 */
[----:B---3--:R-:W-:Y:S01]  /*4750*/  F2FP.BF16.PACK_AB R5, R249, R62 ;  /* 0x0000003ef905723e */ /* 0x008fe200000010ff */
[--C-:B------:R-:W-:Y:S01]  /*4760*/  FADD.FTZ R106, R106, -R248.reuse ;  /* 0x800000f86a6a7221 */ /* 0x100fe20000010000 */
[----:B------:R-:W-:Y:S01]  /*4770*/  F2FP.BF16.PACK_AB R94, R95, R94 ;  /* 0x0000005e5f5e723e */ /* 0x000fe200000010ff */
[--C-:B------:R-:W-:Y:S01]  /*4780*/  FADD.FTZ R107, R107, -R248.reuse ;  /* 0x800000f86b6b7221 */ /* 0x100fe20000010000 */
[----:B------:R-:W-:Y:S01]  /*4790*/  F2FP.BF16.PACK_AB R102, R103, R102 ;  /* 0x000000666766723e */ /* 0x000fe200000010ff */
[----:B------:R-:W-:Y:S01]  /*47a0*/  STS [R7+0x6400], R5 ;  /* 0x0064000507007388 */ /* 0x000fe20000000800 */
[----:B------:R-:W-:Y:S02]  /*47b0*/  FMUL.FTZ R115, R208, R115 ;  /* 0x00000073d0737220 */ /* 0x000fe40000410000 */
[----:B------:R-:W-:Y:S01]  /*47c0*/  FMUL.FTZ R106, R42, R106 ;  /* 0x0000006a2a6a7220 */ /* 0x000fe20000410000 */
[----:B------:R-:W-:Y:S01]  /*47d0*/  BAR.SYNC.DEFER_BLOCKING 0x0 ;  /* 0x0000000000007b1d */ /* 0x000fe20000010000 */
[----:B------:R-:W-:Y:S01]  /*47e0*/  FMUL.FTZ R107, R43, R107 ;  /* 0x0000006b2b6b7220 */ /* 0x000fe20000410000 */
[----:B------:R-:W-:Y:S01]  /*47f0*/  F2FP.BF16.PACK_AB R114, R115, R114 ;  /* 0x000000727372723e */ /* 0x000fe200000010ff */
[--C-:B------:R-:W-:Y:S02]  /*4800*/  FADD.FTZ R110, R110, -R248.reuse ;  /* 0x800000f86e6e7221 */ /* 0x100fe40000010000 */
[--C-:B------:R-:W-:Y:S01]  /*4810*/  FADD.FTZ R111, R111, -R248.reuse ;  /* 0x800000f86f6f7221 */ /* 0x100fe20000010000 */
[----:B------:R-:W-:Y:S01]  /*4820*/  F2FP.BF16.PACK_AB R106, R107, R106 ;  /* 0x0000006a6b6a723e */ /* 0x000fe200000010ff */
[----:B------:R-:W-:Y:S02]  /*4830*/  FMUL.FTZ R110, R46, R110 ;  /* 0x0000006e2e6e7220 */ /* 0x000fe40000410000 */
[----:B------:R-:W-:Y:S02]  /*4840*/  FMUL.FTZ R111, R47, R111 ;  /* 0x0000006f2f6f7220 */ /* 0x000fe40000410000 */
[----:B------:R-:W-:Y:S02]  /*4850*/  FMUL.FTZ R131, R251, R131 ;  /* 0x00000083fb837220 */ /* 0x000fe40000410000 */
[--C-:B------:R-:W-:Y:S01]  /*4860*/  FADD.FTZ R122, R122, -R248.reuse ;  /* 0x800000f87a7a7221 */ /* 0x100fe20000010000 */
[----:B------:R-:W-:Y:S01]  /*4870*/  F2FP.BF16.PACK_AB R110, R111, R110 ;  /* 0x0000006e6f6e723e */ /* 0x000fe200000010ff */
[--C-:B------:R-:W-:Y:S01]  /*4880*/  FADD.FTZ R123, R123, -R248.reuse ;  /* 0x800000f87b7b7221 */ /* 0x100fe20000010000 */
[----:B------:R-:W-:Y:S01]  /*4890*/  F2FP.BF16.PACK_AB R130, R131, R130 ;  /* 0x000000828382723e */ /* 0x000fe200000010ff */
[----:B------:R-:W-:Y:S02]  /*48a0*/  FMUL.FTZ R121, R57, R121 ;  /* 0x0000007939797220 */ /* 0x000fe40000410000 */
[----:B------:R-:W-:Y:S02]  /*48b0*/  FMUL.FTZ R122, R58, R122 ;  /* 0x0000007a3a7a7220 */ /* 0x000fe40000410000 */
[----:B------:R-:W-:Y:S01]  /*48c0*/  FMUL.FTZ R123, R59, R123 ;  /* 0x0000007b3b7b7220 */ /* 0x000fe20000410000 */
[----:B------:R-:W-:Y:S01]  /*48d0*/  F2FP.BF16.PACK_AB R120, R121, R120 ;  /* 0x000000787978723e */ /* 0x000fe200000010ff */
[--C-:B------:R-:W-:Y:S01]  /*48e0*/  FADD.FTZ R126, R126, -R248.reuse ;  /* 0x800000f87e7e7221 */ /* 0x100fe20000010000 */
[----:B------:R1:W-:Y:S01]  /*48f0*/  STS [R6+0x20880], R68 ;  /* 0x0208804406007388 */ /* 0x0003e20000000800 */
[----:B------:R-:W-:Y:S01]  /*4900*/  FADD.FTZ R127, R127, -R248 ;  /* 0x800000f87f7f7221 */ /* 0x000fe20000010000 */
[----:B------:R-:W-:Y:S01]  /*4910*/  F2FP.BF16.PACK_AB R122, R123, R122 ;  /* 0x0000007a7b7a723e */ /* 0x000fe200000010ff */
[----:B------:R-:W-:Y:S01]  /*4920*/  FMUL.FTZ R125, R250, R125 ;  /* 0x0000007dfa7d7220 */ /* 0x000fe20000410000 */
[----:B------:R-:W-:Y:S01]  /*4930*/  STS [R6+0x20c80], R70 ;  /* 0x020c804606007388 */ /* 0x000fe20000000800 */
[----:B------:R-:W-:Y:S02]  /*4940*/  FMUL.FTZ R126, R62, R126 ;  /* 0x0000007e3e7e7220 */ /* 0x000fe40000410000 */
[----:B------:R-:W-:Y:S01]  /*4950*/  FMUL.FTZ R127, R249, R127 ;  /* 0x0000007ff97f7220 */ /* 0x000fe20000410000 */
[----:B------:R-:W-:Y:S01]  /*4960*/  STS [R37+0x8000], R21 ;  /* 0x0080001525007388 */ /* 0x000fe20000000800 */
[----:B------:R-:W-:Y:S03]  /*4970*/  F2FP.BF16.PACK_AB R124, R125, R124 ;  /* 0x0000007c7d7c723e */ /* 0x000fe600000010ff */
[----:B------:R-:W-:Y:S01]  /*4980*/  STS [R37+0x8400], R82 ;  /* 0x0084005225007388 */ /* 0x000fe20000000800 */
[----:B------:R-:W-:Y:S03]  /*4990*/  F2FP.BF16.PACK_AB R126, R127, R126 ;  /* 0x0000007e7f7e723e */ /* 0x000fe600000010ff */
[----:B------:R2:W-:Y:S04]  /*49a0*/  STS [R6+0x22880], R72 ;  /* 0x0228804806007388 */ /* 0x0005e80000000800 */
[----:B------:R-:W-:Y:S04]  /*49b0*/  STS [R6+0x22c80], R74 ;  /* 0x022c804a06007388 */ /* 0x000fe80000000800 */
[----:B------:R3:W-:Y:S01]  /*49c0*/  STS [R37+0xa000], R76 ;  /* 0x00a0004c25007388 */ /* 0x0007e20000000800 */
[C---:B-1----:R-:W-:Y:S03]  /*49d0*/  SHF.L.U32 R68, R228.reuse, 0x1, RZ ;  /* 0x00000001e4447819 */ /* 0x042fe600000006ff */
[----:B------:R1:W-:Y:S04]  /*49e0*/  STS [R37+0xa400], R78 ;  /* 0x00a4004e25007388 */ /* 0x0003e80000000800 */
[----:B------:R-:W-:Y:S04]  /*49f0*/  STS [R4+0x20880], R23 ;  /* 0x0208801704007388 */ /* 0x000fe80000000800 */
[----:B------:R-:W-:Y:S04]  /*4a00*/  STS [R4+0x20c80], R86 ;  /* 0x020c805604007388 */ /* 0x000fe80000000800 */
[----:B------:R-:W-:Y:S01]  /*4a10*/  STS [R7+0x8000], R96 ;  /* 0x0080006007007388 */ /* 0x000fe20000000800 */
[----:B--2---:R-:W-:Y:S03]  /*4a20*/  SHF.L.U32 R72, R228, 0x1, RZ ;  /* 0x00000001e4487819 */ /* 0x004fe600000006ff */
[----:B------:R-:W-:Y:S01]  /*4a30*/  STS [R7+0x8400], R98 ;  /* 0x0084006207007388 */ /* 0x000fe20000000800 */
[----:B------:R-:W-:Y:S03]  /*4a40*/  IADD3 R72, R224, R72, RZ ;  /* 0x00000048e0487210 */ /* 0x000fe60007ffe0ff */
[----:B------:R-:W-:Y:S01]  /*4a50*/  STS [R4+0x22880], R88 ;  /* 0x0228805804007388 */ /* 0x000fe20000000800 */
[----:B---3--:R-:W-:Y:S03]  /*4a60*/  MOV R76, 0x20 ;  /* 0x00000020004c7802 */ /* 0x008fe60000000f00 */
[----:B------:R-:W-:Y:S01]  /*4a70*/  STS [R4+0x22c80], R90 ;  /* 0x022c805a04007388 */ /* 0x000fe20000000800 */
[----:B-1----:R-:W-:Y:S02]  /*4a80*/  LEA R78, R227, 0x80, 0x1 ;  /* 0x00000080e34e7811 */ /* 0x002fe400078e08ff */
[----:B------:R-:W-:Y:S01]  /*4a90*/  SEL R76, R76, 0xffffffe0, !P0 ;  /* 0xffffffe04c4c7807 */ /* 0x000fe20004000000 */
        /* <DEDUP_REMOVED lines=28> */
[-C--:B------:R-:W-:Y:S07]  /*4c60*/  HMMA.16816.F32.BF16 R140, R12, R10.reuse, R140 ;  /* 0x0000000a0c8c723c */ /* 0x080fee000004188c */
[----:B------:R-:W-:Y:S01]  /*4c70*/  LDSM.16.MT88.4 R36, [R225+0x19880] ;  /* 0x01988000e124783b */ /* 0x000fe20000004200 */
[C---:B------:R-:W-:Y:S07]  /*4c80*/  HMMA.16816.F32.BF16 R144, R4.reuse, R10, R144 ;  /* 0x0000000a0490723c */ /* 0x040fee0000041890 */
[----:B------:R-:W5:Y:S01]  /*4c90*/  LDSM.16.MT88.4 R40, [R49+0x11080] ;  /* 0x011080003128783b */ /* 0x000f620000004200 */
[-C--:B---3--:R-:W-:Y:S07]  /*4ca0*/  HMMA.16816.F32.BF16 R148, R4, R16.reuse, R148 ;  /* 0x000000100494723c */ /* 0x088fee0000041894 */
[----:B------:R-:W3:Y:S01]  /*4cb0*/  LDSM.16.MT88.4 R44, [R225+0x1d880] ;  /* 0x01d88000e12c783b */ /* 0x000ee20000004200 */
[C---:B------:R-:W-:Y:S07]  /*4cc0*/  HMMA.16816.F32.BF16 R152, R12.reuse, R16, R152 ;  /* 0x000000100c98723c */ /* 0x040fee0000041898 */
[----:B------:R-:W-:Y:S01]  /*4cd0*/  LDSM.16.MT88.4 R8, [R225+0x1a080] ;  /* 0x01a08000e108783b */ /* 0x000fe20000004200 */
[-C--:B------:R-:W-:Y:S07]  /*4ce0*/  HMMA.16816.F32.BF16 R156, R12, R18.reuse, R156 ;  /* 0x000000120c9c723c */ /* 0x080fee000004189c */
[----:B------:R-:W-:Y:S01]  /*4cf0*/  LDSM.16.MT88.4 R12, [R49+0x11880] ;  /* 0x01188000310c783b */ /* 0x000fe20000004200 */
[----:B------:R-:W-:Y:S07]  /*4d00*/  HMMA.16816.F32.BF16 R160, R4, R18, R160 ;  /* 0x0000001204a0723c */ /* 0x000fee00000418a0 */
[----:B------:R-:W3:Y:S01]  /*4d10*/  LDSM.16.MT88.4 R4, [R48+0x11080] ;  /* 0x011080003004783b */ /* 0x000ee20000004200 */
[-C--:B----4-:R-:W-:Y:S07]  /*4d20*/  HMMA.16816.F32.BF16 R132, R20, R24.reuse, R132 ;  /* 0x000000181484723c */ /* 0x090fee0000041884 */
[----:B------:R-:W4:Y:S01]  /*4d30*/  LDSM.16.MT88.4 R16, [R225+0x1e080] ;  /* 0x01e08000e110783b */ /* 0x000f220000004200 */
        /* <DEDUP_REMOVED lines=10> */
[-C--:B-----5:R-:W-:Y:S01]  /*4de0*/  HMMA.16816.F32.BF16 R132, R36, R40.reuse, R132 ;  /* 0x000000282484723c */ /* 0x0a0fe20000041884 */
[----:B------:R-:W-:Y:S07]  /*4df0*/  LDSM.16.MT88.4 R32, [R48+0x12080] ;  /* 0x012080003020783b */ /* 0x000fee0000004200 */
[C---:B---3--:R-:W-:Y:S08]  /*4e00*/  HMMA.16816.F32.BF16 R136, R44.reuse, R40, R136 ;  /* 0x000000282c88723c */ /* 0x048ff00000041888 */
[-C--:B------:R-:W-:Y:S08]  /*4e10*/  HMMA.16816.F32.BF16 R140, R44, R42.reuse, R140 ;  /* 0x0000002a2c8c723c */ /* 0x080ff0000004188c */
[C---:B------:R-:W-:Y:S08]  /*4e20*/  HMMA.16816.F32.BF16 R144, R36.reuse, R42, R144 ;  /* 0x0000002a2490723c */ /* 0x040ff00000041890 */
[-C--:B------:R-:W-:Y:S08]  /*4e30*/  HMMA.16816.F32.BF16 R148, R36, R4.reuse, R148 ;  /* 0x000000042494723c */ /* 0x080ff00000041894 */
[C---:B------:R-:W-:Y:S08]  /*4e40*/  HMMA.16816.F32.BF16 R152, R44.reuse, R4, R152 ;  /* 0x000000042c98723c */ /* 0x040ff00000041898 */
[-C--:B------:R-:W-:Y:S08]  /*4e50*/  HMMA.16816.F32.BF16 R156, R44, R6.reuse, R156 ;  /* 0x000000062c9c723c */ /* 0x080ff0000004189c */
[----:B------:R-:W-:Y:S01]  /*4e60*/  HMMA.16816.F32.BF16 R160, R36, R6, R160 ;  /* 0x0000000624a0723c */ /* 0x000fe200000418a0 */
[----:B------:R-:W2:Y:S07]  /*4e70*/  LDSM.16.MT88.4 R4, [R225+0x1e880] ;  /* 0x01e88000e104783b */ /* 0x000eae0000004200 */
[-C--:B------:R-:W-:Y:S01]  /*4e80*/  HMMA.16816.F32.BF16 R132, R8, R12.reuse, R132 ;  /* 0x0000000c0884723c */ /* 0x080fe20000041884 */
[----:B------:R-:W-:Y:S07]  /*4e90*/  LDSM.16.MT88.4 R36, [R49+0x13080] ;  /* 0x013080003124783b */ /* 0x000fee0000004200 */
[C---:B----4-:R-:W-:Y:S08]  /*4ea0*/  HMMA.16816.F32.BF16 R136, R16.reuse, R12, R136 ;  /* 0x0000000c1088723c */ /* 0x050ff00000041888 */
        /* <DEDUP_REMOVED lines=9> */
[-C--:B------:R-:W-:Y:S01]  /*4f40*/  HMMA.16816.F32.BF16 R132, R24, R28.reuse, R132 ;  /* 0x0000001c1884723c */ /* 0x080fe20000041884 */
[----:B------:R-:W3:Y:S07]  /*4f50*/  LDSM.16.MT88.4 R20, [R48+0x12880] ;  /* 0x012880003014783b */ /* 0x000eee0000004200 */
[C---:B--2---:R-:W-:Y:S08]  /*4f60*/  HMMA.16816.F32.BF16 R136, R4.reuse, R28, R136 ;  /* 0x0000001c0488723c */ /* 0x044ff00000041888 */
[-C--:B------:R-:W-:Y:S08]  /*4f70*/  HMMA.16816.F32.BF16 R140, R4, R30.reuse, R140 ;  /* 0x0000001e048c723c */ /* 0x080ff0000004188c */
[C---:B------:R-:W-:Y:S01]  /*4f80*/  HMMA.16816.F32.BF16 R144, R24.reuse, R30, R144 ;  /* 0x0000001e1890723c */ /* 0x040fe20000041890 */
[----:B------:R-:W2:Y:S07]  /*4f90*/  LDSM.16.MT88.4 R28, [R225+0x1b880] ;  /* 0x01b88000e11c783b */ /* 0x000eae0000004200 */
[-C--:B------:R-:W-:Y:S08]  /*4fa0*/  HMMA.16816.F32.BF16 R148, R24, R32.reuse, R148 ;  /* 0x000000201894723c */ /* 0x080ff00000041894 */
[C---:B------:R-:W-:Y:S08]  /*4fb0*/  HMMA.16816.F32.BF16 R152, R4.reuse, R32, R152 ;  /* 0x000000200498723c */ /* 0x040ff00000041898 */
[-C--:B------:R-:W-:Y:S01]  /*4fc0*/  HMMA.16816.F32.BF16 R156, R4, R34.reuse, R156 ;  /* 0x00000022049c723c */ /* 0x080fe2000004189c */
[----:B------:R-:W4:Y:S07]  /*4fd0*/  LDSM.16.MT88.4 R4, [R225+0x1f880] ;  /* 0x01f88000e104783b */ /* 0x000f2e0000004200 */
[----:B------:R-:W-:Y:S01]  /*4fe0*/  HMMA.16816.F32.BF16 R160, R24, R34, R160 ;  /* 0x0000002218a0723c */ /* 0x000fe200000418a0 */
[----:B------:R-:W5:Y:S07]  /*4ff0*/  LDSM.16.MT88.4 R24, [R48+0x13080] ;  /* 0x013080003018783b */ /* 0x000f6e0000004200 */
[-C--:B-1----:R-:W-:Y:S08]  /*5000*/  HMMA.16816.F32.BF16 R132, R8, R12.reuse, R132 ;  /* 0x0000000c0884723c */ /* 0x082ff00000041884 */
[C---:B------:R-:W-:Y:S08]  /*5010*/  HMMA.16816.F32.BF16 R136, R16.reuse, R12, R136 ;  /* 0x0000000c1088723c */ /* 0x040ff00000041888 */
        /* <DEDUP_REMOVED lines=8> */
[----:B------:R-:W1:Y:S07]  /*50a0*/  LDSM.16.MT88.4 R8, [R225+0x1c080] ;  /* 0x01c08000e108783b */ /* 0x000e6e0000004200 */
[-C--:B--2---:R-:W-:Y:S01]  /*50b0*/  HMMA.16816.F32.BF16 R132, R28, R36.reuse, R132 ;  /* 0x000000241c84723c */ /* 0x084fe20000041884 */
[----:B------:R-:W2:Y:S07]  /*50c0*/  LDSM.16.MT88.4 R20, [R48+0x13880] ;  /* 0x013880003014783b */ /* 0x000eae0000004200 */
[C---:B----4-:R-:W-:Y:S01]  /*50d0*/  HMMA.16816.F32.BF16 R136, R4.reuse, R36, R136 ;  /* 0x000000240488723c */ /* 0x050fe20000041888 */
[----:B------:R-:W-:Y:S07]  /*50e0*/  BAR.SYNC.DEFER_BLOCKING 0x0 ;  /* 0x0000000000007b1d */ /* 0x000fee0000010000 */
[-C--:B------:R-:W-:Y:S08]  /*50f0*/  HMMA.16816.F32.BF16 R140, R4, R38.reuse, R140 ;  /* 0x00000026048c723c */ /* 0x080ff0000004188c */
[C---:B------:R-:W-:Y:S08]  /*5100*/  HMMA.16816.F32.BF16 R144, R28.reuse, R38, R144 ;  /* 0x000000261c90723c */ /* 0x040ff00000041890 */
[-C--:B-----5:R-:W-:Y:S01]  /*5110*/  HMMA.16816.F32.BF16 R148, R28, R24.reuse, R148 ;  /* 0x000000181c94723c */ /* 0x0a0fe20000041894 */
[----:B------:R3:W4:Y:S07]  /*5120*/  LDSM.16.M88.4 R32, [R68+0x20880] ;  /* 0x020880004420783b */ /* 0x00072e0000000200 */
[C---:B------:R-:W-:Y:S01]  /*5130*/  HMMA.16816.F32.BF16 R152, R4.reuse, R24, R152 ;  /* 0x000000180498723c */ /* 0x040fe20000041898 */
[----:B------:R3:W5:Y:S07]  /*5140*/  LDSM.16.MT88.4 R36, [R77] ;  /* 0x000000004d24783b */ /* 0x00076e0000004200 */
[-C--:B------:R-:W-:Y:S01]  /*5150*/  HMMA.16816.F32.BF16 R156, R4, R26.reuse, R156 ;  /* 0x0000001a049c723c */ /* 0x080fe2000004189c */
[----:B------:R3:W2:Y:S07]  /*5160*/  LDSM.16.M88.4 R40, [R72+0x20880] ;  /* 0x020880004828783b */ /* 0x0006ae0000000200 */
[----:B------:R-:W-:Y:S01]  /*5170*/  HMMA.16816.F32.BF16 R160, R28, R26, R160 ;  /* 0x0000001a1ca0723c */ /* 0x000fe200000418a0 */
[----:B------:R3:W3:Y:S07]  /*5180*/  LDSM.16.M88.4 R28, [R68+0x22880] ;  /* 0x02288000441c783b */ /* 0x0006ee0000000200 */
[-C--:B-1----:R-:W-:Y:S01]  /*5190*/  HMMA.16816.F32.BF16 R132, R8, R12.reuse, R132 ;  /* 0x0000000c0884723c */ /* 0x082fe20000041884 */
[----:B------:R1:W1:Y:S07]  /*51a0*/  LDSM.16.MT88.4 R24, [R78] ;  /* 0x000000004e18783b */ /* 0x00026e0000004200 */
[C---:B------:R-:W-:Y:S01]  /*51b0*/  HMMA.16816.F32.BF16 R136, R16.reuse, R12, R136 ;  /* 0x0000000c1088723c */ /* 0x040fe20000041888 */
[----:B------:R1:W1:Y:S07]  /*51c0*/  LDSM.16.M88.4 R48, [R72+0x22880] ;  /* 0x022880004830783b */ /* 0x00026e0000000200 */
[-C--:B------:R-:W-:Y:S01]  /*51d0*/  HMMA.16816.F32.BF16 R140, R16, R14.reuse, R140 ;  /* 0x0000000e108c723c */ /* 0x080fe2000004188c */
[----:B------:R1:W1:Y:S07]  /*51e0*/  LDSM.16.MT88.4 R44, [R78+0x800] ;  /* 0x000800004e2c783b */ /* 0x00026e0000004200 */
[C---:B------:R-:W-:Y:S01]  /*51f0*/  HMMA.16816.F32.BF16 R144, R8.reuse, R14, R144 ;  /* 0x0000000e0890723c */ /* 0x040fe20000041890 */
[----:B------:R1:W1:Y:S07]  /*5200*/  LDSM.16.MT88.4 R52, [R77+0x800] ;  /* 0x000800004d34783b */ /* 0x00026e0000004200 */
[-C--:B--2---:R-:W-:Y:S08]  /*5210*/  HMMA.16816.F32.BF16 R148, R8, R20.reuse, R148 ;  /* 0x000000140894723c */ /* 0x084ff00000041894 */
[C---:B------:R-:W-:Y:S08]  /*5220*/  HMMA.16816.F32.BF16 R152, R16.reuse, R20, R152 ;  /* 0x000000141098723c */ /* 0x040ff00000041898 */
[-C--:B------:R-:W-:Y:S08]  /*5230*/  HMMA.16816.F32.BF16 R156, R16, R22.reuse, R156 ;  /* 0x00000016109c723c */ /* 0x080ff0000004189c */
[----:B------:R-:W-:Y:S01]  /*5240*/  HMMA.16816.F32.BF16 R160, R8, R22, R160 ;  /* 0x0000001608a0723c */ /* 0x000fe200000418a0 */
[----:B------:R-:W-:-:S07]  /*5250*/  @P1 BRA `(.L_x_898) ;  /* 0x000003d000001947 */ /* 0x000fce0003800000 */
[--C-:B---345:R-:W-:Y:S01]  /*5260*/  SHF.R.S32.HI R11, RZ, 0x1f, R240.reuse ;  /* 0x0000001fff0b7819 */ /* 0x138fe200000114f0 */
[----:B------:R-:W2:Y:S01]  /*5270*/  S2R R5, SR_CTAID.Y ;  /* 0x0000000000057919 */ /* 0x000ea20000002600 */
[----:B------:R-:W-:Y:S01]  /*5280*/  ULDC.64 UR6, c[0x0][0x208] ;  /* 0x0000820000067ab9 */ /* 0x000fe20000000a00 */
[----:B------:R-:W-:Y:S02]  /*5290*/  IMAD R9, R238, c[0x0][0x208], RZ ;  /* 0x00008200ee097a24 */ /* 0x000fe400078e02ff */
[----:B------:R-:W-:Y:S03]  /*52a0*/  IMAD.MOV.U32 R10, RZ, RZ, R240 ;  /* 0x000000ffff0a7224 */ /* 0x000fe600078e00f0 */
[----:B------:R-:W-:Y:S02]  /*52b0*/  USHF.L.U32 UR30, UR28, 0x7, URZ ;  /* 0x000000071c1e7899 */ /* 0x000fe4000800063f */
[----:B------:R-:W-:Y:S02]  /*52c0*/  UIMAD.WIDE.U32 UR32, UR28, UR6, URZ ;  /* 0x000000061c2072a5 */ /* 0x000fe4000f8e003f */
[----:B------:R-:W-:Y:S02]  /*52d0*/  USHF.R.S32.HI UR29, URZ, 0x1f, UR28 ;  /* 0x0000001f3f1d7899 */ /* 0x000fe4000801141c */
[----:B------:R-:W-:Y:S02]  /*52e0*/  IMAD.U32 R6, RZ, RZ, UR30 ;  /* 0x0000001eff067e24 */ /* 0x000fe4000f8e00ff */
[----:B------:R-:W-:Y:S04]  /*52f0*/  UIMAD UR29, UR29, UR6, URZ ;  /* 0x000000061d1d72a4 */ /* 0x000fe8000f8e023f */
[----:B------:R-:W-:Y:S04]  /*5300*/  UIMAD UR29, UR28, UR7, UR29 ;  /* 0x000000071c1d72a4 */ /* 0x000fe8000f8e021d */
[----:B------:R-:W-:Y:S01]  /*5310*/  UIADD3 UR29, UR33, UR29, URZ ;  /* 0x0000001d211d7290 */ /* 0x000fe2000fffe03f */
[----:B--2---:R-:W-:Y:S01]  /*5320*/  SHF.R.S32.HI R4, RZ, 0x1f, R5 ;  /* 0x0000001fff047819 */ /* 0x004fe20000011405 */
[C---:B------:R-:W-:Y:S04]  /*5330*/  IMAD.WIDE.U32 R10, R5.reuse, c[0x0][0x288], R10 ;  /* 0x0000a200050a7a25 */ /* 0x040fe800078e000a */
[----:B------:R-:W-:Y:S01]  /*5340*/  IMAD R8, R4, c[0x0][0x210], RZ ;  /* 0x0000840004087a24 */ /* 0x000fe200078e02ff */
[----:B------:R-:W-:Y:S01]  /*5350*/  IADD3 R7, P1, R10, UR9, RZ ;  /* 0x000000090a077c10 */ /* 0x000fe2000ff3e0ff */
[C---:B------:R-:W-:Y:S04]  /*5360*/  IMAD.WIDE.U32 R12, R5.reuse, c[0x0][0x210], R242 ;  /* 0x00008400050c7a25 */ /* 0x040fe800078e00f2 */
[----:B------:R-:W-:Y:S01]  /*5370*/  IMAD R8, R5, c[0x0][0x214], R8 ;  /* 0x0000850005087a24 */ /* 0x000fe200078e0208 */
[----:B------:R-:W-:Y:S01]  /*5380*/  IADD3 R9, P6, P3, R9, UR8, R12 ;  /* 0x0000000809097c10 */ /* 0x000fe2000fbde00c */
[----:B------:R-:W-:Y:S02]  /*5390*/  IMAD R4, R4, c[0x0][0x288], RZ ;  /* 0x0000a20004047a24 */ /* 0x000fe400078e02ff */
[----:B------:R-:W-:Y:S02]  /*53a0*/  IMAD.IADD R8, R13, 0x1, R8 ;  /* 0x000000010d087824 */ /* 0x000fe400078e0208 */
[----:B------:R-:W-:Y:S01]  /*53b0*/  IMAD R4, R5, c[0x0][0x28c], R4 ;  /* 0x0000a30005047a24 */ /* 0x000fe200078e0204 */
[----:B------:R-:W-:Y:S01]  /*53c0*/  LEA R5, P2, R9, c[0x0][0x1f0], 0x1 ;  /* 0x00007c0009057a11 */ /* 0x000fe200078408ff */
[----:B------:R-:W-:Y:S01]  /*53d0*/  IMAD.U32 R12, RZ, RZ, UR32 ;  /* 0x00000020ff0c7e24 */ /* 0x000fe2000f8e00ff */
[----:B------:R-:W-:Y:S01]  /*53e0*/  IADD3.X R8, R232, UR15, R8, P6, P3 ;  /* 0x0000000fe8087c10 */ /* 0x000fe2000b7e6408 */
[----:B------:R-:W-:Y:S01]  /*53f0*/  IMAD.U32 R13, RZ, RZ, UR33 ;  /* 0x00000021ff0d7e24 */ /* 0x000fe2000f8e00ff */
[----:B------:R-:W-:Y:S02]  /*5400*/  IADD3.X R4, R11, UR17, R4, P1, !PT ;  /* 0x000000110b047c10 */ /* 0x000fe40008ffe404 */
[----:B------:R-:W-:Y:S02]  /*5410*/  LEA R10, P1, R7, c[0x0][0x280], 0x2 ;  /* 0x0000a000070a7a11 */ /* 0x000fe400078210ff */
[----:B------:R-:W-:Y:S02]  /*5420*/  LEA.HI.X R8, R9, c[0x0][0x1f4], R8, 0x1, P2 ;  /* 0x00007d0009087a11 */ /* 0x000fe400010f0c08 */
[----:B------:R-:W-:Y:S01]  /*5430*/  LEA.HI.X R11, R7, c[0x0][0x284], R4, 0x2, P1 ;  /* 0x0000a100070b7a11 */ /* 0x000fe200008f1404 */
[----:B------:R-:W-:Y:S01]  /*5440*/  IMAD.U32 R4, RZ, RZ, UR24 ;  /* 0x00000018ff047e24 */ /* 0x000fe2000f8e00ff */
[----:B------:R-:W-:Y:S02]  /*5450*/  ISETP.GE.AND P1, PT, R242, c[0x0][0x1fc], PT ;  /* 0x00007f00f2007a0c */ /* 0x000fe40003f26270 */
[----:B------:R-:W-:Y:S02]  /*5460*/  IADD3 R9, -R238, c[0x0][0x168], -R6 ;  /* 0x00005a00ee097a10 */ /* 0x000fe40007ffe906 */
[----:B------:R-:W-:Y:S01]  /*5470*/  LEA R14, P6, R12, R5, 0x8 ;  /* 0x000000050c0e7211 */ /* 0x000fe200078c40ff */
[----:B------:R-:W-:Y:S01]  /*5480*/  IMAD.U32 R5, RZ, RZ, UR29 ;  /* 0x0000001dff057e24 */ /* 0x000fe2000f8e00ff */
[C---:B------:R-:W-:Y:S02]  /*5490*/  ISETP.LT.OR P3, PT, R9.reuse, 0x1, P1 ;  /* 0x000000010900780c */ /* 0x040fe40000f61670 */
[----:B------:R-:W-:Y:S02]  /*54a0*/  IADD3 R7, R234, 0x10080, RZ ;  /* 0x00010080ea077810 */ /* 0x000fe40007ffe0ff */
[----:B------:R-:W-:Y:S02]  /*54b0*/  LEA R10, P2, R6, R10, 0x2 ;  /* 0x0000000a060a7211 */ /* 0x000fe400078410ff */
[----:B------:R-:W-:Y:S01]  /*54c0*/  LEA.HI.X R15, R12, R8, R5, 0x8, P6 ;  /* 0x000000080c0f7211 */ /* 0x000fe200030f4405 */
[----:B------:R-:W-:Y:S01]  /*54d0*/  IMAD R4, R4, 0x4000, R7 ;  /* 0x0000400004047824 */ /* 0x000fe200078e0207 */
[C---:B------:R-:W-:Y:S01]  /*54e0*/  ISETP.LT.OR P6, PT, R9.reuse, 0x21, P1 ;  /* 0x000000210900780c */ /* 0x040fe20000fc1670 */
[----:B------:R-:W-:Y:S01]  /*54f0*/  IMAD.U32 R5, RZ, RZ, UR24 ;  /* 0x00000018ff057e24 */ /* 0x000fe2000f8e00ff */
[----:B------:R-:W-:Y:S02]  /*5500*/  LEA.HI.X.SX32 R11, R6, R11, 0x2, P2 ;  /* 0x0000000b060b7211 */ /* 0x000fe400010f16ff */
[----:B------:R-:W-:Y:S01]  /*5510*/  IADD3 R12, P2, R14, UR21, RZ ;  /* 0x000000150e0c7c10 */ /* 0x000fe2000ff5e0ff */
[----:B------:R-:W-:Y:S01]  /*5520*/  @!PT LDS RZ, [RZ] ;  /* 0x00000000fffff984 */ /* 0x000fe20000000800 */
[----:B------:R-:W-:Y:S01]  /*5530*/  @!PT LDS RZ, [RZ] ;  /* 0x00000000fffff984 */ /* 0x000fe20000000800 */
[----:B------:R-:W-:Y:S01]  /*5540*/  @!PT LDS RZ, [RZ] ;  /* 0x00000000fffff984 */ /* 0x000fe20000000800 */
[----:B------:R2:W-:Y:S01]  /*5550*/  LDGSTS.E.BYPASS.LTC128B.128 [R4], [R14.64], !P3 ;  /* 0x000000000e047fae */ /* 0x0005e2000d901d5a */
[----:B------:R-:W-:Y:S01]  /*5560*/  ISETP.LT.OR P3, PT, R9, 0x41, P1 ;  /* 0x000000410900780c */ /* 0x000fe20000f61670 */
[----:B------:R-:W-:Y:S01]  /*5570*/  @!P4 IMAD R5, R5, 0x80, R240 ;  /* 0x000000800505c824 */ /* 0x000fe200078e02f0 */
[----:B------:R-:W-:Y:S02]  /*5580*/  IADD3.X R13, R15, UR20, RZ, P2, !PT ;  /* 0x000000140f0d7c10 */ /* 0x000fe400097fe4ff */
[----:B------:R-:W-:Y:S01]  /*5590*/  IADD3 R6, P2, R12, UR21, RZ ;  /* 0x000000150c067c10 */ /* 0x000fe2000ff5e0ff */
[----:B------:R-:W-:Y:S01]  /*55a0*/  @!P4 IMAD.SHL.U32 R5, R5, 0x4, RZ ;  /* 0x000000040505c824 */ /* 0x000fe200078e00ff */
[----:B------:R-:W-:Y:S01]  /*55b0*/  ISETP.LT.OR P1, PT, R9, 0x61, P1 ;  /* 0x000000610900780c */ /* 0x000fe20000f21670 */
[----:B------:R2:W-:Y:S01]  /*55c0*/  LDGSTS.E.BYPASS.LTC128B.128 [R4+0x1000], [R12.64], !P6 ;  /* 0x010000000c047fae */ /* 0x0005e2000f101d5a */
[----:B------:R-:W-:Y:S02]  /*55d0*/  IADD3.X R7, R13, UR20, RZ, P2, !PT ;  /* 0x000000140d077c10 */ /* 0x000fe400097fe4ff */
[----:B------:R-:W-:Y:S04]  /*55e0*/  IADD3 R8, P2, R6, UR21, RZ ;  /* 0x0000001506087c10 */ /* 0x000fe8000ff5e0ff */
[----:B------:R-:W-:Y:S01]  /*55f0*/  IADD3.X R9, R7, UR20, RZ, P2, !PT ;  /* 0x0000001407097c10 */ /* 0x000fe200097fe4ff */
[----:B------:R2:W-:Y:S08]  /*5600*/  LDGSTS.E.BYPASS.LTC128B.128 [R4+0x2000], [R6.64], !P3 ;  /* 0x0200000006047fae */ /* 0x0005f0000d901d5a */
[----:B------:R2:W-:Y:S08]  /*5610*/  LDGSTS.E.BYPASS.LTC128B.128 [R4+0x3000], [R8.64], !P1 ;  /* 0x0300000008047fae */ /* 0x0005f0000c901d5a */
[----:B------:R2:W-:Y:S02]  /*5620*/  @!P4 LDGSTS.E.BYPASS.LTC128B.128 [R5+0x18480], [R10.64] ;  /* 0x184800000a05cfae */ /* 0x0005e4000b901d5a */
.L_x_898:
[-C--:B-12345:R-:W-:Y:S01]  /*5630*/  HMMA.16816.F32.BF16 R4, R32, R24.reuse, RZ ;  /* 0x000000182004723c */ /* 0x0befe200000418ff */
[----:B------:R-:W-:Y:S01]  /*5640*/  LDSM.16.MT88.4 R60, [R78+0x1000] ;  /* 0x001000004e3c783b */ /* 0x000fe20000004200 */
[----:B------:R-:W-:Y:S02]  /*5650*/  USHF.L.U32 UR6, UR13, 0xd, URZ ;  /* 0x0000000d0d067899 */ /* 0x000fe4000800063f */
[C---:B------:R-:W-:Y:S01]  /*5660*/  IMAD.IADD R79, R196.reuse, 0x1, R68 ;  /* 0x00000001c44f7824 */ /* 0x040fe200078e0244 */
[----:B------:R-:W-:Y:S01]  /*5670*/  UIADD3 UR13, UR13, 0x1, URZ ;  /* 0x000000010d0d7890 */ /* 0x000fe2000fffe03f */
[----:B------:R-:W0:Y:S01]  /*5680*/  LDGDEPBAR ;  /* 0x00000000000079af */ /* 0x000e220000000000 */
[----:B------:R-:W-:Y:S01]  /*5690*/  IMAD.IADD R80, R196, 0x1, R72 ;  /* 0x00000001c4507824 */ /* 0x000fe200078e0248 */
[C---:B------:R-:W-:Y:S01]  /*56a0*/  HMMA.16816.F32.BF16 R8, R28.reuse, R24, RZ ;  /* 0x000000181c08723c */ /* 0x040fe200000418ff */
[----:B------:R-:W-:Y:S02]  /*56b0*/  UISETP.GE.AND UP0, UPT, UR13, UR22, UPT ;  /* 0x000000160d00728c */ /* 0x000fe4000bf06270 */
[----:B------:R-:W1:Y:S01]  /*56c0*/  LDSM.16.M88.4 R56, [R79+0x20880] ;  /* 0x020880004f38783b */ /* 0x000e620000000200 */
[----:B------:R-:W-:Y:S02]  /*56d0*/  UIADD3 UR28, UR5, 0x1, URZ ;  /* 0x00000001051c7890 */ /* 0x000fe4000fffe03f */
[----:B------:R-:W-:Y:S02]  /*56e0*/  UISETP.GE.AND UP3, UPT, UR5, 0x1, UPT ;  /* 0x000000010500788c */ /* 0x000fe4000bf66270 */
[-C--:B------:R-:W-:Y:S01]  /*56f0*/  HMMA.16816.F32.BF16 R12, R28, R26.reuse, RZ ;  /* 0x0000001a1c0c723c */ /* 0x080fe200000418ff */
[----:B------:R-:W2:Y:S01]  /*5700*/  LDSM.16.M88.4 R64, [R79+0x22880] ;  /* 0x022880004f40783b */ /* 0x000ea20000000200 */
[----:B------:R-:W-:Y:S02]  /*5710*/  UIADD3 UR7, UR25, 0x1, URZ ;  /* 0x0000000119077890 */ /* 0x000fe4000fffe03f */
[----:B------:R-:W-:Y:S02]  /*5720*/  UISETP.GE.AND UP2, UPT, UR25, 0x1, UPT ;  /* 0x000000011900788c */ /* 0x000fe4000bf46270 */
[----:B------:R-:W-:Y:S02]  /*5730*/  UISETP.GE.AND UP1, UPT, UR24, 0x1, UPT ;  /* 0x000000011800788c */ /* 0x000fe4000bf26270 */
[C---:B------:R-:W-:Y:S01]  /*5740*/  HMMA.16816.F32.BF16 R16, R32.reuse, R26, RZ ;  /* 0x0000001a2010723c */ /* 0x040fe200000418ff */
[----:B------:R-:W-:Y:S02]  /*5750*/  USEL UR5, UR28, URZ, !UP3 ;  /* 0x0000003f1c057287 */ /* 0x000fe4000d800000 */
[----:B------:R-:W-:Y:S05]  /*5760*/  USEL UR25, UR7, URZ, !UP2 ;  /* 0x0000003f07197287 */ /* 0x000fea000d000000 */
[-C--:B------:R-:W-:Y:S08]  /*5770*/  HMMA.16816.F32.BF16 R20, R32, R36.reuse, RZ ;  /* 0x000000242014723c */ /* 0x080ff000000418ff */
[C---:B------:R-:W-:Y:S08]  /*5780*/  HMMA.16816.F32.BF16 R24, R28.reuse, R36, RZ ;  /* 0x000000241c18723c */ /* 0x040ff000000418ff */
[-C--:B------:R-:W-:Y:S08]  /*5790*/  HMMA.16816.F32.BF16 R28, R28, R38.reuse, RZ ;  /* 0x000000261c1c723c */ /* 0x080ff000000418ff */
[----:B------:R-:W-:Y:S01]  /*57a0*/  HMMA.16816.F32.BF16 R32, R32, R38, RZ ;  /* 0x000000262020723c */ /* 0x000fe200000418ff */
[----:B------:R-:W3:Y:S07]  /*57b0*/  LDSM.16.MT88.4 R36, [R77+0x1000] ;  /* 0x001000004d24783b */ /* 0x000eee0000004200 */
[-C--:B------:R-:W-:Y:S08]  /*57c0*/  HMMA.16816.F32.BF16 R4, R40, R44.reuse, R4 ;  /* 0x0000002c2804723c */ /* 0x080ff00000041804 */
[C---:B------:R-:W-:Y:S08]  /*57d0*/  HMMA.16816.F32.BF16 R8, R48.reuse, R44, R8 ;  /* 0x0000002c3008723c */ /* 0x040ff00000041808 */
[-C--:B------:R-:W-:Y:S08]  /*57e0*/  HMMA.16816.F32.BF16 R12, R48, R46.reuse, R12 ;  /* 0x0000002e300c723c */ /* 0x080ff0000004180c */
[C---:B------:R-:W-:Y:S01]  /*57f0*/  HMMA.16816.F32.BF16 R16, R40.reuse, R46, R16 ;  /* 0x0000002e2810723c */ /* 0x040fe20000041810 */
[----:B------:R-:W-:Y:S07]  /*5800*/  LDSM.16.M88.4 R44, [R80+0x20880] ;  /* 0x02088000502c783b */ /* 0x000fee0000000200 */
[-C--:B------:R-:W-:Y:S08]  /*5810*/  HMMA.16816.F32.BF16 R20, R40, R52.reuse, R20 ;  /* 0x000000342814723c */ /* 0x080ff00000041814 */
[C---:B------:R-:W-:Y:S08]  /*5820*/  HMMA.16816.F32.BF16 R24, R48.reuse, R52, R24 ;  /* 0x000000343018723c */ /* 0x040ff00000041818 */
[-C--:B------:R-:W-:Y:S01]  /*5830*/  HMMA.16816.F32.BF16 R28, R48, R54.reuse, R28 ;  /* 0x00000036301c723c */ /* 0x080fe2000004181c */
[----:B------:R-:W4:Y:S07]  /*5840*/  LDSM.16.MT88.4 R48, [R78+0x1800] ;  /* 0x001800004e30783b */ /* 0x000f2e0000004200 */
[----:B------:R-:W-:Y:S01]  /*5850*/  HMMA.16816.F32.BF16 R32, R40, R54, R32 ;  /* 0x000000362820723c */ /* 0x000fe20000041820 */
[----:B------:R-:W5:Y:S05]  /*5860*/  LDSM.16.M88.4 R40, [R80+0x22880] ;  /* 0x022880005028783b */ /* 0x000f6a0000000200 */
[----:B------:R-:W4:Y:S02]  /*5870*/  LDSM.16.MT88.4 R52, [R77+0x1800] ;  /* 0x001800004d34783b */ /* 0x000f240000004200 */
[-C--:B-1----:R-:W-:Y:S08]  /*5880*/  HMMA.16816.F32.BF16 R4, R56, R60.reuse, R4 ;  /* 0x0000003c3804723c */ /* 0x082ff00000041804 */
[C---:B--2---:R-:W-:Y:S08]  /*5890*/  HMMA.16816.F32.BF16 R8, R64.reuse, R60, R8 ;  /* 0x0000003c4008723c */ /* 0x044ff00000041808 */
[-C--:B------:R-:W-:Y:S08]  /*58a0*/  HMMA.16816.F32.BF16 R12, R64, R62.reuse, R12 ;  /* 0x0000003e400c723c */ /* 0x080ff0000004180c */
[C---:B------:R-:W-:Y:S01]  /*58b0*/  HMMA.16816.F32.BF16 R16, R56.reuse, R62, R16 ;  /* 0x0000003e3810723c */ /* 0x040fe20000041810 */
[----:B------:R-:W-:Y:S05]  /*58c0*/  LDSM.16.M88.4 R60, [R68+0x24880] ;  /* 0x02488000443c783b */ /* 0x000fea0000000200 */
[----:B------:R-:W-:Y:S02]  /*58d0*/  LDSM.16.M88.4 R68, [R68+0x26880] ;  /* 0x026880004444783b */ /* 0x000fe40000000200 */
[-C--:B---3--:R-:W-:Y:S08]  /*58e0*/  HMMA.16816.F32.BF16 R20, R56, R36.reuse, R20 ;  /* 0x000000243814723c */ /* 0x088ff00000041814 */
[C---:B------:R-:W-:Y:S08]  /*58f0*/  HMMA.16816.F32.BF16 R24, R64.reuse, R36, R24 ;  /* 0x000000244018723c */ /* 0x040ff00000041818 */
[-C--:B------:R-:W-:Y:S01]  /*5900*/  HMMA.16816.F32.BF16 R28, R64, R38.reuse, R28 ;  /* 0x00000026401c723c */ /* 0x080fe2000004181c */
[----:B------:R-:W1:Y:S07]  /*5910*/  LDSM.16.MT88.4 R64, [R78+0x2000] ;  /* 0x002000004e40783b */ /* 0x000e6e0000004200 */
[----:B------:R-:W-:Y:S01]  /*5920*/  HMMA.16816.F32.BF16 R32, R56, R38, R32 ;  /* 0x000000263820723c */ /* 0x000fe20000041820 */
[----:B------:R-:W2:Y:S05]  /*5930*/  LDSM.16.MT88.4 R36, [R77+0x2000] ;  /* 0x002000004d24783b */ /* 0x000eaa0000004200 */
[----:B------:R-:W-:Y:S02]  /*5940*/  LDSM.16.M88.4 R56, [R79+0x24880] ;  /* 0x024880004f38783b */ /* 0x000fe40000000200 */
        /* <DEDUP_REMOVED lines=8> */
[----:B------:R-:W-:Y:S05]  /*59d0*/  LDSM.16.M88.4 R40, [R72+0x24880] ;  /* 0x024880004828783b */ /* 0x000fea0000000200 */
[----:B------:R-:W-:Y:S02]  /*59e0*/  LDSM.16.M88.4 R72, [R79+0x26880] ;  /* 0x026880004f48783b */ /* 0x000fe40000000200 */
[----:B------:R-:W-:Y:S03]  /*59f0*/  HMMA.16816.F32.BF16 R32, R44, R54, R32 ;  /* 0x000000362c20723c */ /* 0x000fe60000041820 */
[----:B------:R-:W3:Y:S05]  /*5a00*/  LDSM.16.MT88.4 R44, [R78+0x2800] ;  /* 0x002800004e2c783b */ /* 0x000eea0000004200 */
[-C--:B-1----:R-:W-:Y:S01]  /*5a10*/  HMMA.16816.F32.BF16 R4, R60, R64.reuse, R4 ;  /* 0x000000403c04723c */ /* 0x082fe20000041804 */
[----:B------:R-:W1:Y:S07]  /*5a20*/  LDSM.16.MT88.4 R52, [R77+0x2800] ;  /* 0x002800004d34783b */ /* 0x000e6e0000004200 */
[C---:B------:R-:W-:Y:S08]  /*5a30*/  HMMA.16816.F32.BF16 R8, R68.reuse, R64, R8 ;  /* 0x000000404408723c */ /* 0x040ff00000041808 */
[-C--:B------:R-:W-:Y:S08]  /*5a40*/  HMMA.16816.F32.BF16 R12, R68, R66.reuse, R12 ;  /* 0x00000042440c723c */ /* 0x080ff0000004180c */
[C---:B------:R-:W-:Y:S01]  /*5a50*/  HMMA.16816.F32.BF16 R16, R60.reuse, R66, R16 ;  /* 0x000000423c10723c */ /* 0x040fe20000041810 */
[----:B------:R-:W4:Y:S07]  /*5a60*/  LDSM.16.MT88.4 R64, [R78+0x3000] ;  /* 0x003000004e40783b */ /* 0x000f2e0000004200 */
[-C--:B--2---:R-:W-:Y:S08]  /*5a70*/  HMMA.16816.F32.BF16 R20, R60, R36.reuse, R20 ;  /* 0x000000243c14723c */ /* 0x084ff00000041814 */
[C---:B------:R-:W-:Y:S08]  /*5a80*/  HMMA.16816.F32.BF16 R24, R68.reuse, R36, R24 ;  /* 0x000000244418723c */ /* 0x040ff00000041818 */
[-C--:B------:R-:W-:Y:S07]  /*5a90*/  HMMA.16816.F32.BF16 R28, R68, R38.reuse, R28 ;  /* 0x00000026441c723c */ /* 0x080fee000004181c */
[----:B------:R-:W-:Y:S01]  /*5aa0*/  IMAD.IADD R68, R224, 0x1, R79 ;  /* 0x00000001e0447824 */ /* 0x000fe200078e024f */
[----:B------:R-:W-:Y:S01]  /*5ab0*/  HMMA.16816.F32.BF16 R32, R60, R38, R32 ;  /* 0x000000263c20723c */ /* 0x000fe20000041820 */
[----:B------:R-:W2:Y:S05]  /*5ac0*/  LDSM.16.MT88.4 R36, [R77+0x3000] ;  /* 0x003000004d24783b */ /* 0x000eaa0000004200 */
[----:B------:R-:W-:Y:S02]  /*5ad0*/  LDSM.16.MT88.4 R60, [R78+0x3800] ;  /* 0x003800004e3c783b */ /* 0x000fe40000004200 */
[-C--:B---3--:R-:W-:Y:S03]  /*5ae0*/  HMMA.16816.F32.BF16 R4, R40, R44.reuse, R4 ;  /* 0x0000002c2804723c */ /* 0x088fe60000041804 */
[----:B------:R-:W-:Y:S05]  /*5af0*/  LDSM.16.M88.4 R68, [R68+0x26880] ;  /* 0x026880004444783b */ /* 0x000fea0000000200 */
[C---:B------:R-:W-:Y:S08]  /*5b00*/  HMMA.16816.F32.BF16 R8, R48.reuse, R44, R8 ;  /* 0x0000002c3008723c */ /* 0x040ff00000041808 */
[-C--:B------:R-:W-:Y:S08]  /*5b10*/  HMMA.16816.F32.BF16 R12, R48, R46.reuse, R12 ;  /* 0x0000002e300c723c */ /* 0x080ff0000004180c */
[C---:B------:R-:W-:Y:S01]  /*5b20*/  HMMA.16816.F32.BF16 R16, R40.reuse, R46, R16 ;  /* 0x0000002e2810723c */ /* 0x040fe20000041810 */
[----:B------:R-:W3:Y:S07]  /*5b30*/  LDSM.16.M88.4 R44, [R80+0x24880] ;  /* 0x02488000502c783b */ /* 0x000eee0000000200 */
[-C--:B-1----:R-:W-:Y:S08]  /*5b40*/  HMMA.16816.F32.BF16 R20, R40, R52.reuse, R20 ;  /* 0x000000342814723c */ /* 0x082ff00000041814 */
[C---:B------:R-:W-:Y:S08]  /*5b50*/  HMMA.16816.F32.BF16 R24, R48.reuse, R52, R24 ;  /* 0x000000343018723c */ /* 0x040ff00000041818 */
[-C--:B------:R-:W-:Y:S08]  /*5b60*/  HMMA.16816.F32.BF16 R28, R48, R54.reuse, R28 ;  /* 0x00000036301c723c */ /* 0x080ff0000004181c */
[----:B------:R-:W-:Y:S01]  /*5b70*/  HMMA.16816.F32.BF16 R32, R40, R54, R32 ;  /* 0x000000362820723c */ /* 0x000fe20000041820 */
[----:B------:R-:W1:Y:S07]  /*5b80*/  LDSM.16.MT88.4 R40, [R77+0x3800] ;  /* 0x003800004d28783b */ /* 0x000e6e0000004200 */
[-C--:B----4-:R-:W-:Y:S08]  /*5b90*/  HMMA.16816.F32.BF16 R4, R56, R64.reuse, R4 ;  /* 0x000000403804723c */ /* 0x090ff00000041804 */
[C---:B------:R-:W-:Y:S08]  /*5ba0*/  HMMA.16816.F32.BF16 R8, R72.reuse, R64, R8 ;  /* 0x000000404808723c */ /* 0x040ff00000041808 */
[-C--:B------:R-:W-:Y:S08]  /*5bb0*/  HMMA.16816.F32.BF16 R12, R72, R66.reuse, R12 ;  /* 0x00000042480c723c */ /* 0x080ff0000004180c */
[C---:B------:R-:W-:Y:S08]  /*5bc0*/  HMMA.16816.F32.BF16 R16, R56.reuse, R66, R16 ;  /* 0x000000423810723c */ /* 0x040ff00000041810 */
[-C--:B--2---:R-:W-:Y:S08]  /*5bd0*/  HMMA.16816.F32.BF16 R20, R56, R36.reuse, R20 ;  /* 0x000000243814723c */ /* 0x084ff00000041814 */
[C---:B------:R-:W-:Y:S07]  /*5be0*/  HMMA.16816.F32.BF16 R24, R72.reuse, R36, R24 ;  /* 0x000000244818723c */ /* 0x040fee0000041818 */
[----:B------:R-:W-:Y:S01]  /*5bf0*/  IADD3 R36, P1, R246, UR6, RZ ;  /* 0x00000006f6247c10 */ /* 0x000fe2000ff3e0ff */
[-C--:B------:R-:W-:Y:S01]  /*5c00*/  HMMA.16816.F32.BF16 R28, R72, R38.reuse, R28 ;  /* 0x00000026481c723c */ /* 0x080fe2000004181c */
[----:B------:R-:W-:Y:S01]  /*5c10*/  IMAD.U32 R37, RZ, RZ, UR6 ;  /* 0x00000006ff257e24 */ /* 0x000fe2000f8e00ff */
[----:B------:R-:W-:Y:S04]  /*5c20*/  UIADD3 UR6, UR24, 0x1, URZ ;  /* 0x0000000118067890 */ /* 0x000fe8000fffe03f */
[----:B------:R-:W-:Y:S01]  /*5c30*/  LEA.HI.X.SX32 R37, R37, R245, 0x1, P1 ;  /* 0x000000f525257211 */ /* 0x000fe200008f0eff */
[----:B------:R-:W-:Y:S01]  /*5c40*/  USEL UR24, UR6, URZ, !UP1 ;  /* 0x0000003f06187287 */ /* 0x000fe2000c800000 */
[----:B------:R-:W-:Y:S07]  /*5c50*/  HMMA.16816.F32.BF16 R32, R56, R38, R32 ;  /* 0x000000263820723c */ /* 0x000fee0000041820 */
[C---:B------:R-:W-:Y:S01]  /*5c60*/  LEA R38, P1, R36.reuse, c[0x0][0x220], 0x2 ;  /* 0x0000880024267a11 */ /* 0x040fe200078210ff */
[-C--:B---3--:R-:W-:Y:S05]  /*5c70*/  HMMA.16816.F32.BF16 R4, R44, R60.reuse, R4 ;  /* 0x0000003c2c04723c */ /* 0x088fea0000041804 */
[----:B------:R-:W-:Y:S02]  /*5c80*/  LEA.HI.X R39, R36, c[0x0][0x224], R37, 0x2, P1 ;  /* 0x0000890024277a11 */ /* 0x000fe400008f1425 */
[----:B------:R-:W-:Y:S01]  /*5c90*/  IADD3 R37, R227, UR4, RZ ;  /* 0x00000004e3257c10 */ /* 0x000fe2000fffe0ff */
[C---:B------:R-:W-:Y:S01]  /*5ca0*/  HMMA.16816.F32.BF16 R8, R68.reuse, R60, R8 ;  /* 0x0000003c4408723c */ /* 0x040fe20000041808 */
[----:B------:R-:W-:Y:S03]  /*5cb0*/  PLOP3.LUT P1, PT, PT, PT, UP0, 0x80, 0x0 ;  /* 0x000000000000781c */ /* 0x000fe60003f2f008 */
[----:B------:R-:W-:Y:S01]  /*5cc0*/  IMAD.SHL.U32 R37, R37, 0x2, RZ ;  /* 0x0000000225257824 */ /* 0x000fe200078e00ff */
[C-C-:B------:R-:W-:Y:S03]  /*5cd0*/  IADD3 R36, R227.reuse, UR4, R76.reuse ;  /* 0x00000004e3247c10 */ /* 0x140fe6000fffe04c */
[-C--:B------:R-:W-:Y:S04]  /*5ce0*/  HMMA.16816.F32.BF16 R12, R68, R62.reuse, R12 ;  /* 0x0000003e440c723c */ /* 0x080fe8000004180c */
[----:B------:R-:W-:Y:S03]  /*5cf0*/  IMAD.SHL.U32 R36, R36, 0x2, RZ ;  /* 0x0000000224247824 */ /* 0x000fe600078e00ff */
[----:B------:R-:W-:Y:S01]  /*5d00*/  RED.E.ADD.F32.FTZ.RN.STRONG.GPU [R38.64], R4 ;  /* 0x000000042600798e */ /* 0x000fe2000c10e79a */
[C---:B------:R-:W-:Y:S04]  /*5d10*/  HMMA.16816.F32.BF16 R16, R44.reuse, R62, R16 ;  /* 0x0000003e2c10723c */ /* 0x040fe80000041810 */
[----:B------:R-:W-:Y:S04]  /*5d20*/  RED.E.ADD.F32.FTZ.RN.STRONG.GPU [R38.64+0x400], R5 ;  /* 0x000400052600798e */ /* 0x000fe8000c10e79a */
[-C--:B-1----:R-:W-:Y:S01]  /*5d30*/  HMMA.16816.F32.BF16 R20, R44, R40.reuse, R20 ;  /* 0x000000282c14723c */ /* 0x082fe20000041814 */
[----:B------:R-:W-:Y:S05]  /*5d40*/  RED.E.ADD.F32.FTZ.RN.STRONG.GPU [R38.64+0x800], R6 ;  /* 0x000800062600798e */ /* 0x000fea000c10e79a */
[----:B------:R-:W-:Y:S02]  /*5d50*/  RED.E.ADD.F32.FTZ.RN.STRONG.GPU [R38.64+0xc00], R7 ;  /* 0x000c00072600798e */ /* 0x000fe4000c10e79a */
[C---:B------:R-:W-:Y:S03]  /*5d60*/  HMMA.16816.F32.BF16 R24, R68.reuse, R40, R24 ;  /* 0x000000284418723c */ /* 0x040fe60000041818 */
[----:B------:R-:W-:Y:S05]  /*5d70*/  RED.E.ADD.F32.FTZ.RN.STRONG.GPU [R38.64+0x1000], R8 ;  /* 0x001000082600798e */ /* 0x000fea000c10e79a */
[-C--:B------:R-:W-:Y:S01]  /*5d80*/  HMMA.16816.F32.BF16 R28, R68, R42.reuse, R28 ;  /* 0x0000002a441c723c */ /* 0x080fe2000004181c */
[----:B------:R-:W-:Y:S05]  /*5d90*/  RED.E.ADD.F32.FTZ.RN.STRONG.GPU [R38.64+0x1400], R9 ;  /* 0x001400092600798e */ /* 0x000fea000c10e79a */
[----:B------:R-:W-:Y:S02]  /*5da0*/  RED.E.ADD.F32.FTZ.RN.STRONG.GPU [R38.64+0x1800], R10 ;  /* 0x0018000a2600798e */ /* 0x000fe4000c10e79a */
[----:B------:R-:W-:Y:S03]  /*5db0*/  HMMA.16816.F32.BF16 R32, R44, R42, R32 ;  /* 0x0000002a2c20723c */ /* 0x000fe60000041820 */
[----:B------:R-:W-:Y:S05]  /*5dc0*/  RED.E.ADD.F32.FTZ.RN.STRONG.GPU [R38.64+0x1c00], R11 ;  /* 0x001c000b2600798e */ /* 0x000fea000c10e79a */
[----:B------:R1:W-:Y:S05]  /*5dd0*/  RED.E.ADD.F32.FTZ.RN.STRONG.GPU [R38.64+0x2000], R16 ;  /* 0x002000102600798e */ /* 0x0003ea000c10e79a */
[----:B------:R-:W-:Y:S05]  /*5de0*/  RED.E.ADD.F32.FTZ.RN.STRONG.GPU [R38.64+0x2400], R17 ;  /* 0x002400112600798e */ /* 0x000fea000c10e79a */
[----:B------:R-:W-:Y:S05]  /*5df0*/  RED.E.ADD.F32.FTZ.RN.STRONG.GPU [R38.64+0x2800], R18 ;  /* 0x002800122600798e */ /* 0x000fea000c10e79a */
[----:B------:R-:W-:Y:S05]  /*5e00*/  RED.E.ADD.F32.FTZ.RN.STRONG.GPU [R38.64+0x2c00], R19 ;  /* 0x002c00132600798e */ /* 0x000fea000c10e79a */
[----:B------:R-:W-:Y:S05]  /*5e10*/  RED.E.ADD.F32.FTZ.RN.STRONG.GPU [R38.64+0x3000], R12 ;  /* 0x0030000c2600798e */ /* 0x000fea000c10e79a */
[----:B------:R-:W-:Y:S01]  /*5e20*/  RED.E.ADD.F32.FTZ.RN.STRONG.GPU [R38.64+0x3400], R13 ;  /* 0x0034000d2600798e */ /* 0x000fe2000c10e79a */
[----:B-1----:R-:W-:Y:S04]  /*5e30*/  IADD3 R16, R227, UR4, R76 ;  /* 0x00000004e3107c10 */ /* 0x002fe8000fffe04c */
[----:B------:R-:W-:Y:S01]  /*5e40*/  RED.E.ADD.F32.FTZ.RN.STRONG.GPU [R38.64+0x3800], R14 ;  /* 0x0038000e2600798e */ /* 0x000fe2000c10e79a */
[----:B------:R-:W-:Y:S04]  /*5e50*/  IMAD.SHL.U32 R16, R16, 0x2, RZ ;  /* 0x0000000210107824 */ /* 0x000fe800078e00ff */
[----:B------:R-:W-:Y:S05]  /*5e60*/  RED.E.ADD.F32.FTZ.RN.STRONG.GPU [R38.64+0x3c00], R15 ;  /* 0x003c000f2600798e */ /* 0x000fea000c10e79a */
[----:B------:R-:W-:Y:S05]  /*5e70*/  RED.E.ADD.F32.FTZ.RN.STRONG.GPU [R38.64+0x4000], R20 ;  /* 0x004000142600798e */ /* 0x000fea000c10e79a */
[----:B------:R-:W-:Y:S05]  /*5e80*/  LDSM.16.MT88.4 R4, [R225+0x20880] ;  /* 0x02088000e104783b */ /* 0x000fea0000004200 */
[----:B------:R-:W1:Y:S05]  /*5e90*/  LDSM.16.MT88.4 R8, [R37+0x8080] ;  /* 0x008080002508783b */ /* 0x000e6a0000004200 */
[----:B------:R-:W-:Y:S05]  /*5ea0*/  RED.E.ADD.F32.FTZ.RN.STRONG.GPU [R38.64+0x4400], R21 ;  /* 0x004400152600798e */ /* 0x000fea000c10e79a */
[----:B------:R-:W-:Y:S05]  /*5eb0*/  RED.E.ADD.F32.FTZ.RN.STRONG.GPU [R38.64+0x4800], R22 ;  /* 0x004800162600798e */ /* 0x000fea000c10e79a */
[----:B------:R-:W2:Y:S05]  /*5ec0*/  LDSM.16.MT88.4 R12, [R225+0x24880] ;  /* 0x02488000e10c783b */ /* 0x000eaa0000004200 */
[----:B------:R-:W-:Y:S05]  /*5ed0*/  RED.E.ADD.F32.FTZ.RN.STRONG.GPU [R38.64+0x4c00], R23 ;  /* 0x004c00172600798e */ /* 0x000fea000c10e79a */
[----:B------:R-:W-:Y:S05]  /*5ee0*/  RED.E.ADD.F32.FTZ.RN.STRONG.GPU [R38.64+0x5000], R24 ;  /* 0x005000182600798e */ /* 0x000fea000c10e79a */
[----:B------:R-:W-:Y:S05]  /*5ef0*/  RED.E.ADD.F32.FTZ.RN.STRONG.GPU [R38.64+0x5400], R25 ;  /* 0x005400192600798e */ /* 0x000fea000c10e79a */
[----:B------:R-:W-:Y:S01]  /*5f00*/  RED.E.ADD.F32.FTZ.RN.STRONG.GPU [R38.64+0x5800], R26 ;  /* 0x0058001a2600798e */ /* 0x000fe2000c10e79a */
[-C--:B-1----:R-:W-:Y:S04]  /*5f10*/  HMMA.16816.F32.BF16 R164, R4, R8.reuse, R164 ;  /* 0x0000000804a4723c */ /* 0x082fe800000418a4 */
[----:B------:R-:W1:Y:S05]  /*5f20*/  LDSM.16.MT88.4 R16, [R16+0x8080] ;  /* 0x008080001010783b */ /* 0x000e6a0000004200 */
[----:B------:R-:W-:Y:S05]  /*5f30*/  RED.E.ADD.F32.FTZ.RN.STRONG.GPU [R38.64+0x5c00], R27 ;  /* 0x005c001b2600798e */ /* 0x000fea000c10e79a */
[----:B------:R-:W-:Y:S01]  /*5f40*/  RED.E.ADD.F32.FTZ.RN.STRONG.GPU [R38.64+0x6000], R32 ;  /* 0x006000202600798e */ /* 0x000fe2000c10e79a */
[C---:B--2---:R-:W-:Y:S04]  /*5f50*/  HMMA.16816.F32.BF16 R168, R12.reuse, R8, R168 ;  /* 0x000000080ca8723c */ /* 0x044fe800000418a8 */
[----:B------:R-:W-:Y:S05]  /*5f60*/  RED.E.ADD.F32.FTZ.RN.STRONG.GPU [R38.64+0x6400], R33 ;  /* 0x006400212600798e */ /* 0x000fea000c10e79a */
[----:B------:R-:W-:Y:S01]  /*5f70*/  RED.E.ADD.F32.FTZ.RN.STRONG.GPU [R38.64+0x6800], R34 ;  /* 0x006800222600798e */ /* 0x000fe2000c10e79a */
[-C--:B------:R-:W-:Y:S04]  /*5f80*/  HMMA.16816.F32.BF16 R172, R12, R10.reuse, R172 ;  /* 0x0000000a0cac723c */ /* 0x080fe800000418ac */
[----:B------:R-:W-:Y:S04]  /*5f90*/  RED.E.ADD.F32.FTZ.RN.STRONG.GPU [R38.64+0x6c00], R35 ;  /* 0x006c00232600798e */ /* 0x000fe8000c10e79a */
[C---:B------:R-:W-:Y:S01]  /*5fa0*/  HMMA.16816.F32.BF16 R176, R4.reuse, R10, R176 ;  /* 0x0000000a04b0723c */ /* 0x040fe200000418b0 */
[----:B------:R-:W-:Y:S05]  /*5fb0*/  RED.E.ADD.F32.FTZ.RN.STRONG.GPU [R38.64+0x7000], R28 ;  /* 0x0070001c2600798e */ /* 0x000fea000c10e79a */
[----:B------:R-:W-:Y:S02]  /*5fc0*/  RED.E.ADD.F32.FTZ.RN.STRONG.GPU [R38.64+0x7400], R29 ;  /* 0x0074001d2600798e */ /* 0x000fe4000c10e79a */
[-C--:B-1----:R-:W-:Y:S03]  /*5fd0*/  HMMA.16816.F32.BF16 R180, R4, R16.reuse, R180 ;  /* 0x0000001004b4723c */ /* 0x082fe600000418b4 */
[----:B------:R-:W-:Y:S05]  /*5fe0*/  LDSM.16.MT88.4 R20, [R225+0x21080] ;  /* 0x02108000e114783b */ /* 0x000fea0000004200 */
[----:B------:R-:W1:Y:S01]  /*5ff0*/  LDSM.16.MT88.4 R24, [R37+0x8880] ;  /* 0x008880002518783b */ /* 0x000e620000004200 */
[C---:B------:R-:W-:Y:S04]  /*6000*/  HMMA.16816.F32.BF16 R184, R12.reuse, R16, R184 ;  /* 0x000000100cb8723c */ /* 0x040fe800000418b8 */
[----:B------:R-:W-:Y:S04]  /*6010*/  RED.E.ADD.F32.FTZ.RN.STRONG.GPU [R38.64+0x7800], R30 ;  /* 0x0078001e2600798e */ /* 0x000fe8000c10e79a */
[-C--:B------:R-:W-:Y:S01]  /*6020*/  HMMA.16816.F32.BF16 R188, R12, R18.reuse, R188 ;  /* 0x000000120cbc723c */ /* 0x080fe200000418bc */
[----:B------:R-:W-:Y:S05]  /*6030*/  RED.E.ADD.F32.FTZ.RN.STRONG.GPU [R38.64+0x7c00], R31 ;  /* 0x007c001f2600798e */ /* 0x000fea000c10e79a */
[----:B------:R-:W2:Y:S02]  /*6040*/  LDSM.16.MT88.4 R28, [R225+0x25080] ;  /* 0x02508000e11c783b */ /* 0x000ea40000004200 */
[----:B------:R-:W-:Y:S03]  /*6050*/  HMMA.16816.F32.BF16 R192, R4, R18, R192 ;  /* 0x0000001204c0723c */ /* 0x000fe600000418c0 */
[----:B------:R-:W3:Y:S05]  /*6060*/  LDSM.16.MT88.4 R32, [R36+0x8880] ;  /* 0x008880002420783b */ /* 0x000eea0000004200 */
[----:B------:R-:W-:Y:S05]  /*6070*/  LDSM.16.MT88.4 R4, [R225+0x21880] ;  /* 0x02188000e104783b */ /* 0x000fea0000004200 */
[----:B------:R-:W4:Y:S05]  /*6080*/  LDSM.16.MT88.4 R8, [R37+0x9080] ;  /* 0x009080002508783b */ /* 0x000f2a0000004200 */
[----:B------:R-:W5:Y:S01]  /*6090*/  LDSM.16.MT88.4 R12, [R225+0x25880] ;  /* 0x02588000e10c783b */ /* 0x000f620000004200 */
[-C--:B-1----:R-:W-:Y:S04]  /*60a0*/  HMMA.16816.F32.BF16 R164, R20, R24.reuse, R164 ;  /* 0x0000001814a4723c */ /* 0x082fe800000418a4 */
[----:B------:R-:W1:Y:S04]  /*60b0*/  LDSM.16.MT88.4 R16, [R36+0x9080] ;  /* 0x009080002410783b */ /* 0x000e680000004200 */
        /* <DEDUP_REMOVED lines=9> */
[----:B------:R-:W2:Y:S05]  /*6150*/  LDSM.16.MT88.4 R20, [R225+0x22080] ;  /* 0x02208000e114783b */ /* 0x000eaa0000004200 */
[----:B------:R-:W3:Y:S02]  /*6160*/  LDSM.16.MT88.4 R32, [R36+0x9880] ;  /* 0x009880002420783b */ /* 0x000ee40000004200 */
[-C--:B----4-:R-:W-:Y:S08]  /*6170*/  HMMA.16816.F32.BF16 R164, R4, R8.reuse, R164 ;  /* 0x0000000804a4723c */ /* 0x090ff000000418a4 */
[C---:B-----5:R-:W-:Y:S08]  /*6180*/  HMMA.16816.F32.BF16 R168, R12.reuse, R8, R168 ;  /* 0x000000080ca8723c */ /* 0x060ff000000418a8 */
        /* <DEDUP_REMOVED lines=8> */
[----:B------:R-:W1:Y:S05]  /*6210*/  LDSM.16.MT88.4 R4, [R225+0x22880] ;  /* 0x02288000e104783b */ /* 0x000e6a0000004200 */
[----:B------:R-:W4:Y:S02]  /*6220*/  LDSM.16.MT88.4 R16, [R36+0xa080] ;  /* 0x00a080002410783b */ /* 0x000f240000004200 */
[-C--:B--2---:R-:W-:Y:S08]  /*6230*/  HMMA.16816.F32.BF16 R164, R20, R24.reuse, R164 ;  /* 0x0000001814a4723c */ /* 0x084ff000000418a4 */
        /* <DEDUP_REMOVED lines=11> */
[-C--:B-1----:R-:W-:Y:S08]  /*62f0*/  HMMA.16816.F32.BF16 R164, R4, R8.reuse, R164 ;  /* 0x0000000804a4723c */ /* 0x082ff000000418a4 */
[C---:B------:R-:W-:Y:S08]  /*6300*/  HMMA.16816.F32.BF16 R168, R12.reuse, R8, R168 ;  /* 0x000000080ca8723c */ /* 0x040ff000000418a8 */
[-C--:B------:R-:W-:Y:S08]  /*6310*/  HMMA.16816.F32.BF16 R172, R12, R10.reuse, R172 ;  /* 0x0000000a0cac723c */ /* 0x080ff000000418ac */
[C---:B------:R-:W-:Y:S01]  /*6320*/  HMMA.16816.F32.BF16 R176, R4.reuse, R10, R176 ;  /* 0x0000000a04b0723c */ /* 0x040fe200000418b0 */
[----:B------:R-:W-:Y:S07]  /*6330*/  LDSM.16.MT88.4 R8, [R37+0xb080] ;  /* 0x00b080002508783b */ /* 0x000fee0000004200 */
[-C--:B----4-:R-:W-:Y:S08]  /*6340*/  HMMA.16816.F32.BF16 R180, R4, R16.reuse, R180 ;  /* 0x0000001004b4723c */ /* 0x090ff000000418b4 */
        /* <DEDUP_REMOVED lines=21> */
[C---:B------:R-:W-:Y:S08]  /*64a0*/  HMMA.16816.F32.BF16 R176, R4.reuse, R10, R176 ;  /* 0x0000000a04b0723c */ /* 0x040ff000000418b0 */
[-C--:B----4-:R-:W-:Y:S08]  /*64b0*/  HMMA.16816.F32.BF16 R180, R4, R16.reuse, R180 ;  /* 0x0000001004b4723c */ /* 0x090ff000000418b4 */
[C---:B------:R-:W-:Y:S08]  /*64c0*/  HMMA.16816.F32.BF16 R184, R12.reuse, R16, R184 ;  /* 0x000000100cb8723c */ /* 0x040ff000000418b8 */
[-C--:B------:R-:W-:Y:S08]  /*64d0*/  HMMA.16816.F32.BF16 R188, R12, R18.reuse, R188 ;  /* 0x000000120cbc723c */ /* 0x080ff000000418bc */
[----:B------:R-:W-:Y:S08]  /*64e0*/  HMMA.16816.F32.BF16 R192, R4, R18, R192 ;  /* 0x0000001204c0723c */ /* 0x000ff000000418c0 */
[-C--:B--2---:R-:W-:Y:S08]  /*64f0*/  HMMA.16816.F32.BF16 R164, R20, R24.reuse, R164 ;  /* 0x0000001814a4723c */ /* 0x084ff000000418a4 */
[C---:B------:R-:W-:Y:S08]  /*6500*/  HMMA.16816.F32.BF16 R168, R28.reuse, R24, R168 ;  /* 0x000000181ca8723c */ /* 0x040ff000000418a8 */
[-C--:B------:R-:W-:Y:S08]  /*6510*/  HMMA.16816.F32.BF16 R172, R28, R26.reuse, R172 ;  /* 0x0000001a1cac723c */ /* 0x080ff000000418ac */
[C---:B------:R-:W-:Y:S08]  /*6520*/  HMMA.16816.F32.BF16 R176, R20.reuse, R26, R176 ;  /* 0x0000001a14b0723c */ /* 0x040ff000000418b0 */
[-C--:B---3--:R-:W-:Y:S08]  /*6530*/  HMMA.16816.F32.BF16 R180, R20, R32.reuse, R180 ;  /* 0x0000002014b4723c */ /* 0x088ff000000418b4 */
[C---:B------:R-:W-:Y:S08]  /*6540*/  HMMA.16816.F32.BF16 R184, R28.reuse, R32, R184 ;  /* 0x000000201cb8723c */ /* 0x040ff000000418b8 */
[-C--:B------:R-:W-:Y:S08]  /*6550*/  HMMA.16816.F32.BF16 R188, R28, R34.reuse, R188 ;  /* 0x000000221cbc723c */ /* 0x080ff000000418bc */
[----:B------:R-:W-:Y:S01]  /*6560*/  HMMA.16816.F32.BF16 R192, R20, R34, R192 ;  /* 0x0000002214c0723c */ /* 0x000fe200000418c0 */
[----:B------:R-:W-:-:S07]  /*6570*/  @!P1 BRA `(.L_x_899) ;  /* 0xffffb5a000009947 */ /* 0x000fce000383ffff */
.L_x_896:
[----:B------:R-:W-:Y:S01]  /*6580*/  BAR.SYNC.DEFER_BLOCKING 0x1, 0x100 ;  /* 0x0044000000007b1d */ /* 0x000fe20000010000 */
[----:B------:R-:W-:Y:S01]  /*6590*/  R2P PR, R236, 0x6 ;  /* 0x00000006ec007804 */ /* 0x000fe20000000000 */
[----:B-1----:R-:W-:Y:S01]  /*65a0*/  IMAD.MOV.U32 R3, RZ, RZ, 0x20 ;  /* 0x00000020ff037424 */ /* 0x002fe200078e00ff */
[----:B------:R-:W-:Y:S01]  /*65b0*/  F2FP.BF16.PACK_AB R132, R133, R132 ;  /* 0x000000848584723e */ /* 0x000fe200000010ff */
[----:B------:R-:W-:Y:S01]  /*65c0*/  IMAD.MOV.U32 R5, RZ, RZ, 0x8 ;  /* 0x00000008ff057424 */ /* 0x000fe200078e00ff */
[----:B------:R-:W-:Y:S01]  /*65d0*/  F2FP.BF16.PACK_AB R134, R135, R134 ;  /* 0x000000868786723e */ /* 0x000fe200000010ff */
[----:B------:R-:W-:Y:S01]  /*65e0*/  IMAD.MOV.U32 R4, RZ, RZ, 0x10 ;  /* 0x00000010ff047424 */ /* 0x000fe200078e00ff */
[----:B------:R-:W-:Y:S01]  /*65f0*/  SEL R3, R3, 0xffffffe0, !P1 ;  /* 0xffffffe003037807 */ /* 0x000fe20004800000 */
[----:B------:R-:W-:Y:S01]  /*6600*/  IMAD.SHL.U32 R235, R235, 0x2, RZ ;  /* 0x00000002ebeb7824 */ /* 0x000fe200078e00ff */
[----:B------:R-:W-:Y:S01]  /*6610*/  SEL R5, R5, 0xfffffff8, !P1 ;  /* 0xfffffff805057807 */ /* 0x000fe20004800000 */
[----:B------:R-:W-:Y:S01]  /*6620*/  FMUL.FTZ R164, R164, c[0x0][0x298] ;  /* 0x0000a600a4a47a20 */ /* 0x000fe20000410000 */
[----:B------:R-:W-:Y:S01]  /*6630*/  SEL R4, R4, 0xfffffff0, !P2 ;  /* 0xfffffff004047807 */ /* 0x000fe20005000000 */
[----:B------:R-:W-:Y:S01]  /*6640*/  IMAD.IADD R2, R235, 0x1, R3 ;  /* 0x00000001eb027824 */ /* 0x000fe200078e0203 */
[----:B------:R-:W-:Y:S01]  /*6650*/  F2FP.BF16.PACK_AB R144, R145, R144 ;  /* 0x000000909190723e */ /* 0x000fe200000010ff */
[----:B------:R-:W-:Y:S01]  /*6660*/  FMUL.FTZ R165, R165, c[0x0][0x298] ;  /* 0x0000a600a5a57a20 */ /* 0x000fe20000410000 */
[----:B------:R-:W-:Y:S01]  /*6670*/  IADD3 R0, R235, 0x420, RZ ;  /* 0x00000420eb007810 */ /* 0x000fe20007ffe0ff */
[----:B------:R-:W-:Y:S01]  /*6680*/  IMAD.IADD R4, R5, 0x1, R4 ;  /* 0x0000000105047824 */ /* 0x000fe200078e0204 */
[----:B------:R-:W-:Y:S01]  /*6690*/  F2FP.BF16.PACK_AB R146, R147, R146 ;  /* 0x000000929392723e */ /* 0x000fe200000010ff */
[----:B------:R-:W-:Y:S01]  /*66a0*/  FMUL.FTZ R166, R166, c[0x0][0x298] ;  /* 0x0000a600a6a67a20 */ /* 0x000fe20000410000 */
[----:B------:R-:W-:Y:S01]  /*66b0*/  @P1 IADD3 R0, R235, 0x3e0, RZ ;  /* 0x000003e0eb001810 */ /* 0x000fe20007ffe0ff */
[----:B------:R-:W-:Y:S01]  /*66c0*/  IMAD R4, R4, 0x4, R235 ;  /* 0x0000000404047824 */ /* 0x000fe200078e02eb */
[----:B------:R-:W-:Y:S01]  /*66d0*/  F2FP.BF16.PACK_AB R136, R137, R136 ;  /* 0x000000888988723e */ /* 0x000fe200000010ff */
[----:B------:R-:W-:Y:S01]  /*66e0*/  FMUL.FTZ R167, R167, c[0x0][0x298] ;  /* 0x0000a600a7a77a20 */ /* 0x000fe20000410000 */
[----:B------:R-:W-:Y:S01]  /*66f0*/  F2FP.BF16.PACK_AB R138, R139, R138 ;  /* 0x0000008a8b8a723e */ /* 0x000fe200000010ff */
[----:B------:R-:W-:Y:S01]  /*6700*/  STS [R235+0x4080], R132 ;  /* 0x00408084eb007388 */ /* 0x000fe20000000800 */
[C---:B------:R-:W-:Y:S01]  /*6710*/  IADD3 R7, R235.reuse, 0x2020, RZ ;  /* 0x00002020eb077810 */ /* 0x040fe20007ffe0ff */
[----:B------:R-:W-:Y:S01]  /*6720*/  FMUL.FTZ R176, R176, c[0x0][0x298] ;  /* 0x0000a600b0b07a20 */ /* 0x000fe20000410000 */
[----:B------:R-:W-:Y:S01]  /*6730*/  IADD3 R8, R235, 0x440, RZ ;  /* 0x00000440eb087810 */ /* 0x000fe20007ffe0ff */
[----:B------:R-:W-:Y:S01]  /*6740*/  STS [R235+0x4480], R134 ;  /* 0x00448086eb007388 */ /* 0x000fe20000000800 */
[----:B------:R-:W-:Y:S01]  /*6750*/  F2FP.BF16.PACK_AB R140, R141, R140 ;  /* 0x0000008c8d8c723e */ /* 0x000fe200000010ff */
[----:B------:R-:W-:Y:S01]  /*6760*/  FMUL.FTZ R177, R177, c[0x0][0x298] ;  /* 0x0000a600b1b17a20 */ /* 0x000fe20000410000 */
[C---:B------:R-:W-:Y:S01]  /*6770*/  IADD3 R6, R235.reuse, 0x2420, RZ ;  /* 0x00002420eb067810 */ /* 0x040fe20007ffe0ff */
[----:B------:R-:W-:Y:S01]  /*6780*/  STS [R2+0x4080], R144 ;  /* 0x0040809002007388 */ /* 0x000fe20000000800 */
[C---:B------:R-:W-:Y:S01]  /*6790*/  @P1 IADD3 R7, R235.reuse, 0x1fe0, RZ ;  /* 0x00001fe0eb071810 */ /* 0x040fe20007ffe0ff */
[----:B------:R-:W-:Y:S01]  /*67a0*/  FMUL.FTZ R178, R178, c[0x0][0x298] ;  /* 0x0000a600b2b27a20 */ /* 0x000fe20000410000 */
[----:B------:R-:W-:Y:S01]  /*67b0*/  @P2 IADD3 R8, R235, 0x3c0, RZ ;  /* 0x000003c0eb082810 */ /* 0x000fe20007ffe0ff */
[----:B------:R-:W-:Y:S01]  /*67c0*/  STS [R0+0x4080], R146 ;  /* 0x0040809200007388 */ /* 0x000fe20000000800 */
[----:B------:R-:W-:Y:S01]  /*67d0*/  F2FP.BF16.PACK_AB R142, R143, R142 ;  /* 0x0000008e8f8e723e */ /* 0x000fe200000010ff */
[----:B------:R-:W-:Y:S01]  /*67e0*/  FMUL.FTZ R179, R179, c[0x0][0x298] ;  /* 0x0000a600b3b37a20 */ /* 0x000fe20000410000 */
[C---:B------:R-:W-:Y:S01]  /*67f0*/  IADD3 R5, R235.reuse, 0x40, RZ ;  /* 0x00000040eb057810 */ /* 0x040fe20007ffe0ff */
[----:B------:R-:W-:Y:S01]  /*6800*/  STS [R235+0x6080], R136 ;  /* 0x00608088eb007388 */ /* 0x000fe20000000800 */
[----:B------:R-:W-:Y:S01]  /*6810*/  @P1 IADD3 R6, R235, 0x23e0, RZ ;  /* 0x000023e0eb061810 */ /* 0x000fe20007ffe0ff */
[----:B------:R-:W-:Y:S01]  /*6820*/  IMAD.IADD R3, R3, 0x1, R8 ;  /* 0x0000000103037824 */ /* 0x000fe200078e0208 */
[----:B------:R-:W-:Y:S01]  /*6830*/  F2FP.BF16.PACK_AB R148, R149, R148 ;  /* 0x000000949594723e */ /* 0x000fe200000010ff */
[----:B------:R-:W-:Y:S01]  /*6840*/  STS [R235+0x6480], R138 ;  /* 0x0064808aeb007388 */ /* 0x000fe20000000800 */
[----:B------:R-:W-:Y:S01]  /*6850*/  @P2 IADD3 R5, R235, -0x40, RZ ;  /* 0xffffffc0eb052810 */ /* 0x000fe20007ffe0ff */
[----:B------:R-:W-:Y:S01]  /*6860*/  FMUL.FTZ R168, R168, c[0x0][0x298] ;  /* 0x0000a600a8a87a20 */ /* 0x000fe20000410000 */
[----:B------:R-:W-:Y:S01]  /*6870*/  F2FP.BF16.PACK_AB R150, R151, R150 ;  /* 0x000000969796723e */ /* 0x000fe200000010ff */
[----:B------:R-:W-:Y:S01]  /*6880*/  STS [R7+0x4080], R140 ;  /* 0x0040808c07007388 */ /* 0x000fe20000000800 */
[----:B------:R-:W-:Y:S01]  /*6890*/  F2FP.BF16.PACK_AB R160, R161, R160 ;  /* 0x000000a0a1a0723e */ /* 0x000fe200000010ff */
[----:B------:R-:W-:Y:S01]  /*68a0*/  FMUL.FTZ R169, R169, c[0x0][0x298] ;  /* 0x0000a600a9a97a20 */ /* 0x000fe20000410000 */
[----:B------:R-:W-:Y:S01]  /*68b0*/  F2FP.BF16.PACK_AB R162, R163, R162 ;  /* 0x000000a2a3a2723e */ /* 0x000fe200000010ff */
[----:B------:R-:W-:Y:S01]  /*68c0*/  STS [R6+0x4080], R142 ;  /* 0x0040808e06007388 */ /* 0x000fe20000000800 */
[----:B------:R-:W-:Y:S01]  /*68d0*/  IADD3 R10, R235, 0x2040, RZ ;  /* 0x00002040eb0a7810 */ /* 0x000fe20007ffe0ff */
[----:B------:R-:W-:Y:S01]  /*68e0*/  FMUL.FTZ R170, R170, c[0x0][0x298] ;  /* 0x0000a600aaaa7a20 */ /* 0x000fe20000410000 */
[----:B------:R-:W-:Y:S01]  /*68f0*/  F2FP.BF16.PACK_AB R152, R153, R152 ;  /* 0x000000989998723e */ /* 0x000fe200000010ff */
[----:B------:R-:W-:Y:S01]  /*6900*/  STS [R5+0x4080], R148 ;  /* 0x0040809405007388 */ /* 0x000fe20000000800 */
[----:B------:R-:W-:Y:S01]  /*6910*/  IADD3 R9, R235, 0x2440, RZ ;  /* 0x00002440eb097810 */ /* 0x000fe20007ffe0ff */
[----:B------:R-:W-:Y:S01]  /*6920*/  FMUL.FTZ R171, R171, c[0x0][0x298] ;  /* 0x0000a600abab7a20 */ /* 0x000fe20000410000 */
[----:B------:R-:W-:Y:S01]  /*6930*/  @P2 IADD3 R10, R235, 0x1fc0, RZ ;  /* 0x00001fc0eb0a2810 */ /* 0x000fe20007ffe0ff */
[----:B------:R-:W-:Y:S01]  /*6940*/  STS [R8+0x4080], R150 ;  /* 0x0040809608007388 */ /* 0x000fe20000000800 */
[----:B------:R-:W-:Y:S01]  /*6950*/  F2FP.BF16.PACK_AB R154, R155, R154 ;  /* 0x0000009a9b9a723e */ /* 0x000fe200000010ff */
[----:B------:R-:W-:Y:S01]  /*6960*/  FMUL.FTZ R172, R172, c[0x0][0x298] ;  /* 0x0000a600acac7a20 */ /* 0x000fe20000410000 */
[----:B------:R-:W-:Y:S01]  /*6970*/  @P2 IADD3 R9, R235, 0x23c0, RZ ;  /* 0x000023c0eb092810 */ /* 0x000fe20007ffe0ff */
[----:B------:R-:W-:Y:S01]  /*6980*/  FMUL.FTZ R173, R173, c[0x0][0x298] ;  /* 0x0000a600adad7a20 */ /* 0x000fe20000410000 */
[----:B------:R-:W-:Y:S01]  /*6990*/  F2FP.BF16.PACK_AB R156, R157, R156 ;  /* 0x0000009c9d9c723e */ /* 0x000fe200000010ff */
[----:B------:R-:W-:Y:S01]  /*69a0*/  STS [R4+0x4080], R160 ;  /* 0x004080a004007388 */ /* 0x000fe20000000800 */
[----:B------:R-:W-:Y:S01]  /*69b0*/  F2FP.BF16.PACK_AB R158, R159, R158 ;  /* 0x0000009e9f9e723e */ /* 0x000fe200000010ff */
        /* <DEDUP_REMOVED lines=37> */
[----:B------:R1:W-:Y:S01]  /*6c10*/  STS [R0+0x80], R178 ;  /* 0x000080b200007388 */ /* 0x0003e20000000800 */
[----:B------:R-:W-:Y:S01]  /*6c20*/  F2FP.BF16.PACK_AB R194, R195, R194 ;  /* 0x000000c2c3c2723e */ /* 0x000fe200000010ff */
[----:B------:R-:W2:Y:S01]  /*6c30*/  S2UR UR7, SR_CTAID.X ;  /* 0x00000000000779c3 */ /* 0x000ea20000002500 */
[----:B------:R-:W-:Y:S01]  /*6c40*/  F2FP.BF16.PACK_AB R184, R185, R184 ;  /* 0x000000b8b9b8723e */ /* 0x000fe200000010ff */
[----:B------:R-:W-:Y:S01]  /*6c50*/  STS [R235+0x2080], R168 ;  /* 0x002080a8eb007388 */ /* 0x000fe20000000800 */
[----:B------:R-:W-:Y:S01]  /*6c60*/  F2FP.BF16.PACK_AB R186, R187, R186 ;  /* 0x000000babbba723e */ /* 0x000fe200000010ff */
[----:B------:R-:W-:Y:S01]  /*6c70*/  UMOV UR5, 0xffffff80 ;  /* 0xffffff8000057882 */ /* 0x000fe20000000000 */
[----:B------:R-:W-:Y:S01]  /*6c80*/  F2FP.BF16.PACK_AB R188, R189, R188 ;  /* 0x000000bcbdbc723e */ /* 0x000fe200000010ff */
[----:B------:R-:W-:Y:S01]  /*6c90*/  STS [R235+0x2480], R170 ;  /* 0x002480aaeb007388 */ /* 0x000fe20000000800 */
[----:B------:R-:W-:Y:S01]  /*6ca0*/  F2FP.BF16.PACK_AB R190, R191, R190 ;  /* 0x000000bebfbe723e */ /* 0x000fe200000010ff */
[----:B------:R-:W-:Y:S01]  /*6cb0*/  ULDC UR4, c[0x0][0x2f0] ;  /* 0x0000bc0000047ab9 */ /* 0x000fe20000000800 */
[----:B------:R-:W-:Y:S01]  /*6cc0*/  IMAD.MOV.U32 R34, RZ, RZ, R242 ;  /* 0x000000ffff227224 */ /* 0x000fe200078e00f2 */
[----:B------:R-:W-:Y:S01]  /*6cd0*/  STS [R7+0x80], R172 ;  /* 0x000080ac07007388 */ /* 0x000fe20000000800 */
[----:B------:R-:W-:Y:S01]  /*6ce0*/  IMAD.MOV.U32 R35, RZ, RZ, R243 ;  /* 0x000000ffff237224 */ /* 0x000fe200078e00f3 */
[----:B------:R-:W-:Y:S01]  /*6cf0*/  USHF.R.S32.HI UR6, URZ, 0x1f, UR23 ;  /* 0x0000001f3f067899 */ /* 0x000fe20008011417 */
[----:B------:R-:W-:Y:S01]  /*6d00*/  BSSY B0, `(.L_x_900) ;  /* 0x0000033000007945 */ /* 0x000fe20003800000 */
[----:B------:R-:W-:Y:S04]  /*6d10*/  STS [R6+0x80], R174 ;  /* 0x000080ae06007388 */ /* 0x000fe80000000800 */
[----:B------:R-:W-:Y:S04]  /*6d20*/  STS [R5+0x80], R180 ;  /* 0x000080b405007388 */ /* 0x000fe80000000800 */
[----:B------:R-:W-:Y:S01]  /*6d30*/  STS [R8+0x80], R182 ;  /* 0x000080b608007388 */ /* 0x000fe20000000800 */
[----:B--2---:R-:W-:-:S03]  /*6d40*/  UIMAD UR7, UR7, UR5, UR4 ;  /* 0x00000005070772a4 */ /* 0x004fc6000f8e0204 */
[----:B------:R-:W-:Y:S01]  /*6d50*/  STS [R4+0x80], R192 ;  /* 0x000080c004007388 */ /* 0x000fe20000000800 */
[----:B------:R-:W-:Y:S02]  /*6d60*/  ULDC.64 UR4, c[0x0][0x340] ;  /* 0x0000d00000047ab9 */ /* 0x000fe40000000a00 */
[----:B------:R-:W-:Y:S01]  /*6d70*/  UISETP.LT.AND UP0, UPT, UR7, 0x80, UPT ;  /* 0x000000800700788c */ /* 0x000fe2000bf01270 */
[----:B------:R-:W-:Y:S01]  /*6d80*/  STS [R3+0x80], R194 ;  /* 0x000080c203007388 */ /* 0x000fe20000000800 */
[----:B------:R-:W-:Y:S02]  /*6d90*/  UIMAD UR4, UR6, UR4, URZ ;  /* 0x00000004060472a4 */ /* 0x000fe4000f8e023f */
[----:B------:R-:W-:Y:S01]  /*6da0*/  USEL UR7, UR7, 0x80, UP0 ;  /* 0x0000008007077887 */ /* 0x000fe20008000000 */
[----:B------:R-:W-:Y:S01]  /*6db0*/  STS [R10+0x80], R184 ;  /* 0x000080b80a007388 */ /* 0x000fe20000000800 */
[----:B------:R-:W-:-:S03]  /*6dc0*/  UIMAD UR4, UR23, UR5, UR4 ;  /* 0x00000005170472a4 */ /* 0x000fc6000f8e0204 */
[----:B------:R-:W-:Y:S01]  /*6dd0*/  STS [R9+0x80], R186 ;  /* 0x000080ba09007388 */ /* 0x000fe20000000800 */
[----:B------:R-:W-:-:S03]  /*6de0*/  ISETP.GE.AND P4, PT, R238, UR7, PT ;  /* 0x00000007ee007c0c */ /* 0x000fc6000bf86270 */
[----:B------:R-:W-:Y:S01]  /*6df0*/  STS [R4+0x2080], R188 ;  /* 0x002080bc04007388 */ /* 0x000fe20000000800 */
[----:B------:R-:W-:-:S03]  /*6e00*/  ISETP.GE.OR P0, PT, R242, c[0x0][0x324], P4 ;  /* 0x0000c900f2007a0c */ /* 0x000fc60002706670 */
[----:B------:R2:W-:Y:S04]  /*6e10*/  STS [R3+0x2080], R190 ;  /* 0x002080be03007388 */ /* 0x0005e80000000800 */
[----:B------:R-:W-:Y:S06]  /*6e20*/  BAR.SYNC.DEFER_BLOCKING 0x1, 0x100 ;  /* 0x0044000000007b1d */ /* 0x000fec0000010000 */
[----:B-1----:R-:W2:Y:S04]  /*6e30*/  S2R R0, SR_CTAID.Y ;  /* 0x0000000000007919 */ /* 0x002ea80000002600 */
[----:B------:R-:W1:Y:S04]  /*6e40*/  S2R R2, SR_TID.X ;  /* 0x0000000000027919 */ /* 0x000e680000002100 */
[----:B------:R3:W4:Y:S04]  /*6e50*/  LDS.128 R28, [R234+0x5080] ;  /* 0x00508000ea1c7984 */ /* 0x0007280000000c00 */
[----:B------:R3:W5:Y:S01]  /*6e60*/  LDS.128 R24, [R234+0x6080] ;  /* 0x00608000ea187984 */ /* 0x0007620000000c00 */
[----:B--2---:R-:W-:Y:S01]  /*6e70*/  SHF.R.S32.HI R3, RZ, 0x1f, R0 ;  /* 0x0000001fff037819 */ /* 0x004fe20000011400 */
[----:B------:R-:W-:-:S02]  /*6e80*/  IMAD.WIDE.U32 R36, R0, c[0x0][0x338], R34 ;  /* 0x0000ce0000247a25 */ /* 0x000fc400078e0022 */
[----:B------:R3:W2:Y:S01]  /*6e90*/  LDS.128 R20, [R234+0x7080] ;  /* 0x00708000ea147984 */ /* 0x0006a20000000c00 */
[----:B-1----:R-:W-:Y:S01]  /*6ea0*/  SHF.R.S32.HI R32, RZ, 0x1f, R2 ;  /* 0x0000001fff207819 */ /* 0x002fe20000011402 */
[----:B------:R-:W-:Y:S02]  /*6eb0*/  IMAD R33, R3, c[0x0][0x338], RZ ;  /* 0x0000ce0003217a24 */ /* 0x000fe400078e02ff */
[----:B------:R3:W1:Y:S01]  /*6ec0*/  LDS.128 R16, [R234+0x80] ;  /* 0x00008000ea107984 */ /* 0x0006620000000c00 */
[----:B------:R-:W-:Y:S01]  /*6ed0*/  LEA.HI R32, R32, R2, RZ, 0x3 ;  /* 0x0000000220207211 */ /* 0x000fe200078f18ff */
[----:B------:R-:W-:Y:S02]  /*6ee0*/  IMAD R33, R0, c[0x0][0x33c], R33 ;  /* 0x0000cf0000217a24 */ /* 0x000fe400078e0221 */
[----:B------:R3:W1:Y:S01]  /*6ef0*/  LDS.128 R12, [R234+0x1080] ;  /* 0x00108000ea0c7984 */ /* 0x0006620000000c00 */
[----:B------:R-:W-:Y:S01]  /*6f00*/  IMAD.U32 R2, RZ, RZ, UR23 ;  /* 0x00000017ff027e24 */ /* 0x000fe2000f8e00ff */
[----:B------:R-:W-:Y:S01]  /*6f10*/  SHF.R.S32.HI R32, RZ, 0x3, R32 ;  /* 0x00000003ff207819 */ /* 0x000fe20000011420 */
[----:B------:R-:W-:Y:S01]  /*6f20*/  IMAD.IADD R37, R37, 0x1, R33 ;  /* 0x0000000125257824 */ /* 0x000fe200078e0221 */
[----:B------:R3:W1:Y:S02]  /*6f30*/  LDS.128 R8, [R234+0x2080] ;  /* 0x00208000ea087984 */ /* 0x0006640000000c00 */
[----:B------:R-:W-:Y:S01]  /*6f40*/  SHF.R.S32.HI R33, RZ, 0x1f, R32 ;  /* 0x0000001fff217819 */ /* 0x000fe20000011420 */
[----:B------:R-:W-:Y:S01]  /*6f50*/  IMAD.WIDE.U32 R36, R2, c[0x0][0x340], R36 ;  /* 0x0000d00002247a25 */ /* 0x000fe200078e0024 */
[----:B------:R3:W1:Y:S03]  /*6f60*/  LDS.128 R4, [R234+0x3080] ;  /* 0x00308000ea047984 */ /* 0x0006660000000c00 */
[----:B------:R-:W-:Y:S01]  /*6f70*/  IMAD.WIDE R38, R233, 0x80, R32 ;  /* 0x00000080e9267825 */ /* 0x000fe200078e0220 */
[----:B------:R-:W-:Y:S01]  /*6f80*/  IADD3 R41, R37, UR4, RZ ;  /* 0x0000000425297c10 */ /* 0x000fe2000fffe0ff */
[----:B------:R-:W-:Y:S05]  /*6f90*/  @P0 BRA `(.L_x_901) ;  /* 0x0000009000000947 */ /* 0x000fea0003800000 */
[----:B---3--:R-:W3:Y:S01]  /*6fa0*/  LDS.128 R232, [R234+0x4080] ;  /* 0x00408000eae87984 */ /* 0x008ee20000000c00 */
[----:B------:R-:W-:Y:S01]  /*6fb0*/  MOV R40, R36 ;  /* 0x0000002400287202 */ /* 0x000fe20000000f00 */
[----:B------:R-:W-:-:S04]  /*6fc0*/  IMAD R2, R39, c[0x0][0x330], RZ ;  /* 0x0000cc0027027a24 */ /* 0x000fc800078e02ff */
[----:B------:R-:W-:-:S04]  /*6fd0*/  IMAD.WIDE.U32 R32, R38, c[0x0][0x330], R40 ;  /* 0x0000cc0026207a25 */ /* 0x000fc800078e0028 */
[----:B------:R-:W-:Y:S01]  /*6fe0*/  IMAD R2, R38, c[0x0][0x334], R2 ;  /* 0x0000cd0026027a24 */ /* 0x000fe200078e0202 */
[----:B------:R-:W-:-:S04]  /*6ff0*/  LEA R42, P0, R32, c[0x0][0x318], 0x1 ;  /* 0x0000c600202a7a11 */ /* 0x000fc800078008ff */
[----:B------:R-:W-:-:S04]  /*7000*/  IADD3 R2, R33, R2, RZ ;  /* 0x0000000221027210 */ /* 0x000fc80007ffe0ff */
[----:B------:R-:W-:-:S05]  /*7010*/  LEA.HI.X R43, R32, c[0x0][0x31c], R2, 0x1, P0 ;  /* 0x0000c700202b7a11 */ /* 0x000fca00000f0c02 */
[----:B---3--:R3:W-:Y:S02]  /*7020*/  STG.E.128 [R42.64], R232 ;  /* 0x000000e82a007986 */ /* 0x0087e4000c101d1a */
.L_x_901:
[----:B------:R-:W-:Y:S05]  /*7030*/  BSYNC B0 ;  /* 0x0000000000007941 */ /* 0x000fea0003800000 */
.L_x_900:
[----:B------:R-:W-:Y:S01]  /*7040*/  IADD3 R2, R238, 0x20, RZ ;  /* 0x00000020ee027810 */ /* 0x000fe20007ffe0ff */
[----:B------:R-:W-:Y:S03]  /*7050*/  BSSY B0, `(.L_x_902) ;  /* 0x000000f000007945 */ /* 0x000fe60003800000 */
[----:B------:R-:W-:-:S04]  /*7060*/  ISETP.GE.AND P3, PT, R2, UR7, PT ;  /* 0x0000000702007c0c */ /* 0x000fc8000bf66270 */
[----:B------:R-:W-:-:S13]  /*7070*/  ISETP.GE.OR P0, PT, R242, c[0x0][0x324], P3 ;  /* 0x0000c900f2007a0c */ /* 0x000fda0001f06670 */
[----:B------:R-:W-:Y:S05]  /*7080*/  @P0 BRA `(.L_x_903) ;  /* 0x000000b000000947 */ /* 0x000fea0003800000 */
[----:B------:R-:W-:Y:S01]  /*7090*/  IADD3 R32, P0, R38, 0x20, RZ ;  /* 0x0000002026207810 */ /* 0x000fe20007f1e0ff */
[----:B---3--:R-:W-:Y:S01]  /*70a0*/  IMAD.MOV.U32 R42, RZ, RZ, R36 ;  /* 0x000000ffff2a7224 */ /* 0x008fe200078e0024 */
        /* <DEDUP_REMOVED lines=9> */
.L_x_903:
[----:B------:R-:W-:Y:S05]  /*7140*/  BSYNC B0 ;  /* 0x0000000000007941 */ /* 0x000fea0003800000 */
.L_x_902:
[----:B------:R-:W-:Y:S01]  /*7150*/  IADD3 R2, R238, 0x40, RZ ;  /* 0x00000040ee027810 */ /* 0x000fe20007ffe0ff */
[----:B------:R-:W-:Y:S03]  /*7160*/  BSSY B0, `(.L_x_904) ;  /* 0x000000f000007945 */ /* 0x000fe60003800000 */
[----:B------:R-:W-:-:S04]  /*7170*/  ISETP.GE.AND P2, PT, R2, UR7, PT ;  /* 0x0000000702007c0c */ /* 0x000fc8000bf46270 */
[----:B------:R-:W-:-:S13]  /*7180*/  ISETP.GE.OR P0, PT, R242, c[0x0][0x324], P2 ;  /* 0x0000c900f2007a0c */ /* 0x000fda0001706670 */
[----:B------:R-:W-:Y:S05]  /*7190*/  @P0 BRA `(.L_x_905) ;  /* 0x000000b000000947 */ /* 0x000fea0003800000 */
[----:B---34-:R-:W-:Y:S01]  /*71a0*/  IADD3 R28, P0, R38, 0x40, RZ ;  /* 0x00000040261c7810 */ /* 0x018fe20007f1e0ff */
        /* <DEDUP_REMOVED lines=10> */
.L_x_905:
[----:B------:R-:W-:Y:S05]  /*7250*/  BSYNC B0 ;  /* 0x0000000000007941 */ /* 0x000fea0003800000 */
.L_x_904:
[----:B------:R-:W-:Y:S01]  /*7260*/  IADD3 R238, R238, 0x60, RZ ;  /* 0x00000060eeee7810 */ /* 0x000fe20007ffe0ff */
[----:B------:R-:W-:Y:S03]  /*7270*/  BSSY B0, `(.L_x_906) ;  /* 0x000000f000007945 */ /* 0x000fe60003800000 */
[----:B------:R-:W-:-:S04]  /*7280*/  ISETP.GE.AND P1, PT, R238, UR7, PT ;  /* 0x00000007ee007c0c */ /* 0x000fc8000bf26270 */
[----:B------:R-:W-:-:S13]  /*7290*/  ISETP.GE.OR P0, PT, R242, c[0x0][0x324], P1 ;  /* 0x0000c900f2007a0c */ /* 0x000fda0000f06670 */
[----:B------:R-:W-:Y:S05]  /*72a0*/  @P0 BRA `(.L_x_907) ;  /* 0x000000b000000947 */ /* 0x000fea0003800000 */
[----:B---3-5:R-:W-:Y:S01]  /*72b0*/  IADD3 R24, P0, R38, 0x60, RZ ;  /* 0x0000006026187810 */ /* 0x028fe20007f1e0ff */
        /* <DEDUP_REMOVED lines=10> */
.L_x_907:
[----:B------:R-:W-:Y:S05]  /*7360*/  BSYNC B0 ;  /* 0x0000000000007941 */ /* 0x000fea0003800000 */
.L_x_906:
        /* <DEDUP_REMOVED lines=8> */
[----:B------:R-:W-:Y:S01]  /*73f0*/  UIMAD UR4, UR23, UR5, UR4 ;  /* 0x00000005170472a4 */ /* 0x000fe2000f8e0204 */
[----:B--2---:R-:W-:Y:S02]  /*7400*/  MOV R22, R34 ;  /* 0x0000002200167202 */ /* 0x004fe40000000f00 */
[----:B------:R-:W-:-:S05]  /*7410*/  IADD3 R23, R35, R3, RZ ;  /* 0x0000000323177210 */ /* 0x000fca0007ffe0ff */
[----:B------:R-:W-:-:S05]  /*7420*/  IMAD.WIDE.U32 R22, R0, c[0x0][0x310], R22 ;  /* 0x0000c40000167a25 */ /* 0x000fca00078e0016 */
[----:B------:R-:W-:Y:S01]  /*7430*/  IADD3 R21, R23, UR4, RZ ;  /* 0x0000000417157c10 */ /* 0x000fe2000fffe0ff */
[----:B------:R-:W-:Y:S05]  /*7440*/  @P4 BRA `(.L_x_909) ;  /* 0x0000008000004947 */ /* 0x000fea0003800000 */
[----:B------:R-:W-:Y:S01]  /*7450*/  MOV R20, R22 ;  /* 0x0000001600147202 */ /* 0x000fe20000000f00 */
[----:B------:R-:W-:-:S04]  /*7460*/  IMAD R0, R39, c[0x0][0x300], RZ ;  /* 0x0000c00027007a24 */ /* 0x000fc800078e02ff */
[----:B------:R-:W-:-:S04]  /*7470*/  IMAD.WIDE.U32 R2, R38, c[0x0][0x300], R20 ;  /* 0x0000c00026027a25 */ /* 0x000fc800078e0014 */
[----:B------:R-:W-:Y:S01]  /*7480*/  IMAD R0, R38, c[0x0][0x304], R0 ;  /* 0x0000c10026007a24 */ /* 0x000fe200078e0200 */
[----:B---3-5:R-:W-:-:S04]  /*7490*/  LEA R24, P0, R2, c[0x0][0x2e8], 0x1 ;  /* 0x0000ba0002187a11 */ /* 0x028fc800078008ff */
[----:B------:R-:W-:-:S04]  /*74a0*/  IADD3 R0, R3, R0, RZ ;  /* 0x0000000003007210 */ /* 0x000fc80007ffe0ff */
[----:B------:R-:W-:-:S05]  /*74b0*/  LEA.HI.X R25, R2, c[0x0][0x2ec], R0, 0x1, P0 ;  /* 0x0000bb0002197a11 */ /* 0x000fca00000f0c00 */
[----:B-1----:R1:W-:Y:S02]  /*74c0*/  STG.E.128 [R24.64], R16 ;  /* 0x0000001018007986 */ /* 0x0023e4000c101d1a */
.L_x_909:
[----:B------:R-:W-:Y:S05]  /*74d0*/  BSYNC B0 ;  /* 0x0000000000007941 */ /* 0x000fea0003800000 */
.L_x_908:
[----:B------:R-:W-:Y:S01]  /*74e0*/  ISETP.GE.OR P3, PT, R242, c[0x0][0x2f4], P3 ;  /* 0x0000bd00f2007a0c */ /* 0x000fe20001f66670 */
[----:B------:R-:W-:-:S12]  /*74f0*/  BSSY B0, `(.L_x_910) ;  /* 0x000000d000007945 */ /* 0x000fd80003800000 */
        /* <DEDUP_REMOVED lines=12> */
.L_x_911:
[----:B------:R-:W-:Y:S05]  /*75c0*/  BSYNC B0 ;  /* 0x0000000000007941 */ /* 0x000fea0003800000 */
.L_x_910:
        /* <DEDUP_REMOVED lines=14> */
.L_x_913:
[----:B------:R-:W-:Y:S05]  /*76b0*/  BSYNC B0 ;  /* 0x0000000000007941 */ /* 0x000fea0003800000 */
.L_x_912:
        /* <DEDUP_REMOVED lines=14> */
.L_x_914:
        /* <DEDUP_REMOVED lines=14> */
.L_x_1825:


//--------------------- .text._ZN7cutlass13device_kernelIN5flash19enable_sm80_to_sm89INS1_16FlashAttnBwdSm80INS1_25CollectiveMainloopBwdSm80ILi2ELi2EN4cute5tupleIJNS5_1CILi128EEES8_NS7_ILi64EEEEEENS_10bfloat16_tEfNS_4arch4Sm80ELb0ELb0ELb0ELb0ELb1ELb0ELb0ELb0ELi2ELi4ELi4ELi4ELb0EEENS1_21CollectiveEpilogueBwdISA_SB_SD_Li256ELb0ELb0ELi2EEENS1_19SingleTileSchedulerILb0ELb0ELb0ELi128EEEEEEEEEvNT_6ParamsE --------------------------
	.section	.text._ZN7cutlass13device_kernelIN5flash19enable_sm80_to_sm89INS1_16FlashAttnBwdSm80INS1_25CollectiveMainloopBwdSm80ILi2ELi2EN4cute5tupleIJNS5_1CILi128EEES8_NS7_ILi64EEEEEENS_10bfloat16_tEfNS_4arch4Sm80ELb0ELb0ELb0ELb0ELb1ELb0ELb0ELb0ELi2ELi4ELi4ELi4ELb0EEENS1_21CollectiveEpilogueBwdISA_SB_SD_Li256ELb0ELb0ELi2EEENS1_19SingleTileSchedulerILb0ELb0ELb0ELi128EEEEEEEEEvNT_6ParamsE,"ax",@progbits
	.sectioninfo	@"SHI_REGISTERS=255"
	.align	128
.text._ZN7cutlass13device_kernelIN5flash19enable_sm80_to_sm89INS1_16FlashAttnBwdSm80INS1_25CollectiveMainloopBwdSm80ILi2ELi2EN4cute5tupleIJNS5_1CILi128EEES8_NS7_ILi64EEEEEENS_10bfloat16_tEfNS_4arch4Sm80ELb0ELb0ELb0ELb0ELb1ELb0ELb0ELb0ELi2ELi4ELi4ELi4ELb0EEENS1_21CollectiveEpilogueBwdISA_SB_SD_Li256ELb0ELb0ELi2EEENS1_19SingleTileSchedulerILb0ELb0ELb0ELi128EEEEEEEEEvNT_6ParamsE:
        .type           _ZN7cutlass13device_kernelIN5flash19enable_sm80_to_sm89INS1_16FlashAttnBwdSm80INS1_25CollectiveMainloopBwdSm80ILi2ELi2EN4cute5tupleIJNS5_1CILi128EEES8_NS7_ILi64EEEEEENS_10bfloat16_tEfNS_4arch4Sm80ELb0ELb0ELb0ELb0ELb1ELb0ELb0ELb0ELi2ELi4ELi4ELi4ELb0EEENS1_21CollectiveEpilogueBwdISA_SB_SD_Li256ELb0ELb0ELi2EEENS1_19SingleTileSchedulerILb0ELb0ELb0ELi128EEEEEEEEEvNT_6ParamsE,@function
        .size           _ZN7cutlass13device_kernelIN5flash19enable_sm80_to_sm89INS1_16FlashAttnBwdSm80INS1_25CollectiveMainloopBwdSm80ILi2ELi2EN4cute5tupleIJNS5_1CILi128EEES8_NS7_ILi64EEEEEENS_10bfloat16_tEfNS_4arch4Sm80ELb0ELb0ELb0ELb0ELb1ELb0ELb0ELb0ELi2ELi4ELi4ELi4ELb0EEENS1_21CollectiveEpilogueBwdISA_SB_SD_Li256ELb0ELb0ELi2EEENS1_19SingleTileSchedulerILb0ELb0ELb0ELi128EEEEEEEEEvNT_6ParamsE,(.L_x_1826 - _ZN7cutlass13device_kernelIN5flash19enable_sm80_to_sm89INS1_16FlashAttnBwdSm80INS1_25CollectiveMainloopBwdSm80ILi2ELi2EN4cute5tupleIJNS5_1CILi128EEES8_NS7_ILi64EEEEEENS_10bfloat16_tEfNS_4arch4Sm80ELb0ELb0ELb0ELb0ELb1ELb0ELb0ELb0ELi2ELi4ELi4ELi4ELb0EEENS1_21CollectiveEpilogueBwdISA_SB_SD_Li256ELb0ELb0ELi2EEENS1_19SingleTileSchedulerILb0ELb0ELb0ELi128EEEEEEEEEvNT_6ParamsE)
        .other          _ZN7cutlass13device_kernelIN5flash19enable_sm80_to_sm89INS1_16FlashAttnBwdSm80INS1_25CollectiveMainloopBwdSm80ILi2ELi2EN4cute5tupleIJNS5_1CILi128EEES8_NS7_ILi64EEEEEENS_10bfloat16_tEfNS_4arch4Sm80ELb0ELb0ELb0ELb0ELb1ELb0ELb0ELb0ELi2ELi4ELi4ELi4ELb0EEENS1_21CollectiveEpilogueBwdISA_SB_SD_Li256ELb0ELb0ELi2EEENS1_19SingleTileSchedulerILb0ELb0ELb0ELi128EEEEEEEEEvNT_6ParamsE,@"STO_CUDA_ENTRY STV_DEFAULT"
_ZN7cutlass13device_kernelIN5flash19enable_sm80_to_sm89INS1_16FlashAttnBwdSm80INS1_25CollectiveMainloopBwdSm80ILi2ELi2EN4cute5tupleIJNS5_1CILi128EEES8_NS7_ILi64EEEEEENS_10bfloat16_tEfNS_4arch4Sm80ELb0ELb0ELb0ELb0ELb1ELb0ELb0ELb0ELi2ELi4ELi4ELi4ELb0EEENS1_21CollectiveEpilogueBwdISA_SB_SD_Li256ELb0ELb0ELi2EEENS1_19SingleTileSchedulerILb0ELb0ELb0ELi128EEEEEEEEEvNT_6ParamsE:
        /* <DEDUP_REMOVED lines=299> */
.L_x_916:
[----:B------:R-:W-:Y:S05]  /*12b0*/  BSYNC B0 ;  /* 0x0000000000007941 */ /* 0x000fea0003800000 */
.L_x_915:
        /* <DEDUP_REMOVED lines=36> */
.L_x_917:
        /* <DEDUP_REMOVED lines=98> */
.L_x_921:
        /* <DEDUP_REMOVED lines=181> */
.L_x_919:
        /* <DEDUP_REMOVED lines=764> */
.L_x_920:
        /* <DEDUP_REMOVED lines=245> */
.L_x_918:
        /* <DEDUP_REMOVED lines=171> */
.L_x_923:
[----:B------:R-:W-:Y:S05]  /*7030*/  BSYNC B0 ;  /* 0x0000000000007941 */ /* 0x000fea0003800000 */
.L_x_922:
        /* <DEDUP_REMOVED lines=16> */
.L_x_925:
[----:B------:R-:W-:Y:S05]  /*7140*/  BSYNC B0 ;  /* 0x0000000000007941 */ /* 0x000fea0003800000 */
.L_x_924:
        /* <DEDUP_REMOVED lines=16> */
.L_x_927:
[----:B------:R-:W-:Y:S05]  /*7250*/  BSYNC B0 ;  /* 0x0000000000007941 */ /* 0x000fea0003800000 */
.L_x_926:
        /* <DEDUP_REMOVED lines=16> */
.L_x_929:
[----:B------:R-:W-:Y:S05]  /*7360*/  BSYNC B0 ;  /* 0x0000000000007941 */ /* 0x000fea0003800000 */
.L_x_928:
        /* <DEDUP_REMOVED lines=22> */
.L_x_931:
[----:B------:R-:W-:Y:S05]  /*74d0*/  BSYNC B0 ;  /* 0x0000000000007941 */ /* 0x000fea0003800000 */
.L_x_930:
        /* <DEDUP_REMOVED lines=14> */
.L_x_933:
[----:B------:R-:W-:Y:S05]  /*75c0*/  BSYNC B0 ;  /* 0x0000000000007941 */ /* 0x000fea0003800000 */
.L_x_932:
        /* <DEDUP_REMOVED lines=14> */
.L_x_935:
[----:B------:R-:W-:Y:S05]  /*76b0*/  BSYNC B0 ;  /* 0x0000000000007941 */ /* 0x000fea0003800000 */
.L_x_934:
        /* <DEDUP_REMOVED lines=14> */
.L_x_936:
        /* <DEDUP_REMOVED lines=14> */
.L_x_1826:


//--------------------- .text._ZN7cutlass13device_kernelIN5flash19enable_sm80_to_sm89INS1_16FlashAttnBwdSm80INS1_25CollectiveMainloopBwdSm80ILi2ELi2EN4cute5tupleIJNS5_1CILi128EEES8_NS7_ILi64EEEEEENS_10bfloat16_tEfNS_4arch4Sm80ELb0ELb0ELb0ELb0ELb0ELb0ELb0ELb0ELi2ELi4ELi4ELi4ELb0EEENS1_24CollectiveEpilogueBwdGQAISA_fSD_Li256ELb0ELb0EEENS1_19SingleTileSchedulerILb0ELb0ELb0ELi128EEEEEEEEEvNT_6ParamsE --------------------------
	.section	.text._ZN7cutlass13device_kernelIN5flash19enable_sm80_to_sm89INS1_16FlashAttnBwdSm80INS1_25CollectiveMainloopBwdSm80ILi2ELi2EN4cute5tupleIJNS5_1CILi128EEES8_NS7_ILi64EEEEEENS_10bfloat16_tEfNS_4arch4Sm80ELb0ELb0ELb0ELb0ELb0ELb0ELb0ELb0ELi2ELi4ELi4ELi4ELb0EEENS1_24CollectiveEpilogueBwdGQAISA_fSD_Li256ELb0ELb0EEENS1_19SingleTileSchedulerILb0ELb0ELb0ELi128EEEEEEEEEvNT_6ParamsE,"ax",@progbits
	.sectioninfo	@"SHI_REGISTERS=255"
	.align	128
.text._ZN7cutlass13device_kernelIN5flash19enable_sm80_to_sm89INS1_16FlashAttnBwdSm80INS1_25CollectiveMainloopBwdSm80ILi2ELi2EN4cute5tupleIJNS5_1CILi128EEES8_NS7_ILi64EEEEEENS_10bfloat16_tEfNS_4arch4Sm80ELb0ELb0ELb0ELb0ELb0ELb0ELb0ELb0ELi2ELi4ELi4ELi4ELb0EEENS1_24CollectiveEpilogueBwdGQAISA_fSD_Li256ELb0ELb0EEENS1_19SingleTileSchedulerILb0ELb0ELb0ELi128EEEEEEEEEvNT_6ParamsE:
        .type           _ZN7cutlass13device_kernelIN5flash19enable_sm80_to_sm89INS1_16FlashAttnBwdSm80INS1_25CollectiveMainloopBwdSm80ILi2ELi2EN4cute5tupleIJNS5_1CILi128EEES8_NS7_ILi64EEEEEENS_10bfloat16_tEfNS_4arch4Sm80ELb0ELb0ELb0ELb0ELb0ELb0ELb0ELb0ELi2ELi4ELi4ELi4ELb0EEENS1_24CollectiveEpilogueBwdGQAISA_fSD_Li256ELb0ELb0EEENS1_19SingleTileSchedulerILb0ELb0ELb0ELi128EEEEEEEEEvNT_6ParamsE,@function
        .size           _ZN7cutlass13device_kernelIN5flash19enable_sm80_to_sm89INS1_16FlashAttnBwdSm80INS1_25CollectiveMainloopBwdSm80ILi2ELi2EN4cute5tupleIJNS5_1CILi128EEES8_NS7_ILi64EEEEEENS_10bfloat16_tEfNS_4arch4Sm80ELb0ELb0ELb0ELb0ELb0ELb0ELb0ELb0ELi2ELi4ELi4ELi4ELb0EEENS1_24CollectiveEpilogueBwdGQAISA_fSD_Li256ELb0ELb0EEENS1_19SingleTileSchedulerILb0ELb0ELb0ELi128EEEEEEEEEvNT_6ParamsE,(.L_x_1827 - _ZN7cutlass13device_kernelIN5flash19enable_sm80_to_sm89INS1_16FlashAttnBwdSm80INS1_25CollectiveMainloopBwdSm80ILi2ELi2EN4cute5tupleIJNS5_1CILi128EEES8_NS7_ILi64EEEEEENS_10bfloat16_tEfNS_4arch4Sm80ELb0ELb0ELb0ELb0ELb0ELb0ELb0ELb0ELi2ELi4ELi4ELi4ELb0EEENS1_24CollectiveEpilogueBwdGQAISA_fSD_Li256ELb0ELb0EEENS1_19SingleTileSchedulerILb0ELb0ELb0ELi128EEEEEEEEEvNT_6ParamsE)
        .other          _ZN7cutlass13device_kernelIN5flash19enable_sm80_to_sm89INS1_16FlashAttnBwdSm80INS1_25CollectiveMainloopBwdSm80ILi2ELi2EN4cute5tupleIJNS5_1CILi128EEES8_NS7_ILi64EEEEEENS_10bfloat16_tEfNS_4arch4Sm80ELb0ELb0ELb0ELb0ELb0ELb0ELb0ELb0ELi2ELi4ELi4ELi4ELb0EEENS1_24CollectiveEpilogueBwdGQAISA_fSD_Li256ELb0ELb0EEENS1_19SingleTileSchedulerILb0ELb0ELb0ELi128EEEEEEEEEvNT_6ParamsE,@"STO_CUDA_ENTRY STV_DEFAULT"
_ZN7cutlass13device_kernelIN5flash19enable_sm80_to_sm89INS1_16FlashAttnBwdSm80INS1_25CollectiveMainloopBwdSm80ILi2ELi2EN4cute5tupleIJNS5_1CILi128EEES8_NS7_ILi64EEEEEENS_10bfloat16_tEfNS_4arch4Sm80ELb0ELb0ELb0ELb0ELb0ELb0ELb0ELb0ELi2ELi4ELi4ELi4ELb0EEENS1_24CollectiveEpilogueBwdGQAISA_fSD_Li256ELb0ELb0EEENS1_19SingleTileSchedulerILb0ELb0ELb0ELi128EEEEEEEEEvNT_6ParamsE:
[----:B------:R-:W-:-:S03]  /*0000*/  MOV R1, c[0x0][0x28] ;  /* 0x00000a0000017a02 */ /* 0x000fc60000000f00 */
[----:B------:R-:W1:Y:S01]  /*0010*/  S2UR UR23, SR_CTAID.Z ;  /* 0x00000000001779c3 */ /* 0x000e620000002700 */
[----:B------:R-:W-:Y:S02]  /*0020*/  IADD3 R1, R1, -0x40, RZ ;  /* 0xffffffc001017810 */ /* 0x000fe40007ffe0ff */
        /* <DEDUP_REMOVED lines=11> */
[----:B------:R-:W-:Y:S02]  /*00e0*/  UIMAD UR4, UR22, UR4, URZ ;  /* 0x00000004160472a4 */ /* 0x000fe4000f8e023f */
[----:B------:R-:W-:-:S02]  /*00f0*/  UMOV UR20, 0x6 ;  /* 0x0000000600147882 */ /* 0x000fc40000000000 */
[----:B------:R-:W-:Y:S02]  /*0100*/  UIMAD UR4, UR23, UR5, UR4 ;  /* 0x00000005170472a4 */ /* 0x000fe4000f8e0204 */
[----:B------:R-:W-:Y:S02]  /*0110*/  ULDC.64 UR24, c[0x0][0x118] ;  /* 0x0000460000187ab9 */ /* 0x000fe40000000a00 */
[----:B------:R-:W-:Y:S02]  /*0120*/  UIADD3 UR16, UR7, UR4, URZ ;  /* 0x0000000407107290 */ /* 0x000fe4000fffe03f */
[----:B------:R-:W-:Y:S02]  /*0130*/  ULDC UR13, c[0x0][0x168] ;  /* 0x00005a00000d7ab9 */ /* 0x000fe40000000800 */
[----:B------:R-:W-:Y:S02]  /*0140*/  ULDC.64 UR4, c[0x0][0x1e8] ;  /* 0x00007a0000047ab9 */ /* 0x000fe40000000a00 */
[----:B------:R-:W-:Y:S01]  /*0150*/  UIMAD UR4, UR22, UR4, URZ ;  /* 0x00000004160472a4 */ /* 0x000fe2000f8e023f */
[----:B-1----:R-:W-:Y:S01]  /*0160*/  SHF.R.S32.HI R24, RZ, 0x1f, R16 ;  /* 0x0000001fff187819 */ /* 0x002fe20000011410 */
[----:B------:R-:W-:Y:S01]  /*0170*/  IMAD.SHL.U32 R20, R16, 0x4, RZ ;  /* 0x0000000410147824 */ /* 0x000fe200078e00ff */
[----:B------:R-:W-:-:S02]  /*0180*/  UISETP.GE.AND UP0, UPT, UR13, 0x81, UPT ;  /* 0x000000810d00788c */ /* 0x000fc4000bf06270 */
[----:B------:R-:W-:Y:S01]  /*0190*/  LEA.HI R2, R24, R16, RZ, 0x3 ;  /* 0x0000001018027211 */ /* 0x000fe200078f18ff */
[----:B--2---:R-:W-:Y:S01]  /*01a0*/  @P0 IMAD.HI.U32 R0, R28, c[0x0][0x24c], RZ ;  /* 0x000093001c000a27 */ /* 0x004fe200078e00ff */
[----:B------:R-:W-:Y:S01]  /*01b0*/  SHF.R.S32.HI R29, RZ, 0x1f, R28 ;  /* 0x0000001fff1d7819 */ /* 0x000fe2000001141c */
[----:B------:R-:W-:Y:S01]  /*01c0*/  UIMAD UR8, UR23, UR5, UR4 ;  /* 0x00000005170872a4 */ /* 0x000fe2000f8e0204 */
[----:B------:R-:W-:Y:S01]  /*01d0*/  SHF.R.S32.HI R30, RZ, 0x3, R2 ;  /* 0x00000003ff1e7819 */ /* 0x000fe20000011402 */
[----:B---3--:R-:W-:Y:S01]  /*01e0*/  IMAD R236, R14, R236, c[0x0][0x198] ;  /* 0x000066000eec7624 */ /* 0x008fe200078e02ec */
[----:B------:R-:W-:Y:S01]  /*01f0*/  SHF.R.S32.HI R21, RZ, 0x1f, R20 ;  /* 0x0000001fff157819 */ /* 0x000fe20000011414 */
[----:B------:R-:W-:Y:S01]  /*0200*/  IMAD.MOV.U32 R4, RZ, RZ, R28 ;  /* 0x000000ffff047224 */ /* 0x000fe200078e001c */
[----:B------:R-:W-:Y:S01]  /*0210*/  @P0 SHF.R.U32.HI R4, RZ, c[0x0][0x250], R0 ;  /* 0x00009400ff040a19 */ /* 0x000fe20000011600 */
[--C-:B------:R-:W-:Y:S01]  /*0220*/  IMAD.IADD R0, R236, 0x1, -R30.reuse ;  /* 0x00000001ec007824 */ /* 0x100fe200078e0a1e */
[--C-:B------:R-:W-:Y:S01]  /*0230*/  SHF.R.S32.HI R31, RZ, 0x1f, R30.reuse ;  /* 0x0000001fff1f7819 */ /* 0x100fe2000001141e */
[----:B------:R-:W-:Y:S01]  /*0240*/  IMAD R5, R29, c[0x0][0x270], RZ ;  /* 0x00009c001d057a24 */ /* 0x000fe200078e02ff */
[----:B------:R-:W-:Y:S01]  /*0250*/  ULDC.64 UR4, c[0x0][0x1b8] ;  /* 0x00006e0000047ab9 */ /* 0x000fe20000000a00 */
[----:B------:R-:W-:Y:S01]  /*0260*/  IMAD.SHL.U32 R6, R30, 0x40, RZ ;  /* 0x000000401e067824 */ /* 0x000fe200078e00ff */
[----:B------:R-:W-:Y:S01]  /*0270*/  ISETP.GE.AND P6, PT, R0, 0x1, PT ;  /* 0x000000010000780c */ /* 0x000fe20003fc6270 */
[----:B------:R-:W-:Y:S01]  /*0280*/  IMAD R5, R28, c[0x0][0x274], R5 ;  /* 0x00009d001c057a24 */ /* 0x000fe200078e0205 */
[----:B------:R-:W-:Y:S01]  /*0290*/  ISETP.GE.AND P5, PT, R0, 0x21, PT ;  /* 0x000000210000780c */ /* 0x000fe20003fa6270 */
[----:B------:R-:W-:Y:S01]  /*02a0*/  IMAD.WIDE.U32 R8, R30, c[0x0][0x178], RZ ;  /* 0x00005e001e087a25 */ /* 0x000fe200078e00ff */
[C---:B------:R-:W-:Y:S01]  /*02b0*/  ISETP.GE.AND P4, PT, R0.reuse, 0x41, PT ;  /* 0x000000410000780c */ /* 0x040fe20003f86270 */
[----:B------:R-:W-:Y:S01]  /*02c0*/  UIMAD UR4, UR22, UR4, URZ ;  /* 0x00000004160472a4 */ /* 0x000fe2000f8e023f */
[----:B------:R-:W-:Y:S01]  /*02d0*/  ISETP.GE.AND P3, PT, R0, 0x61, PT ;  /* 0x000000610000780c */ /* 0x000fe20003f66270 */
[----:B------:R-:W-:Y:S01]  /*02e0*/  IMAD.WIDE R14, R14, 0x80, R30 ;  /* 0x000000800e0e7825 */ /* 0x000fe200078e021e */
[----:B------:R-:W-:Y:S01]  /*02f0*/  LOP3.LUT R0, R2, 0xfffffff8, RZ, 0xc0, !PT ;  /* 0xfffffff802007812 */ /* 0x000fe200078ec0ff */
[----:B------:R1:W-:Y:S01]  /*0300*/  STL.64 [R1+0x10], R20 ;  /* 0x0000101401007387 */ /* 0x0003e20000100a00 */
[----:B------:R-:W-:Y:S01]  /*0310*/  LEA.HI R26, R24, R16, RZ, 0x5 ;  /* 0x00000010181a7211 */ /* 0x000fe200078f28ff */
[----:B------:R-:W-:-:S02]  /*0320*/  IMAD.WIDE.U32 R2, R28, c[0x0][0x270], R20 ;  /* 0x00009c001c027a25 */ /* 0x000fc400078e0014 */
[----:B------:R-:W-:Y:S02]  /*0330*/  STL.64 [R1+0x8], R30 ;  /* 0x0000081e01007387 */ /* 0x000fe40000100a00 */
[----:B------:R-:W-:Y:S01]  /*0340*/  IMAD.IADD R27, R16, 0x1, -R0 ;  /* 0x00000001101b7824 */ /* 0x000fe200078e0a00 */
[----:B------:R-:W-:Y:S01]  /*0350*/  IADD3 R7, P0, R2, UR6, RZ ;  /* 0x0000000602077c10 */ /* 0x000fe2000ff1e0ff */
[----:B------:R-:W-:Y:S01]  /*0360*/  ULDC.64 UR6, c[0x0][0x188] ;  /* 0x0000620000067ab9 */ /* 0x000fe20000000a00 */
[----:B------:R-:W-:Y:S01]  /*0370*/  LOP3.LUT R0, R6, 0x1c0, RZ, 0xc0, !PT ;  /* 0x000001c006007812 */ /* 0x000fe200078ec0ff */
[----:B------:R-:W-:Y:S01]  /*0380*/  IMAD.SHL.U32 R32, R27, 0x8, RZ ;  /* 0x000000081b207824 */ /* 0x000fe200078e00ff */
[----:B------:R-:W-:Y:S01]  /*0390*/  IADD3.X R5, R3, UR16, R5, P0, !PT ;  /* 0x0000001003057c10 */ /* 0x000fe200087fe405 */
[----:B------:R-:W-:Y:S01]  /*03a0*/  UIMAD.WIDE.U32 UR14, UR23, UR6, URZ ;  /* 0x00000006170e72a5 */ /* 0x000fe2000f8e003f */
[----:B------:R-:W-:Y:S01]  /*03b0*/  LEA.HI R2, R24, R16, RZ, 0x6 ;  /* 0x0000001018027211 */ /* 0x000fe200078f30ff */
[----:B------:R-:W-:Y:S01]  /*03c0*/  UIMAD UR9, UR22, UR6, URZ ;  /* 0x00000006160972a4 */ /* 0x000fe2000f8e023f */
[----:B------:R-:W-:Y:S01]  /*03d0*/  LOP3.LUT R3, R0, 0x38, R32, 0xf8, !PT ;  /* 0x0000003800037812 */ /* 0x000fe200078ef820 */
[----:B------:R-:W-:Y:S01]  /*03e0*/  UIMAD UR6, UR23, UR5, UR4 ;  /* 0x00000005170672a4 */ /* 0x000fe2000f8e0204 */
[----:B------:R-:W-:Y:S01]  /*03f0*/  SHF.R.U32.HI R0, RZ, 0x3, R0 ;  /* 0x00000003ff007819 */ /* 0x000fe20000011600 */
[----:B------:R-:W-:Y:S01]  /*0400*/  IMAD.SHL.U32 R2, R2, 0x8, RZ ;  /* 0x0000000802027824 */ /* 0x000fe200078e00ff */
[----:B------:R-:W-:Y:S01]  /*0410*/  LEA R22, P0, R7, c[0x0][0x258], 0x2 ;  /* 0x0000960007167a11 */ /* 0x000fe200078010ff */
[----:B------:R-:W-:Y:S01]  /*0420*/  UIMAD UR7, UR23, UR7, UR9 ;  /* 0x00000007170772a4 */ /* 0x000fe2000f8e0209 */
[----:B------:R-:W-:Y:S01]  /*0430*/  LOP3.LUT R3, R3, R0, RZ, 0x3c, !PT ;  /* 0x0000000003037212 */ /* 0x000fe200078e3cff */
[----:B------:R-:W-:Y:S01]  /*0440*/  ULDC.64 UR4, c[0x0][0x1d8] ;  /* 0x0000760000047ab9 */ /* 0x000fe20000000a00 */
[----:B------:R-:W-:-:S02]  /*0450*/  SHF.R.S32.HI R0, RZ, 0x1f, R4 ;  /* 0x0000001fff007819 */ /* 0x000fc40000011404 */
[----:B------:R-:W-:Y:S02]  /*0460*/  LOP3.LUT R18, R3, 0xfffffe00, R2, 0xf8, !PT ;  /* 0xfffffe0003127812 */ /* 0x000fe400078ef802 */
[----:B------:R-:W-:Y:S01]  /*0470*/  SHF.R.S32.HI R33, RZ, 0x1f, R32 ;  /* 0x0000001fff217819 */ /* 0x000fe20000011420 */
[C---:B------:R-:W-:Y:S01]  /*0480*/  IMAD R2, R0.reuse, c[0x0][0x1e0], RZ ;  /* 0x0000780000027a24 */ /* 0x040fe200078e02ff */
[----:B------:R-:W-:Y:S01]  /*0490*/  LEA.HI.X R23, R7, c[0x0][0x25c], R5, 0x2, P0 ;  /* 0x0000970007177a11 */ /* 0x000fe200000f1405 */
[----:B------:R-:W-:Y:S01]  /*04a0*/  IMAD R0, R0, c[0x0][0x1b0], RZ ;  /* 0x00006c0000007a24 */ /* 0x000fe200078e02ff */
[----:B------:R-:W-:Y:S01]  /*04b0*/  ISETP.GE.OR P2, PT, R32, c[0x0][0x1cc], !P6 ;  /* 0x0000730020007a0c */ /* 0x000fe20007746670 */
[----:B------:R-:W-:Y:S01]  /*04c0*/  IMAD R5, R31, c[0x0][0x178], RZ ;  /* 0x00005e001f057a24 */ /* 0x000fe200078e02ff */
[----:B------:R-:W-:Y:S01]  /*04d0*/  STL.64 [R1+0x18], R32 ;  /* 0x0000182001007387 */ /* 0x000fe20000100a00 */
[----:B------:R-:W-:Y:S01]  /*04e0*/  IMAD R12, R4, c[0x0][0x1e4], R2 ;  /* 0x00007900040c7a24 */ /* 0x000fe200078e0202 */
[----:B------:R-:W-:Y:S01]  /*04f0*/  ISETP.GE.OR P6, PT, R32, c[0x0][0x19c], !P6 ;  /* 0x0000670020007a0c */ /* 0x000fe200077c6670 */
[----:B------:R-:W-:-:S02]  /*0500*/  IMAD R0, R4, c[0x0][0x1b4], R0 ;  /* 0x00006d0004007a24 */ /* 0x000fc400078e0200 */
[----:B------:R-:W-:-:S04]  /*0510*/  IMAD.WIDE.U32 R2, R4, c[0x0][0x1e0], R32 ;  /* 0x0000780004027a25 */ /* 0x000fc800078e0020 */
[----:B------:R-:W-:-:S04]  /*0520*/  IMAD.WIDE.U32 R6, R4, c[0x0][0x1b0], R32 ;  /* 0x00006c0004067a25 */ /* 0x000fc800078e0020 */
[----:B------:R-:W-:Y:S02]  /*0530*/  IMAD R4, R30, c[0x0][0x17c], R5 ;  /* 0x00005f001e047a24 */ /* 0x000fe400078e0205 */
[----:B------:R-:W-:-:S04]  /*0540*/  IMAD.WIDE.U32 R10, R28, c[0x0][0x180], R32 ;  /* 0x000060001c0a7a25 */ /* 0x000fc800078e0020 */
[----:B------:R-:W-:Y:S01]  /*0550*/  IMAD.IADD R19, R9, 0x1, R4 ;  /* 0x0000000109137824 */ /* 0x000fe200078e0204 */
[----:B------:R-:W-:Y:S01]  /*0560*/  IADD3 R13, P1, P0, R8, UR14, R10 ;  /* 0x0000000e080d7c10 */ /* 0x000fe2000f83e00a */
[----:B------:R-:W-:Y:S01]  /*0570*/  IMAD.IADD R5, R3, 0x1, R12 ;  /* 0x0000000103057824 */ /* 0x000fe200078e020c */
[----:B------:R-:W-:Y:S01]  /*0580*/  UIADD3 UR14, UR15, UR7, URZ ;  /* 0x000000070f0e7290 */ /* 0x000fe2000fffe03f */
[----:B------:R-:W-:Y:S01]  /*0590*/  IMAD.MOV.U32 R4, RZ, RZ, R2 ;  /* 0x000000ffff047224 */ /* 0x000fe200078e0002 */
[----:B------:R-:W-:Y:S01]  /*05a0*/  USHF.L.U32 UR7, UR4, 0x6, URZ ;  /* 0x0000000604077899 */ /* 0x000fe2000800063f */
[----:B------:R-:W-:Y:S01]  /*05b0*/  IMAD.IADD R3, R7, 0x1, R0 ;  /* 0x0000000107037824 */ /* 0x000fe200078e0200 */
[----:B------:R2:W-:Y:S01]  /*05c0*/  STL [R1+0x30], R19 ;  /* 0x0000301301007387 */ /* 0x0005e20000100800 */
[----:B------:R-:W-:Y:S02]  /*05d0*/  IMAD.MOV.U32 R2, RZ, RZ, R6 ;  /* 0x000000ffff027224 */ /* 0x000fe400078e0006 */
[----:B------:R-:W-:-:S02]  /*05e0*/  IMAD.U32 R0, RZ, RZ, UR23 ;  /* 0x00000017ff007e24 */ /* 0x000fc4000f8e00ff */
[----:B------:R-:W-:Y:S02]  /*05f0*/  IMAD.U32 R6, RZ, RZ, UR23 ;  /* 0x00000017ff067e24 */ /* 0x000fe4000f8e00ff */
[----:B------:R-:W-:Y:S02]  /*0600*/  IMAD R10, R29, c[0x0][0x180], RZ ;  /* 0x000060001d0a7a24 */ /* 0x000fe400078e02ff */
[----:B------:R-:W-:-:S04]  /*0610*/  IMAD.WIDE.U32 R4, R0, c[0x0][0x1e8], R4 ;  /* 0x00007a0000047a25 */ /* 0x000fc800078e0004 */
[----:B------:R-:W-:Y:S01]  /*0620*/  IMAD R10, R28, c[0x0][0x184], R10 ;  /* 0x000061001c0a7a24 */ /* 0x000fe200078e020a */
[----:B------:R-:W-:Y:S01]  /*0630*/  IADD3 R5, R5, UR8, RZ ;  /* 0x0000000805057c10 */ /* 0x000fe2000fffe0ff */
[----:B------:R-:W-:-:S04]  /*0640*/  IMAD.WIDE.U32 R2, R6, c[0x0][0x1b8], R2 ;  /* 0x00006e0006027a25 */ /* 0x000fc800078e0002 */
[----:B------:R-:W-:Y:S01]  /*0650*/  IMAD.IADD R10, R11, 0x1, R10 ;  /* 0x000000010b0a7824 */ /* 0x000fe200078e020a */
[----:B------:R-:W-:Y:S01]  /*0660*/  IADD3 R3, R3, UR6, RZ ;  /* 0x0000000603037c10 */ /* 0x000fe2000fffe0ff */
[C---:B------:R-:W-:Y:S01]  /*0670*/  IMAD R6, R15.reuse, c[0x0][0x1d8], RZ ;  /* 0x000076000f067a24 */ /* 0x040fe200078e02ff */
[----:B------:R-:W-:Y:S01]  /*0680*/  USHF.L.U64.HI UR6, UR4, UR20, UR5 ;  /* 0x0000001404067299 */ /* 0x000fe20008010205 */
[----:B------:R-:W-:Y:S01]  /*0690*/  IMAD R0, R15, c[0x0][0x1a8], RZ ;  /* 0x00006a000f007a24 */ /* 0x000fe200078e02ff */
[----:B------:R-:W-:Y:S01]  /*06a0*/  IADD3.X R10, R19, UR14, R10, P1, P0 ;  /* 0x0000000e130a7c10 */ /* 0x000fe20008fe040a */
[C---:B------:R-:W-:Y:S01]  /*06b0*/  IMAD R8, R14.reuse, c[0x0][0x1dc], R6 ;  /* 0x000077000e087a24 */ /* 0x040fe200078e0206 */
[C---:B------:R-:W-:Y:S01]  /*06c0*/  LEA R12, P0, R13.reuse, c[0x0][0x160], 0x1 ;  /* 0x000058000d0c7a11 */ /* 0x040fe200078008ff */
[C---:B------:R-:W-:Y:S01]  /*06d0*/  IMAD R9, R14.reuse, c[0x0][0x1ac], R0 ;  /* 0x00006b000e097a24 */ /* 0x040fe200078e0200 */
[----:B------:R-:W-:Y:S01]  /*06e0*/  ULDC.64 UR4, c[0x0][0x290] ;  /* 0x0000a40000047ab9 */ /* 0x000fe20000000a00 */
[C---:B------:R-:W-:Y:S01]  /*06f0*/  IMAD.WIDE.U32 R6, R14.reuse, c[0x0][0x1d8], R4 ;  /* 0x000076000e067a25 */ /* 0x040fe200078e0004 */
[----:B------:R-:W-:Y:S01]  /*0700*/  LEA.HI.X R13, R13, c[0x0][0x164], R10, 0x1, P0 ;  /* 0x000059000d0d7a11 */ /* 0x000fe200000f0c0a */
[----:B------:R-:W-:Y:S01]  /*0710*/  UIMAD UR8, UR22, UR4, URZ ;  /* 0x00000004160872a4 */ /* 0x000fe2000f8e023f */
[----:B------:R-:W-:Y:S01]  /*0720*/  SHF.R.S32.HI R15, RZ, 0x5, R26 ;  /* 0x00000005ff0f7819 */ /* 0x000fe2000001141a */
[----:B------:R-:W-:Y:S01]  /*0730*/  IMAD.WIDE.U32 R2, R14, c[0x0][0x1a8], R2 ;  /* 0x00006a000e027a25 */ /* 0x000fe200078e0002 */
[----:B------:R-:W-:Y:S01]  /*0740*/  LEA R4, P1, R6, c[0x0][0x1c0], 0x1 ;  /* 0x0000700006047a11 */ /* 0x000fe200078208ff */
[----:B------:R-:W-:-:S02]  /*0750*/  UIMAD.WIDE.U32 UR10, UR23, UR4, URZ ;  /* 0x00000004170a72a5 */ /* 0x000fc4000f8e003f */
[----:B------:R-:W-:Y:S01]  /*0760*/  IMAD.IADD R0, R7, 0x1, R8 ;  /* 0x0000000107007824 */ /* 0x000fe200078e0208 */
[----:B------:R-:W-:Y:S01]  /*0770*/  LEA R8, P0, R2, c[0x0][0x190], 0x1 ;  /* 0x0000640002087a11 */ /* 0x000fe200078008ff */
[----:B------:R-:W-:Y:S01]  /*0780*/  IMAD.IADD R3, R3, 0x1, R9 ;  /* 0x0000000103037824 */ /* 0x000fe200078e0209 */
[----:B------:R-:W-:Y:S01]  /*0790*/  UIMAD UR5, UR23, UR5, UR8 ;  /* 0x00000005170572a4 */ /* 0x000fe2000f8e0208 */
[----:B------:R-:W-:Y:S01]  /*07a0*/  IMAD.SHL.U32 R10, R18, 0x2, RZ ;  /* 0x00000002120a7824 */ /* 0x000fe200078e00ff */
[----:B------:R-:W-:Y:S01]  /*07b0*/  LEA.HI.X R5, R6, c[0x0][0x1c4], R0, 0x1, P1 ;  /* 0x0000710006057a11 */ /* 0x000fe200008f0c00 */
[----:B------:R-:W-:Y:S01]  /*07c0*/  IMAD R0, R29, c[0x0][0x288], RZ ;  /* 0x0000a2001d007a24 */ /* 0x000fe200078e02ff */
[----:B------:R-:W-:Y:S01]  /*07d0*/  LEA.HI.X R9, R2, c[0x0][0x194], R3, 0x1, P0 ;  /* 0x0000650002097a11 */ /* 0x000fe200000f0c03 */
[----:B------:R-:W-:Y:S01]  /*07e0*/  IMAD.WIDE.U32 R6, R28, c[0x0][0x288], R20 ;  /* 0x0000a2001c067a25 */ /* 0x000fe200078e0014 */
[----:B------:R-:W-:Y:S01]  /*07f0*/  IADD3 R2, P0, R4, UR7, RZ ;  /* 0x0000000704027c10 */ /* 0x000fe2000ff1e0ff */
[----:B------:R-:W-:Y:S01]  /*0800*/  UIADD3 UR17, UR11, UR5, URZ ;  /* 0x000000050b117290 */ /* 0x000fe2000fffe03f */
[----:B------:R-:W-:Y:S01]  /*0810*/  ISETP.GE.OR P1, PT, R32, c[0x0][0x1cc], !P5 ;  /* 0x0000730020007a0c */ /* 0x000fe20006f26670 */
[----:B------:R-:W-:Y:S01]  /*0820*/  IMAD R0, R28, c[0x0][0x28c], R0 ;  /* 0x0000a3001c007a24 */ /* 0x000fe200078e0200 */
[----:B------:R-:W-:Y:S01]  /*0830*/  IADD3.X R3, R5, UR6, RZ, P0, !PT ;  /* 0x0000000605037c10 */ /* 0x000fe200087fe4ff */
[----:B------:R-:W-:Y:S01]  /*0840*/  ULDC.64 UR4, c[0x0][0x218] ;  /* 0x0000860000047ab9 */ /* 0x000fe20000000a00 */
[----:B-1----:R-:W-:Y:S01]  /*0850*/  IADD3 R21, P0, R6, UR10, RZ ;  /* 0x0000000a06157c10 */ /* 0x002fe2000ff1e0ff */
[----:B------:R-:W-:Y:S01]  /*0860*/  UIMAD UR8, UR22, UR4, URZ ;  /* 0x00000004160872a4 */ /* 0x000fe2000f8e023f */
[----:B------:R-:W-:Y:S01]  /*0870*/  LEA.HI R18, R24, R16, RZ, 0x4 ;  /* 0x0000001018127211 */ /* 0x000fe200078f20ff */
[----:B--2---:R-:W-:Y:S01]  /*0880*/  IMAD R19, R29, c[0x0][0x210], RZ ;  /* 0x000084001d137a24 */ /* 0x004fe200078e02ff */
[----:B------:R-:W-:Y:S01]  /*0890*/  IADD3.X R25, R7, UR17, R0, P0, !PT ;  /* 0x0000001107197c10 */ /* 0x000fe200087fe400 */
[----:B------:R-:W-:Y:S01]  /*08a0*/  IMAD R0, R31, c[0x0][0x208], RZ ;  /* 0x000082001f007a24 */ /* 0x000fe200078e02ff */
[----:B------:R1:W-:Y:S01]  /*08b0*/  LDGSTS.E.BYPASS.LTC128B.128 [R10+0x4080], [R4.64], !P2 ;  /* 0x04080000040a7fae */ /* 0x0003e2000d101d58 */
[----:B------:R-:W-:Y:S01]  /*08c0*/  UIMAD.WIDE.U32 UR10, UR23, UR4, URZ ;  /* 0x00000004170a72a5 */ /* 0x000fe2000f8e003f */
[----:B------:R-:W-:Y:S01]  /*08d0*/  SHF.R.S32.HI R11, RZ, 0x4, R18 ;  /* 0x00000004ff0b7819 */ /* 0x000fe20000011412 */
[----:B------:R-:W-:Y:S01]  /*08e0*/  UIMAD UR5, UR23, UR5, UR8 ;  /* 0x00000005170572a4 */ /* 0x000fe2000f8e0208 */
[----:B------:R-:W-:Y:S01]  /*08f0*/  IMAD R19, R28, c[0x0][0x214], R19 ;  /* 0x000085001c137a24 */ /* 0x000fe200078e0213 */
[----:B------:R2:W-:Y:S01]  /*0900*/  LDGSTS.E.BYPASS.LTC128B.128 [R10+0x5080], [R2.64], !P1 ;  /* 0x05080000020a7fae */ /* 0x0005e2000c901d58 */
[----:B------:R-:W-:Y:S01]  /*0910*/  IMAD.WIDE.U32 R6, R30, c[0x0][0x208], RZ ;  /* 0x000082001e067a25 */ /* 0x000fe200078e00ff */
[----:B------:R-:W-:Y:S01]  /*0920*/  UIADD3 UR15, UR11, UR5, URZ ;  /* 0x000000050b0f7290 */ /* 0x000fe2000fffe03f */
[----:B------:R-:W-:-:S02]  /*0930*/  LEA.HI R14, R18, R11, RZ, 0x1 ;  /* 0x0000000b120e7211 */ /* 0x000fc400078f08ff */
[----:B------:R-:W-:Y:S01]  /*0940*/  IMAD R0, R30, c[0x0][0x20c], R0 ;  /* 0x000083001e007a24 */ /* 0x000fe200078e0200 */
[----:B------:R-:W-:Y:S01]  /*0950*/  SHF.R.S32.HI R20, RZ, 0x1f, R26 ;  /* 0x0000001fff147819 */ /* 0x000fe2000001141a */
[----:B------:R-:W-:Y:S01]  /*0960*/  ULDC.64 UR4, c[0x0][0x1a8] ;  /* 0x00006a0000047ab9 */ /* 0x000fe20000000a00 */
[----:B------:R-:W-:Y:S01]  /*0970*/  LOP3.LUT R14, R14, 0xfffffffe, RZ, 0xc0, !PT ;  /* 0xfffffffe0e0e7812 */ /* 0x000fe200078ec0ff */
[----:B------:R-:W-:Y:S01]  /*0980*/  IMAD.IADD R34, R7, 0x1, R0 ;  /* 0x0000000107227824 */ /* 0x000fe200078e0200 */
[----:B------:R-:W-:-:S04]  /*0990*/  ISETP.GE.OR P5, PT, R32, c[0x0][0x19c], !P5 ;  /* 0x0000670020007a0c */ /* 0x000fc80006fa6670 */
[----:B------:R3:W-:Y:S01]  /*09a0*/  STL [R1+0x28], R34 ;  /* 0x0000282201007387 */ /* 0x0007e20000100800 */
[----:B-1----:R-:W-:-:S04]  /*09b0*/  IMAD.WIDE.U32 R4, R28, c[0x0][0x210], R32 ;  /* 0x000084001c047a25 */ /* 0x002fc800078e0020 */
[----:B------:R-:W-:Y:S01]  /*09c0*/  IMAD.IADD R5, R5, 0x1, R19 ;  /* 0x0000000105057824 */ /* 0x000fe200078e0213 */
[----:B--2---:R-:W-:Y:S01]  /*09d0*/  IADD3 R2, P0, R2, UR7, RZ ;  /* 0x0000000702027c10 */ /* 0x004fe2000ff1e0ff */
[----:B------:R-:W-:Y:S01]  /*09e0*/  IMAD.IADD R19, R11, 0x1, -R14 ;  /* 0x000000010b137824 */ /* 0x000fe200078e0a0e */
[----:B------:R-:W-:Y:S02]  /*09f0*/  IADD3 R0, P2, P1, R6, UR10, R4 ;  /* 0x0000000a06007c10 */ /* 0x000fe4000f95e004 */
[----:B------:R-:W-:Y:S02]  /*0a00*/  IADD3.X R3, R3, UR6, RZ, P0, !PT ;  /* 0x0000000603037c10 */ /* 0x000fe400087fe4ff */
[----:B------:R-:W-:Y:S02]  /*0a10*/  LEA.HI R4, R20, R15, RZ, 0x2 ;  /* 0x0000000f14047211 */ /* 0x000fe400078f10ff */
[----:B------:R-:W-:Y:S01]  /*0a20*/  IADD3 R6, P0, R2, UR7, RZ ;  /* 0x0000000702067c10 */ /* 0x000fe2000ff1e0ff */
[----:B------:R-:W-:Y:S01]  /*0a30*/  USHF.L.U32 UR7, UR4, 0x6, URZ ;  /* 0x0000000604077899 */ /* 0x000fe2000800063f */
[----:B------:R-:W-:-:S02]  /*0a40*/  IADD3.X R5, R34, UR15, R5, P2, P1 ;  /* 0x0000000f22057c10 */ /* 0x000fc400097e2405 */
[----:B------:R-:W-:Y:S02]  /*0a50*/  ISETP.GE.OR P1, PT, R32, c[0x0][0x1cc], !P4 ;  /* 0x0000730020007a0c */ /* 0x000fe40006726670 */
[----:B------:R-:W-:Y:S02]  /*0a60*/  LOP3.LUT R4, R4, 0xfffffffc, RZ, 0xc0, !PT ;  /* 0xfffffffc04047812 */ /* 0x000fe400078ec0ff */
[----:B------:R-:W-:Y:S01]  /*0a70*/  IADD3.X R7, R3, UR6, RZ, P0, !PT ;  /* 0x0000000603077c10 */ /* 0x000fe200087fe4ff */
[----:B------:R-:W-:Y:S01]  /*0a80*/  USHF.L.U64.HI UR6, UR4, UR20, UR5 ;  /* 0x0000001404067299 */ /* 0x000fe20008010205 */
[----:B------:R-:W-:Y:S01]  /*0a90*/  ISETP.GE.OR P2, PT, R32, c[0x0][0x1cc], !P3 ;  /* 0x0000730020007a0c */ /* 0x000fe20005f46670 */
[----:B------:R-:W-:Y:S01]  /*0aa0*/  IMAD.IADD R11, R15, 0x1, -R4 ;  /* 0x000000010f0b7824 */ /* 0x000fe200078e0a04 */
[----:B------:R-:W-:Y:S01]  /*0ab0*/  LEA R14, P0, R0, c[0x0][0x1f0], 0x1 ;  /* 0x00007c00000e7a11 */ /* 0x000fe200078008ff */
[----:B------:R-:W-:Y:S01]  /*0ac0*/  ULDC.64 UR4, c[0x0][0x178] ;  /* 0x00005e0000047ab9 */ /* 0x000fe20000000a00 */
[----:B------:R-:W-:Y:S01]  /*0ad0*/  ISETP.GE.OR P4, PT, R32, c[0x0][0x19c], !P4 ;  /* 0x0000670020007a0c */ /* 0x000fe20006786670 */
[----:B------:R-:W-:Y:S01]  /*0ae0*/  USHF.L.U32 UR19, UR4, 0x6, URZ ;  /* 0x0000000604137899 */ /* 0x000fe2000800063f */
[----:B------:R-:W-:Y:S01]  /*0af0*/  LEA.HI.X R15, R0, c[0x0][0x1f4], R5, 0x1, P0 ;  /* 0x00007d00000f7a11 */ /* 0x000fe200000f0c05 */
[----:B------:R1:W-:Y:S01]  /*0b00*/  LDGSTS.E.BYPASS.LTC128B.128 [R10+0x6080], [R2.64], !P1 ;  /* 0x06080000020a7fae */ /* 0x0003e2000c901d58 */
[----:B------:R-:W-:Y:S01]  /*0b10*/  IADD3 R4, P0, R8, UR7, RZ ;  /* 0x0000000708047c10 */ /* 0x000fe2000ff1e0ff */
[----:B------:R-:W-:Y:S01]  /*0b20*/  USHF.L.U64.HI UR18, UR4, UR20, UR5 ;  /* 0x0000001404127299 */ /* 0x000fe20008010205 */
[----:B------:R-:W-:-:S02]  /*0b30*/  ISETP.GE.OR P3, PT, R32, c[0x0][0x19c], !P3 ;  /* 0x0000670020007a0c */ /* 0x000fc40005f66670 */
[----:B------:R-:W-:Y:S01]  /*0b40*/  IADD3.X R5, R9, UR6, RZ, P0, !PT ;  /* 0x0000000609057c10 */ /* 0x000fe200087fe4ff */
[----:B------:R2:W-:Y:S01]  /*0b50*/  LDGSTS.E.BYPASS.LTC128B.128 [R10+0x7080], [R6.64], !P2 ;  /* 0x07080000060a7fae */ /* 0x0005e2000d101d58 */
[----:B------:R-:W-:Y:S01]  /*0b60*/  LOP3.LUT R0, R18, 0xfffffff0, RZ, 0xc0, !PT ;  /* 0xfffffff012007812 */ /* 0x000fe200078ec0ff */
[----:B------:R-:W-:Y:S02]  /*0b70*/  ULDC.64 UR4, c[0x0][0x208] ;  /* 0x0000820000047ab9 */ /* 0x000fe40000000a00 */
[----:B------:R4:W-:Y:S01]  /*0b80*/  LDGSTS.E.BYPASS.LTC128B.128 [R10+0x80], [R8.64], !P6 ;  /* 0x00080000080a7fae */ /* 0x0009e2000f101d58 */
[C---:B------:R-:W-:Y:S01]  /*0b90*/  ISETP.GE.AND P6, PT, R32.reuse, c[0x0][0x16c], PT ;  /* 0x00005b0020007a0c */ /* 0x040fe20003fc6270 */
[----:B------:R-:W-:Y:S02]  /*0ba0*/  USHF.L.U32 UR21, UR4, 0x6, URZ ;  /* 0x0000000604157899 */ /* 0x000fe4000800063f */
[----:B------:R5:W-:Y:S01]  /*0bb0*/  LDGSTS.E.BYPASS.LTC128B.128 [R10+0x1080], [R4.64], !P5 ;  /* 0x01080000040a7fae */ /* 0x000be2000e901d58 */
[----:B------:R-:W-:Y:S01]  /*0bc0*/  ISETP.GE.AND P5, PT, R32, c[0x0][0x1fc], PT ;  /* 0x00007f0020007a0c */ /* 0x000fe20003fa6270 */
[----:B------:R-:W-:Y:S01]  /*0bd0*/  USHF.L.U64.HI UR20, UR4, UR20, UR5 ;  /* 0x0000001404147299 */ /* 0x000fe20008010205 */
[----:B-1----:R-:W-:-:S04]  /*0be0*/  IADD3 R2, P0, R4, UR7, RZ ;  /* 0x0000000704027c10 */ /* 0x002fc8000ff1e0ff */
[----:B------:R-:W-:-:S05]  /*0bf0*/  IADD3.X R3, R5, UR6, RZ, P0, !PT ;  /* 0x0000000605037c10 */ /* 0x000fca00087fe4ff */
[----:B------:R1:W-:Y:S01]  /*0c00*/  LDGSTS.E.BYPASS.LTC128B.128 [R10+0x2080], [R2.64], !P4 ;  /* 0x02080000020a7fae */ /* 0x0003e2000e101d58 */
[----:B----4-:R-:W-:Y:S02]  /*0c10*/  IADD3 R8, -R30, c[0x0][0x168], RZ ;  /* 0x00005a001e087a10 */ /* 0x010fe40007ffe1ff */
[----:B------:R-:W-:Y:S02]  /*0c20*/  ISETP.GT.AND P4, PT, R16, 0x1f, PT ;  /* 0x0000001f1000780c */ /* 0x000fe40003f84270 */
[----:B-----5:R-:W-:Y:S02]  /*0c30*/  IADD3 R4, P0, R2, UR7, RZ ;  /* 0x0000000702047c10 */ /* 0x020fe4000ff1e0ff */
[C---:B------:R-:W-:Y:S02]  /*0c40*/  ISETP.LT.OR P2, PT, R8.reuse, 0x41, P6 ;  /* 0x000000410800780c */ /* 0x040fe40003741670 */
[----:B------:R-:W-:Y:S02]  /*0c50*/  IADD3.X R5, R3, UR6, RZ, P0, !PT ;  /* 0x0000000603057c10 */ /* 0x000fe400087fe4ff */
[----:B------:R-:W-:-:S03]  /*0c60*/  ISETP.LT.OR P0, PT, R8, 0x1, P6 ;  /* 0x000000010800780c */ /* 0x000fc60003701670 */
[----:B------:R4:W-:Y:S01]  /*0c70*/  LDGSTS.E.BYPASS.LTC128B.128 [R10+0x3080], [R4.64], !P3 ;  /* 0x03080000040a7fae */ /* 0x0009e2000d901d58 */
[----:B------:R-:W-:-:S03]  /*0c80*/  ISETP.LT.OR P3, PT, R8, 0x21, P6 ;  /* 0x000000210800780c */ /* 0x000fc60003761670 */
[----:B------:R-:W0:Y:S06]  /*0c90*/  LDGDEPBAR ;  /* 0x00000000000079af */ /* 0x000e2c0000000000 */
[----:B------:R5:W-:Y:S01]  /*0ca0*/  LDGSTS.E.BYPASS.LTC128B.128 [R10+0x8080], [R12.64], !P0 ;  /* 0x080800000c0a7fae */ /* 0x000be2000c101d58 */
[----:B------:R-:W-:Y:S02]  /*0cb0*/  ISETP.LT.OR P0, PT, R8, 0x61, P6 ;  /* 0x000000610800780c */ /* 0x000fe40003701670 */
[----:B----4-:R-:W-:-:S04]  /*0cc0*/  IADD3 R4, P1, R12, UR19, RZ ;  /* 0x000000130c047c10 */ /* 0x010fc8000ff3e0ff */
[----:B------:R-:W-:Y:S02]  /*0cd0*/  IADD3.X R5, R13, UR18, RZ, P1, !PT ;  /* 0x000000120d057c10 */ /* 0x000fe40008ffe4ff */
[----:B-1----:R-:W-:-:S03]  /*0ce0*/  IADD3 R2, P1, R4, UR19, RZ ;  /* 0x0000001304027c10 */ /* 0x002fc6000ff3e0ff */
[----:B------:R1:W-:Y:S01]  /*0cf0*/  LDGSTS.E.BYPASS.LTC128B.128 [R10+0x9080], [R4.64], !P3 ;  /* 0x09080000040a7fae */ /* 0x0003e2000d901d58 */
[----:B------:R-:W-:Y:S02]  /*0d00*/  IADD3.X R3, R5, UR18, RZ, P1, !PT ;  /* 0x0000001205037c10 */ /* 0x000fe40008ffe4ff */
[----:B--2---:R-:W-:Y:S02]  /*0d10*/  IADD3 R6, P1, R2, UR19, RZ ;  /* 0x0000001302067c10 */ /* 0x004fe4000ff3e0ff */
[C---:B------:R-:W-:Y:S01]  /*0d20*/  ISETP.LT.OR P3, PT, R8.reuse, 0x41, P5 ;  /* 0x000000410800780c */ /* 0x040fe20002f61670 */
[----:B------:R2:W-:Y:S01]  /*0d30*/  LDGSTS.E.BYPASS.LTC128B.128 [R10+0xa080], [R2.64], !P2 ;  /* 0x0a080000020a7fae */ /* 0x0005e2000d101d58 */
[C---:B------:R-:W-:Y:S02]  /*0d40*/  ISETP.LT.OR P2, PT, R8.reuse, 0x1, P5 ;  /* 0x000000010800780c */ /* 0x040fe40002f41670 */
[----:B------:R-:W-:Y:S02]  /*0d50*/  IADD3.X R7, R3, UR18, RZ, P1, !PT ;  /* 0x0000001203077c10 */ /* 0x000fe40008ffe4ff */
[----:B------:R-:W-:-:S03]  /*0d60*/  ISETP.LT.OR P1, PT, R8, 0x21, P5 ;  /* 0x000000210800780c */ /* 0x000fc60002f21670 */
[----:B------:R4:W-:Y:S01]  /*0d70*/  LDGSTS.E.BYPASS.LTC128B.128 [R10+0xb080], [R6.64], !P0 ;  /* 0x0b080000060a7fae */ /* 0x0009e2000c101d58 */
[C---:B-1----:R-:W-:Y:S02]  /*0d80*/  IMAD.IADD R4, R16.reuse, 0x1, -R0 ;  /* 0x0000000110047824 */ /* 0x042fe400078e0a00 */
[----:B------:R-:W-:-:S03]  /*0d90*/  @!P4 IMAD.SHL.U32 R5, R16, 0x10, RZ ;  /* 0x000000101005c824 */ /* 0x000fc600078e00ff */
[----:B------:R-:W-:Y:S01]  /*0da0*/  SHF.R.S32.HI R0, RZ, 0x1f, R4 ;  /* 0x0000001fff007819 */ /* 0x000fe20000011404 */
[----:B--2---:R-:W-:-:S05]  /*0db0*/  @!P4 IMAD.SHL.U32 R2, R16, 0x10, RZ ;  /* 0x000000101002c824 */ /* 0x004fca00078e00ff */
[----:B------:R1:W-:Y:S04]  /*0dc0*/  @!P4 LDGSTS.E.BYPASS.LTC128B.128 [R2+0x18080], [R22.64] ;  /* 0x180800001602cfae */ /* 0x0003e8000b901d58 */
[----:B------:R-:W0:Y:S04]  /*0dd0*/  LDGDEPBAR ;  /* 0x00000000000079af */ /* 0x000e280000000000 */
[----:B------:R3:W-:Y:S01]  /*0de0*/  LDGSTS.E.BYPASS.LTC128B.128 [R10+0x10080], [R14.64], !P2 ;  /* 0x100800000e0a7fae */ /* 0x0007e2000d101d58 */
[----:B------:R-:W-:Y:S02]  /*0df0*/  ISETP.LT.OR P2, PT, R8, 0x61, P5 ;  /* 0x000000610800780c */ /* 0x000fe40002f41670 */
[----:B------:R-:W-:-:S04]  /*0e00*/  LEA.HI R8, R0, R4, RZ, 0x3 ;  /* 0x0000000400087211 */ /* 0x000fc800078f18ff */
[----:B------:R-:W-:-:S05]  /*0e10*/  LOP3.LUT R0, R8, 0xfffffff8, RZ, 0xc0, !PT ;  /* 0xfffffff808007812 */ /* 0x000fca00078ec0ff */
[----:B------:R-:W-:Y:S01]  /*0e20*/  IMAD.IADD R4, R4, 0x1, -R0 ;  /* 0x0000000104047824 */ /* 0x000fe200078e0a00 */
[----:B------:R-:W-:-:S04]  /*0e30*/  LEA.HI R0, R24, R16, RZ, 0x7 ;  /* 0x0000001018007211 */ /* 0x000fc800078f38ff */
[----:B------:R-:W-:Y:S02]  /*0e40*/  SHF.R.S32.HI R225, RZ, 0x7, R0 ;  /* 0x00000007ffe17819 */ /* 0x000fe40000011400 */
[----:B-1----:R-:W-:-:S03]  /*0e50*/  IADD3 R2, P0, R14, UR21, RZ ;  /* 0x000000150e027c10 */ /* 0x002fc6000ff1e0ff */
[----:B------:R-:W-:Y:S01]  /*0e60*/  IMAD.SHL.U32 R0, R225, 0x8, RZ ;  /* 0x00000008e1007824 */ /* 0x000fe200078e00ff */
[----:B------:R-:W-:Y:S02]  /*0e70*/  IADD3.X R3, R15, UR20, RZ, P0, !PT ;  /* 0x000000140f037c10 */ /* 0x000fe400087fe4ff */
[----:B----4-:R-:W-:Y:S02]  /*0e80*/  IADD3 R6, P0, R2, UR21, RZ ;  /* 0x0000001502067c10 */ /* 0x010fe4000ff1e0ff */
[----:B------:R-:W-:Y:S01]  /*0e90*/  LOP3.LUT R18, R0, 0x8, RZ, 0xc0, !PT ;  /* 0x0000000800127812 */ /* 0x000fe200078ec0ff */
[----:B------:R1:W-:Y:S01]  /*0ea0*/  LDGSTS.E.BYPASS.LTC128B.128 [R10+0x11080], [R2.64], !P1 ;  /* 0x11080000020a7fae */ /* 0x0003e2000c901d58 */
[----:B------:R-:W-:Y:S01]  /*0eb0*/  IADD3.X R7, R3, UR20, RZ, P0, !PT ;  /* 0x0000001403077c10 */ /* 0x000fe200087fe4ff */
[----:B------:R-:W-:Y:S01]  /*0ec0*/  IMAD.SHL.U32 R0, R19, 0x10, RZ ;  /* 0x0000001013007824 */ /* 0x000fe200078e00ff */
[----:B-----5:R-:W-:-:S03]  /*0ed0*/  LEA R12, P1, R21, c[0x0][0x280], 0x2 ;  /* 0x0000a000150c7a11 */ /* 0x020fc600078210ff */
[----:B------:R2:W-:Y:S01]  /*0ee0*/  LDGSTS.E.BYPASS.LTC128B.128 [R10+0x12080], [R6.64], !P3 ;  /* 0x12080000060a7fae */ /* 0x0005e2000d901d58 */
[----:B------:R-:W-:Y:S02]  /*0ef0*/  LEA.HI.X R13, R21, c[0x0][0x284], R25, 0x2, P1 ;  /* 0x0000a100150d7a11 */ /* 0x000fe400008f1419 */
[----:B------:R-:W-:Y:S02]  /*0f00*/  LOP3.LUT R0, R18, 0x10, R0, 0xf8, !PT ;  /* 0x0000001012007812 */ /* 0x000fe400078ef800 */
[----:B-1----:R-:W-:-:S04]  /*0f10*/  IADD3 R2, P0, R6, UR21, RZ ;  /* 0x0000001506027c10 */ /* 0x002fc8000ff1e0ff */
[----:B------:R-:W-:Y:S01]  /*0f20*/  IADD3.X R3, R7, UR20, RZ, P0, !PT ;  /* 0x0000001407037c10 */ /* 0x000fe200087fe4ff */
[----:B--2---:R-:W-:Y:S01]  /*0f30*/  IMAD.SHL.U32 R6, R8, 0x40, RZ ;  /* 0x0000004008067824 */ /* 0x004fe200078e00ff */
[----:B------:R-:W-:-:S03]  /*0f40*/  PLOP3.LUT P0, PT, PT, PT, UP0, 0x80, 0x0 ;  /* 0x000000000000781c */ /* 0x000fc60003f0f008 */
[----:B------:R1:W-:Y:S04]  /*0f50*/  LDGSTS.E.BYPASS.LTC128B.128 [R10+0x13080], [R2.64], !P2 ;  /* 0x13080000020a7fae */ /* 0x0003e8000d101d58 */
[----:B------:R2:W-:Y:S04]  /*0f60*/  @!P4 LDGSTS.E.BYPASS.LTC128B.128 [R5+0x18480], [R12.64] ;  /* 0x184800000c05cfae */ /* 0x0005e8000b901d58 */
[----:B------:R-:W0:Y:S04]  /*0f70*/  LDGDEPBAR ;  /* 0x00000000000079af */ /* 0x000e280000000000 */
[----:B------:R-:W0:Y:S01]  /*0f80*/  LDGDEPBAR ;  /* 0x00000000000079af */ /* 0x000e220000000000 */
[----:B-1----:R-:W-:-:S02]  /*0f90*/  IMAD.SHL.U32 R2, R4, 0x40, RZ ;  /* 0x0000004004027824 */ /* 0x002fc400078e00ff */
[----:B--2---:R-:W-:-:S03]  /*0fa0*/  IMAD.SHL.U32 R5, R19, 0x8, RZ ;  /* 0x0000000813057824 */ /* 0x004fc600078e00ff */
[----:B------:R-:W-:-:S04]  /*0fb0*/  LOP3.LUT R2, R2, 0x1c0, RZ, 0xc0, !PT ;  /* 0x000001c002027812 */ /* 0x000fc800078ec0ff */
[--C-:B------:R-:W-:Y:S02]  /*0fc0*/  SHF.R.U32.HI R3, RZ, 0x3, R2.reuse ;  /* 0x00000003ff037819 */ /* 0x100fe40000011602 */
[----:B------:R-:W-:Y:S02]  /*0fd0*/  LOP3.LUT R5, R2, 0x8, R5, 0xf8, !PT ;  /* 0x0000000802057812 */ /* 0x000fe400078ef805 */
[----:B------:R-:W-:Y:S02]  /*0fe0*/  LOP3.LUT R2, R3, R0, R2, 0x1e, !PT ;  /* 0x0000000003027212 */ /* 0x000fe400078e1e02 */
[----:B------:R-:W-:Y:S01]  /*0ff0*/  LOP3.LUT R3, R5, R3, RZ, 0x3c, !PT ;  /* 0x0000000305037212 */ /* 0x000fe200078e3cff */
[----:B------:R-:W-:Y:S01]  /*1000*/  IMAD.SHL.U32 R5, R11, 0x400, RZ ;  /* 0x000004000b057824 */ /* 0x000fe200078e00ff */
[----:B------:R-:W-:-:S04]  /*1010*/  LOP3.LUT R0, R6, 0xfffffe00, RZ, 0xc0, !PT ;  /* 0xfffffe0006007812 */ /* 0x000fc800078ec0ff */
[-C--:B------:R-:W-:Y:S02]  /*1020*/  IADD3 R231, R3, R0.reuse, R5 ;  /* 0x0000000003e77210 */ /* 0x080fe40007ffe005 */
[----:B------:R-:W-:Y:S02]  /*1030*/  LOP3.LUT R229, R2, R0, RZ, 0xfc, !PT ;  /* 0x0000000002e57212 */ /* 0x000fe400078efcff */
[C---:B------:R-:W-:Y:S02]  /*1040*/  IADD3 R0, R10.reuse, 0x10080, RZ ;  /* 0x000100800a007810 */ /* 0x040fe40007ffe0ff */
[----:B------:R-:W-:-:S03]  /*1050*/  IADD3 R2, R10, 0x8080, RZ ;  /* 0x000080800a027810 */ /* 0x000fc60007ffe0ff */
[----:B------:R3:W-:Y:S04]  /*1060*/  STL [R1+0x34], R0 ;  /* 0x0000340001007387 */ /* 0x0007e80000100800 */
[----:B------:R3:W-:Y:S01]  /*1070*/  STL [R1+0x38], R2 ;  /* 0x0000380201007387 */ /* 0x0007e20000100800 */
[----:B------:R-:W-:Y:S05]  /*1080*/  @!P0 BRA `(.L_x_937) ;  /* 0x0000021000008947 */ /* 0x000fea0003800000 */
[----:B------:R-:W-:Y:S01]  /*1090*/  USHF.L.U32 UR8, UR4, 0x5, URZ ;  /* 0x0000000504087899 */ /* 0x000fe2000800063f */
[----:B------:R-:W-:Y:S01]  /*10a0*/  IMAD.MOV.U32 R8, RZ, RZ, 0x80 ;  /* 0x00000080ff087424 */ /* 0x000fe200078e00ff */
[----:B------:R-:W-:Y:S01]  /*10b0*/  ULDC UR5, c[0x0][0x20c] ;  /* 0x0000830000057ab9 */ /* 0x000fe20000000800 */
[----:B------:R-:W-:Y:S01]  /*10c0*/  BSSY B0, `(.L_x_937) ;  /* 0x000001d000007945 */ /* 0x000fe20003800000 */
[----:B------:R-:W-:Y:S02]  /*10d0*/  UMOV UR6, 0x5 ;  /* 0x0000000500067882 */ /* 0x000fe40000000000 */
[----:B------:R-:W-:Y:S01]  /*10e0*/  USHF.L.U32 UR7, UR8, 0x1, URZ ;  /* 0x0000000108077899 */ /* 0x000fe2000800063f */
[----:B------:R-:W-:Y:S01]  /*10f0*/  IADD3 R8, -R30, c[0x0][0x168], -R8 ;  /* 0x00005a001e087a10 */ /* 0x000fe20007ffe908 */
[----:B------:R-:W-:-:S03]  /*1100*/  USHF.L.U64.HI UR5, UR4, UR6, UR5 ;  /* 0x0000000604057299 */ /* 0x000fc60008010205 */
[C---:B------:R-:W-:Y:S01]  /*1110*/  ISETP.LT.OR P1, PT, R8.reuse, 0x1, P5 ;  /* 0x000000010800780c */ /* 0x040fe20002f21670 */
[----:B------:R-:W-:Y:S01]  /*1120*/  USHF.L.U64.HI UR5, UR8, 0x1, UR5 ;  /* 0x0000000108057899 */ /* 0x000fe20008010205 */
[----:B---3--:R-:W-:Y:S01]  /*1130*/  IMAD.U32 R2, RZ, RZ, UR7 ;  /* 0x00000007ff027e24 */ /* 0x008fe2000f8e00ff */
[----:B------:R-:W-:-:S04]  /*1140*/  ISETP.LT.OR P3, PT, R8, 0x21, P5 ;  /* 0x000000210800780c */ /* 0x000fc80002f61670 */
        /* <DEDUP_REMOVED lines=9> */
[----:B------:R-:W-:-:S03]  /*11e0*/  ISETP.LT.OR P1, PT, R8, 0x61, P5 ;  /* 0x000000610800780c */ /* 0x000fc60002f21670 */
[----:B------:R2:W-:Y:S01]  /*11f0*/  LDGSTS.E.BYPASS.LTC128B.128 [R10+0x15080], [R6.64], !P3 ;  /* 0x15080000060a7fae */ /* 0x0005e2000d901d58 */
[----:B-1----:R-:W-:-:S04]  /*1200*/  IADD3 R2, P0, R6, UR21, RZ ;  /* 0x0000001506027c10 */ /* 0x002fc8000ff1e0ff */
[----:B------:R-:W-:Y:S02]  /*1210*/  IADD3.X R3, R7, UR20, RZ, P0, !PT ;  /* 0x0000001407037c10 */ /* 0x000fe400087fe4ff */
[----:B------:R-:W-:-:S03]  /*1220*/  IADD3 R8, P0, R2, UR21, RZ ;  /* 0x0000001502087c10 */ /* 0x000fc6000ff1e0ff */
[----:B------:R2:W-:Y:S01]  /*1230*/  LDGSTS.E.BYPASS.LTC128B.128 [R10+0x16080], [R2.64], !P2 ;  /* 0x16080000020a7fae */ /* 0x0005e2000d101d58 */
[----:B------:R-:W-:-:S05]  /*1240*/  IADD3.X R9, R3, UR20, RZ, P0, !PT ;  /* 0x0000001403097c10 */ /* 0x000fca00087fe4ff */
[----:B------:R2:W-:Y:S01]  /*1250*/  LDGSTS.E.BYPASS.LTC128B.128 [R10+0x17080], [R8.64], !P1 ;  /* 0x17080000080a7fae */ /* 0x0005e2000c901d58 */
[----:B------:R-:W-:Y:S05]  /*1260*/  @P4 BRA `(.L_x_938) ;  /* 0x0000002000004947 */ /* 0x000fea0003800000 */
[----:B------:R-:W-:-:S05]  /*1270*/  SHF.L.U32 R0, R16, 0x4, RZ ;  /* 0x0000000410007819 */ /* 0x000fca00000006ff */
[----:B------:R1:W-:Y:S02]  /*1280*/  LDGSTS.E.BYPASS.LTC128B.128 [R0+0x18680], [R12.64+0x200] ;  /* 0x186802000c007fae */ /* 0x0003e4000b901d58 */
.L_x_938:
[----:B------:R-:W-:Y:S05]  /*1290*/  BSYNC B0 ;  /* 0x0000000000007941 */ /* 0x000fea0003800000 */
.L_x_937:
[----:B------:R-:W-:Y:S01]  /*12a0*/  UISETP.GE.AND UP0, UPT, UR13, 0x1, UPT ;  /* 0x000000010d00788c */ /* 0x000fe2000bf06270 */
[----:B------:R-:W0:Y:S01]  /*12b0*/  LDGDEPBAR ;  /* 0x00000000000079af */ /* 0x000e220000000000 */
[----:B------:R-:W-:Y:S01]  /*12c0*/  CS2R R190, SRZ ;  /* 0x0000000000be7805 */ /* 0x000fe2000001ff00 */
[----:B------:R-:W-:Y:S01]  /*12d0*/  CS2R R188, SRZ ;  /* 0x0000000000bc7805 */ /* 0x000fe2000001ff00 */
[----:B------:R-:W-:Y:S01]  /*12e0*/  CS2R R194, SRZ ;  /* 0x0000000000c27805 */ /* 0x000fe2000001ff00 */
[----:B------:R-:W-:Y:S01]  /*12f0*/  CS2R R192, SRZ ;  /* 0x0000000000c07805 */ /* 0x000fe2000001ff00 */
[----:B------:R-:W-:Y:S01]  /*1300*/  PLOP3.LUT P0, PT, PT, PT, UP0, 0x80, 0x0 ;  /* 0x000000000000781c */ /* 0x000fe20003f0f008 */
        /* <DEDUP_REMOVED lines=29> */
[C---:B------:R-:W-:Y:S01]  /*14e0*/  LOP3.LUT P3, RZ, R4.reuse, 0x2, RZ, 0xc0, !PT ;  /* 0x0000000204ff7812 */ /* 0x040fe2000786c0ff */
[----:B--2---:R-:W-:Y:S01]  /*14f0*/  IMAD.SHL.U32 R3, R27, 0x40, RZ ;  /* 0x000000401b037824 */ /* 0x004fe200078e00ff */
[----:B------:R-:W-:Y:S01]  /*1500*/  LOP3.LUT P0, RZ, R4, 0x4, RZ, 0xc0, !PT ;  /* 0x0000000404ff7812 */ /* 0x000fe2000780c0ff */
[----:B---3--:R-:W-:Y:S01]  /*1510*/  IMAD.SHL.U32 R10, R11, 0x10, RZ ;  /* 0x000000100b0a7824 */ /* 0x008fe200078e00ff */
[----:B------:R-:W-:Y:S01]  /*1520*/  LOP3.LUT R4, R26, 0xffffffe0, RZ, 0xc0, !PT ;  /* 0xffffffe01a047812 */ /* 0x000fe200078ec0ff */
[----:B------:R-:W-:Y:S01]  /*1530*/  IMAD.SHL.U32 R2, R30, 0x8, RZ ;  /* 0x000000081e027824 */ /* 0x000fe200078e00ff */
[----:B-1----:R-:W-:Y:S01]  /*1540*/  LEA.HI R0, R24, R16, RZ, 0x2 ;  /* 0x0000001018007211 */ /* 0x002fe200078f10ff */
[----:B------:R-:W-:Y:S01]  /*1550*/  IMAD.MOV.U32 R230, RZ, RZ, 0x20 ;  /* 0x00000020ffe67424 */ /* 0x000fe200078e00ff */
[----:B------:R-:W-:Y:S01]  /*1560*/  LOP3.LUT R9, R3, 0x1c0, RZ, 0xc0, !PT ;  /* 0x000001c003097812 */ /* 0x000fe200078ec0ff */
[----:B------:R-:W-:Y:S01]  /*1570*/  IMAD.IADD R11, R16, 0x1, -R4 ;  /* 0x00000001100b7824 */ /* 0x000fe200078e0a04 */
[----:B------:R-:W-:Y:S01]  /*1580*/  LOP3.LUT R4, R0, 0x3ffffffc, RZ, 0xc0, !PT ;  /* 0x3ffffffc00047812 */ /* 0x000fe200078ec0ff */
[----:B------:R-:W-:Y:S01]  /*1590*/  IMAD.MOV.U32 R239, RZ, RZ, 0x40 ;  /* 0x00000040ffef7424 */ /* 0x000fe200078e00ff */
[----:B------:R-:W-:Y:S01]  /*15a0*/  LEA.HI R6, R225, R225, RZ, 0x1 ;  /* 0x000000e1e1067211 */ /* 0x000fe200078f08ff */
[----:B------:R-:W-:Y:S01]  /*15b0*/  IMAD R12, R29, c[0x0][0x238], RZ ;  /* 0x00008e001d0c7a24 */ /* 0x000fe200078e02ff */
[----:B------:R-:W-:Y:S01]  /*15c0*/  LOP3.LUT R2, R2, 0x8, RZ, 0xc0, !PT ;  /* 0x0000000802027812 */ /* 0x000fe200078ec0ff */
[----:B------:R-:W-:Y:S01]  /*15d0*/  IMAD.IADD R8, R16, 0x1, -R4 ;  /* 0x0000000110087824 */ /* 0x000fe200078e0a04 */
[----:B------:R-:W-:Y:S01]  /*15e0*/  SHF.R.U32.HI R224, RZ, 0x3, R9 ;  /* 0x00000003ffe07819 */ /* 0x000fe20000011609 */
[----:B------:R-:W-:Y:S01]  /*15f0*/  IMAD R12, R28, c[0x0][0x23c], R12 ;  /* 0x00008f001c0c7a24 */ /* 0x000fe200078e020c */
[----:B------:R-:W-:Y:S01]  /*1600*/  LOP3.LUT R4, R9, 0x30, R10, 0xf8, !PT ;  /* 0x0000003009047812 */ /* 0x000fe200078ef80a */
[----:B------:R-:W-:Y:S01]  /*1610*/  IMAD R8, R8, 0x2, R5 ;  /* 0x0000000208087824 */ /* 0x000fe200078e0205 */
[----:B------:R-:W-:Y:S01]  /*1620*/  LOP3.LUT R3, R6, 0xfffffffe, RZ, 0xc0, !PT ;  /* 0xfffffffe06037812 */ /* 0x000fe200078ec0ff */
[----:B------:R-:W-:Y:S01]  /*1630*/  ULDC.64 UR4, c[0x0][0x240] ;  /* 0x0000900000047ab9 */ /* 0x000fe20000000a00 */
[C---:B------:R-:W-:Y:S01]  /*1640*/  LOP3.LUT R9, R224.reuse, R2, R9, 0x1e, !PT ;  /* 0x00000002e0097212 */ /* 0x040fe200078e1e09 */
[----:B------:R-:W-:Y:S01]  /*1650*/  UIMAD UR4, UR22, UR4, URZ ;  /* 0x00000004160472a4 */ /* 0x000fe2000f8e023f */
[----:B------:R-:W-:Y:S01]  /*1660*/  LOP3.LUT R224, R224, R4, R2, 0x1e, !PT ;  /* 0x00000004e0e07212 */ /* 0x000fe200078e1e02 */
[----:B------:R-:W-:Y:S01]  /*1670*/  IMAD.IADD R3, R225, 0x1, -R3 ;  /* 0x00000001e1037824 */ /* 0x000fe200078e0a03 */
[--C-:B------:R-:W-:Y:S01]  /*1680*/  SHF.R.S32.HI R4, RZ, 0x2, R0.reuse ;  /* 0x00000002ff047819 */ /* 0x100fe20000011400 */
[----:B------:R-:W-:Y:S01]  /*1690*/  UIMAD UR4, UR23, UR5, UR4 ;  /* 0x00000005170472a4 */ /* 0x000fe2000f8e0204 */
[----:B------:R-:W-:Y:S01]  /*16a0*/  SHF.R.S32.HI R0, RZ, 0x1f, R0 ;  /* 0x0000001fff007819 */ /* 0x000fe20000011400 */
[----:B------:R-:W-:Y:S01]  /*16b0*/  IMAD R236, R3, -0x8, R236 ;  /* 0xfffffff803ec7824 */ /* 0x000fe200078e02ec */
[----:B------:R-:W-:Y:S01]  /*16c0*/  SHF.R.S32.HI R3, RZ, 0x1f, R11 ;  /* 0x0000001fff037819 */ /* 0x000fe2000001140b */
[----:B------:R-:W-:Y:S01]  /*16d0*/  IMAD R225, R19, 0x2, R225 ;  /* 0x0000000213e17824 */ /* 0x000fe200078e02e1 */
[----:B------:R-:W-:Y:S01]  /*16e0*/  LEA.HI R0, R0, R4, RZ, 0x3 ;  /* 0x0000000400007211 */ /* 0x000fe200078f18ff */
[----:B------:R-:W-:Y:S01]  /*16f0*/  UIADD3 UR7, UR13, 0x7f, URZ ;  /* 0x0000007f0d077890 */ /* 0x000fe2000fffe03f */
[----:B------:R-:W-:Y:S01]  /*1700*/  R2P PR, R27, 0x6 ;  /* 0x000000061b007804 */ /* 0x000fe20000000000 */
[----:B------:R-:W-:Y:S01]  /*1710*/  IMAD.U32 R225, R225, 0x200, R9 ;  /* 0x00000200e1e17824 */ /* 0x000fe200078e0009 */
[----:B------:R-:W-:Y:S01]  /*1720*/  LOP3.LUT R2, R0, 0xfffffff8, RZ, 0xc0, !PT ;  /* 0xfffffff800027812 */ /* 0x000fe200078ec0ff */
[----:B------:R-:W-:Y:S01]  /*1730*/  USHF.R.S32.HI UR6, URZ, 0x1f, UR7 ;  /* 0x0000001f3f067899 */ /* 0x000fe20008011407 */
[----:B------:R-:W-:Y:S01]  /*1740*/  LEA.HI R0, R3, R11, RZ, 0x2 ;  /* 0x0000000b03007211 */ /* 0x000fe200078f10ff */
[----:B------:R-:W-:Y:S01]  /*1750*/  IMAD.SHL.U32 R225, R225, 0x2, RZ ;  /* 0x00000002e1e17824 */ /* 0x000fe200078e00ff */
[----:B------:R-:W-:Y:S01]  /*1760*/  SHF.R.S32.HI R17, RZ, 0x1f, R16 ;  /* 0x0000001fff117819 */ /* 0x000fe20000011410 */
[----:B------:R-:W-:Y:S01]  /*1770*/  IMAD.IADD R4, R4, 0x1, -R2 ;  /* 0x0000000104047824 */ /* 0x000fe200078e0a02 */
[C---:B------:R-:W-:Y:S01]  /*1780*/  LEA.HI.SX32 R5, R0.reuse, R10, 0x1e ;  /* 0x0000000a00057211 */ /* 0x040fe200078ff2ff */
[----:B------:R-:W-:Y:S01]  /*1790*/  IMAD R224, R19, 0x200, R224 ;  /* 0x0000020013e07824 */ /* 0x000fe200078e02e0 */
[----:B------:R-:W-:Y:S01]  /*17a0*/  LOP3.LUT R0, R0, 0xfffffffc, RZ, 0xc0, !PT ;  /* 0xfffffffc00007812 */ /* 0x000fe200078ec0ff */
[----:B------:R-:W-:Y:S01]  /*17b0*/  IMAD.WIDE.U32 R6, R28, c[0x0][0x238], R16 ;  /* 0x00008e001c067a25 */ /* 0x000fe200078e0010 */
[----:B------:R-:W-:Y:S01]  /*17c0*/  SEL R227, R230, 0xffffffe0, !P1 ;  /* 0xffffffe0e6e37807 */ /* 0x000fe20004800000 */
[----:B------:R1:W-:Y:S01]  /*17d0*/  STL [R1+0x2c], R5 ;  /* 0x00002c0501007387 */ /* 0x0003e20000100800 */
[----:B------:R-:W-:Y:S01]  /*17e0*/  SEL R226, R239, 0xffffffc0, !P2 ;  /* 0xffffffc0efe27807 */ /* 0x000fe20005000000 */
[----:B------:R-:W-:Y:S01]  /*17f0*/  IMAD.MOV.U32 R2, RZ, RZ, R6 ;  /* 0x000000ffff027224 */ /* 0x000fe200078e0006 */
[----:B------:R-:W-:Y:S01]  /*1800*/  R2P PR, R4, 0x6 ;  /* 0x0000000604007804 */ /* 0x000fe20000000000 */
[----:B------:R-:W-:Y:S01]  /*1810*/  IMAD.IADD R3, R7, 0x1, R12 ;  /* 0x0000000107037824 */ /* 0x000fe200078e020c */
[C---:B------:R-:W-:Y:S01]  /*1820*/  SEL R196, R239.reuse, 0xffffffc0, !P0 ;  /* 0xffffffc0efc47807 */ /* 0x040fe20004000000 */
[----:B------:R-:W-:Y:S01]  /*1830*/  IMAD.U32 R6, RZ, RZ, UR23 ;  /* 0x00000017ff067e24 */ /* 0x000fe2000f8e00ff */
[----:B------:R-:W-:Y:S01]  /*1840*/  ULEA.HI UR6, UR6, UR7, URZ, 0x7 ;  /* 0x0000000706067291 */ /* 0x000fe2000f8f383f */
[----:B------:R-:W-:Y:S01]  /*1850*/  SEL R239, R239, 0xffffffc0, !P2 ;  /* 0xffffffc0efef7807 */ /* 0x000fe20005000000 */
[C---:B------:R-:W-:Y:S01]  /*1860*/  IMAD.IADD R226, R225.reuse, 0x1, R226 ;  /* 0x00000001e1e27824 */ /* 0x040fe200078e02e2 */
[----:B------:R-:W-:Y:S01]  /*1870*/  CS2R R190, SRZ ;  /* 0x0000000000be7805 */ /* 0x000fe2000001ff00 */
[----:B------:R-:W-:Y:S01]  /*1880*/  IMAD.WIDE.U32 R12, R6, c[0x0][0x240], R2 ;  /* 0x00009000060c7a25 */ /* 0x000fe200078e0002 */
[----:B------:R-:W-:Y:S01]  /*1890*/  CS2R R188, SRZ ;  /* 0x0000000000bc7805 */ /* 0x000fe2000001ff00 */
[----:B------:R-:W-:Y:S01]  /*18a0*/  CS2R R194, SRZ ;  /* 0x0000000000c27805 */ /* 0x000fe2000001ff00 */
[----:B------:R-:W-:Y:S01]  /*18b0*/  CS2R R192, SRZ ;  /* 0x0000000000c07805 */ /* 0x000fe2000001ff00 */
[----:B------:R-:W-:Y:S01]  /*18c0*/  IMAD.IADD R228, R225, 0x1, R227 ;  /* 0x00000001e1e47824 */ /* 0x000fe200078e02e3 */
[----:B------:R2:W-:Y:S01]  /*18d0*/  STL.64 [R1+0x20], R12 ;  /* 0x0000200c01007387 */ /* 0x0005e20000100a00 */
        /* <DEDUP_REMOVED lines=8> */
[----:B-1----:R-:W-:Y:S01]  /*1960*/  IMAD.IADD R5, R11, 0x1, -R0 ;  /* 0x000000010b057824 */ /* 0x002fe200078e0a00 */
[----:B------:R-:W-:Y:S01]  /*1970*/  CS2R R170, SRZ ;  /* 0x0000000000aa7805 */ /* 0x000fe2000001ff00 */
[----:B------:R-:W-:Y:S01]  /*1980*/  IMAD.SHL.U32 R0, R4, 0x40, RZ ;  /* 0x0000004004007824 */ /* 0x000fe200078e00ff */
[----:B------:R-:W-:Y:S01]  /*1990*/  CS2R R168, SRZ ;  /* 0x0000000000a87805 */ /* 0x000fe2000001ff00 */
[----:B------:R-:W-:Y:S01]  /*19a0*/  IMAD R236, R5, -0x2, R236 ;  /* 0xfffffffe05ec7824 */ /* 0x000fe200078e02ec */
[----:B------:R-:W-:Y:S01]  /*19b0*/  CS2R R166, SRZ ;  /* 0x0000000000a67805 */ /* 0x000fe2000001ff00 */
[----:B------:R-:W-:Y:S01]  /*19c0*/  CS2R R164, SRZ ;  /* 0x0000000000a47805 */ /* 0x000fe2000001ff00 */
[----:B------:R-:W-:Y:S01]  /*19d0*/  LOP3.LUT R0, R0, 0x1c0, RZ, 0xc0, !PT ;  /* 0x000001c000007812 */ /* 0x000fe200078ec0ff */
[----:B------:R-:W-:Y:S01]  /*19e0*/  CS2R R158, SRZ ;  /* 0x00000000009e7805 */ /* 0x000fe2000001ff00 */
[----:B------:R-:W-:Y:S01]  /*19f0*/  CS2R R156, SRZ ;  /* 0x00000000009c7805 */ /* 0x000fe2000001ff00 */
[----:B------:R-:W-:Y:S01]  /*1a00*/  CS2R R162, SRZ ;  /* 0x0000000000a27805 */ /* 0x000fe2000001ff00 */
[----:B------:R-:W-:Y:S01]  /*1a10*/  SHF.R.U32.HI R4, RZ, 0x3, R0 ;  /* 0x00000003ff047819 */ /* 0x000fe20000011600 */
[----:B------:R-:W-:Y:S01]  /*1a20*/  CS2R R160, SRZ ;  /* 0x0000000000a07805 */ /* 0x000fe2000001ff00 */
[----:B------:R-:W-:Y:S01]  /*1a30*/  CS2R R154, SRZ ;  /* 0x00000000009a7805 */ /* 0x000fe2000001ff00 */
[----:B------:R-:W-:Y:S01]  /*1a40*/  CS2R R152, SRZ ;  /* 0x0000000000987805 */ /* 0x000fe2000001ff00 */
[----:B------:R-:W-:Y:S01]  /*1a50*/  LOP3.LUT R0, R4, R0, R18, 0x1e, !PT ;  /* 0x0000000004007212 */ /* 0x000fe200078e1e12 */
[----:B------:R-:W-:Y:S01]  /*1a60*/  CS2R R150, SRZ ;  /* 0x0000000000967805 */ /* 0x000fe2000001ff00 */
[----:B------:R-:W-:Y:S01]  /*1a70*/  CS2R R148, SRZ ;  /* 0x0000000000947805 */ /* 0x000fe2000001ff00 */
[----:B------:R-:W-:Y:S01]  /*1a80*/  CS2R R142, SRZ ;  /* 0x00000000008e7805 */ /* 0x000fe2000001ff00 */
[----:B------:R-:W-:Y:S01]  /*1a90*/  CS2R R140, SRZ ;  /* 0x00000000008c7805 */ /* 0x000fe2000001ff00 */
[----:B------:R-:W-:Y:S01]  /*1aa0*/  IMAD.IADD R0, R8, 0x1, R0 ;  /* 0x0000000108007824 */ /* 0x000fe200078e0200 */
[----:B------:R-:W-:Y:S01]  /*1ab0*/  CS2R R146, SRZ ;  /* 0x0000000000927805 */ /* 0x000fe2000001ff00 */
[----:B------:R-:W-:Y:S01]  /*1ac0*/  CS2R R144, SRZ ;  /* 0x0000000000907805 */ /* 0x000fe2000001ff00 */
[----:B------:R-:W-:Y:S01]  /*1ad0*/  CS2R R138, SRZ ;  /* 0x00000000008a7805 */ /* 0x000fe2000001ff00 */
[----:B------:R-:W-:Y:S01]  /*1ae0*/  CS2R R136, SRZ ;  /* 0x0000000000887805 */ /* 0x000fe2000001ff00 */
[----:B------:R-:W-:Y:S01]  /*1af0*/  LEA R237, R0, 0x18880, 0x1 ;  /* 0x0001888000ed7811 */ /* 0x000fe200078e08ff */
[----:B------:R-:W-:Y:S01]  /*1b00*/  CS2R R134, SRZ ;  /* 0x0000000000867805 */ /* 0x000fe2000001ff00 */
[----:B------:R-:W-:Y:S01]  /*1b10*/  IADD3 R0, R13, UR4, RZ ;  /* 0x000000040d007c10 */ /* 0x000fe2000fffe0ff */
[----:B------:R-:W-:Y:S01]  /*1b20*/  CS2R R132, SRZ ;  /* 0x0000000000847805 */ /* 0x000fe2000001ff00 */
[C---:B------:R-:W-:Y:S01]  /*1b30*/  IADD3 R238, R237.reuse, 0x20, RZ ;  /* 0x00000020edee7810 */ /* 0x040fe20007ffe0ff */
[C---:B------:R-:W-:Y:S01]  /*1b40*/  IMAD.IADD R240, R237.reuse, 0x1, R239 ;  /* 0x00000001edf07824 */ /* 0x040fe200078e02ef */
[----:B------:R-:W-:Y:S01]  /*1b50*/  @P1 IADD3 R238, R237, -0x20, RZ ;  /* 0xffffffe0edee1810 */ /* 0x000fe20007ffe0ff */
[----:B------:R2:W-:Y:S01]  /*1b60*/  STL [R1], R0 ;  /* 0x0000000001007387 */ /* 0x0005e20000100800 */
[----:B------:R-:W-:Y:S01]  /*1b70*/  SEL R230, R230, 0xffffffe0, !P3 ;  /* 0xffffffe0e6e67807 */ /* 0x000fe20005800000 */
[----:B------:R-:W-:Y:S01]  /*1b80*/  IMAD.SHL.U32 R224, R224, 0x2, RZ ;  /* 0x00000002e0e07824 */ /* 0x000fe200078e00ff */
[----:B------:R-:W-:Y:S01]  /*1b90*/  ULDC UR11, c[0x0][0x188] ;  /* 0x00006200000b7ab9 */ /* 0x000fe20000000800 */
[----:B------:R-:W-:Y:S01]  /*1ba0*/  IMAD.IADD R227, R227, 0x1, R226 ;  /* 0x00000001e3e37824 */ /* 0x000fe200078e02e2 */
[----:B------:R-:W-:Y:S01]  /*1bb0*/  ULDC UR10, c[0x0][0x278] ;  /* 0x00009e00000a7ab9 */ /* 0x000fe20000000800 */
[----:B------:R-:W-:Y:S01]  /*1bc0*/  IMAD.IADD R239, R239, 0x1, R238 ;  /* 0x00000001efef7824 */ /* 0x000fe200078e02ee */
[----:B------:R-:W-:-:S02]  /*1bd0*/  ULDC UR9, c[0x0][0x290] ;  /* 0x0000a40000097ab9 */ /* 0x000fc40000000800 */
[----:B------:R-:W-:Y:S02]  /*1be0*/  ULDC UR8, c[0x0][0x218] ;  /* 0x0000860000087ab9 */ /* 0x000fe40000000800 */
[----:B------:R-:W-:Y:S02]  /*1bf0*/  UMOV UR29, URZ ;  /* 0x0000003f001d7c82 */ /* 0x000fe40008000000 */
[----:B------:R-:W-:Y:S02]  /*1c00*/  UMOV UR28, 0x1 ;  /* 0x00000001001c7882 */ /* 0x000fe40000000000 */
[----:B------:R-:W-:Y:S02]  /*1c10*/  UMOV UR27, URZ ;  /* 0x0000003f001b7c82 */ /* 0x000fe40008000000 */
[----:B------:R-:W-:Y:S02]  /*1c20*/  UMOV UR5, URZ ;  /* 0x0000003f00057c82 */ /* 0x000fe40008000000 */
[----:B------:R-:W-:-:S02]  /*1c30*/  UIMAD UR11, UR23, UR11, URZ ;  /* 0x0000000b170b72a4 */ /* 0x000fc4000f8e023f */
[----:B------:R-:W-:Y:S02]  /*1c40*/  UIMAD UR10, UR23, UR10, URZ ;  /* 0x0000000a170a72a4 */ /* 0x000fe4000f8e023f */
[----:B------:R-:W-:Y:S02]  /*1c50*/  UIMAD UR9, UR23, UR9, URZ ;  /* 0x00000009170972a4 */ /* 0x000fe4000f8e023f */
[----:B------:R-:W-:Y:S02]  /*1c60*/  UIMAD UR8, UR23, UR8, URZ ;  /* 0x00000008170872a4 */ /* 0x000fe4000f8e023f */
[----:B------:R-:W-:Y:S02]  /*1c70*/  USHF.R.S32.HI UR26, URZ, 0x7, UR6 ;  /* 0x000000073f1a7899 */ /* 0x000fe40008011406 */
[----:B--2---:R-:W-:Y:S02]  /*1c80*/  ULDC UR12, c[0x0][0x168] ;  /* 0x00005a00000c7ab9 */ /* 0x004fe40000000800 */
.L_x_942:
[----:B------:R-:W-:Y:S04]  /*1c90*/  DEPBAR.LE SB0, 0x1 ;  /* 0x000080400000791a */ /* 0x000fe80000000000 */
[----:B------:R-:W-:Y:S01]  /*1ca0*/  BAR.SYNC.DEFER_BLOCKING 0x0 ;  /* 0x0000000000007b1d */ /* 0x000fe20000010000 */
[----:B------:R-:W-:Y:S01]  /*1cb0*/  USHF.L.U32 UR4, UR5, 0xd, URZ ;  /* 0x0000000d05047899 */ /* 0x000fe2000800063f */
[----:B------:R-:W-:Y:S01]  /*1cc0*/  IMAD.U32 R3, RZ, RZ, UR5 ;  /* 0x00000005ff037e24 */ /* 0x000fe2000f8e00ff */
[----:B------:R-:W-:Y:S04]  /*1cd0*/  UIADD3 UR30, UR29, 0x1, URZ ;  /* 0x000000011d1e7890 */ /* 0x000fe8000fffe03f */
[----:B------:R-:W-:Y:S01]  /*1ce0*/  IADD3 R0, R231, UR4, RZ ;  /* 0x00000004e7007c10 */ /* 0x000fe2000fffe0ff */
[----:B------:R-:W-:Y:S04]  /*1cf0*/  UISETP.GE.AND UP0, UPT, UR30, UR26, UPT ;  /* 0x0000001a1e00728c */ /* 0x000fe8000bf06270 */
[----:B------:R-:W-:Y:S02]  /*1d00*/  IMAD.SHL.U32 R0, R0, 0x2, RZ ;  /* 0x0000000200007824 */ /* 0x000fe400078e00ff */
[----:B------:R-:W-:Y:S02]  /*1d10*/  PLOP3.LUT P1, PT, PT, PT, UP0, 0x80, 0x0 ;  /* 0x000000000000781c */ /* 0x000fe40003f2f008 */
        /* <DEDUP_REMOVED lines=8> */
[----:B------:R-:W3:Y:S05]  /*1da0*/  LDSM.16.M88.4 R68, [R225+0x3080] ;  /* 0x00308000e144783b */ /* 0x000eea0000000200 */
[----:B------:R-:W-:Y:S05]  /*1db0*/  LDSM.16.M88.4 R76, [R228+0x80] ;  /* 0x00008000e44c783b */ /* 0x000fea0000000200 */
[----:B------:R-:W3:Y:S05]  /*1dc0*/  LDSM.16.M88.4 R72, [R208+0x8080] ;  /* 0x00808000d048783b */ /* 0x000eea0000000200 */
[----:B------:R-:W4:Y:S01]  /*1dd0*/  LDSM.16.M88.4 R80, [R208+0xa080] ;  /* 0x00a08000d050783b */ /* 0x000f220000000200 */
[-C--:B-1----:R-:W-:Y:S04]  /*1de0*/  HMMA.16816.F32.BF16 R4, R64, R16.reuse, RZ ;  /* 0x000000104004723c */ /* 0x082fe800000418ff */
[----:B------:R-:W1:Y:S05]  /*1df0*/  LDSM.16.M88.4 R84, [R228+0x1080] ;  /* 0x00108000e454783b */ /* 0x000e6a0000000200 */
[----:B------:R-:W5:Y:S01]  /*1e00*/  LDL R120, [R1+0x2c] ;  /* 0x00002c0001787983 */ /* 0x000f620000100800 */
        /* <DEDUP_REMOVED lines=11> */
[----:B------:R-:W-:Y:S05]  /*1ec0*/  LDSM.16.M88.4 R112, [R227+0x80] ;  /* 0x00008000e370783b */ /* 0x000fea0000000200 */
[-C--:B------:R-:W-:Y:S08]  /*1ed0*/  HMMA.16816.F32.BF16 R28, R60, R34.reuse, RZ ;  /* 0x000000223c1c723c */ /* 0x080ff000000418ff */
[C---:B------:R-:W-:Y:S08]  /*1ee0*/  HMMA.16816.F32.BF16 R32, R64.reuse, R34, RZ ;  /* 0x000000224020723c */ /* 0x040ff000000418ff */
[-C--:B----4-:R-:W-:Y:S08]  /*1ef0*/  HMMA.16816.F32.BF16 R36, R64, R48.reuse, RZ ;  /* 0x000000304024723c */ /* 0x090ff000000418ff */
[C---:B------:R-:W-:Y:S08]  /*1f00*/  HMMA.16816.F32.BF16 R40, R60.reuse, R48, RZ ;  /* 0x000000303c28723c */ /* 0x040ff000000418ff */
[-C--:B------:R-:W-:Y:S08]  /*1f10*/  HMMA.16816.F32.BF16 R44, R60, R50.reuse, RZ ;  /* 0x000000323c2c723c */ /* 0x080ff000000418ff */
[C---:B------:R-:W-:Y:S08]  /*1f20*/  HMMA.16816.F32.BF16 R48, R64.reuse, R50, RZ ;  /* 0x000000324030723c */ /* 0x040ff000000418ff */
[-C--:B------:R-:W-:Y:S08]  /*1f30*/  HMMA.16816.F32.BF16 R52, R64, R68.reuse, RZ ;  /* 0x000000444034723c */ /* 0x080ff000000418ff */
        /* <DEDUP_REMOVED lines=24> */
[----:B------:R-:W1:Y:S07]  /*20c0*/  LDSM.16.M88.4 R72, [R227+0x2080] ;  /* 0x00208000e348783b */ /* 0x000e6e0000000200 */
[-C--:B------:R-:W-:Y:S08]  /*20d0*/  HMMA.16816.F32.BF16 R4, R92, R96.reuse, R4 ;  /* 0x000000605c04723c */ /* 0x080ff00000041804 */
[C---:B------:R-:W-:Y:S08]  /*20e0*/  HMMA.16816.F32.BF16 R8, R100.reuse, R96, R8 ;  /* 0x000000606408723c */ /* 0x040ff00000041808 */
[-C--:B------:R-:W-:Y:S08]  /*20f0*/  HMMA.16816.F32.BF16 R12, R100, R98.reuse, R12 ;  /* 0x00000062640c723c */ /* 0x080ff0000004180c */
[C---:B------:R-:W-:Y:S08]  /*2100*/  HMMA.16816.F32.BF16 R16, R92.reuse, R98, R16 ;  /* 0x000000625c10723c */ /* 0x040ff00000041810 */
[-C--:B---3--:R-:W-:Y:S08]  /*2110*/  HMMA.16816.F32.BF16 R20, R92, R76.reuse, R20 ;  /* 0x0000004c5c14723c */ /* 0x088ff00000041814 */
[C---:B------:R-:W-:Y:S08]  /*2120*/  HMMA.16816.F32.BF16 R24, R100.reuse, R76, R24 ;  /* 0x0000004c6418723c */ /* 0x040ff00000041818 */
[-C--:B------:R-:W-:Y:S04]  /*2130*/  HMMA.16816.F32.BF16 R28, R100, R78.reuse, R28 ;  /* 0x0000004e641c723c */ /* 0x080fe8000004181c */
[----:B-----5:R-:W-:Y:S04]  /*2140*/  LEA R3, R3, R120, 0x7 ;  /* 0x0000007803037211 */ /* 0x020fe800078e38ff */
[C---:B------:R-:W-:Y:S01]  /*2150*/  HMMA.16816.F32.BF16 R32, R92.reuse, R78, R32 ;  /* 0x0000004e5c20723c */ /* 0x040fe20000041820 */
[----:B------:R-:W3:Y:S03]  /*2160*/  LDSM.16.M88.4 R76, [R227+0x3080] ;  /* 0x00308000e34c783b */ /* 0x000ee60000000200 */
[----:B------:R-:W-:Y:S04]  /*2170*/  IMAD.SHL.U32 R235, R3, 0x4, RZ ;  /* 0x0000000403eb7824 */ /* 0x000fe800078e00ff */
[-C--:B------:R-:W-:Y:S01]  /*2180*/  HMMA.16816.F32.BF16 R36, R92, R104.reuse, R36 ;  /* 0x000000685c24723c */ /* 0x080fe20000041824 */
[----:B------:R1:W1:Y:S05]  /*2190*/  LDS R3, [R235+0x18080] ;  /* 0x01808000eb037984 */ /* 0x00026a0000000800 */
[----:B------:R1:W1:Y:S02]  /*21a0*/  LDS R232, [R235+0x180a0] ;  /* 0x0180a000ebe87984 */ /* 0x0002640000000800 */
[C---:B------:R-:W-:Y:S03]  /*21b0*/  HMMA.16816.F32.BF16 R40, R100.reuse, R104, R40 ;  /* 0x000000686428723c */ /* 0x040fe60000041828 */
[----:B------:R1:W1:Y:S05]  /*21c0*/  LDS R233, [R235+0x18180] ;  /* 0x01818000ebe97984 */ /* 0x00026a0000000800 */
[-C--:B------:R-:W-:Y:S01]  /*21d0*/  HMMA.16816.F32.BF16 R44, R100, R106.reuse, R44 ;  /* 0x0000006a642c723c */ /* 0x080fe2000004182c */
[----:B------:R1:W1:Y:S01]  /*21e0*/  LDS R234, [R235+0x181a0] ;  /* 0x0181a000ebea7984 */ /* 0x0002620000000800 */
[----:B------:R-:W-:Y:S04]  /*21f0*/  DEPBAR.LE SB0, 0x1 ;  /* 0x000080400000791a */ /* 0x000fe80000000000 */
[----:B------:R-:W-:Y:S02]  /*2200*/  BAR.SYNC.DEFER_BLOCKING 0x0 ;  /* 0x0000000000007b1d */ /* 0x000fe40000010000 */
        /* <DEDUP_REMOVED lines=25> */
[-C--:B------:R-:W-:Y:S08]  /*23a0*/  HMMA.16816.F32.BF16 R36, R84, R72.reuse, R36 ;  /* 0x000000485424723c */ /* 0x080ff00000041824 */
        /* <DEDUP_REMOVED lines=8> */
[----:B-12-4-:R-:W-:Y:S01]  /*2430*/  IMAD.U32 R78, RZ, RZ, UR29 ;  /* 0x0000001dff4e7e24 */ /* 0x016fe2000f8e00ff */
[----:B------:R-:W2:Y:S01]  /*2440*/  LDL.64 R94, [R1+0x18] ;  /* 0x00001800015e7983 */ /* 0x000ea20000100a00 */
[----:B------:R-:W-:Y:S02]  /*2450*/  USHF.R.S32.HI UR4, URZ, 0x1f, UR30 ;  /* 0x0000001f3f047899 */ /* 0x000fe4000801141e */
[----:B------:R-:W-:Y:S01]  /*2460*/  ULDC.64 UR6, c[0x0][0x178] ;  /* 0x00005e0000067ab9 */ /* 0x000fe20000000a00 */
[----:B------:R-:W3:Y:S01]  /*2470*/  LDL.64 R92, [R1+0x8] ;  /* 0x00000800015c7983 */ /* 0x000ee20000100a00 */
[----:B------:R-:W-:Y:S01]  /*2480*/  @!P4 LEA R78, R78, 0x80, 0x7 ;  /* 0x000000804e4ec811 */ /* 0x000fe200078e38ff */
[----:B------:R-:W-:Y:S02]  /*2490*/  UIMAD.WIDE.U32 UR32, UR30, UR6, URZ ;  /* 0x000000061e2072a5 */ /* 0x000fe4000f8e003f */
[----:B------:R-:W4:Y:S01]  /*24a0*/  LDL.64 R88, [R1+0x10] ;  /* 0x0000100001587983 */ /* 0x000f220000100a00 */
[----:B------:R-:W-:Y:S03]  /*24b0*/  UIMAD UR4, UR4, UR6, URZ ;  /* 0x00000006040472a4 */ /* 0x000fe6000f8e023f */
[----:B------:R-:W-:Y:S01]  /*24c0*/  IMAD.U32 R74, RZ, RZ, UR32 ;  /* 0x00000020ff4a7e24 */ /* 0x000fe2000f8e00ff */
[----:B------:R-:W5:Y:S01]  /*24d0*/  LDL R91, [R1+0x30] ;  /* 0x00003000015b7983 */ /* 0x000f620000100800 */
[----:B------:R-:W-:Y:S02]  /*24e0*/  UIMAD UR4, UR30, UR7, UR4 ;  /* 0x000000071e0472a4 */ /* 0x000fe4000f8e0204 */
[----:B------:R-:W-:Y:S01]  /*24f0*/  UIMAD UR30, UR30, -0x80, UR12 ;  /* 0xffffff801e1e78a4 */ /* 0x000fe2000f8e020c */
[----:B------:R-:W5:Y:S01]  /*2500*/  LDL R90, [R1+0x38] ;  /* 0x00003800015a7983 */ /* 0x000f620000100800 */
[----:B------:R-:W-:Y:S03]  /*2510*/  UIADD3 UR4, UR33, UR4, URZ ;  /* 0x0000000421047290 */ /* 0x000fe6000fffe03f */
[----:B------:R-:W1:Y:S01]  /*2520*/  S2R R75, SR_CTAID.Y ;  /* 0x00000000004b7919 */ /* 0x000e620000002600 */
[----:B--2---:R-:W-:Y:S01]  /*2530*/  IMAD.MOV.U32 R68, RZ, RZ, R94 ;  /* 0x000000ffff447224 */ /* 0x004fe200078e005e */
[----:B-1----:R-:W-:Y:S01]  /*2540*/  SHF.R.S32.HI R72, RZ, 0x1f, R75 ;  /* 0x0000001fff487819 */ /* 0x002fe2000001144b */
[----:B------:R-:W-:Y:S02]  /*2550*/  IMAD.MOV.U32 R69, RZ, RZ, R95 ;  /* 0x000000ffff457224 */ /* 0x000fe400078e005f */
[----:B---3--:R-:W-:Y:S02]  /*2560*/  IMAD R70, R92, c[0x0][0x178], RZ ;  /* 0x00005e005c467a24 */ /* 0x008fe400078e02ff */
[----:B------:R-:W-:Y:S02]  /*2570*/  IMAD R71, R72, c[0x0][0x180], RZ ;  /* 0x0000600048477a24 */ /* 0x000fe400078e02ff */
[C---:B------:R-:W-:Y:S04]  /*2580*/  IMAD.WIDE.U32 R68, R75.reuse, c[0x0][0x180], R68 ;  /* 0x000060004b447a25 */ /* 0x040fe800078e0044 */
[----:B------:R-:W-:Y:S01]  /*2590*/  IMAD R71, R75, c[0x0][0x184], R71 ;  /* 0x000061004b477a24 */ /* 0x000fe200078e0247 */
[----:B------:R-:W-:Y:S01]  /*25a0*/  IADD3 R70, P3, P2, R70, UR11, R68 ;  /* 0x0000000b46467c10 */ /* 0x000fe2000fa7e044 */
[----:B----4-:R-:W-:Y:S02]  /*25b0*/  @!P4 IMAD.MOV.U32 R68, RZ, RZ, R88 ;  /* 0x000000ffff44c224 */ /* 0x010fe400078e0058 */
[----:B------:R-:W-:Y:S02]  /*25c0*/  IMAD.IADD R73, R69, 0x1, R71 ;  /* 0x0000000145497824 */ /* 0x000fe400078e0247 */
[----:B------:R-:W-:Y:S02]  /*25d0*/  @!P4 IMAD.MOV.U32 R69, RZ, RZ, R89 ;  /* 0x000000ffff45c224 */ /* 0x000fe400078e0059 */
[----:B------:R-:W-:Y:S01]  /*25e0*/  @!P4 IMAD R71, R72, c[0x0][0x270], RZ ;  /* 0x00009c004847ca24 */ /* 0x000fe200078e02ff */
[----:B------:R-:W-:Y:S01]  /*25f0*/  LEA R72, P1, R70, c[0x0][0x160], 0x1 ;  /* 0x0000580046487a11 */ /* 0x000fe200078208ff */
[----:B------:R-:W-:Y:S01]  /*2600*/  @!P4 IMAD.WIDE.U32 R68, R75, c[0x0][0x270], R68 ;  /* 0x00009c004b44ca25 */ /* 0x000fe200078e0044 */
[----:B-----5:R-:W-:Y:S02]  /*2610*/  IADD3.X R73, R91, UR14, R73, P3, P2 ;  /* 0x0000000e5b497c10 */ /* 0x020fe40009fe4449 */
[----:B------:R-:W-:Y:S01]  /*2620*/  LEA R72, P2, R74, R72, 0x8 ;  /* 0x000000484a487211 */ /* 0x000fe200078440ff */
[----:B------:R-:W-:Y:S01]  /*2630*/  @!P4 IMAD R71, R75, c[0x0][0x274], R71 ;  /* 0x00009d004b47ca24 */ /* 0x000fe200078e0247 */
[----:B------:R-:W-:Y:S02]  /*2640*/  IADD3 R75, -R92, UR30, RZ ;  /* 0x0000001e5c4b7c10 */ /* 0x000fe4000fffe1ff */
[----:B------:R-:W-:Y:S01]  /*2650*/  LEA.HI.X R74, R70, c[0x0][0x164], R73, 0x1, P1 ;  /* 0x00005900464a7a11 */ /* 0x000fe200008f0c49 */
[----:B------:R-:W-:Y:S01]  /*2660*/  IMAD.U32 R73, RZ, RZ, UR32 ;  /* 0x00000020ff497e24 */ /* 0x000fe2000f8e00ff */
[----:B------:R-:W-:Y:S01]  /*2670*/  ISETP.LT.OR P3, PT, R75, 0x1, P6 ;  /* 0x000000014b00780c */ /* 0x000fe20003761670 */
[----:B------:R-:W-:Y:S01]  /*2680*/  IMAD.U32 R70, RZ, RZ, UR4 ;  /* 0x00000004ff467e24 */ /* 0x000fe2000f8e00ff */
[----:B------:R-:W-:Y:S04]  /*2690*/  @!P4 IADD3 R68, P1, R68, UR10, RZ ;  /* 0x0000000a4444cc10 */ /* 0x000fe8000ff3e0ff */
[----:B------:R-:W-:Y:S01]  /*26a0*/  LEA.HI.X R73, R73, R74, R70, 0x8, P2 ;  /* 0x0000004a49497211 */ /* 0x000fe200010f4446 */
[----:B------:R-:W-:Y:S01]  /*26b0*/  IMAD.U32 R74, RZ, RZ, UR28 ;  /* 0x0000001cff4a7e24 */ /* 0x000fe2000f8e00ff */
[----:B------:R-:W-:Y:S02]  /*26c0*/  @!P4 IADD3.X R71, R69, UR16, R71, P1, !PT ;  /* 0x000000104547cc10 */ /* 0x000fe40008ffe447 */
[----:B------:R-:W-:Y:S01]  /*26d0*/  @!P4 LEA R76, P1, R68, c[0x0][0x258], 0x2 ;  /* 0x00009600444cca11 */ /* 0x000fe200078210ff */
[----:B------:R-:W-:Y:S01]  /*26e0*/  IMAD R74, R74, 0x4000, R90 ;  /* 0x000040004a4a7824 */ /* 0x000fe200078e025a */
[----:B------:R-:W-:Y:S02]  /*26f0*/  IADD3 R70, P2, R72, UR19, RZ ;  /* 0x0000001348467c10 */ /* 0x000fe4000ff5e0ff */
[----:B------:R-:W-:Y:S02]  /*2700*/  @!P4 LEA.HI.X R77, R68, c[0x0][0x25c], R71, 0x2, P1 ;  /* 0x00009700444dca11 */ /* 0x000fe400008f1447 */
[----:B------:R-:W-:Y:S01]  /*2710*/  @!PT LDS RZ, [RZ] ;  /* 0x00000000fffff984 */ /* 0x000fe20000000800 */
[----:B------:R-:W-:Y:S01]  /*2720*/  @!PT LDS RZ, [RZ] ;  /* 0x00000000fffff984 */ /* 0x000fe20000000800 */
[----:B------:R-:W-:Y:S01]  /*2730*/  @!PT LDS RZ, [RZ] ;  /* 0x00000000fffff984 */ /* 0x000fe20000000800 */
[----:B------:R1:W-:Y:S01]  /*2740*/  LDGSTS.E.BYPASS.LTC128B.128 [R74], [R72.64], !P3 ;  /* 0x00000000484a7fae */ /* 0x0003e2000d901d58 */
[----:B------:R-:W-:Y:S02]  /*2750*/  ISETP.LT.OR P3, PT, R75, 0x21, P6 ;  /* 0x000000214b00780c */ /* 0x000fe40003761670 */
[----:B------:R-:W-:Y:S01]  /*2760*/  IADD3.X R71, R73, UR18, RZ, P2, !PT ;  /* 0x0000001249477c10 */ /* 0x000fe200097fe4ff */
[----:B------:R-:W-:Y:S01]  /*2770*/  @!P4 IMAD.WIDE R76, R78, 0x4, R76 ;  /* 0x000000044e4cc825 */ /* 0x000fe200078e024c */
[----:B------:R-:W-:Y:S04]  /*2780*/  IADD3 R68, P1, R70, UR19, RZ ;  /* 0x0000001346447c10 */ /* 0x000fe8000ff3e0ff */
[----:B------:R-:W-:Y:S02]  /*2790*/  IADD3.X R69, R71, UR18, RZ, P1, !PT ;  /* 0x0000001247457c10 */ /* 0x000fe40008ffe4ff */
[----:B------:R-:W-:Y:S03]  /*27a0*/  ISETP.LT.OR P1, PT, R75, 0x41, P6 ;  /* 0x000000414b00780c */ /* 0x000fe60003721670 */
[----:B------:R2:W-:Y:S10]  /*27b0*/  LDGSTS.E.BYPASS.LTC128B.128 [R74+0x1000], [R70.64], !P3 ;  /* 0x01000000464a7fae */ /* 0x0005f4000d901d58 */
[----:B------:R3:W-:Y:S01]  /*27c0*/  LDGSTS.E.BYPASS.LTC128B.128 [R74+0x2000], [R68.64], !P1 ;  /* 0x02000000444a7fae */ /* 0x0007e2000c901d58 */
[----:B-1----:R-:W-:Y:S04]  /*27d0*/  IADD3 R72, P2, R68, UR19, RZ ;  /* 0x0000001344487c10 */ /* 0x002fe8000ff5e0ff */
[----:B------:R-:W-:Y:S02]  /*27e0*/  IADD3.X R73, R69, UR18, RZ, P2, !PT ;  /* 0x0000001245497c10 */ /* 0x000fe400097fe4ff */
[----:B------:R-:W-:Y:S01]  /*27f0*/  ISETP.LT.OR P2, PT, R75, 0x61, P6 ;  /* 0x000000614b00780c */ /* 0x000fe20003741670 */
[----:B------:R-:W-:Y:S04]  /*2800*/  IMAD.U32 R75, RZ, RZ, UR28 ;  /* 0x0000001cff4b7e24 */ /* 0x000fe8000f8e00ff */
[----:B------:R-:W-:Y:S04]  /*2810*/  @!P4 IMAD R75, R75, 0x80, R88 ;  /* 0x000000804b4bc824 */ /* 0x000fe800078e0258 */
[----:B--2---:R-:W-:Y:S04]  /*2820*/  @!P4 IMAD.SHL.U32 R70, R75, 0x4, RZ ;  /* 0x000000044b46c824 */ /* 0x004fe800078e00ff */
[----:B------:R3:W-:Y:S04]  /*2830*/  LDGSTS.E.BYPASS.LTC128B.128 [R74+0x3000], [R72.64], !P2 ;  /* 0x03000000484a7fae */ /* 0x0007e8000d101d58 */
[----:B------:R3:W-:Y:S02]  /*2840*/  @!P4 LDGSTS.E.BYPASS.LTC128B.128 [R70+0x18080], [R76.64] ;  /* 0x180800004c46cfae */ /* 0x0007e4000b901d58 */
.L_x_940:
[-C--:B-1234-:R-:W-:Y:S01]  /*2850*/  HMMA.16816.F32.BF16 R68, R128, R80.reuse, RZ ;  /* 0x000000508044723c */ /* 0x09efe200000418ff */
[----:B------:R-:W0:Y:S01]  /*2860*/  LDGDEPBAR ;  /* 0x00000000000079af */ /* 0x000e220000000000 */
[----:B------:R-:W-:Y:S01]  /*2870*/  USHF.L.U32 UR4, UR5, 0xd, URZ ;  /* 0x0000000d05047899 */ /* 0x000fe2000800063f */
[C---:B------:R-:W-:Y:S01]  /*2880*/  ISETP.GT.AND P3, PT, R236.reuse, RZ, PT ;  /* 0x000000ffec00720c */ /* 0x040fe20003f64270 */
[----:B------:R-:W-:Y:S01]  /*2890*/  UIADD3 UR30, UR29, 0x2, URZ ;  /* 0x000000021d1e7890 */ /* 0x000fe2000fffe03f */
[----:B------:R-:W-:Y:S02]  /*28a0*/  ISETP.GT.AND P2, PT, R236, 0x10, PT ;  /* 0x00000010ec00780c */ /* 0x000fe40003f44270 */
[----:B------:R-:W-:Y:S01]  /*28b0*/  FSEL R245, R8, -INF , P3 ;  /* 0xff80000008f57808 */ /* 0x000fe20001800000 */
[C---:B------:R-:W-:Y:S01]  /*28c0*/  HMMA.16816.F32.BF16 R72, R124.reuse, R80, RZ ;  /* 0x000000507c48723c */ /* 0x040fe200000418ff */
[----:B------:R-:W-:Y:S01]  /*28d0*/  UISETP.GE.AND UP0, UPT, UR30, UR26, UPT ;  /* 0x0000001a1e00728c */ /* 0x000fe2000bf06270 */
[----:B------:R-:W-:Y:S02]  /*28e0*/  ISETP.GT.AND P1, PT, R236, 0x1, PT ;  /* 0x00000001ec00780c */ /* 0x000fe40003f24270 */
[----:B------:R-:W-:Y:S02]  /*28f0*/  FSEL R10, R10, -INF , P3 ;  /* 0xff8000000a0a7808 */ /* 0x000fe40001800000 */
[----:B------:R-:W-:Y:S02]  /*2900*/  FSEL R244, R9, -INF , P1 ;  /* 0xff80000009f47808 */ /* 0x000fe40000800000 */
[-C--:B------:R-:W-:Y:S01]  /*2910*/  HMMA.16816.F32.BF16 R76, R124, R82.reuse, RZ ;  /* 0x000000527c4c723c */ /* 0x080fe200000418ff */
[----:B------:R-:W-:Y:S03]  /*2920*/  FSEL R243, R12, -INF , P2 ;  /* 0xff8000000cf37808 */ /* 0x000fe60001000000 */
[----:B------:R-:W-:Y:S02]  /*2930*/  FSEL R5, R5, -INF , P1 ;  /* 0xff80000005057808 */ /* 0x000fe40000800000 */
[----:B------:R-:W-:Y:S02]  /*2940*/  FSEL R4, R4, -INF , P3 ;  /* 0xff80000004047808 */ /* 0x000fe40001800000 */
[C---:B------:R-:W-:Y:S04]  /*2950*/  HMMA.16816.F32.BF16 R80, R128.reuse, R82, RZ ;  /* 0x000000528050723c */ /* 0x040fe800000418ff */
[--C-:B------:R-:W-:Y:S02]  /*2960*/  FFMA.FTZ R5, R5, c[0x0][0x29c], -R3.reuse ;  /* 0x0000a70005057a23 */ /* 0x100fe40000010803 */
[--C-:B------:R-:W-:Y:S02]  /*2970*/  FFMA.FTZ R4, R4, c[0x0][0x29c], -R3.reuse ;  /* 0x0000a70004047a23 */ /* 0x100fe40000010803 */
[-C--:B------:R-:W-:Y:S01]  /*2980*/  HMMA.16816.F32.BF16 R84, R128, R96.reuse, RZ ;  /* 0x000000608054723c */ /* 0x080fe200000418ff */
[----:B------:R-:W-:Y:S07]  /*2990*/  MUFU.EX2 R246, R5 ;  /* 0x0000000500f67308 */ /* 0x000fee0000000800 */
[C---:B------:R-:W-:Y:S03]  /*29a0*/  HMMA.16816.F32.BF16 R88, R124.reuse, R96, RZ ;  /* 0x000000607c58723c */ /* 0x040fe600000418ff */
[----:B------:R1:W2:Y:S05]  /*29b0*/  MUFU.EX2 R241, R4 ;  /* 0x0000000400f17308 */ /* 0x0002aa0000000800 */
[-C--:B------:R-:W-:Y:S08]  /*29c0*/  HMMA.16816.F32.BF16 R92, R124, R98.reuse, RZ ;  /* 0x000000627c5c723c */ /* 0x080ff000000418ff */
[C---:B------:R-:W-:Y:S08]  /*29d0*/  HMMA.16816.F32.BF16 R96, R128.reuse, R98, RZ ;  /* 0x000000628060723c */ /* 0x040ff000000418ff */
[-C--:B------:R-:W-:Y:S01]  /*29e0*/  HMMA.16816.F32.BF16 R100, R128, R112.reuse, RZ ;  /* 0x000000708064723c */ /* 0x080fe200000418ff */
[----:B-1----:R-:W-:Y:S07]  /*29f0*/  FSEL R4, R16, -INF , P2 ;  /* 0xff80000010047808 */ /* 0x002fee0001000000 */
[C---:B------:R-:W-:Y:S04]  /*2a00*/  HMMA.16816.F32.BF16 R104, R124.reuse, R112, RZ ;  /* 0x000000707c68723c */ /* 0x040fe800000418ff */
[--C-:B------:R-:W-:Y:S04]  /*2a10*/  FFMA.FTZ R4, R4, c[0x0][0x29c], -R3.reuse ;  /* 0x0000a70004047a23 */ /* 0x100fe80000010803 */
[-C--:B------:R-:W-:Y:S08]  /*2a20*/  HMMA.16816.F32.BF16 R108, R124, R114.reuse, RZ ;  /* 0x000000727c6c723c */ /* 0x080ff000000418ff */
[C---:B------:R-:W-:Y:S08]  /*2a30*/  HMMA.16816.F32.BF16 R112, R128.reuse, R114, RZ ;  /* 0x000000728070723c */ /* 0x040ff000000418ff */
[-C--:B------:R-:W-:Y:S08]  /*2a40*/  HMMA.16816.F32.BF16 R116, R128, R196.reuse, RZ ;  /* 0x000000c48074723c */ /* 0x080ff000000418ff */
[C---:B------:R-:W-:Y:S07]  /*2a50*/  HMMA.16816.F32.BF16 R120, R124.reuse, R196, RZ ;  /* 0x000000c47c78723c */ /* 0x040fee00000418ff */
[----:B------:R-:W-:Y:S01]  /*2a60*/  FSEL R197, R6, -INF , P3 ;  /* 0xff80000006c57808 */ /* 0x000fe20001800000 */
[-C--:B------:R-:W-:Y:S01]  /*2a70*/  HMMA.16816.F32.BF16 R124, R124, R198.reuse, RZ ;  /* 0x000000c67c7c723c */ /* 0x080fe200000418ff */
[----:B------:R-:W-:Y:S04]  /*2a80*/  ISETP.GT.AND P3, PT, R236, 0x20, PT ;  /* 0x00000020ec00780c */ /* 0x000fe80003f64270 */
[----:B------:R-:W-:Y:S02]  /*2a90*/  FSEL R16, R26, -INF , P3 ;  /* 0xff8000001a107808 */ /* 0x000fe40001800000 */
[----:B------:R-:W-:Y:S01]  /*2aa0*/  MOV R26, R10 ;  /* 0x0000000a001a7202 */ /* 0x000fe20000000f00 */
[----:B------:R-:W-:Y:S07]  /*2ab0*/  HMMA.16816.F32.BF16 R128, R128, R198, RZ ;  /* 0x000000c68080723c */ /* 0x000fee00000418ff */
[----:B------:R-:W-:Y:S01]  /*2ac0*/  FSEL R198, R7, -INF , P1 ;  /* 0xff80000007c67808 */ /* 0x000fe20000800000 */
[-C--:B------:R-:W-:Y:S05]  /*2ad0*/  HMMA.16816.F32.BF16 R68, R200, R204.reuse, R68 ;  /* 0x000000ccc844723c */ /* 0x080fea0000041844 */
[----:B------:R-:W-:Y:S02]  /*2ae0*/  FSEL R199, R11, -INF , P1 ;  /* 0xff8000000bc77808 */ /* 0x000fe40000800000 */
[----:B------:R-:W-:Y:S01]  /*2af0*/  LDSM.16.M88.4 R8, [R226+0x4080] ;  /* 0x00408000e208783b */ /* 0x000fe20000000200 */
[C---:B------:R-:W-:Y:S01]  /*2b00*/  HMMA.16816.F32.BF16 R72, R208.reuse, R204, R72 ;  /* 0x000000ccd048723c */ /* 0x040fe20000041848 */
[----:B------:R1:W3:Y:S03]  /*2b10*/  MUFU.EX2 R205, R4 ;  /* 0x0000000400cd7308 */ /* 0x0002e60000000800 */
[----:B------:R-:W-:Y:S04]  /*2b20*/  ISETP.GT.AND P1, PT, R236, 0x11, PT ;  /* 0x00000011ec00780c */ /* 0x000fe80003f24270 */
[-C--:B------:R-:W-:Y:S04]  /*2b30*/  HMMA.16816.F32.BF16 R76, R208, R206.reuse, R76 ;  /* 0x000000ced04c723c */ /* 0x080fe8000004184c */
[----:B------:R-:W-:Y:S02]  /*2b40*/  FSEL R242, R13, -INF , P1 ;  /* 0xff8000000df27808 */ /* 0x000fe40000800000 */
[----:B------:R-:W-:Y:S02]  /*2b50*/  FSEL R196, R19, -INF , P1 ;  /* 0xff80000013c47808 */ /* 0x000fe40000800000 */
[C---:B------:R-:W-:Y:S07]  /*2b60*/  HMMA.16816.F32.BF16 R80, R200.reuse, R206, R80 ;  /* 0x000000cec850723c */ /* 0x040fee0000041850 */
[----:B------:R-:W-:Y:S01]  /*2b70*/  FSEL R207, R14, -INF , P2 ;  /* 0xff8000000ecf7808 */ /* 0x000fe20001000000 */
[-C--:B------:R-:W-:Y:S04]  /*2b80*/  HMMA.16816.F32.BF16 R84, R200, R212.reuse, R84 ;  /* 0x000000d4c854723c */ /* 0x080fe80000041854 */
[----:B-1----:R-:W-:Y:S02]  /*2b90*/  FSEL R4, R17, -INF , P1 ;  /* 0xff80000011047808 */ /* 0x002fe40000800000 */
[----:B------:R-:W-:Y:S02]  /*2ba0*/  FSEL R206, R15, -INF , P1 ;  /* 0xff8000000fce7808 */ /* 0x000fe40000800000 */
[C---:B------:R-:W-:Y:S01]  /*2bb0*/  HMMA.16816.F32.BF16 R88, R208.reuse, R212, R88 ;  /* 0x000000d4d058723c */ /* 0x040fe20000041858 */
[----:B------:R-:W-:Y:S03]  /*2bc0*/  LDSM.16.M88.4 R12, [R2+0x12080] ;  /* 0x01208000020c783b */ /* 0x000fe60000000200 */
[--C-:B------:R-:W-:Y:S01]  /*2bd0*/  FFMA.FTZ R4, R4, c[0x0][0x29c], -R3.reuse ;  /* 0x0000a70004047a23 */ /* 0x100fe20000010803 */
[----:B------:R-:W-:Y:S02]  /*2be0*/  ISETP.GT.AND P1, PT, R236, 0x30, PT ;  /* 0x00000030ec00780c */ /* 0x000fe40003f24270 */
[----:B------:R-:W-:Y:S01]  /*2bf0*/  FSEL R213, R24, -INF , P3 ;  /* 0xff80000018d57808 */ /* 0x000fe20001800000 */
[-C--:B------:R-:W-:Y:S01]  /*2c00*/  HMMA.16816.F32.BF16 R92, R208, R214.reuse, R92 ;  /* 0x000000d6d05c723c */ /* 0x080fe2000004185c */
[----:B------:R1:W4:Y:S03]  /*2c10*/  MUFU.EX2 R204, R4 ;  /* 0x0000000400cc7308 */ /* 0x0003260000000800 */
[----:B------:R-:W-:Y:S02]  /*2c20*/  FSEL R34, R34, -INF , P1 ;  /* 0xff80000022227808 */ /* 0x000fe40000800000 */
[----:B------:R-:W-:Y:S02]  /*2c30*/  FSEL R212, R28, -INF , P1 ;  /* 0xff8000001cd47808 */ /* 0x000fe40000800000 */
[C---:B------:R-:W-:Y:S04]  /*2c40*/  HMMA.16816.F32.BF16 R96, R200.reuse, R214, R96 ;  /* 0x000000d6c860723c */ /* 0x040fe80000041860 */
[----:B------:R-:W-:Y:S04]  /*2c50*/  FSEL R252, R30, -INF , P1 ;  /* 0xff8000001efc7808 */ /* 0x000fe80000800000 */
[-C--:B------:R-:W-:Y:S08]  /*2c60*/  HMMA.16816.F32.BF16 R100, R200, R216.reuse, R100 ;  /* 0x000000d8c864723c */ /* 0x080ff00000041864 */
[C---:B------:R-:W-:Y:S04]  /*2c70*/  HMMA.16816.F32.BF16 R104, R208.reuse, R216, R104 ;  /* 0x000000d8d068723c */ /* 0x040fe80000041868 */
[----:B-1----:R-:W-:Y:S02]  /*2c80*/  FSEL R4, R20, -INF , P3 ;  /* 0xff80000014047808 */ /* 0x002fe40001800000 */
[----:B------:R-:W-:Y:S02]  /*2c90*/  FSEL R20, R18, -INF , P2 ;  /* 0xff80000012147808 */ /* 0x000fe40001000000 */
[-C--:B------:R-:W-:Y:S03]  /*2ca0*/  HMMA.16816.F32.BF16 R108, R208, R218.reuse, R108 ;  /* 0x000000dad06c723c */ /* 0x080fe6000004186c */
[----:B------:R-:W-:Y:S01]  /*2cb0*/  ISETP.GT.AND P2, PT, R236, 0x21, PT ;  /* 0x00000021ec00780c */ /* 0x000fe20003f44270 */
[--C-:B------:R-:W-:Y:S03]  /*2cc0*/  FFMA.FTZ R4, R4, c[0x0][0x29c], -R3.reuse ;  /* 0x0000a70004047a23 */ /* 0x100fe60000010803 */
[----:B------:R-:W-:Y:S01]  /*2cd0*/  FSEL R24, R23, -INF , P2 ;  /* 0xff80000017187808 */ /* 0x000fe20001000000 */
[C---:B------:R-:W-:Y:S01]  /*2ce0*/  HMMA.16816.F32.BF16 R112, R200.reuse, R218, R112 ;  /* 0x000000dac870723c */ /* 0x040fe20000041870 */
[----:B------:R1:W-:Y:S03]  /*2cf0*/  MUFU.EX2 R17, R4 ;  /* 0x0000000400117308 */ /* 0x0003e60000000800 */
[----:B------:R-:W-:Y:S04]  /*2d00*/  FSEL R18, R27, -INF , P2 ;  /* 0xff8000001b127808 */ /* 0x000fe80001000000 */
[-C--:B------:R-:W-:Y:S04]  /*2d10*/  HMMA.16816.F32.BF16 R116, R200, R220.reuse, R116 ;  /* 0x000000dcc874723c */ /* 0x080fe80000041874 */
[----:B------:R-:W-:Y:S04]  /*2d20*/  MOV R218, R18 ;  /* 0x0000001200da7202 */ /* 0x000fe80000000f00 */
[C---:B------:R-:W-:Y:S07]  /*2d30*/  HMMA.16816.F32.BF16 R120, R208.reuse, R220, R120 ;  /* 0x000000dcd078723c */ /* 0x040fee0000041878 */
[----:B------:R-:W-:Y:S01]  /*2d40*/  MOV R221, R16 ;  /* 0x0000001000dd7202 */ /* 0x000fe20000000f00 */
[-C--:B------:R-:W-:Y:S04]  /*2d50*/  HMMA.16816.F32.BF16 R124, R208, R222.reuse, R124 ;  /* 0x000000ded07c723c */ /* 0x080fe8000004187c */
[----:B-1----:R-:W-:Y:S02]  /*2d60*/  FSEL R4, R21, -INF , P2 ;  /* 0xff80000015047808 */ /* 0x002fe40001000000 */
[----:B--2---:R-:W-:Y:S02]  /*2d70*/  MOV R23, R241 ;  /* 0x000000f100177202 */ /* 0x004fe40000000f00 */
[----:B------:R-:W-:Y:S04]  /*2d80*/  HMMA.16816.F32.BF16 R128, R200, R222, R128 ;  /* 0x000000dec880723c */ /* 0x000fe80000041880 */
[--C-:B------:R-:W-:Y:S01]  /*2d90*/  FFMA.FTZ R4, R4, c[0x0][0x29c], -R3.reuse ;  /* 0x0000a70004047a23 */ /* 0x100fe20000010803 */
[----:B------:R-:W-:Y:S02]  /*2da0*/  FSEL R241, R25, -INF , P2 ;  /* 0xff80000019f17808 */ /* 0x000fe40001000000 */
[----:B------:R-:W-:Y:S01]  /*2db0*/  ISETP.GT.AND P2, PT, R236, 0x40, PT ;  /* 0x00000040ec00780c */ /* 0x000fe20003f44270 */
[----:B------:R1:W2:Y:S01]  /*2dc0*/  MUFU.EX2 R21, R4 ;  /* 0x0000000400157308 */ /* 0x0002a20000000800 */
[----:B------:R-:W-:Y:S03]  /*2dd0*/  MOV R210, R23 ;  /* 0x0000001700d27202 */ /* 0x000fe60000000f00 */
[----:B------:R-:W-:Y:S02]  /*2de0*/  FSEL R38, R38, -INF , P2 ;  /* 0xff80000026267808 */ /* 0x000fe40001000000 */
[----:B------:R-:W-:Y:S02]  /*2df0*/  FSEL R40, R40, -INF , P2 ;  /* 0xff80000028287808 */ /* 0x000fe40001000000 */
[----:B------:R-:W-:Y:S02]  /*2e00*/  FSEL R247, R42, -INF , P2 ;  /* 0xff8000002af77808 */ /* 0x000fe40001000000 */
[----:B------:R-:W-:Y:S02]  /*2e10*/  MOV R223, R206 ;  /* 0x000000ce00df7202 */ /* 0x000fe40000000f00 */
[----:B------:R-:W-:Y:S02]  /*2e20*/  MOV R222, R207 ;  /* 0x000000cf00de7202 */ /* 0x000fe40000000f00 */
[----:B---3--:R-:W-:Y:S02]  /*2e30*/  MOV R211, R205 ;  /* 0x000000cd00d37202 */ /* 0x008fe40000000f00 */
[----:B----4-:R-:W-:Y:S02]  /*2e40*/  MOV R220, R204 ;  /* 0x000000cc00dc7202 */ /* 0x010fe40000000f00 */
[----:B-1----:R-:W-:Y:S02]  /*2e50*/  FSEL R4, R32, -INF , P1 ;  /* 0xff80000020047808 */ /* 0x002fe40000800000 */
[----:B------:R-:W-:Y:S02]  /*2e60*/  FSEL R32, R22, -INF , P3 ;  /* 0xff80000016207808 */ /* 0x000fe40001800000 */
[----:B------:R-:W-:Y:S01]  /*2e70*/  ISETP.GT.AND P3, PT, R236, 0x31, PT ;  /* 0x00000031ec00780c */ /* 0x000fe20003f64270 */
[--C-:B------:R-:W-:Y:S01]  /*2e80*/  FFMA.FTZ R4, R4, c[0x0][0x29c], -R3.reuse ;  /* 0x0000a70004047a23 */ /* 0x100fe20000010803 */
[----:B------:R-:W-:Y:S02]  /*2e90*/  ISETP.GT.AND P1, PT, R236, 0x41, PT ;  /* 0x00000041ec00780c */ /* 0x000fe40003f24270 */
[----:B------:R-:W-:Y:S01]  /*2ea0*/  FSEL R251, R31, -INF , P3 ;  /* 0xff8000001ffb7808 */ /* 0x000fe20001800000 */
[----:B------:R1:W3:Y:S01]  /*2eb0*/  MUFU.EX2 R19, R4 ;  /* 0x0000000400137308 */ /* 0x0002e20000000800 */
[----:B------:R-:W-:Y:S02]  /*2ec0*/  FSEL R35, R35, -INF , P3 ;  /* 0xff80000023237808 */ /* 0x000fe40001800000 */
[----:B------:R-:W-:Y:S02]  /*2ed0*/  MOV R22, R246 ;  /* 0x000000f600167202 */ /* 0x000fe40000000f00 */
[----:B------:R-:W-:Y:S02]  /*2ee0*/  FSEL R42, R43, -INF , P1 ;  /* 0xff8000002b2a7808 */ /* 0x000fe40000800000 */
[----:B------:R-:W-:Y:S02]  /*2ef0*/  MOV R209, R22 ;  /* 0x0000001600d17202 */ /* 0x000fe40000000f00 */
[----:B--2---:R-:W-:Y:S01]  /*2f00*/  MOV R219, R21 ;  /* 0x0000001500db7202 */ /* 0x004fe20000000f00 */
[----:B------:R-:W-:Y:S01]  /*2f10*/  FFMA.FTZ R42, R42, c[0x0][0x29c], -R234 ;  /* 0x0000a7002a2a7a23 */ /* 0x000fe200000108ea */
[----:B------:R-:W-:Y:S02]  /*2f20*/  FSEL R41, R41, -INF , P1 ;  /* 0xff80000029297808 */ /* 0x000fe40000800000 */
[----:B------:R-:W-:Y:S03]  /*2f30*/  FSEL R39, R39, -INF , P1 ;  /* 0xff80000027277808 */ /* 0x000fe60000800000 */
[----:B------:R-:W-:Y:S01]  /*2f40*/  MUFU.EX2 R42, R42 ;  /* 0x0000002a002a7308 */ /* 0x000fe20000000800 */
[----:B-1----:R-:W-:Y:S02]  /*2f50*/  FSEL R4, R33, -INF , P3 ;  /* 0xff80000021047808 */ /* 0x002fe40001800000 */
[----:B---3--:R-:W-:Y:S03]  /*2f60*/  MOV R43, R19 ;  /* 0x00000013002b7202 */ /* 0x008fe60000000f00 */
[--C-:B------:R-:W-:Y:S04]  /*2f70*/  FFMA.FTZ R4, R4, c[0x0][0x29c], -R3.reuse ;  /* 0x0000a70004047a23 */ /* 0x100fe80000010803 */
[----:B------:R1:W-:Y:S02]  /*2f80*/  MUFU.EX2 R250, R4 ;  /* 0x0000000400fa7308 */ /* 0x0003e40000000800 */
[----:B-1----:R-:W-:Y:S02]  /*2f90*/  FSEL R4, R36, -INF , P2 ;  /* 0xff80000024047808 */ /* 0x002fe40001000000 */
[----:B------:R-:W-:Y:S02]  /*2fa0*/  FSEL R36, R29, -INF , P3 ;  /* 0xff8000001d247808 */ /* 0x000fe40001800000 */
[----:B------:R-:W-:Y:S01]  /*2fb0*/  ISETP.GT.AND P3, PT, R236, 0x50, PT ;  /* 0x00000050ec00780c */ /* 0x000fe20003f64270 */
[--C-:B------:R-:W-:Y:S01]  /*2fc0*/  FFMA.FTZ R4, R4, c[0x0][0x29c], -R3.reuse ;  /* 0x0000a70004047a23 */ /* 0x100fe20000010803 */
[----:B------:R-:W-:Y:S02]  /*2fd0*/  ISETP.GT.AND P2, PT, R236, 0x51, PT ;  /* 0x00000051ec00780c */ /* 0x000fe40003f44270 */
[----:B------:R-:W-:Y:S01]  /*2fe0*/  FSEL R50, R50, -INF , P3 ;  /* 0xff80000032327808 */ /* 0x000fe20001800000 */
[----:B------:R1:W-:Y:S01]  /*2ff0*/  MUFU.EX2 R249, R4 ;  /* 0x0000000400f97308 */ /* 0x0003e20000000800 */
[----:B------:R-:W-:Y:S02]  /*3000*/  FSEL R215, R46, -INF , P3 ;  /* 0xff8000002ed77808 */ /* 0x000fe40001800000 */
[----:B------:R-:W-:Y:S02]  /*3010*/  FSEL R44, R44, -INF , P3 ;  /* 0xff8000002c2c7808 */ /* 0x000fe40001800000 */
[----:B------:R-:W-:Y:S02]  /*3020*/  FSEL R49, R49, -INF , P2 ;  /* 0xff80000031317808 */ /* 0x000fe40001000000 */
[----:B------:R-:W-:Y:S02]  /*3030*/  FSEL R51, R51, -INF , P2 ;  /* 0xff80000033337808 */ /* 0x000fe40001000000 */
[----:B------:R-:W-:Y:S01]  /*3040*/  FSEL R45, R45, -INF , P2 ;  /* 0xff8000002d2d7808 */ /* 0x000fe20001000000 */
[--C-:B------:R-:W-:Y:S01]  /*3050*/  FFMA.FTZ R49, R49, c[0x0][0x29c], -R3.reuse ;  /* 0x0000a70031317a23 */ /* 0x100fe20000010803 */
[----:B------:R-:W-:Y:S02]  /*3060*/  MOV R46, R17 ;  /* 0x00000011002e7202 */ /* 0x000fe40000000f00 */
[----:B------:R-:W-:Y:S01]  /*3070*/  LDSM.16.M88.4 R16, [R226+0x5080] ;  /* 0x00508000e210783b */ /* 0x000fe20000000200 */
[----:B------:R-:W-:Y:S01]  /*3080*/  MUFU.EX2 R217, R49 ;  /* 0x0000003100d97308 */ /* 0x000fe20000000800 */
        /* <DEDUP_REMOVED lines=8> */
[----:B------:R-:W-:Y:S01]  /*3110*/  FSEL R30, R56, -INF , P1 ;  /* 0xff800000381e7808 */ /* 0x000fe20000800000 */
[----:B------:R-:W-:Y:S01]  /*3120*/  FFMA.FTZ R66, R66, c[0x0][0x29c], -R232 ;  /* 0x0000a70042427a23 */ /* 0x000fe200000108e8 */
[----:B------:R-:W-:Y:S02]  /*3130*/  FSEL R33, R58, -INF , P1 ;  /* 0xff8000003a217808 */ /* 0x000fe40000800000 */
[----:B------:R-:W-:Y:S02]  /*3140*/  FSEL R52, R52, -INF , P1 ;  /* 0xff80000034347808 */ /* 0x000fe40000800000 */
[----:B------:R-:W-:Y:S02]  /*3150*/  ISETP.GT.AND P1, PT, R236, 0x71, PT ;  /* 0x00000071ec00780c */ /* 0x000fe40003f24270 */
[----:B------:R-:W-:Y:S01]  /*3160*/  FSEL R62, R62, -INF , P2 ;  /* 0xff8000003e3e7808 */ /* 0x000fe20001000000 */
[----:B------:R-:W-:Y:S01]  /*3170*/  FFMA.FTZ R52, R52, c[0x0][0x29c], -R3 ;  /* 0x0000a70034347a23 */ /* 0x000fe20000010803 */
[----:B------:R-:W-:Y:S02]  /*3180*/  FSEL R65, R65, -INF , P1 ;  /* 0xff80000041417808 */ /* 0x000fe40000800000 */
[----:B------:R-:W-:Y:S01]  /*3190*/  FSEL R67, R67, -INF , P1 ;  /* 0xff80000043437808 */ /* 0x000fe20000800000 */
[----:B------:R-:W-:Y:S01]  /*31a0*/  MUFU.EX2 R216, R52 ;  /* 0x0000003400d87308 */ /* 0x000fe20000000800 */
[----:B------:R-:W-:Y:S01]  /*31b0*/  FFMA.FTZ R62, R62, c[0x0][0x29c], -R234 ;  /* 0x0000a7003e3e7a23 */ /* 0x000fe200000108ea */
[----:B------:R-:W-:Y:S02]  /*31c0*/  FSEL R60, R60, -INF , P2 ;  /* 0xff8000003c3c7808 */ /* 0x000fe40001000000 */
[----:B------:R-:W-:Y:S02]  /*31d0*/  FSEL R61, R61, -INF , P1 ;  /* 0xff8000003d3d7808 */ /* 0x000fe40000800000 */
[----:B------:R-:W-:Y:S01]  /*31e0*/  FSEL R63, R63, -INF , P1 ;  /* 0xff8000003f3f7808 */ /* 0x000fe20000800000 */
[----:B------:R-:W-:Y:S01]  /*31f0*/  FFMA.FTZ R60, R60, c[0x0][0x29c], -R233 ;  /* 0x0000a7003c3c7a23 */ /* 0x000fe200000108e9 */
[----:B-1----:R-:W-:Y:S02]  /*3200*/  FSEL R4, R48, -INF , P3 ;  /* 0xff80000030047808 */ /* 0x002fe40001800000 */
[----:B------:R-:W-:Y:S02]  /*3210*/  ISETP.GT.AND P3, PT, R236, 0x61, PT ;  /* 0x00000061ec00780c */ /* 0x000fe40003f64270 */
[----:B------:R-:W-:Y:S01]  /*3220*/  PLOP3.LUT P1, PT, PT, PT, UP0, 0x80, 0x0 ;  /* 0x000000000000781c */ /* 0x000fe20003f2f008 */
[--C-:B------:R-:W-:Y:S01]  /*3230*/  FFMA.FTZ R4, R4, c[0x0][0x29c], -R3.reuse ;  /* 0x0000a70004047a23 */ /* 0x100fe20000010803 */
[----:B------:R-:W-:Y:S01]  /*3240*/  FSEL R53, R53, -INF , P3 ;  /* 0xff80000035357808 */ /* 0x000fe20001800000 */
[----:B------:R-:W-:Y:S01]  /*3250*/  MUFU.EX2 R60, R60 ;  /* 0x0000003c003c7308 */ /* 0x000fe20000000800 */
[----:B------:R-:W-:Y:S02]  /*3260*/  FSEL R55, R55, -INF , P3 ;  /* 0xff80000037377808 */ /* 0x000fe40001800000 */
[----:B------:R-:W-:Y:S02]  /*3270*/  FSEL R57, R57, -INF , P3 ;  /* 0xff80000039397808 */ /* 0x000fe40001800000 */
[----:B------:R-:W-:Y:S01]  /*3280*/  FSEL R59, R59, -INF , P3 ;  /* 0xff8000003b3b7808 */ /* 0x000fe20001800000 */
[----:B------:R-:W-:Y:S04]  /*3290*/  FFMA.FTZ R55, R55, c[0x0][0x29c], -R232 ;  /* 0x0000a70037377a23 */ /* 0x000fe800000108e8 */
[----:B------:R1:W-:Y:S01]  /*32a0*/  MUFU.EX2 R246, R4 ;  /* 0x0000000400f67308 */ /* 0x0003e20000000800 */
[----:B------:R-:W-:Y:S01]  /*32b0*/  FFMA.FTZ R59, R59, c[0x0][0x29c], -R234 ;  /* 0x0000a7003b3b7a23 */ /* 0x000fe200000108ea */
[----:B-1----:R1:W2:Y:S02]  /*32c0*/  LDSM.16.M88.4 R4, [R2+0x10080] ;  /* 0x010080000204783b */ /* 0x0022a40000000200 */
[--C-:B-1----:R-:W-:Y:S06]  /*32d0*/  FFMA.FTZ R2, R53, c[0x0][0x29c], -R3.reuse ;  /* 0x0000a70035027a23 */ /* 0x102fec0000010803 */
[----:B------:R1:W-:Y:S01]  /*32e0*/  MUFU.EX2 R49, R2 ;  /* 0x0000000200317308 */ /* 0x0003e20000000800 */
[-C--:B--2---:R-:W-:Y:S08]  /*32f0*/  HMMA.16816.F32.BF16 R68, R4, R8.reuse, R68 ;  /* 0x000000080444723c */ /* 0x084ff00000041844 */
[C---:B------:R-:W-:Y:S04]  /*3300*/  HMMA.16816.F32.BF16 R72, R12.reuse, R8, R72 ;  /* 0x000000080c48723c */ /* 0x040fe80000041848 */
[----:B-1----:R-:W-:Y:S04]  /*3310*/  FSEL R2, R64, -INF , P2 ;  /* 0xff80000040027808 */ /* 0x002fe80001000000 */
[-C--:B------:R-:W-:Y:S04]  /*3320*/  HMMA.16816.F32.BF16 R76, R12, R10.reuse, R76 ;  /* 0x0000000a0c4c723c */ /* 0x080fe8000004184c */
[--C-:B------:R-:W-:Y:S02]  /*3330*/  FFMA.FTZ R2, R2, c[0x0][0x29c], -R3.reuse ;  /* 0x0000a70002027a23 */ /* 0x100fe40000010803 */
[----:B------:R-:W-:Y:S02]  /*3340*/  FFMA.FTZ R3, R65, c[0x0][0x29c], -R3 ;  /* 0x0000a70041037a23 */ /* 0x000fe40000010803 */
[C---:B------:R-:W-:Y:S01]  /*3350*/  HMMA.16816.F32.BF16 R80, R4.reuse, R10, R80 ;  /* 0x0000000a0450723c */ /* 0x040fe20000041850 */
[----:B------:R1:W-:Y:S01]  /*3360*/  MUFU.EX2 R214, R2 ;  /* 0x0000000200d67308 */ /* 0x0003e20000000800 */
[----:B------:R-:W-:Y:S06]  /*3370*/  LDSM.16.M88.4 R8, [R226+0x7080] ;  /* 0x00708000e208783b */ /* 0x000fec0000000200 */
[-C--:B------:R-:W-:Y:S03]  /*3380*/  HMMA.16816.F32.BF16 R84, R4, R16.reuse, R84 ;  /* 0x000000100454723c */ /* 0x080fe60000041854 */
[----:B------:R2:W3:Y:S05]  /*3390*/  MUFU.EX2 R208, R3 ;  /* 0x0000000300d07308 */ /* 0x0004ea0000000800 */
[C---:B------:R-:W-:Y:S08]  /*33a0*/  HMMA.16816.F32.BF16 R88, R12.reuse, R16, R88 ;  /* 0x000000100c58723c */ /* 0x040ff00000041858 */
[-C--:B------:R-:W-:Y:S04]  /*33b0*/  HMMA.16816.F32.BF16 R92, R12, R18.reuse, R92 ;  /* 0x000000120c5c723c */ /* 0x080fe8000004185c */
[--C-:B-1----:R-:W-:Y:S02]  /*33c0*/  FFMA.FTZ R2, R198, c[0x0][0x29c], -R232.reuse ;  /* 0x0000a700c6027a23 */ /* 0x102fe400000108e8 */
[----:B------:R-:W-:Y:S02]  /*33d0*/  MUFU.EX2 R198, R55 ;  /* 0x0000003700c67308 */ /* 0x000fe40000000800 */
[C---:B------:R-:W-:Y:S04]  /*33e0*/  HMMA.16816.F32.BF16 R96, R4.reuse, R18, R96 ;  /* 0x000000120460723c */ /* 0x040fe80000041860 */
[--C-:B--2---:R-:W-:Y:S01]  /*33f0*/  FFMA.FTZ R3, R196, c[0x0][0x29c], -R232.reuse ;  /* 0x0000a700c4037a23 */ /* 0x104fe200000108e8 */
[----:B------:R-:W-:Y:S03]  /*3400*/  MOV R196, 0x40 ;  /* 0x0000004000c47802 */ /* 0x000fe60000000f00 */
[----:B------:R1:W-:Y:S01]  /*3410*/  MUFU.EX2 R48, R2 ;  /* 0x0000000200307308 */ /* 0x0003e20000000800 */
[----:B------:R-:W-:Y:S09]  /*3420*/  SEL R196, R196, 0xffffffc0, !P0 ;  /* 0xffffffc0c4c47807 */ /* 0x000ff20004000000 */
[----:B------:R2:W-:Y:S01]  /*3430*/  MUFU.EX2 R206, R3 ;  /* 0x0000000300ce7308 */ /* 0x0005e20000000800 */
[--C-:B-1----:R-:W-:Y:S09]  /*3440*/  FFMA.FTZ R2, R197, c[0x0][0x29c], -R232.reuse ;  /* 0x0000a700c5027a23 */ /* 0x102ff200000108e8 */
[----:B------:R-:W-:Y:S01]  /*3450*/  MUFU.EX2 R197, R66 ;  /* 0x0000004200c57308 */ /* 0x000fe20000000800 */
[--C-:B--2---:R-:W-:Y:S01]  /*3460*/  FFMA.FTZ R3, R35, c[0x0][0x29c], -R232.reuse ;  /* 0x0000a70023037a23 */ /* 0x104fe200000108e8 */
[----:B------:R-:W-:Y:S08]  /*3470*/  MOV R35, R199 ;  /* 0x000000c700237202 */ /* 0x000ff00000000f00 */
[----:B------:R1:W2:Y:S10]  /*3480*/  MUFU.EX2 R47, R2 ;  /* 0x00000002002f7308 */ /* 0x0002b40000000800 */
[----:B------:R4:W-:Y:S01]  /*3490*/  MUFU.EX2 R203, R3 ;  /* 0x0000000300cb7308 */ /* 0x0009e20000000800 */
[--C-:B-1----:R-:W-:Y:S02]  /*34a0*/  FFMA.FTZ R2, R20, c[0x0][0x29c], -R232.reuse ;  /* 0x0000a70014027a23 */ /* 0x102fe400000108e8 */
[----:B------:R-:W1:Y:S07]  /*34b0*/  LDSM.16.M88.4 R20, [R226+0x6080] ;  /* 0x00608000e214783b */ /* 0x000e6e0000000200 */
[----:B------:R5:W-:Y:S01]  /*34c0*/  MUFU.EX2 R207, R2 ;  /* 0x0000000200cf7308 */ /* 0x000be20000000800 */
[--C-:B----4-:R-:W-:Y:S01]  /*34d0*/  FFMA.FTZ R3, R30, c[0x0][0x29c], -R233.reuse ;  /* 0x0000a7001e037a23 */ /* 0x110fe200000108e9 */
[----:B---3--:R-:W-:Y:S01]  /*34e0*/  F2FP.BF16.PACK_AB R30, R208, R214 ;  /* 0x000000d6d01e723e */ /* 0x008fe200000010ff */
[--C-:B-----5:R-:W-:Y:S01]  /*34f0*/  FFMA.FTZ R2, R32, c[0x0][0x29c], -R232.reuse ;  /* 0x0000a70020027a23 */ /* 0x120fe200000108e8 */
[----:B------:R-:W-:Y:S06]  /*3500*/  MOV R32, R26 ;  /* 0x0000001a00207202 */ /* 0x000fec0000000f00 */
[----:B------:R3:W-:Y:S01]  /*3510*/  MUFU.EX2 R205, R2 ;  /* 0x0000000200cd7308 */ /* 0x0007e20000000800 */
[-C--:B-1----:R-:W-:Y:S08]  /*3520*/  HMMA.16816.F32.BF16 R100, R4, R20.reuse, R100 ;  /* 0x000000140464723c */ /* 0x082ff00000041864 */
[C---:B------:R-:W-:Y:S04]  /*3530*/  HMMA.16816.F32.BF16 R104, R12.reuse, R20, R104 ;  /* 0x000000140c68723c */ /* 0x040fe80000041868 */
[----:B---3--:R-:W-:Y:S03]  /*3540*/  FFMA.FTZ R2, R24, c[0x0][0x29c], -R232 ;  /* 0x0000a70018027a23 */ /* 0x008fe600000108e8 */
[----:B------:R-:W-:Y:S01]  /*3550*/  IADD3 R20, R196, R0, R230 ;  /* 0x00000000c4147210 */ /* 0x000fe20007ffe0e6 */
[-C--:B------:R-:W-:Y:S01]  /*3560*/  HMMA.16816.F32.BF16 R108, R12, R22.reuse, R108 ;  /* 0x000000160c6c723c */ /* 0x080fe2000004186c */
[----:B------:R-:W-:Y:S01]  /*3570*/  LDSM.16.M88.4 R24, [R227+0x4080] ;  /* 0x00408000e318783b */ /* 0x000fe20000000200 */
[----:B------:R1:W-:Y:S02]  /*3580*/  MUFU.EX2 R29, R2 ;  /* 0x00000002001d7308 */ /* 0x0003e40000000800 */
[--C-:B------:R-:W-:Y:S04]  /*3590*/  FFMA.FTZ R0, R51, c[0x0][0x29c], -R232.reuse ;  /* 0x0000a70033007a23 */ /* 0x100fe800000108e8 */
[C---:B------:R-:W-:Y:S01]  /*35a0*/  HMMA.16816.F32.BF16 R112, R4.reuse, R22, R112 ;  /* 0x000000160470723c */ /* 0x040fe20000041870 */
[----:B------:R-:W3:Y:S03]  /*35b0*/  LDSM.16.M88.4 R16, [R20+0x10080] ;  /* 0x010080001410783b */ /* 0x000ee60000000200 */
[----:B------:R4:W-:Y:S04]  /*35c0*/  MUFU.EX2 R200, R0 ;  /* 0x0000000000c87308 */ /* 0x0009e80000000800 */
[-C--:B------:R-:W-:Y:S01]  /*35d0*/  HMMA.16816.F32.BF16 R116, R4, R8.reuse, R116 ;  /* 0x000000080474723c */ /* 0x080fe20000041874 */
[----:B------:R-:W5:Y:S07]  /*35e0*/  LDSM.16.M88.4 R20, [R20+0x12080] ;  /* 0x012080001414783b */ /* 0x000f6e0000000200 */
[C---:B------:R-:W-:Y:S04]  /*35f0*/  HMMA.16816.F32.BF16 R120, R12.reuse, R8, R120 ;  /* 0x000000080c78723c */ /* 0x040fe80000041878 */
[--C-:B-1----:R-:W-:Y:S04]  /*3600*/  FFMA.FTZ R2, R34, c[0x0][0x29c], -R232.reuse ;  /* 0x0000a70022027a23 */ /* 0x102fe800000108e8 */
[-C--:B------:R-:W-:Y:S01]  /*3610*/  HMMA.16816.F32.BF16 R124, R12, R10.reuse, R124 ;  /* 0x0000000a0c7c723c */ /* 0x080fe2000004187c */
[----:B------:R1:W-:Y:S01]  /*3620*/  MUFU.EX2 R204, R2 ;  /* 0x0000000200cc7308 */ /* 0x0003e20000000800 */
[----:B------:R-:W2:Y:S02]  /*3630*/  LDSM.16.M88.4 R12, [R227+0x5080] ;  /* 0x00508000e30c783b */ /* 0x000ea40000000200 */
[----:B----4-:R-:W-:Y:S02]  /*3640*/  FFMA.FTZ R0, R54, c[0x0][0x29c], -R232 ;  /* 0x0000a70036007a23 */ /* 0x010fe400000108e8 */
[----:B------:R-:W-:Y:S01]  /*3650*/  FFMA.FTZ R54, R33, c[0x0][0x29c], -R234 ;  /* 0x0000a70021367a23 */ /* 0x000fe200000108ea */
[----:B------:R-:W-:Y:S01]  /*3660*/  F2FP.BF16.PACK_AB R33, R217, R246 ;  /* 0x000000f6d921723e */ /* 0x000fe200000010ff */
[----:B------:R-:W-:Y:S02]  /*3670*/  HMMA.16816.F32.BF16 R128, R4, R10, R128 ;  /* 0x0000000a0480723c */ /* 0x000fe40000041880 */
[----:B------:R-:W4:Y:S01]  /*3680*/  LDSM.16.M88.4 R4, [R227+0x6080] ;  /* 0x00608000e304783b */ /* 0x000f220000000200 */
[----:B------:R2:W-:Y:S05]  /*3690*/  MUFU.EX2 R199, R0 ;  /* 0x0000000000c77308 */ /* 0x0005ea0000000800 */
[-C--:B---3--:R-:W-:Y:S02]  /*36a0*/  HMMA.16816.F32.BF16 R68, R16, R24.reuse, R68 ;  /* 0x000000181044723c */ /* 0x088fe40000041844 */
[----:B------:R-:W3:Y:S06]  /*36b0*/  LDSM.16.M88.4 R8, [R227+0x7080] ;  /* 0x00708000e308783b */ /* 0x000eec0000000200 */
[C---:B-----5:R-:W-:Y:S04]  /*36c0*/  HMMA.16816.F32.BF16 R72, R20.reuse, R24, R72 ;  /* 0x000000181448723c */ /* 0x060fe80000041848 */
[--C-:B-1----:R-:W-:Y:S04]  /*36d0*/  FFMA.FTZ R2, R38, c[0x0][0x29c], -R232.reuse ;  /* 0x0000a70026027a23 */ /* 0x102fe800000108e8 */
[-C--:B------:R-:W-:Y:S01]  /*36e0*/  HMMA.16816.F32.BF16 R76, R20, R26.reuse, R76 ;  /* 0x0000001a144c723c */ /* 0x080fe2000004184c */
[----:B------:R1:W-:Y:S03]  /*36f0*/  MUFU.EX2 R202, R2 ;  /* 0x0000000200ca7308 */ /* 0x0003e60000000800 */
[--C-:B--2---:R-:W-:Y:S04]  /*3700*/  FFMA.FTZ R0, R244, c[0x0][0x29c], -R233.reuse ;  /* 0x0000a700f4007a23 */ /* 0x104fe800000108e9 */
[C---:B------:R-:W-:Y:S03]  /*3710*/  HMMA.16816.F32.BF16 R80, R16.reuse, R26, R80 ;  /* 0x0000001a1050723c */ /* 0x040fe60000041850 */
[----:B------:R2:W-:Y:S05]  /*3720*/  MUFU.EX2 R66, R0 ;  /* 0x0000000000427308 */ /* 0x0005ea0000000800 */
[-C--:B------:R-:W-:Y:S05]  /*3730*/  HMMA.16816.F32.BF16 R84, R16, R12.reuse, R84 ;  /* 0x0000000c1054723c */ /* 0x080fea0000041854 */
[----:B------:R5:W-:Y:S03]  /*3740*/  MUFU.EX2 R26, R3 ;  /* 0x00000003001a7308 */ /* 0x000be60000000800 */
[C---:B------:R-:W-:Y:S04]  /*3750*/  HMMA.16816.F32.BF16 R88, R20.reuse, R12, R88 ;  /* 0x0000000c1458723c */ /* 0x040fe80000041858 */
[----:B-1----:R-:W-:Y:S02]  /*3760*/  FFMA.FTZ R2, R39, c[0x0][0x29c], -R232 ;  /* 0x0000a70027027a23 */ /* 0x002fe400000108e8 */
[--C-:B------:R-:W-:Y:S02]  /*3770*/  FFMA.FTZ R39, R215, c[0x0][0x29c], -R234.reuse ;  /* 0x0000a700d7277a23 */ /* 0x100fe400000108ea */
[----:B------:R1:W-:Y:S01]  /*3780*/  MUFU.EX2 R28, R2 ;  /* 0x00000002001c7308 */ /* 0x0003e20000000800 */
[-C--:B------:R-:W-:Y:S03]  /*3790*/  HMMA.16816.F32.BF16 R92, R20, R14.reuse, R92 ;  /* 0x0000000e145c723c */ /* 0x080fe6000004185c */
[--C-:B--2---:R-:W-:Y:S05]  /*37a0*/  FFMA.FTZ R0, R245, c[0x0][0x29c], -R233.reuse ;  /* 0x0000a700f5007a23 */ /* 0x104fea00000108e9 */
[C---:B------:R-:W-:Y:S01]  /*37b0*/  HMMA.16816.F32.BF16 R96, R16.reuse, R14, R96 ;  /* 0x0000000e1060723c */ /* 0x040fe20000041860 */
[----:B------:R2:W2:Y:S03]  /*37c0*/  MUFU.EX2 R65, R0 ;  /* 0x0000000000417308 */ /* 0x0004a60000000800 */
[--C-:B-----5:R-:W-:Y:S02]  /*37d0*/  FFMA.FTZ R3, R35, c[0x0][0x29c], -R234.reuse ;  /* 0x0000a70023037a23 */ /* 0x120fe400000108ea */
[----:B------:R-:W-:Y:S02]  /*37e0*/  FFMA.FTZ R35, R37, c[0x0][0x29c], -R234 ;  /* 0x0000a70025237a23 */ /* 0x000fe400000108ea */
[-C--:B----4-:R-:W-:Y:S03]  /*37f0*/  HMMA.16816.F32.BF16 R100, R16, R4.reuse, R100 ;  /* 0x000000041064723c */ /* 0x090fe60000041864 */
[----:B------:R4:W-:Y:S01]  /*3800*/  MUFU.EX2 R51, R3 ;  /* 0x0000000300337308 */ /* 0x0009e20000000800 */
[--C-:B-1----:R-:W-:Y:S04]  /*3810*/  FFMA.FTZ R2, R50, c[0x0][0x29c], -R232.reuse ;  /* 0x0000a70032027a23 */ /* 0x102fe800000108e8 */
[C---:B------:R-:W-:Y:S04]  /*3820*/  HMMA.16816.F32.BF16 R104, R20.reuse, R4, R104 ;  /* 0x000000041468723c */ /* 0x040fe80000041868 */
[----:B------:R-:W-:Y:S01]  /*3830*/  FFMA.FTZ R232, R67, c[0x0][0x29c], -R232 ;  /* 0x0000a70043e87a23 */ /* 0x000fe200000108e8 */
[----:B------:R1:W5:Y:S02]  /*3840*/  MUFU.EX2 R201, R2 ;  /* 0x0000000200c97308 */ /* 0x0003640000000800 */
[--C-:B------:R-:W-:Y:S01]  /*3850*/  FFMA.FTZ R4, R32, c[0x0][0x29c], -R234.reuse ;  /* 0x0000a70020047a23 */ /* 0x100fe200000108ea */
[-C--:B------:R-:W-:Y:S04]  /*3860*/  HMMA.16816.F32.BF16 R108, R20, R6.reuse, R108 ;  /* 0x00000006146c723c */ /* 0x080fe8000004186c */
[--C-:B--2---:R-:W-:Y:S01]  /*3870*/  FFMA.FTZ R0, R243, c[0x0][0x29c], -R233.reuse ;  /* 0x0000a700f3007a23 */ /* 0x104fe200000108e9 */
[----:B------:R-:W-:Y:S01]  /*3880*/  F2FP.BF16.PACK_AB R32, R49, R216 ;  /* 0x000000d83120723e */ /* 0x000fe200000010ff */
[--C-:B------:R-:W-:Y:S01]  /*3890*/  FFMA.FTZ R5, R222, c[0x0][0x29c], -R234.reuse ;  /* 0x0000a700de057a23 */ /* 0x100fe200000108ea */
[----:B------:R-:W-:Y:S01]  /*38a0*/  MUFU.EX2 R50, R4 ;  /* 0x0000000400327308 */ /* 0x000fe20000000800 */
[C---:B------:R-:W-:Y:S04]  /*38b0*/  HMMA.16816.F32.BF16 R112, R16.reuse, R6, R112 ;  /* 0x000000061070723c */ /* 0x040fe80000041870 */
[----:B----4-:R-:W-:Y:S02]  /*38c0*/  F2FP.BF16.PACK_AB R3, R48, R47 ;  /* 0x0000002f3003723e */ /* 0x010fe400000010ff */
[----:B------:R-:W-:Y:S01]  /*38d0*/  F2FP.BF16.PACK_AB R12, R66, R65 ;  /* 0x00000041420c723e */ /* 0x000fe200000010ff */
[--C-:B------:R-:W-:Y:S01]  /*38e0*/  FFMA.FTZ R6, R223, c[0x0][0x29c], -R234.reuse ;  /* 0x0000a700df067a23 */ /* 0x100fe200000108ea */
[-C--:B---3--:R-:W-:Y:S01]  /*38f0*/  HMMA.16816.F32.BF16 R116, R16, R8.reuse, R116 ;  /* 0x000000081074723c */ /* 0x088fe20000041874 */
[----:B------:R2:W-:Y:S03]  /*3900*/  MUFU.EX2 R64, R0 ;  /* 0x0000000000407308 */ /* 0x0005e60000000800 */
[--C-:B------:R-:W-:Y:S01]  /*3910*/  FFMA.FTZ R7, R221, c[0x0][0x29c], -R234.reuse ;  /* 0x0000a700dd077a23 */ /* 0x100fe200000108ea */
[----:B------:R-:W-:Y:S01]  /*3920*/  MOV R221, R46 ;  /* 0x0000002e00dd7202 */ /* 0x000fe20000000f00 */
[--C-:B-1----:R-:W-:Y:S02]  /*3930*/  FFMA.FTZ R2, R241, c[0x0][0x29c], -R233.reuse ;  /* 0x0000a700f1027a23 */ /* 0x102fe400000108e9 */
[C---:B------:R-:W-:Y:S03]  /*3940*/  HMMA.16816.F32.BF16 R120, R20.reuse, R8, R120 ;  /* 0x000000081478723c */ /* 0x040fe60000041878 */
[----:B------:R1:W-:Y:S01]  /*3950*/  MUFU.EX2 R13, R2 ;  /* 0x00000002000d7308 */ /* 0x0003e20000000800 */
[--C-:B------:R-:W-:Y:S01]  /*3960*/  FFMA.FTZ R46, R218, c[0x0][0x29c], -R234.reuse ;  /* 0x0000a700da2e7a23 */ /* 0x100fe200000108ea */
[----:B------:R-:W-:Y:S02]  /*3970*/  MOV R218, R219 ;  /* 0x000000db00da7202 */ /* 0x000fe40000000f00 */
[----:B------:R-:W-:Y:S01]  /*3980*/  MOV R219, R43 ;  /* 0x0000002b00db7202 */ /* 0x000fe20000000f00 */
[-C--:B------:R-:W-:Y:S04]  /*3990*/  HMMA.16816.F32.BF16 R124, R20, R10.reuse, R124 ;  /* 0x0000000a147c723c */ /* 0x080fe8000004187c */
[----:B------:R-:W-:Y:S01]  /*39a0*/  F2FP.BF16.PACK_AB R38, R218, R221 ;  /* 0x000000ddda26723e */ /* 0x000fe200000010ff */
[----:B------:R-:W-:Y:S01]  /*39b0*/  MUFU.EX2 R46, R46 ;  /* 0x0000002e002e7308 */ /* 0x000fe20000000800 */
[----:B------:R-:W-:Y:S01]  /*39c0*/  F2FP.BF16.PACK_AB R37, R250, R219 ;  /* 0x000000dbfa25723e */ /* 0x000fe200000010ff */
[----:B------:R-:W-:Y:S01]  /*39d0*/  FFMA.FTZ R43, R247, c[0x0][0x29c], -R234 ;  /* 0x0000a700f72b7a23 */ /* 0x000fe200000108ea */
[----:B------:R-:W-:Y:S01]  /*39e0*/  F2FP.BF16.PACK_AB R21, R206, R207 ;  /* 0x000000cfce15723e */ /* 0x000fe200000010ff */
[--C-:B--2---:R-:W-:Y:S01]  /*39f0*/  FFMA.FTZ R0, R242, c[0x0][0x29c], -R233.reuse ;  /* 0x0000a700f2007a23 */ /* 0x104fe200000108e9 */
[----:B------:R-:W-:Y:S04]  /*3a00*/  HMMA.16816.F32.BF16 R128, R16, R10, R128 ;  /* 0x0000000a1080723c */ /* 0x000fe80000041880 */
[----:B------:R-:W-:Y:S01]  /*3a10*/  F2FP.BF16.PACK_AB R22, R29, R205 ;  /* 0x000000cd1d16723e */ /* 0x000fe200000010ff */
[----:B------:R2:W3:Y:S01]  /*3a20*/  MUFU.EX2 R56, R0 ;  /* 0x0000000000387308 */ /* 0x0004e20000000800 */
[----:B------:R-:W-:Y:S02]  /*3a30*/  F2FP.BF16.PACK_AB R20, R203, R204 ;  /* 0x000000cccb14723e */ /* 0x000fe400000010ff */
[----:B------:R-:W-:Y:S01]  /*3a40*/  F2FP.BF16.PACK_AB R19, R28, R202 ;  /* 0x000000ca1c13723e */ /* 0x000fe200000010ff */
[----:B-1----:R-:W1:Y:S03]  /*3a50*/  LDS R2, [R235+0x18480] ;  /* 0x01848000eb027984 */ /* 0x002e660000000800 */
[----:B-----5:R-:W-:Y:S02]  /*3a60*/  F2FP.BF16.PACK_AB R18, R200, R201 ;  /* 0x000000c9c812723e */ /* 0x020fe400000010ff */
[----:B------:R-:W-:Y:S01]  /*3a70*/  F2FP.BF16.PACK_AB R17, R198, R199 ;  /* 0x000000c7c611723e */ /* 0x000fe200000010ff */
[----:B------:R-:W-:Y:S10]  /*3a80*/  MUFU.EX2 R43, R43 ;  /* 0x0000002b002b7308 */ /* 0x000ff40000000800 */
[----:B------:R-:W-:Y:S01]  /*3a90*/  MUFU.EX2 R39, R39 ;  /* 0x0000002700277308 */ /* 0x000fe20000000800 */
[--C-:B--2---:R-:W-:Y:S01]  /*3aa0*/  FFMA.FTZ R0, R213, c[0x0][0x29c], -R233.reuse ;  /* 0x0000a700d5007a23 */ /* 0x104fe200000108e9 */
[----:B---3--:R-:W-:Y:S08]  /*3ab0*/  F2FP.BF16.PACK_AB R11, R56, R64 ;  /* 0x00000040380b723e */ /* 0x008ff000000010ff */
[----:B------:R2:W3:Y:S10]  /*3ac0*/  MUFU.EX2 R58, R0 ;  /* 0x00000000003a7308 */ /* 0x0004f40000000800 */
[----:B------:R-:W-:Y:S01]  /*3ad0*/  MUFU.EX2 R35, R35 ;  /* 0x0000002300237308 */ /* 0x000fe20000000800 */
[--C-:B-1----:R-:W-:Y:S02]  /*3ae0*/  FADD.FTZ R69, R69, -R2.reuse ;  /* 0x8000000245457221 */ /* 0x102fe40000010000 */
[--C-:B------:R-:W-:Y:S02]  /*3af0*/  FADD.FTZ R68, R68, -R2.reuse ;  /* 0x8000000244447221 */ /* 0x100fe40000010000 */
[--C-:B------:R-:W-:Y:S02]  /*3b00*/  FADD.FTZ R80, R80, -R2.reuse ;  /* 0x8000000250507221 */ /* 0x100fe40000010000 */
[--C-:B------:R-:W-:Y:S03]  /*3b10*/  FADD.FTZ R81, R81, -R2.reuse ;  /* 0x8000000251517221 */ /* 0x100fe60000010000 */
[----:B------:R-:W1:Y:S01]  /*3b20*/  MUFU.EX2 R232, R232 ;  /* 0x000000e800e87308 */ /* 0x000e620000000800 */
[--C-:B------:R-:W-:Y:S02]  /*3b30*/  FADD.FTZ R84, R84, -R2.reuse ;  /* 0x8000000254547221 */ /* 0x100fe40000010000 */
[--C-:B--2---:R-:W-:Y:S01]  /*3b40*/  FFMA.FTZ R0, R212, c[0x0][0x29c], -R233.reuse ;  /* 0x0000a700d4007a23 */ /* 0x104fe200000108e9 */
[----:B---3--:R-:W-:Y:S01]  /*3b50*/  F2FP.BF16.PACK_AB R10, R13, R58 ;  /* 0x0000003a0d0a723e */ /* 0x008fe200000010ff */
[--C-:B------:R-:W-:Y:S02]  /*3b60*/  FADD.FTZ R85, R85, -R2.reuse ;  /* 0x8000000255557221 */ /* 0x100fe40000010000 */
[--C-:B------:R-:W-:Y:S02]  /*3b70*/  FADD.FTZ R96, R96, -R2.reuse ;  /* 0x8000000260607221 */ /* 0x100fe40000010000 */
[--C-:B------:R-:W-:Y:S01]  /*3b80*/  FADD.FTZ R97, R97, -R2.reuse ;  /* 0x8000000261617221 */ /* 0x100fe20000010000 */
[----:B------:R2:W-:Y:S01]  /*3b90*/  MUFU.EX2 R55, R0 ;  /* 0x0000000000377308 */ /* 0x0005e20000000800 */
[--C-:B------:R-:W-:Y:S02]  /*3ba0*/  FADD.FTZ R100, R100, -R2.reuse ;  /* 0x8000000264647221 */ /* 0x100fe40000010000 */
[--C-:B------:R-:W-:Y:S02]  /*3bb0*/  FADD.FTZ R101, R101, -R2.reuse ;  /* 0x8000000265657221 */ /* 0x100fe40000010000 */
[--C-:B------:R-:W-:Y:S02]  /*3bc0*/  FADD.FTZ R112, R112, -R2.reuse ;  /* 0x8000000270707221 */ /* 0x100fe40000010000 */
[--C-:B------:R-:W-:Y:S02]  /*3bd0*/  FADD.FTZ R113, R113, -R2.reuse ;  /* 0x8000000271717221 */ /* 0x100fe40000010000 */
[--C-:B------:R-:W-:Y:S02]  /*3be0*/  FADD.FTZ R116, R116, -R2.reuse ;  /* 0x8000000274747221 */ /* 0x100fe40000010000 */
[--C-:B------:R-:W-:Y:S02]  /*3bf0*/  FADD.FTZ R117, R117, -R2.reuse ;  /* 0x8000000275757221 */ /* 0x100fe40000010000 */
[--C-:B------:R-:W-:Y:S01]  /*3c00*/  FADD.FTZ R128, R128, -R2.reuse ;  /* 0x8000000280807221 */ /* 0x100fe20000010000 */
[----:B-1----:R-:W-:Y:S01]  /*3c10*/  F2FP.BF16.PACK_AB R16, R232, R197 ;  /* 0x000000c5e810723e */ /* 0x002fe200000010ff */
[----:B------:R-:W-:Y:S02]  /*3c20*/  FADD.FTZ R129, R129, -R2 ;  /* 0x8000000281817221 */ /* 0x000fe40000010000 */
[----:B------:R-:W1:Y:S01]  /*3c30*/  LDS R2, [R235+0x18580] ;  /* 0x01858000eb027984 */ /* 0x000e620000000800 */
[----:B------:R-:W-:Y:S02]  /*3c40*/  FMUL.FTZ R117, R49, R117 ;  /* 0x0000007531757220 */ /* 0x000fe40000410000 */
[----:B------:R-:W-:Y:S01]  /*3c50*/  MUFU.EX2 R49, R5 ;  /* 0x0000000500317308 */ /* 0x000fe20000000800 */
[----:B------:R-:W-:Y:S02]  /*3c60*/  FMUL.FTZ R69, R209, R69 ;  /* 0x00000045d1457220 */ /* 0x000fe40000410000 */
[----:B------:R-:W-:Y:S02]  /*3c70*/  FMUL.FTZ R68, R210, R68 ;  /* 0x00000044d2447220 */ /* 0x000fe40000410000 */
[--C-:B--2---:R-:W-:Y:S01]  /*3c80*/  FFMA.FTZ R0, R36, c[0x0][0x29c], -R233.reuse ;  /* 0x0000a70024007a23 */ /* 0x104fe200000108e9 */
[----:B------:R-:W-:Y:S01]  /*3c90*/  F2FP.BF16.PACK_AB R36, R248, R249 ;  /* 0x000000f9f824723e */ /* 0x000fe200000010ff */
[----:B------:R-:W-:Y:S01]  /*3ca0*/  FMUL.FTZ R80, R211, R80 ;  /* 0x00000050d3507220 */ /* 0x000fe20000410000 */
[----:B------:R-:W-:Y:S01]  /*3cb0*/  F2FP.BF16.PACK_AB R68, R69, R68 ;  /* 0x000000444544723e */ /* 0x000fe200000010ff */
[----:B------:R-:W-:Y:S01]  /*3cc0*/  FMUL.FTZ R81, R220, R81 ;  /* 0x00000051dc517220 */ /* 0x000fe20000410000 */
[----:B------:R2:W3:Y:S01]  /*3cd0*/  MUFU.EX2 R53, R0 ;  /* 0x0000000000357308 */ /* 0x0004e20000000800 */
[----:B------:R-:W-:Y:S02]  /*3ce0*/  FMUL.FTZ R84, R221, R84 ;  /* 0x00000054dd547220 */ /* 0x000fe40000410000 */
[----:B------:R-:W-:Y:S01]  /*3cf0*/  FMUL.FTZ R85, R218, R85 ;  /* 0x00000055da557220 */ /* 0x000fe20000410000 */
[----:B------:R-:W-:Y:S01]  /*3d00*/  F2FP.BF16.PACK_AB R80, R81, R80 ;  /* 0x000000505150723e */ /* 0x000fe200000010ff */
        /* <DEDUP_REMOVED lines=12> */
[----:B------:R-:W-:Y:S01]  /*3dd0*/  FMUL.FTZ R129, R208, R129 ;  /* 0x00000081d0817220 */ /* 0x000fe20000410000 */
[----:B------:R-:W-:Y:S01]  /*3de0*/  F2FP.BF16.PACK_AB R116, R117, R116 ;  /* 0x000000747574723e */ /* 0x000fe200000010ff */
[--C-:B--2---:R-:W-:Y:S01]  /*3df0*/  FFMA.FTZ R0, R40, c[0x0][0x29c], -R233.reuse ;  /* 0x0000a70028007a23 */ /* 0x104fe200000108e9 */
[----:B------:R-:W-:Y:S01]  /*3e00*/  F2FP.BF16.PACK_AB R40, R220, R211 ;  /* 0x000000d3dc28723e */ /* 0x000fe200000010ff */
[--C-:B-1----:R-:W-:Y:S02]  /*3e10*/  FADD.FTZ R73, R73, -R2.reuse ;  /* 0x8000000249497221 */ /* 0x102fe40000010000 */
[----:B------:R1:W2:Y:S01]  /*3e20*/  MUFU.EX2 R52, R0 ;  /* 0x0000000000347308 */ /* 0x0002a20000000800 */
[--C-:B------:R-:W-:Y:S01]  /*3e30*/  FADD.FTZ R72, R72, -R2.reuse ;  /* 0x8000000248487221 */ /* 0x100fe20000010000 */
[----:B---3--:R-:W-:Y:S01]  /*3e40*/  F2FP.BF16.PACK_AB R8, R53, R55 ;  /* 0x000000373508723e */ /* 0x008fe200000010ff */
[--C-:B------:R-:W-:Y:S01]  /*3e50*/  FADD.FTZ R76, R76, -R2.reuse ;  /* 0x800000024c4c7221 */ /* 0x100fe20000010000 */
[----:B------:R-:W-:Y:S01]  /*3e60*/  F2FP.BF16.PACK_AB R128, R129, R128 ;  /* 0x000000808180723e */ /* 0x000fe200000010ff */
[--C-:B------:R-:W-:Y:S02]  /*3e70*/  FADD.FTZ R77, R77, -R2.reuse ;  /* 0x800000024d4d7221 */ /* 0x100fe40000010000 */
        /* <DEDUP_REMOVED lines=9> */
[--C-:B-1----:R-:W-:Y:S01]  /*3f10*/  FFMA.FTZ R0, R41, c[0x0][0x29c], -R233.reuse ;  /* 0x0000a70029007a23 */ /* 0x102fe200000108e9 */
[----:B------:R-:W-:Y:S01]  /*3f20*/  F2FP.BF16.PACK_AB R41, R209, R210 ;  /* 0x000000d2d129723e */ /* 0x000fe200000010ff */
[--C-:B------:R-:W-:Y:S02]  /*3f30*/  FADD.FTZ R121, R121, -R2.reuse ;  /* 0x8000000279797221 */ /* 0x100fe40000010000 */
[----:B------:R1:W3:Y:S01]  /*3f40*/  MUFU.EX2 R34, R0 ;  /* 0x0000000000227308 */ /* 0x0002e20000000800 */
[--C-:B------:R-:W-:Y:S02]  /*3f50*/  FADD.FTZ R124, R124, -R2.reuse ;  /* 0x800000027c7c7221 */ /* 0x100fe40000010000 */
[----:B------:R-:W-:Y:S02]  /*3f60*/  FADD.FTZ R125, R125, -R2 ;  /* 0x800000027d7d7221 */ /* 0x000fe40000010000 */
[----:B------:R-:W-:Y:S02]  /*3f70*/  FMUL.FTZ R73, R66, R73 ;  /* 0x0000004942497220 */ /* 0x000fe40000410000 */
[----:B------:R-:W-:Y:S02]  /*3f80*/  FMUL.FTZ R14, R65, R72 ;  /* 0x00000048410e7220 */ /* 0x000fe40000410000 */
        /* <DEDUP_REMOVED lines=9> */
[----:B--2---:R-:W-:Y:S02]  /*4020*/  FMUL.FTZ R104, R52, R104 ;  /* 0x0000006834687220 */ /* 0x004fe40000410000 */
[----:B------:R-:W-:Y:S01]  /*4030*/  FMUL.FTZ R120, R26, R120 ;  /* 0x000000781a787220 */ /* 0x000fe20000410000 */
[----:B------:R-:W-:Y:S01]  /*4040*/  F2FP.BF16.PACK_AB R9, R9, R92 ;  /* 0x0000005c0909723e */ /* 0x000fe200000010ff */
[--C-:B-1----:R-:W-:Y:S02]  /*4050*/  FFMA.FTZ R0, R44, c[0x0][0x29c], -R233.reuse ;  /* 0x0000a7002c007a23 */ /* 0x102fe400000108e9 */
[--C-:B------:R-:W-:Y:S02]  /*4060*/  FFMA.FTZ R44, R251, c[0x0][0x29c], -R234.reuse ;  /* 0x0000a700fb2c7a23 */ /* 0x100fe400000108ea */
[----:B------:R1:W2:Y:S01]  /*4070*/  MUFU.EX2 R31, R0 ;  /* 0x00000000001f7308 */ /* 0x0002a20000000800 */
[----:B---3--:R-:W-:Y:S02]  /*4080*/  FMUL.FTZ R23, R34, R105 ;  /* 0x0000006922177220 */ /* 0x008fe40000410000 */
[----:B------:R-:W-:Y:S03]  /*4090*/  FMUL.FTZ R124, R60, R124 ;  /* 0x0000007c3c7c7220 */ /* 0x000fe60000410000 */
[----:B------:R-:W-:Y:S04]  /*40a0*/  F2FP.BF16.PACK_AB R23, R23, R104 ;  /* 0x000000681717723e */ /* 0x000fe800000010ff */
[----:B------:R-:W-:Y:S01]  /*40b0*/  MUFU.EX2 R44, R44 ;  /* 0x0000002c002c7308 */ /* 0x000fe20000000800 */
[--C-:B-1----:R-:W-:Y:S02]  /*40c0*/  FFMA.FTZ R0, R45, c[0x0][0x29c], -R233.reuse ;  /* 0x0000a7002d007a23 */ /* 0x102fe400000108e9 */
[--C-:B------:R-:W-:Y:S07]  /*40d0*/  FFMA.FTZ R45, R252, c[0x0][0x29c], -R234.reuse ;  /* 0x0000a700fc2d7a23 */ /* 0x100fee00000108ea */
[----:B------:R1:W-:Y:S01]  /*40e0*/  MUFU.EX2 R24, R0 ;  /* 0x0000000000187308 */ /* 0x0003e20000000800 */
[----:B--2---:R-:W-:Y:S02]  /*40f0*/  FMUL.FTZ R108, R31, R108 ;  /* 0x0000006c1f6c7220 */ /* 0x004fe40000410000 */
[----:B------:R-:W-:Y:S07]  /*4100*/  FFMA.FTZ R234, R63, c[0x0][0x29c], -R234 ;  /* 0x0000a7003fea7a23 */ /* 0x000fee00000108ea */
[----:B------:R-:W-:Y:S10]  /*4110*/  MUFU.EX2 R45, R45 ;  /* 0x0000002d002d7308 */ /* 0x000ff40000000800 */
[----:B------:R-:W-:Y:S01]  /*4120*/  MUFU.EX2 R234, R234 ;  /* 0x000000ea00ea7308 */ /* 0x000fe20000000800 */
[--C-:B-1----:R-:W-:Y:S02]  /*4130*/  FFMA.FTZ R0, R57, c[0x0][0x29c], -R233.reuse ;  /* 0x0000a70039007a23 */ /* 0x102fe400000108e9 */
[----:B------:R-:W-:Y:S07]  /*4140*/  FFMA.FTZ R233, R61, c[0x0][0x29c], -R233 ;  /* 0x0000a7003de97a23 */ /* 0x000fee00000108e9 */
[----:B------:R1:W2:Y:S10]  /*4150*/  MUFU.EX2 R25, R0 ;  /* 0x0000000000197308 */ /* 0x0002b40000000800 */
[----:B------:R-:W3:Y:S01]  /*4160*/  MUFU.EX2 R233, R233 ;  /* 0x000000e900e97308 */ /* 0x000ee20000000800 */
[----:B-1----:R-:W1:Y:S01]  /*4170*/  LDS R0, [R235+0x184a0] ;  /* 0x0184a000eb007984 */ /* 0x002e620000000800 */
[C---:B--2---:R-:W-:Y:S01]  /*4180*/  F2FP.BF16.PACK_AB R4, R25.reuse, R26 ;  /* 0x0000001a1904723e */ /* 0x044fe200000010ff */
[----:B------:R-:W-:Y:S05]  /*4190*/  FMUL.FTZ R25, R25, R121 ;  /* 0x0000007919197220 */ /* 0x000fea0000410000 */
[----:B------:R-:W-:Y:S02]  /*41a0*/  F2FP.BF16.PACK_AB R25, R25, R120 ;  /* 0x000000781919723e */ /* 0x000fe400000010ff */
[C---:B---3--:R-:W-:Y:S01]  /*41b0*/  F2FP.BF16.PACK_AB R5, R233.reuse, R60 ;  /* 0x0000003ce905723e */ /* 0x048fe200000010ff */
[----:B------:R-:W-:Y:S05]  /*41c0*/  FMUL.FTZ R26, R233, R125 ;  /* 0x0000007de91a7220 */ /* 0x000fea0000410000 */
[----:B------:R-:W-:Y:S01]  /*41d0*/  F2FP.BF16.PACK_AB R26, R26, R124 ;  /* 0x0000007c1a1a723e */ /* 0x000fe200000010ff */
[--C-:B-1----:R-:W-:Y:S02]  /*41e0*/  FADD.FTZ R71, R71, -R0.reuse ;  /* 0x8000000047477221 */ /* 0x102fe40000010000 */
        /* <DEDUP_REMOVED lines=14> */
[----:B------:R-:W-:Y:S02]  /*42d0*/  FADD.FTZ R131, R131, -R0 ;  /* 0x8000000083837221 */ /* 0x000fe40000010000 */
[----:B------:R-:W1:Y:S01]  /*42e0*/  LDS R0, [R235+0x185a0] ;  /* 0x0185a000eb007984 */ /* 0x000e620000000800 */
[----:B------:R-:W-:Y:S02]  /*42f0*/  FMUL.FTZ R71, R48, R71 ;  /* 0x0000004730477220 */ /* 0x000fe40000410000 */
[----:B------:R-:W2:Y:S01]  /*4300*/  MUFU.EX2 R48, R6 ;  /* 0x0000000600307308 */ /* 0x000ea20000000800 */
[----:B------:R3:W-:Y:S01]  /*4310*/  STS [R237+0x400], R3 ;  /* 0x00040003ed007388 */ /* 0x0007e20000000800 */
[----:B------:R-:W-:Y:S02]  /*4320*/  FMUL.FTZ R70, R47, R70 ;  /* 0x000000462f467220 */ /* 0x000fe40000410000 */
[----:B------:R-:W-:Y:S01]  /*4330*/  FMUL.FTZ R86, R205, R86 ;  /* 0x00000056cd567220 */ /* 0x000fe20000410000 */
[----:B------:R-:W-:Y:S01]  /*4340*/  STS [R237], R41 ;  /* 0x00000029ed007388 */ /* 0x000fe20000000800 */
[----:B------:R-:W-:Y:S01]  /*4350*/  FMUL.FTZ R29, R29, R87 ;  /* 0x000000571d1d7220 */ /* 0x000fe20000410000 */
[----:B------:R-:W-:Y:S01]  /*4360*/  F2FP.BF16.PACK_AB R70, R71, R70 ;  /* 0x000000464746723e */ /* 0x000fe200000010ff */
[----:B------:R-:W-:Y:S01]  /*4370*/  FMUL.FTZ R102, R202, R102 ;  /* 0x00000066ca667220 */ /* 0x000fe20000410000 */
[----:B------:R-:W-:Y:S01]  /*4380*/  STS [R238], R40 ;  /* 0x00000028ee007388 */ /* 0x000fe20000000800 */
[----:B------:R4:W5:Y:S01]  /*4390*/  MUFU.EX2 R47, R7 ;  /* 0x00000007002f7308 */ /* 0x0009620000000800 */
[----:B------:R-:W-:Y:S01]  /*43a0*/  F2FP.BF16.PACK_AB R29, R29, R86 ;  /* 0x000000561d1d723e */ /* 0x000fe200000010ff */
[----:B------:R-:W-:Y:S01]  /*43b0*/  FMUL.FTZ R28, R28, R103 ;  /* 0x000000671c1c7220 */ /* 0x000fe20000410000 */
[----:B------:R-:W-:Y:S01]  /*43c0*/  STS [R238+0x400], R21 ;  /* 0x00040015ee007388 */ /* 0x000fe20000000800 */
[----:B------:R-:W-:Y:S02]  /*43d0*/  FMUL.FTZ R130, R197, R130 ;  /* 0x00000082c5827220 */ /* 0x000fe40000410000 */
[----:B------:R-:W-:Y:S01]  /*43e0*/  FMUL.FTZ R27, R232, R131 ;  /* 0x00000083e81b7220 */ /* 0x000fe20000410000 */
[----:B------:R5:W-:Y:S01]  /*43f0*/  STS [R237+0x2000], R12 ;  /* 0x0020000ced007388 */ /* 0x000be20000000800 */
[----:B------:R-:W-:Y:S01]  /*4400*/  FMUL.FTZ R82, R207, R82 ;  /* 0x00000052cf527220 */ /* 0x000fe20000410000 */
[----:B------:R-:W-:Y:S01]  /*4410*/  F2FP.BF16.PACK_AB R28, R28, R102 ;  /* 0x000000661c1c723e */ /* 0x000fe200000010ff */
[----:B------:R-:W-:Y:S01]  /*4420*/  FMUL.FTZ R83, R206, R83 ;  /* 0x00000053ce537220 */ /* 0x000fe20000410000 */
[----:B------:R-:W-:Y:S01]  /*4430*/  F2FP.BF16.PACK_AB R27, R27, R130 ;  /* 0x000000821b1b723e */ /* 0x000fe200000010ff */
[----:B------:R-:W-:Y:S01]  /*4440*/  FMUL.FTZ R98, R204, R98 ;  /* 0x00000062cc627220 */ /* 0x000fe20000410000 */
[----:B--2---:R-:W-:Y:S01]  /*4450*/  F2FP.BF16.PACK_AB R2, R48, R49 ;  /* 0x000000313002723e */ /* 0x004fe200000010ff */
[----:B------:R-:W-:Y:S01]  /*4460*/  FMUL.FTZ R99, R203, R99 ;  /* 0x00000063cb637220 */ /* 0x000fe20000410000 */
[----:B---3--:R-:W-:Y:S01]  /*4470*/  F2FP.BF16.PACK_AB R3, R51, R50 ;  /* 0x000000323303723e */ /* 0x008fe200000010ff */
[----:B------:R-:W-:Y:S01]  /*4480*/  FMUL.FTZ R114, R201, R114 ;  /* 0x00000072c9727220 */ /* 0x000fe20000410000 */
[C---:B------:R-:W-:Y:S01]  /*4490*/  F2FP.BF16.PACK_AB R6, R24.reuse, R31 ;  /* 0x0000001f1806723e */ /* 0x040fe200000010ff */
[----:B------:R-:W-:Y:S01]  /*44a0*/  FMUL.FTZ R24, R24, R109 ;  /* 0x0000006d18187220 */ /* 0x000fe20000410000 */
[----:B------:R-:W-:Y:S01]  /*44b0*/  MUFU.EX2 R31, R59 ;  /* 0x0000003b001f7308 */ /* 0x000fe20000000800 */
[----:B------:R2:W-:Y:S01]  /*44c0*/  STS [R237+0x2400], R3 ;  /* 0x00240003ed007388 */ /* 0x0005e20000000800 */
[----:B------:R-:W-:Y:S01]  /*44d0*/  F2FP.BF16.PACK_AB R82, R83, R82 ;  /* 0x000000525352723e */ /* 0x000fe200000010ff */
[----:B------:R-:W-:Y:S01]  /*44e0*/  FMUL.FTZ R115, R200, R115 ;  /* 0x00000073c8737220 */ /* 0x000fe20000410000 */
[----:B----4-:R-:W-:Y:S01]  /*44f0*/  F2FP.BF16.PACK_AB R7, R34, R52 ;  /* 0x000000342207723e */ /* 0x010fe200000010ff */
[----:B------:R3:W-:Y:S01]  /*4500*/  STS [R238+0x2400], R2 ;  /* 0x00240002ee007388 */ /* 0x0007e20000000800 */
[----:B------:R-:W-:Y:S01]  /*4510*/  F2FP.BF16.PACK_AB R24, R24, R108 ;  /* 0x0000006c1818723e */ /* 0x000fe200000010ff */
[--C-:B-1----:R-:W-:Y:S01]  /*4520*/  FADD.FTZ R75, R75, -R0.reuse ;  /* 0x800000004b4b7221 */ /* 0x102fe20000010000 */
[----:B------:R-:W-:Y:S01]  /*4530*/  F2FP.BF16.PACK_AB R98, R99, R98 ;  /* 0x000000626362723e */ /* 0x000fe200000010ff */
[----:B------:R-:W-:Y:S01]  /*4540*/  STS [R238+0x2000], R11 ;  /* 0x0020000bee007388 */ /* 0x000fe20000000800 */
[----:B------:R-:W1:Y:S01]  /*4550*/  MUFU.EX2 R34, R54 ;  /* 0x0000003600227308 */ /* 0x000e620000000800 */
[----:B------:R-:W-:Y:S01]  /*4560*/  FMUL.FTZ R75, R51, R75 ;  /* 0x0000004b334b7220 */ /* 0x000fe20000410000 */
[----:B------:R-:W-:Y:S01]  /*4570*/  F2FP.BF16.PACK_AB R114, R115, R114 ;  /* 0x000000727372723e */ /* 0x000fe200000010ff */
[----:B------:R-:W-:Y:S01]  /*4580*/  STS [R240], R38 ;  /* 0x00000026f0007388 */ /* 0x000fe20000000800 */
[--C-:B------:R-:W-:Y:S02]  /*4590*/  FADD.FTZ R74, R74, -R0.reuse ;  /* 0x800000004a4a7221 */ /* 0x100fe40000010000 */
[--C-:B------:R-:W-:Y:S01]  /*45a0*/  FADD.FTZ R78, R78, -R0.reuse ;  /* 0x800000004e4e7221 */ /* 0x100fe20000010000 */
[----:B------:R-:W-:Y:S01]  /*45b0*/  STS [R240+0x400], R22 ;  /* 0x00040016f0007388 */ /* 0x000fe20000000800 */
[--C-:B------:R-:W-:Y:S02]  /*45c0*/  FADD.FTZ R79, R79, -R0.reuse ;  /* 0x800000004f4f7221 */ /* 0x100fe40000010000 */
[----:B-----5:R-:W4:Y:S01]  /*45d0*/  MUFU.EX2 R12, R62 ;  /* 0x0000003e000c7308 */ /* 0x020f220000000800 */
[----:B------:R-:W-:Y:S01]  /*45e0*/  STS [R239], R37 ;  /* 0x00000025ef007388 */ /* 0x000fe20000000800 */
[----:B------:R-:W-:Y:S02]  /*45f0*/  FMUL.FTZ R78, R49, R78 ;  /* 0x0000004e314e7220 */ /* 0x000fe40000410000 */
[--C-:B------:R-:W-:Y:S01]  /*4600*/  FADD.FTZ R90, R90, -R0.reuse ;  /* 0x800000005a5a7221 */ /* 0x100fe20000010000 */
[----:B------:R-:W-:Y:S01]  /*4610*/  STS [R239+0x400], R20 ;  /* 0x00040014ef007388 */ /* 0x000fe20000000800 */
[----:B--2---:R-:W-:Y:S01]  /*4620*/  F2FP.BF16.PACK_AB R3, R46, R47 ;  /* 0x0000002f2e03723e */ /* 0x004fe200000010ff */
[--C-:B------:R-:W-:Y:S02]  /*4630*/  FADD.FTZ R91, R91, -R0.reuse ;  /* 0x800000005b5b7221 */ /* 0x100fe40000010000 */
[----:B------:R-:W-:Y:S01]  /*4640*/  STS [R240+0x2000], R10 ;  /* 0x0020000af0007388 */ /* 0x000fe20000000800 */
[----:B---3--:R-:W-:Y:S01]  /*4650*/  F2FP.BF16.PACK_AB R2, R44, R45 ;  /* 0x0000002d2c02723e */ /* 0x008fe200000010ff */
[----:B------:R-:W-:Y:S02]  /*4660*/  FMUL.FTZ R90, R47, R90 ;  /* 0x0000005a2f5a7220 */ /* 0x000fe40000410000 */
[----:B------:R2:W-:Y:S01]  /*4670*/  STS [R240+0x2400], R3 ;  /* 0x00240003f0007388 */ /* 0x0005e20000000800 */
[--C-:B------:R-:W-:Y:S02]  /*4680*/  FADD.FTZ R94, R94, -R0.reuse ;  /* 0x800000005e5e7221 */ /* 0x100fe40000010000 */
[--C-:B------:R-:W-:Y:S01]  /*4690*/  FADD.FTZ R95, R95, -R0.reuse ;  /* 0x800000005f5f7221 */ /* 0x100fe20000010000 */
[----:B------:R3:W-:Y:S01]  /*46a0*/  STS [R239+0x2400], R2 ;  /* 0x00240002ef007388 */ /* 0x0007e20000000800 */
[----:B------:R-:W-:Y:S02]  /*46b0*/  FMUL.FTZ R94, R45, R94 ;  /* 0x0000005e2d5e7220 */ /* 0x000fe40000410000 */
[--C-:B------:R-:W-:Y:S01]  /*46c0*/  FADD.FTZ R106, R106, -R0.reuse ;  /* 0x800000006a6a7221 */ /* 0x100fe20000010000 */
[----:B------:R-:W-:Y:S01]  /*46d0*/  STS [R239+0x2000], R8 ;  /* 0x00200008ef007388 */ /* 0x000fe20000000800 */
[--C-:B------:R-:W-:Y:S02]  /*46e0*/  FADD.FTZ R107, R107, -R0.reuse ;  /* 0x800000006b6b7221 */ /* 0x100fe40000010000 */
[----:B------:R-:W-:Y:S01]  /*46f0*/  FMUL.FTZ R106, R43, R106 ;  /* 0x0000006a2b6a7220 */ /* 0x000fe20000410000 */
[----:B------:R-:W-:Y:S01]  /*4700*/  STS [R237+0x4000], R36 ;  /* 0x00400024ed007388 */ /* 0x000fe20000000800 */
[--C-:B------:R-:W-:Y:S02]  /*4710*/  FADD.FTZ R110, R110, -R0.reuse ;  /* 0x800000006e6e7221 */ /* 0x100fe40000010000 */
[--C-:B------:R-:W-:Y:S01]  /*4720*/  FADD.FTZ R111, R111, -R0.reuse ;  /* 0x800000006f6f7221 */ /* 0x100fe20000010000 */
[----:B------:R-:W-:Y:S01]  /*4730*/  STS [R237+0x4400], R19 ;  /* 0x00440013ed007388 */ /* 0x000fe20000000800 */
[----:B------:R-:W-:Y:S02]  /*4740*/  FMUL.FTZ R110, R39, R110 ;  /* 0x0000006e276e7220 */ /* 0x000fe40000410000 */
[--C-:B------:R-:W-:Y:S01]  /*4750*/  FADD.FTZ R122, R122, -R0.reuse ;  /* 0x800000007a7a7221 */ /* 0x100fe20000010000 */
[----:B------:R-:W-:Y:S01]  /*4760*/  STS [R238+0x4000], R33 ;  /* 0x00400021ee007388 */ /* 0x000fe20000000800 */
[--C-:B------:R-:W-:Y:S02]  /*4770*/  FADD.FTZ R123, R123, -R0.reuse ;  /* 0x800000007b7b7221 */ /* 0x100fe40000010000 */
[----:B-1----:R-:W-:Y:S01]  /*4780*/  FMUL.FTZ R122, R34, R122 ;  /* 0x0000007a227a7220 */ /* 0x002fe20000410000 */
[----:B------:R-:W-:Y:S01]  /*4790*/  STS [R238+0x4400], R18 ;  /* 0x00440012ee007388 */ /* 0x000fe20000000800 */
[----:B--2---:R-:W-:Y:S01]  /*47a0*/  F2FP.BF16.PACK_AB R3, R42, R43 ;  /* 0x0000002b2a03723e */ /* 0x004fe200000010ff */
[----:B------:R-:W-:Y:S02]  /*47b0*/  FMUL.FTZ R118, R199, R118 ;  /* 0x00000076c7767220 */ /* 0x000fe40000410000 */
[----:B------:R-:W-:Y:S01]  /*47c0*/  STS [R237+0x6000], R7 ;  /* 0x00600007ed007388 */ /* 0x000fe20000000800 */
[----:B---3--:R-:W-:Y:S01]  /*47d0*/  F2FP.BF16.PACK_AB R2, R35, R39 ;  /* 0x000000272302723e */ /* 0x008fe200000010ff */
[----:B------:R-:W-:Y:S02]  /*47e0*/  FMUL.FTZ R119, R198, R119 ;  /* 0x00000077c6777220 */ /* 0x000fe40000410000 */
[----:B------:R1:W-:Y:S01]  /*47f0*/  STS [R237+0x6400], R3 ;  /* 0x00640003ed007388 */ /* 0x0003e20000000800 */
[--C-:B------:R-:W-:Y:S02]  /*4800*/  FADD.FTZ R126, R126, -R0.reuse ;  /* 0x800000007e7e7221 */ /* 0x100fe40000010000 */
[----:B------:R-:W-:Y:S01]  /*4810*/  F2FP.BF16.PACK_AB R118, R119, R118 ;  /* 0x000000767776723e */ /* 0x000fe200000010ff */
[----:B------:R2:W-:Y:S01]  /*4820*/  STS [R238+0x6400], R2 ;  /* 0x00640002ee007388 */ /* 0x0005e20000000800 */
[----:B------:R-:W-:Y:S01]  /*4830*/  FADD.FTZ R127, R127, -R0 ;  /* 0x800000007f7f7221 */ /* 0x000fe20000010000 */
[----:B------:R-:W-:Y:S01]  /*4840*/  IADD3 R0, R229, UR4, RZ ;  /* 0x00000004e5007c10 */ /* 0x000fe2000fffe0ff */
[----:B----4-:R-:W-:Y:S01]  /*4850*/  FMUL.FTZ R126, R12, R126 ;  /* 0x0000007e0c7e7220 */ /* 0x010fe20000410000 */
[----:B------:R-:W-:Y:S01]  /*4860*/  STS [R238+0x6000], R6 ;  /* 0x00600006ee007388 */ /* 0x000fe20000000800 */
[----:B------:R-:W-:Y:S01]  /*4870*/  FMUL.FTZ R127, R234, R127 ;  /* 0x0000007fea7f7220 */ /* 0x000fe20000410000 */
[----:B------:R-:W-:Y:S02]  /*4880*/  SHF.L.U32 R0, R0, 0x1, RZ ;  /* 0x0000000100007819 */ /* 0x000fe400000006ff */
[----:B------:R-:W-:Y:S04]  /*4890*/  STS [R240+0x4000], R32 ;  /* 0x00400020f0007388 */ /* 0x000fe80000000800 */
[----:B------:R-:W-:Y:S04]  /*48a0*/  STS [R240+0x4400], R17 ;  /* 0x00440011f0007388 */ /* 0x000fe80000000800 */
[----:B------:R-:W-:Y:S04]  /*48b0*/  STS [R239+0x4000], R30 ;  /* 0x0040001eef007388 */ /* 0x000fe80000000800 */
[----:B------:R-:W-:Y:S01]  /*48c0*/  STS [R239+0x4400], R16 ;  /* 0x00440010ef007388 */ /* 0x000fe20000000800 */
[----:B-1----:R-:W-:Y:S03]  /*48d0*/  FMUL.FTZ R3, R46, R91 ;  /* 0x0000005b2e037220 */ /* 0x002fe60000410000 */
[----:B------:R1:W-:Y:S01]  /*48e0*/  STS [R240+0x6000], R4 ;  /* 0x00600004f0007388 */ /* 0x0003e20000000800 */
[----:B--2---:R-:W-:Y:S02]  /*48f0*/  F2FP.BF16.PACK_AB R2, R31, R34 ;  /* 0x000000221f02723e */ /* 0x004fe400000010ff */
[----:B------:R-:W-:Y:S03]  /*4900*/  F2FP.BF16.PACK_AB R3, R3, R90 ;  /* 0x0000005a0303723e */ /* 0x000fe600000010ff */
[----:B------:R2:W-:Y:S04]  /*4910*/  STS [R240+0x6400], R2 ;  /* 0x00640002f0007388 */ /* 0x0005e80000000800 */
[----:B------:R3:W-:Y:S01]  /*4920*/  STS [R239+0x6000], R5 ;  /* 0x00600005ef007388 */ /* 0x0007e20000000800 */
[----:B-1----:R-:W-:Y:S05]  /*4930*/  FMUL.FTZ R4, R50, R74 ;  /* 0x0000004a32047220 */ /* 0x002fea0000410000 */
[----:B------:R-:W-:Y:S02]  /*4940*/  F2FP.BF16.PACK_AB R4, R75, R4 ;  /* 0x000000044b04723e */ /* 0x000fe400000010ff */
[----:B--2---:R-:W-:Y:S01]  /*4950*/  F2FP.BF16.PACK_AB R2, R234, R12 ;  /* 0x0000000cea02723e */ /* 0x004fe200000010ff */
[----:B---3--:R-:W-:Y:S04]  /*4960*/  FMUL.FTZ R5, R44, R95 ;  /* 0x0000005f2c057220 */ /* 0x008fe80000410000 */
[----:B------:R1:W-:Y:S01]  /*4970*/  STS [R239+0x6400], R2 ;  /* 0x00640002ef007388 */ /* 0x0003e20000000800 */
[----:B------:R-:W-:Y:S03]  /*4980*/  F2FP.BF16.PACK_AB R5, R5, R94 ;  /* 0x0000005e0505723e */ /* 0x000fe600000010ff */
[----:B------:R-:W-:Y:S01]  /*4990*/  BAR.SYNC.DEFER_BLOCKING 0x0 ;  /* 0x0000000000007b1d */ /* 0x000fe20000010000 */
[----:B-1----:R-:W-:Y:S07]  /*49a0*/  FMUL.FTZ R2, R48, R79 ;  /* 0x0000004f30027220 */ /* 0x002fee0000410000 */
[----:B------:R1:W-:Y:S01]  /*49b0*/  STS [R237+0x8000], R68 ;  /* 0x00800044ed007388 */ /* 0x0003e20000000800 */
[----:B------:R-:W-:Y:S03]  /*49c0*/  F2FP.BF16.PACK_AB R2, R2, R78 ;  /* 0x0000004e0202723e */ /* 0x000fe600000010ff */
[----:B------:R-:W-:Y:S01]  /*49d0*/  STS [R237+0x8400], R70 ;  /* 0x00840046ed007388 */ /* 0x000fe20000000800 */
[----:B------:R-:W-:Y:S03]  /*49e0*/  MOV R78, 0x20 ;  /* 0x00000020004e7802 */ /* 0x000fe60000000f00 */
[----:B------:R-:W-:Y:S01]  /*49f0*/  STS [R238+0x8000], R80 ;  /* 0x00800050ee007388 */ /* 0x000fe20000000800 */
[----:B------:R-:W-:Y:S03]  /*4a00*/  SEL R78, R78, 0xffffffe0, !P0 ;  /* 0xffffffe04e4e7807 */ /* 0x000fe60004000000 */
[----:B------:R-:W-:Y:S04]  /*4a10*/  STS [R238+0x8400], R82 ;  /* 0x00840052ee007388 */ /* 0x000fe80000000800 */
[----:B------:R-:W-:Y:S04]  /*4a20*/  STS [R237+0xa000], R14 ;  /* 0x00a0000eed007388 */ /* 0x000fe80000000800 */
[----:B------:R2:W-:Y:S04]  /*4a30*/  STS [R237+0xa400], R4 ;  /* 0x00a40004ed007388 */ /* 0x0005e80000000800 */
[----:B------:R3:W-:Y:S01]  /*4a40*/  STS [R238+0xa400], R2 ;  /* 0x00a40002ee007388 */ /* 0x0007e20000000800 */
[----:B-1----:R-:W-:Y:S03]  /*4a50*/  SHF.L.U32 R68, R231, 0x1, RZ ;  /* 0x00000001e7447819 */ /* 0x002fe600000006ff */
[----:B------:R-:W-:Y:S04]  /*4a60*/  STS [R238+0xa000], R15 ;  /* 0x00a0000fee007388 */ /* 0x000fe80000000800 */
[----:B------:R-:W-:Y:S04]  /*4a70*/  STS [R240+0x8000], R84 ;  /* 0x00800054f0007388 */ /* 0x000fe80000000800 */
[----:B------:R-:W-:Y:S04]  /*4a80*/  STS [R240+0x8400], R29 ;  /* 0x0084001df0007388 */ /* 0x000fe80000000800 */
[----:B------:R-:W-:Y:S04]  /*4a90*/  STS [R239+0x8000], R96 ;  /* 0x00800060ef007388 */ /* 0x000fe80000000800 */
[----:B------:R-:W-:Y:S01]  /*4aa0*/  STS [R239+0x8400], R98 ;  /* 0x00840062ef007388 */ /* 0x000fe20000000800 */
[----:B--2---:R-:W-:Y:S03]  /*4ab0*/  FMUL.FTZ R4, R35, R111 ;  /* 0x0000006f23047220 */ /* 0x004fe60000410000 */
[----:B------:R-:W-:Y:S01]  /*4ac0*/  STS [R240+0xa000], R13 ;  /* 0x00a0000df0007388 */ /* 0x000fe20000000800 */
[----:B---3--:R-:W-:Y:S01]  /*4ad0*/  FMUL.FTZ R2, R42, R107 ;  /* 0x0000006b2a027220 */ /* 0x008fe20000410000 */
[----:B------:R-:W-:Y:S02]  /*4ae0*/  F2FP.BF16.PACK_AB R4, R4, R110 ;  /* 0x0000006e0404723e */ /* 0x000fe400000010ff */
[----:B------:R1:W-:Y:S02]  /*4af0*/  STS [R240+0xa400], R3 ;  /* 0x00a40003f0007388 */ /* 0x0003e40000000800 */
[----:B------:R-:W-:Y:S02]  /*4b00*/  F2FP.BF16.PACK_AB R2, R2, R106 ;  /* 0x0000006a0202723e */ /* 0x000fe400000010ff */
[----:B------:R-:W-:Y:S04]  /*4b10*/  STS [R239+0xa000], R9 ;  /* 0x00a00009ef007388 */ /* 0x000fe80000000800 */
[----:B------:R-:W-:Y:S04]  /*4b20*/  STS [R239+0xa400], R5 ;  /* 0x00a40005ef007388 */ /* 0x000fe80000000800 */
[----:B------:R-:W-:Y:S04]  /*4b30*/  STS [R237+0xc000], R100 ;  /* 0x00c00064ed007388 */ /* 0x000fe80000000800 */
[----:B------:R-:W-:Y:S04]  /*4b40*/  STS [R237+0xc400], R28 ;  /* 0x00c4001ced007388 */ /* 0x000fe80000000800 */
[----:B------:R-:W-:Y:S04]  /*4b50*/  STS [R238+0xc000], R112 ;  /* 0x00c00070ee007388 */ /* 0x000fe80000000800 */
[----:B------:R-:W-:Y:S01]  /*4b60*/  STS [R238+0xc400], R114 ;  /* 0x00c40072ee007388 */ /* 0x000fe20000000800 */
[----:B-1----:R-:W-:Y:S03]  /*4b70*/  FMUL.FTZ R3, R31, R123 ;  /* 0x0000007b1f037220 */ /* 0x002fe60000410000 */
        /* <DEDUP_REMOVED lines=8> */
[----:B-1----:R-:W-:Y:S03]  /*4c00*/  F2FP.BF16.PACK_AB R2, R127, R126 ;  /* 0x0000007e7f02723e */ /* 0x002fe600000010ff */
[----:B------:R-:W-:Y:S04]  /*4c10*/  STS [R239+0xc400], R27 ;  /* 0x00c4001bef007388 */ /* 0x000fe80000000800 */
[----:B------:R-:W-:Y:S04]  /*4c20*/  STS [R240+0xe000], R25 ;  /* 0x00e00019f0007388 */ /* 0x000fe80000000800 */
[----:B------:R1:W-:Y:S04]  /*4c30*/  STS [R240+0xe400], R3 ;  /* 0x00e40003f0007388 */ /* 0x0003e80000000800 */
[----:B------:R-:W-:Y:S04]  /*4c40*/  STS [R239+0xe000], R26 ;  /* 0x00e0001aef007388 */ /* 0x000fe80000000800 */
[----:B------:R2:W-:Y:S04]  /*4c50*/  STS [R239+0xe400], R2 ;  /* 0x00e40002ef007388 */ /* 0x0005e80000000800 */
[----:B------:R-:W-:Y:S08]  /*4c60*/  LDSM.16.MT88.4 R4, [R224+0x18880] ;  /* 0x01888000e004783b */ /* 0x000ff00000004200 */
[----:B------:R-:W3:Y:S01]  /*4c70*/  LDSM.16.MT88.4 R8, [R0+0x10080] ;  /* 0x010080000008783b */ /* 0x000ee20000004200 */
[----:B-1----:R-:W-:Y:S07]  /*4c80*/  SHF.L.U32 R3, R229, 0x1, RZ ;  /* 0x00000001e5037819 */ /* 0x002fee00000006ff */
[----:B------:R-:W1:Y:S01]  /*4c90*/  LDSM.16.MT88.4 R12, [R224+0x1c880] ;  /* 0x01c88000e00c783b */ /* 0x000e620000004200 */
[----:B--2---:R-:W-:Y:S07]  /*4ca0*/  IADD3 R2, R196, R0, RZ ;  /* 0x00000000c4027210 */ /* 0x004fee0007ffe0ff */
[----:B------:R-:W-:Y:S08]  /*4cb0*/  LDSM.16.MT88.4 R20, [R224+0x19080] ;  /* 0x01908000e014783b */ /* 0x000ff00000004200 */
[----:B------:R-:W2:Y:S08]  /*4cc0*/  LDSM.16.MT88.4 R16, [R2+0x10080] ;  /* 0x010080000210783b */ /* 0x000eb00000004200 */
[----:B------:R-:W4:Y:S01]  /*4cd0*/  LDSM.16.MT88.4 R24, [R0+0x10880] ;  /* 0x010880000018783b */ /* 0x000f220000004200 */
[-C--:B---3--:R-:W-:Y:S07]  /*4ce0*/  HMMA.16816.F32.BF16 R132, R4, R8.reuse, R132 ;  /* 0x000000080484723c */ /* 0x088fee0000041884 */
[----:B------:R-:W3:Y:S01]  /*4cf0*/  LDSM.16.MT88.4 R28, [R224+0x1d080] ;  /* 0x01d08000e01c783b */ /* 0x000ee20000004200 */
[C---:B-1----:R-:W-:Y:S07]  /*4d00*/  HMMA.16816.F32.BF16 R136, R12.reuse, R8, R136 ;  /* 0x000000080c88723c */ /* 0x042fee0000041888 */
[----:B------:R-:W1:Y:S01]  /*4d10*/  LDSM.16.MT88.4 R32, [R2+0x10880] ;  /* 0x010880000220783b */ /* 0x000e620000004200 */
[-C--:B------:R-:W-:Y:S07]  /*4d20*/  HMMA.16816.F32.BF16 R140, R12, R10.reuse, R140 ;  /* 0x0000000a0c8c723c */ /* 0x080fee000004188c */
[----:B------:R-:W-:Y:S01]  /*4d30*/  LDSM.16.MT88.4 R36, [R224+0x19880] ;  /* 0x01988000e024783b */ /* 0x000fe20000004200 */
[C---:B------:R-:W-:Y:S07]  /*4d40*/  HMMA.16816.F32.BF16 R144, R4.reuse, R10, R144 ;  /* 0x0000000a0490723c */ /* 0x040fee0000041890 */
[----:B------:R-:W5:Y:S01]  /*4d50*/  LDSM.16.MT88.4 R40, [R0+0x11080] ;  /* 0x011080000028783b */ /* 0x000f620000004200 */
[-C--:B--2---:R-:W-:Y:S07]  /*4d60*/  HMMA.16816.F32.BF16 R148, R4, R16.reuse, R148 ;  /* 0x000000100494723c */ /* 0x084fee0000041894 */
[----:B------:R-:W2:Y:S01]  /*4d70*/  LDSM.16.MT88.4 R44, [R224+0x1d880] ;  /* 0x01d88000e02c783b */ /* 0x000ea20000004200 */
[C---:B------:R-:W-:Y:S07]  /*4d80*/  HMMA.16816.F32.BF16 R152, R12.reuse, R16, R152 ;  /* 0x000000100c98723c */ /* 0x040fee0000041898 */
[----:B------:R-:W-:Y:S01]  /*4d90*/  LDSM.16.MT88.4 R8, [R224+0x1a080] ;  /* 0x01a08000e008783b */ /* 0x000fe20000004200 */
[-C--:B------:R-:W-:Y:S07]  /*4da0*/  HMMA.16816.F32.BF16 R156, R12, R18.reuse, R156 ;  /* 0x000000120c9c723c */ /* 0x080fee000004189c */
[----:B------:R-:W-:Y:S01]  /*4db0*/  LDSM.16.MT88.4 R12, [R0+0x11880] ;  /* 0x01188000000c783b */ /* 0x000fe20000004200 */
[----:B------:R-:W-:Y:S07]  /*4dc0*/  HMMA.16816.F32.BF16 R160, R4, R18, R160 ;  /* 0x0000001204a0723c */ /* 0x000fee00000418a0 */
[----:B------:R-:W2:Y:S01]  /*4dd0*/  LDSM.16.MT88.4 R4, [R2+0x11080] ;  /* 0x011080000204783b */ /* 0x000ea20000004200 */
[-C--:B----4-:R-:W-:Y:S07]  /*4de0*/  HMMA.16816.F32.BF16 R132, R20, R24.reuse, R132 ;  /* 0x000000181484723c */ /* 0x090fee0000041884 */
[----:B------:R-:W4:Y:S01]  /*4df0*/  LDSM.16.MT88.4 R16, [R224+0x1e080] ;  /* 0x01e08000e010783b */ /* 0x000f220000004200 */
[C---:B---3--:R-:W-:Y:S08]  /*4e00*/  HMMA.16816.F32.BF16 R136, R28.reuse, R24, R136 ;  /* 0x000000181c88723c */ /* 0x048ff00000041888 */
        /* <DEDUP_REMOVED lines=9> */
[-C--:B-----5:R-:W-:Y:S01]  /*4ea0*/  HMMA.16816.F32.BF16 R132, R36, R40.reuse, R132 ;  /* 0x000000282484723c */ /* 0x0a0fe20000041884 */
[----:B------:R-:W-:Y:S07]  /*4eb0*/  LDSM.16.MT88.4 R32, [R2+0x12080] ;  /* 0x012080000220783b */ /* 0x000fee0000004200 */
[C---:B--2---:R-:W-:Y:S08]  /*4ec0*/  HMMA.16816.F32.BF16 R136, R44.reuse, R40, R136 ;  /* 0x000000282c88723c */ /* 0x044ff00000041888 */
        /* <DEDUP_REMOVED lines=35> */
[----:B------:R1:W-:Y:S07]  /*5100*/  LDSM.16.MT88.4 R12, [R0+0x13880] ;  /* 0x01388000000c783b */ /* 0x0003ee0000004200 */
[-C--:B---3--:R-:W-:Y:S08]  /*5110*/  HMMA.16816.F32.BF16 R148, R8, R20.reuse, R148 ;  /* 0x000000140894723c */ /* 0x088ff00000041894 */
[C---:B------:R-:W-:Y:S08]  /*5120*/  HMMA.16816.F32.BF16 R152, R16.reuse, R20, R152 ;  /* 0x000000141098723c */ /* 0x040ff00000041898 */
[-C--:B------:R-:W-:Y:S01]  /*5130*/  HMMA.16816.F32.BF16 R156, R16, R22.reuse, R156 ;  /* 0x00000016109c723c */ /* 0x080fe2000004189c */
[----:B------:R-:W-:Y:S03]  /*5140*/  LDSM.16.MT88.4 R16, [R224+0x20080] ;  /* 0x02008000e010783b */ /* 0x000fe60000004200 */
[----:B-1----:R-:W-:Y:S04]  /*5150*/  SHF.L.U32 R0, R231, 0x1, RZ ;  /* 0x00000001e7007819 */ /* 0x002fe800000006ff */
[----:B------:R-:W-:Y:S01]  /*5160*/  HMMA.16816.F32.BF16 R160, R8, R22, R160 ;  /* 0x0000001608a0723c */ /* 0x000fe200000418a0 */
[----:B------:R-:W1:Y:S03]  /*5170*/  LDSM.16.MT88.4 R8, [R224+0x1c080] ;  /* 0x01c08000e008783b */ /* 0x000e660000004200 */
[----:B------:R-:W-:Y:S04]  /*5180*/  IADD3 R0, R230, R0, RZ ;  /* 0x00000000e6007210 */ /* 0x000fe80007ffe0ff */
[-C--:B--2---:R-:W-:Y:S01]  /*5190*/  HMMA.16816.F32.BF16 R132, R28, R36.reuse, R132 ;  /* 0x000000241c84723c */ /* 0x084fe20000041884 */
[----:B------:R2:W3:Y:S07]  /*51a0*/  LDSM.16.MT88.4 R20, [R2+0x13880] ;  /* 0x013880000214783b */ /* 0x0004ee0000004200 */
[C---:B----4-:R-:W-:Y:S01]  /*51b0*/  HMMA.16816.F32.BF16 R136, R4.reuse, R36, R136 ;  /* 0x000000240488723c */ /* 0x050fe20000041888 */
[----:B------:R-:W-:Y:S07]  /*51c0*/  BAR.SYNC.DEFER_BLOCKING 0x0 ;  /* 0x0000000000007b1d */ /* 0x000fee0000010000 */
[-C--:B------:R-:W-:Y:S08]  /*51d0*/  HMMA.16816.F32.BF16 R140, R4, R38.reuse, R140 ;  /* 0x00000026048c723c */ /* 0x080ff0000004188c */
[C---:B------:R-:W-:Y:S04]  /*51e0*/  HMMA.16816.F32.BF16 R144, R28.reuse, R38, R144 ;  /* 0x000000261c90723c */ /* 0x040fe80000041890 */
[----:B--2---:R-:W-:Y:S04]  /*51f0*/  SHF.L.U32 R2, R229, 0x1, RZ ;  /* 0x00000001e5027819 */ /* 0x004fe800000006ff */
[-C--:B-----5:R-:W-:Y:S01]  /*5200*/  HMMA.16816.F32.BF16 R148, R28, R24.reuse, R148 ;  /* 0x000000181c94723c */ /* 0x0a0fe20000041894 */
[----:B------:R2:W4:Y:S03]  /*5210*/  LDSM.16.M88.4 R32, [R68+0x20880] ;  /* 0x020880004420783b */ /* 0x0005260000000200 */
[----:B------:R-:W-:Y:S04]  /*5220*/  IADD3 R2, R196, R2, RZ ;  /* 0x00000002c4027210 */ /* 0x000fe80007ffe0ff */
[C---:B------:R-:W-:Y:S01]  /*5230*/  HMMA.16816.F32.BF16 R152, R4.reuse, R24, R152 ;  /* 0x000000180498723c */ /* 0x040fe20000041898 */
[----:B------:R2:W2:Y:S07]  /*5240*/  LDSM.16.MT88.4 R36, [R2+0x80] ;  /* 0x000080000224783b */ /* 0x0004ae0000004200 */
[-C--:B------:R-:W-:Y:S01]  /*5250*/  HMMA.16816.F32.BF16 R156, R4, R26.reuse, R156 ;  /* 0x0000001a049c723c */ /* 0x080fe2000004189c */
[----:B------:R2:W2:Y:S07]  /*5260*/  LDSM.16.M88.4 R40, [R0+0x20880] ;  /* 0x020880000028783b */ /* 0x0004ae0000000200 */
[----:B------:R-:W-:Y:S01]  /*5270*/  HMMA.16816.F32.BF16 R160, R28, R26, R160 ;  /* 0x0000001a1ca0723c */ /* 0x000fe200000418a0 */
[----:B------:R2:W2:Y:S07]  /*5280*/  LDSM.16.M88.4 R28, [R68+0x22880] ;  /* 0x02288000441c783b */ /* 0x0004ae0000000200 */
[-C--:B-1----:R-:W-:Y:S01]  /*5290*/  HMMA.16816.F32.BF16 R132, R8, R12.reuse, R132 ;  /* 0x0000000c0884723c */ /* 0x082fe20000041884 */
[----:B------:R1:W1:Y:S07]  /*52a0*/  LDSM.16.MT88.4 R24, [R3+0x80] ;  /* 0x000080000318783b */ /* 0x00026e0000004200 */
[C---:B------:R-:W-:Y:S01]  /*52b0*/  HMMA.16816.F32.BF16 R136, R16.reuse, R12, R136 ;  /* 0x0000000c1088723c */ /* 0x040fe20000041888 */
[----:B------:R1:W1:Y:S07]  /*52c0*/  LDSM.16.M88.4 R48, [R0+0x22880] ;  /* 0x022880000030783b */ /* 0x00026e0000000200 */
[-C--:B------:R-:W-:Y:S01]  /*52d0*/  HMMA.16816.F32.BF16 R140, R16, R14.reuse, R140 ;  /* 0x0000000e108c723c */ /* 0x080fe2000004188c */
[----:B------:R1:W1:Y:S07]  /*52e0*/  LDSM.16.MT88.4 R44, [R3+0x880] ;  /* 0x00088000032c783b */ /* 0x00026e0000004200 */
[C---:B------:R-:W-:Y:S01]  /*52f0*/  HMMA.16816.F32.BF16 R144, R8.reuse, R14, R144 ;  /* 0x0000000e0890723c */ /* 0x040fe20000041890 */
[----:B------:R1:W1:Y:S07]  /*5300*/  LDSM.16.MT88.4 R52, [R2+0x880] ;  /* 0x000880000234783b */ /* 0x00026e0000004200 */
[-C--:B---3--:R-:W-:Y:S08]  /*5310*/  HMMA.16816.F32.BF16 R148, R8, R20.reuse, R148 ;  /* 0x000000140894723c */ /* 0x088ff00000041894 */
[C---:B------:R-:W-:Y:S08]  /*5320*/  HMMA.16816.F32.BF16 R152, R16.reuse, R20, R152 ;  /* 0x000000141098723c */ /* 0x040ff00000041898 */
[-C--:B------:R-:W-:Y:S08]  /*5330*/  HMMA.16816.F32.BF16 R156, R16, R22.reuse, R156 ;  /* 0x00000016109c723c */ /* 0x080ff0000004189c */
[----:B------:R-:W-:Y:S01]  /*5340*/  HMMA.16816.F32.BF16 R160, R8, R22, R160 ;  /* 0x0000001608a0723c */ /* 0x000fe200000418a0 */
[----:B------:R-:W-:-:S07]  /*5350*/  @P1 BRA `(.L_x_941) ;  /* 0x0000042000001947 */ /* 0x000fce0003800000 */
[----:B--2-4-:R-:W2:Y:S01]  /*5360*/  LDL.64 R218, [R1+0x10] ;  /* 0x0000100001da7983 */ /* 0x014ea20000100a00 */
[----:B------:R-:W-:Y:S02]  /*5370*/  USHF.R.S32.HI UR31, URZ, 0x1f, UR30 ;  /* 0x0000001f3f1f7899 */ /* 0x000fe4000801141e */
[----:B------:R-:W-:Y:S01]  /*5380*/  ULDC.64 UR6, c[0x0][0x208] ;  /* 0x0000820000067ab9 */ /* 0x000fe20000000a00 */
[----:B------:R-:W3:Y:S01]  /*5390*/  LDL.64 R210, [R1+0x18] ;  /* 0x0000180001d27983 */ /* 0x000ee20000100a00 */
[----:B------:R-:W-:Y:S02]  /*53a0*/  USHF.L.U32 UR32, UR30, 0x7, URZ ;  /* 0x000000071e207899 */ /* 0x000fe4000800063f */
[----:B------:R-:W-:Y:S01]  /*53b0*/  UIMAD UR31, UR31, UR6, URZ ;  /* 0x000000061f1f72a4 */ /* 0x000fe2000f8e023f */
[----:B------:R-:W4:Y:S01]  /*53c0*/  LDL.64 R220, [R1+0x8] ;  /* 0x0000080001dc7983 */ /* 0x000f220000100a00 */
[----:B------:R-:W-:Y:S02]  /*53d0*/  UIMAD.WIDE.U32 UR34, UR30, UR6, URZ ;  /* 0x000000061e2272a5 */ /* 0x000fe4000f8e003f */
[----:B------:R-:W-:Y:S01]  /*53e0*/  UIMAD UR31, UR30, UR7, UR31 ;  /* 0x000000071e1f72a4 */ /* 0x000fe2000f8e021f */
[----:B------:R-:W5:Y:S01]  /*53f0*/  LDL R57, [R1+0x28] ;  /* 0x0000280001397983 */ /* 0x000f620000100800 */
[----:B------:R-:W-:Y:S02]  /*5400*/  IMAD.U32 R12, RZ, RZ, UR32 ;  /* 0x00000020ff0c7e24 */ /* 0x000fe4000f8e00ff */
[----:B------:R-:W-:Y:S01]  /*5410*/  UIADD3 UR31, UR35, UR31, URZ ;  /* 0x0000001f231f7290 */ /* 0x000fe2000fffe03f */
[----:B------:R-:W5:Y:S01]  /*5420*/  LDL R13, [R1+0x34] ;  /* 0x00003400010d7983 */ /* 0x000f620000100800 */
[----:B------:R-:W-:Y:S02]  /*5430*/  IMAD.U32 R14, RZ, RZ, UR34 ;  /* 0x00000022ff0e7e24 */ /* 0x000fe4000f8e00ff */
[----:B------:R-:W-:Y:S01]  /*5440*/  IMAD.U32 R15, RZ, RZ, UR35 ;  /* 0x00000023ff0f7e24 */ /* 0x000fe2000f8e00ff */
[----:B------:R-:W1:Y:S02]  /*5450*/  S2R R8, SR_CTAID.Y ;  /* 0x0000000000087919 */ /* 0x000e640000002600 */
[----:B-1----:R-:W-:Y:S05]  /*5460*/  SHF.R.S32.HI R10, RZ, 0x1f, R8 ;  /* 0x0000001fff0a7819 */ /* 0x002fea0000011408 */
[C---:B------:R-:W-:Y:S02]  /*5470*/  IMAD R9, R10.reuse, c[0x0][0x210], RZ ;  /* 0x000084000a097a24 */ /* 0x040fe400078e02ff */
[----:B------:R-:W-:Y:S02]  /*5480*/  IMAD R10, R10, c[0x0][0x288], RZ ;  /* 0x0000a2000a0a7a24 */ /* 0x000fe400078e02ff */
[C---:B------:R-:W-:Y:S02]  /*5490*/  IMAD R9, R8.reuse, c[0x0][0x214], R9 ;  /* 0x0000850008097a24 */ /* 0x040fe400078e0209 */
[----:B------:R-:W-:Y:S02]  /*54a0*/  IMAD R10, R8, c[0x0][0x28c], R10 ;  /* 0x0000a300080a7a24 */ /* 0x000fe400078e020a */
[----:B--2---:R-:W-:Y:S02]  /*54b0*/  IMAD.MOV.U32 R4, RZ, RZ, R218 ;  /* 0x000000ffff047224 */ /* 0x004fe400078e00da */
[----:B------:R-:W-:Y:S02]  /*54c0*/  IMAD.MOV.U32 R5, RZ, RZ, R219 ;  /* 0x000000ffff057224 */ /* 0x000fe400078e00db */
[----:B---3--:R-:W-:Y:S02]  /*54d0*/  IMAD.MOV.U32 R6, RZ, RZ, R210 ;  /* 0x000000ffff067224 */ /* 0x008fe400078e00d2 */
[----:B------:R-:W-:Y:S02]  /*54e0*/  IMAD.MOV.U32 R7, RZ, RZ, R211 ;  /* 0x000000ffff077224 */ /* 0x000fe400078e00d3 */
[----:B----4-:R-:W-:Y:S02]  /*54f0*/  IMAD R11, R220, c[0x0][0x208], RZ ;  /* 0x00008200dc0b7a24 */ /* 0x010fe400078e02ff */
[C---:B------:R-:W-:Y:S04]  /*5500*/  IMAD.WIDE.U32 R4, R8.reuse, c[0x0][0x288], R4 ;  /* 0x0000a20008047a25 */ /* 0x040fe800078e0004 */
[----:B------:R-:W-:Y:S01]  /*5510*/  IMAD.WIDE.U32 R6, R8, c[0x0][0x210], R6 ;  /* 0x0000840008067a25 */ /* 0x000fe200078e0006 */
[----:B------:R-:W-:Y:S04]  /*5520*/  IADD3 R8, P1, R4, UR9, RZ ;  /* 0x0000000904087c10 */ /* 0x000fe8000ff3e0ff */
[----:B------:R-:W-:Y:S01]  /*5530*/  IADD3 R4, P3, P2, R11, UR8, R6 ;  /* 0x000000080b047c10 */ /* 0x000fe2000fa7e006 */
[----:B------:R-:W-:Y:S01]  /*5540*/  IMAD.IADD R6, R7, 0x1, R9 ;  /* 0x0000000107067824 */ /* 0x000fe200078e0209 */
[----:B------:R-:W-:Y:S02]  /*5550*/  IADD3.X R11, R5, UR17, R10, P1, !PT ;  /* 0x00000011050b7c10 */ /* 0x000fe40008ffe40a */
[----:B------:R-:W-:Y:S02]  /*5560*/  LEA R7, P1, R4, c[0x0][0x1f0], 0x1 ;  /* 0x00007c0004077a11 */ /* 0x000fe400078208ff */
[----:B-----5:R-:W-:Y:S02]  /*5570*/  IADD3.X R5, R57, UR15, R6, P3, P2 ;  /* 0x0000000f39057c10 */ /* 0x020fe40009fe4406 */
[----:B------:R-:W-:Y:S02]  /*5580*/  IADD3 R9, -R220, c[0x0][0x168], -R12 ;  /* 0x00005a00dc097a10 */ /* 0x000fe40007ffe90c */
[----:B------:R-:W-:Y:S01]  /*5590*/  LEA.HI.X R5, R4, c[0x0][0x1f4], R5, 0x1, P1 ;  /* 0x00007d0004057a11 */ /* 0x000fe200008f0c05 */
[----:B------:R-:W-:Y:S01]  /*55a0*/  IMAD.U32 R4, RZ, RZ, UR31 ;  /* 0x0000001fff047e24 */ /* 0x000fe2000f8e00ff */
[----:B------:R-:W-:Y:S02]  /*55b0*/  LEA R10, P2, R8, c[0x0][0x280], 0x2 ;  /* 0x0000a000080a7a11 */ /* 0x000fe400078410ff */
[----:B------:R-:W-:Y:S02]  /*55c0*/  LEA R6, P1, R14, R7, 0x8 ;  /* 0x000000070e067211 */ /* 0x000fe400078240ff */
[C---:B------:R-:W-:Y:S02]  /*55d0*/  ISETP.LT.OR P3, PT, R9.reuse, 0x1, P5 ;  /* 0x000000010900780c */ /* 0x040fe40002f61670 */
[----:B------:R-:W-:Y:S01]  /*55e0*/  LEA.HI.X R11, R8, c[0x0][0x284], R11, 0x2, P2 ;  /* 0x0000a100080b7a11 */ /* 0x000fe200010f140b */
[----:B------:R-:W-:Y:S01]  /*55f0*/  IMAD.U32 R8, RZ, RZ, UR27 ;  /* 0x0000001bff087e24 */ /* 0x000fe2000f8e00ff */
[----:B------:R-:W-:Y:S02]  /*5600*/  LEA.HI.X R7, R14, R5, R4, 0x8, P1 ;  /* 0x000000050e077211 */ /* 0x000fe400008f4404 */
[----:B------:R-:W-:Y:S01]  /*5610*/  ISETP.LT.OR P1, PT, R9, 0x21, P5 ;  /* 0x000000210900780c */ /* 0x000fe20002f21670 */
[----:B------:R-:W-:Y:S01]  /*5620*/  IMAD R8, R8, 0x4000, R13 ;  /* 0x0000400008087824 */ /* 0x000fe200078e020d */
[----:B------:R-:W-:Y:S04]  /*5630*/  IADD3 R4, P2, R6, UR21, RZ ;  /* 0x0000001506047c10 */ /* 0x000fe8000ff5e0ff */
[----:B------:R-:W-:Y:S01]  /*5640*/  IADD3.X R5, R7, UR20, RZ, P2, !PT ;  /* 0x0000001407057c10 */ /* 0x000fe200097fe4ff */
[----:B------:R-:W-:Y:S01]  /*5650*/  @!PT LDS RZ, [RZ] ;  /* 0x00000000fffff984 */ /* 0x000fe20000000800 */
[----:B------:R-:W-:Y:S01]  /*5660*/  @!PT LDS RZ, [RZ] ;  /* 0x00000000fffff984 */ /* 0x000fe20000000800 */
[----:B------:R-:W-:Y:S01]  /*5670*/  @!PT LDS RZ, [RZ] ;  /* 0x00000000fffff984 */ /* 0x000fe20000000800 */
[----:B------:R1:W-:Y:S01]  /*5680*/  LDGSTS.E.BYPASS.LTC128B.128 [R8], [R6.64], !P3 ;  /* 0x0000000006087fae */ /* 0x0003e2000d901d58 */
[C---:B------:R-:W-:Y:S02]  /*5690*/  LEA R10, P2, R12.reuse, R10, 0x2 ;  /* 0x0000000a0c0a7211 */ /* 0x040fe400078410ff */
[C---:B------:R-:W-:Y:S02]  /*56a0*/  ISETP.LT.OR P3, PT, R9.reuse, 0x41, P5 ;  /* 0x000000410900780c */ /* 0x040fe40002f61670 */
[----:B------:R-:W-:Y:S01]  /*56b0*/  LEA.HI.X.SX32 R11, R12, R11, 0x2, P2 ;  /* 0x0000000b0c0b7211 */ /* 0x000fe200010f16ff */
[----:B------:R2:W-:Y:S01]  /*56c0*/  LDGSTS.E.BYPASS.LTC128B.128 [R8+0x1000], [R4.64], !P1 ;  /* 0x0100000004087fae */ /* 0x0005e2000c901d58 */
[----:B------:R-:W-:Y:S01]  /*56d0*/  ISETP.LT.OR P2, PT, R9, 0x61, P5 ;  /* 0x000000610900780c */ /* 0x000fe20002f41670 */
[----:B------:R-:W-:Y:S04]  /*56e0*/  IMAD.U32 R9, RZ, RZ, UR27 ;  /* 0x0000001bff097e24 */ /* 0x000fe8000f8e00ff */
[----:B------:R-:W-:Y:S04]  /*56f0*/  @!P4 IMAD R9, R9, 0x80, R218 ;  /* 0x000000800909c824 */ /* 0x000fe800078e02da */
[----:B------:R-:W-:Y:S01]  /*5700*/  @!P4 IMAD.SHL.U32 R9, R9, 0x4, RZ ;  /* 0x000000040909c824 */ /* 0x000fe200078e00ff */
[----:B--2---:R-:W-:Y:S04]  /*5710*/  IADD3 R4, P1, R4, UR21, RZ ;  /* 0x0000001504047c10 */ /* 0x004fe8000ff3e0ff */
[----:B------:R-:W-:Y:S02]  /*5720*/  IADD3.X R5, R5, UR20, RZ, P1, !PT ;  /* 0x0000001405057c10 */ /* 0x000fe40008ffe4ff */
[----:B-1----:R-:W-:Y:S03]  /*5730*/  IADD3 R6, P1, R4, UR21, RZ ;  /* 0x0000001504067c10 */ /* 0x002fe6000ff3e0ff */
[----:B------:R1:W-:Y:S01]  /*5740*/  LDGSTS.E.BYPASS.LTC128B.128 [R8+0x2000], [R4.64], !P3 ;  /* 0x0200000004087fae */ /* 0x0003e2000d901d58 */
[----:B------:R-:W-:Y:S05]  /*5750*/  IADD3.X R7, R5, UR20, RZ, P1, !PT ;  /* 0x0000001405077c10 */ /* 0x000fea0008ffe4ff */
[----:B------:R1:W-:Y:S04]  /*5760*/  LDGSTS.E.BYPASS.LTC128B.128 [R8+0x3000], [R6.64], !P2 ;  /* 0x0300000006087fae */ /* 0x0003e8000d101d58 */
[----:B------:R1:W-:Y:S02]  /*5770*/  @!P4 LDGSTS.E.BYPASS.LTC128B.128 [R9+0x18480], [R10.64] ;  /* 0x184800000a09cfae */ /* 0x0003e4000b901d58 */
.L_x_941:
[-C--:B-12-4-:R-:W-:Y:S01]  /*5780*/  HMMA.16816.F32.BF16 R4, R32, R24.reuse, RZ ;  /* 0x000000182004723c */ /* 0x096fe200000418ff */
[----:B------:R-:W-:Y:S01]  /*5790*/  LDSM.16.MT88.4 R60, [R3+0x1080] ;  /* 0x00108000033c783b */ /* 0x000fe20000004200 */
[----:B------:R-:W-:Y:S02]  /*57a0*/  USHF.L.U32 UR6, UR29, 0xd, URZ ;  /* 0x0000000d1d067899 */ /* 0x000fe4000800063f */
[C---:B------:R-:W-:Y:S01]  /*57b0*/  IMAD.IADD R77, R196.reuse, 0x1, R68 ;  /* 0x00000001c44d7824 */ /* 0x040fe200078e0244 */
[----:B------:R-:W-:Y:S01]  /*57c0*/  UIADD3 UR29, UR29, 0x1, URZ ;  /* 0x000000011d1d7890 */ /* 0x000fe2000fffe03f */
[----:B------:R-:W2:Y:S01]  /*57d0*/  LDL.64 R80, [R1+0x20] ;  /* 0x0000200001507983 */ /* 0x000ea20000100a00 */
[----:B------:R-:W-:Y:S01]  /*57e0*/  IMAD.IADD R76, R196, 0x1, R0 ;  /* 0x00000001c44c7824 */ /* 0x000fe200078e0200 */
[C---:B------:R-:W-:Y:S01]  /*57f0*/  HMMA.16816.F32.BF16 R8, R28.reuse, R24, RZ ;  /* 0x000000181c08723c */ /* 0x040fe200000418ff */
[----:B------:R-:W-:Y:S02]  /*5800*/  UISETP.GE.AND UP0, UPT, UR29, UR26, UPT ;  /* 0x0000001a1d00728c */ /* 0x000fe4000bf06270 */
[----:B------:R-:W1:Y:S01]  /*5810*/  LDSM.16.M88.4 R56, [R77+0x20880] ;  /* 0x020880004d38783b */ /* 0x000e620000000200 */
[----:B------:R-:W-:Y:S02]  /*5820*/  UIADD3 UR30, UR5, 0x1, URZ ;  /* 0x00000001051e7890 */ /* 0x000fe4000fffe03f */
[----:B------:R-:W-:Y:S02]  /*5830*/  UISETP.GE.AND UP3, UPT, UR5, 0x1, UPT ;  /* 0x000000010500788c */ /* 0x000fe4000bf66270 */
[-C--:B------:R-:W-:Y:S01]  /*5840*/  HMMA.16816.F32.BF16 R12, R28, R26.reuse, RZ ;  /* 0x0000001a1c0c723c */ /* 0x080fe200000418ff */
[----:B------:R-:W3:Y:S01]  /*5850*/  LDSM.16.M88.4 R64, [R77+0x22880] ;  /* 0x022880004d40783b */ /* 0x000ee20000000200 */
[----:B------:R-:W-:Y:S02]  /*5860*/  UIADD3 UR7, UR28, 0x1, URZ ;  /* 0x000000011c077890 */ /* 0x000fe4000fffe03f */
[----:B------:R-:W-:Y:S02]  /*5870*/  UISETP.GE.AND UP2, UPT, UR28, 0x1, UPT ;  /* 0x000000011c00788c */ /* 0x000fe4000bf46270 */
[----:B------:R-:W4:Y:S01]  /*5880*/  LDL R79, [R1] ;  /* 0x00000000014f7983 */ /* 0x000f220000100800 */
[----:B------:R-:W-:Y:S01]  /*5890*/  UISETP.GE.AND UP1, UPT, UR27, 0x1, UPT ;  /* 0x000000011b00788c */ /* 0x000fe2000bf26270 */
[C---:B------:R-:W-:Y:S01]  /*58a0*/  HMMA.16816.F32.BF16 R16, R32.reuse, R26, RZ ;  /* 0x0000001a2010723c */ /* 0x040fe200000418ff */
[----:B------:R-:W-:Y:S02]  /*58b0*/  USEL UR5, UR30, URZ, !UP3 ;  /* 0x0000003f1e057287 */ /* 0x000fe4000d800000 */
[----:B------:R-:W-:Y:S01]  /*58c0*/  LDSM.16.M88.4 R72, [R77+0x26880] ;  /* 0x026880004d48783b */ /* 0x000fe20000000200 */
[----:B------:R-:W-:Y:S04]  /*58d0*/  USEL UR28, UR7, URZ, !UP2 ;  /* 0x0000003f071c7287 */ /* 0x000fe8000d000000 */
[-C--:B------:R-:W-:Y:S01]  /*58e0*/  HMMA.16816.F32.BF16 R20, R32, R36.reuse, RZ ;  /* 0x000000242014723c */ /* 0x080fe200000418ff */
[----:B------:R-:W0:Y:S07]  /*58f0*/  LDGDEPBAR ;  /* 0x00000000000079af */ /* 0x000e2e0000000000 */
[C---:B------:R-:W-:Y:S08]  /*5900*/  HMMA.16816.F32.BF16 R24, R28.reuse, R36, RZ ;  /* 0x000000241c18723c */ /* 0x040ff000000418ff */
[-C--:B------:R-:W-:Y:S08]  /*5910*/  HMMA.16816.F32.BF16 R28, R28, R38.reuse, RZ ;  /* 0x000000261c1c723c */ /* 0x080ff000000418ff */
[----:B------:R-:W-:Y:S01]  /*5920*/  HMMA.16816.F32.BF16 R32, R32, R38, RZ ;  /* 0x000000262020723c */ /* 0x000fe200000418ff */
[----:B------:R-:W5:Y:S07]  /*5930*/  LDSM.16.MT88.4 R36, [R2+0x1080] ;  /* 0x001080000224783b */ /* 0x000f6e0000004200 */
        /* <DEDUP_REMOVED lines=8> */
[----:B------:R-:W5:Y:S07]  /*59c0*/  LDSM.16.MT88.4 R48, [R3+0x1880] ;  /* 0x001880000330783b */ /* 0x000f6e0000004200 */
[----:B------:R-:W-:Y:S01]  /*59d0*/  HMMA.16816.F32.BF16 R32, R40, R54, R32 ;  /* 0x000000362820723c */ /* 0x000fe20000041820 */
[----:B------:R-:W5:Y:S05]  /*59e0*/  LDSM.16.M88.4 R40, [R76+0x22880] ;  /* 0x022880004c28783b */ /* 0x000f6a0000000200 */
[----:B------:R-:W5:Y:S02]  /*59f0*/  LDSM.16.MT88.4 R52, [R2+0x1880] ;  /* 0x001880000234783b */ /* 0x000f640000004200 */
[-C--:B-1----:R-:W-:Y:S08]  /*5a00*/  HMMA.16816.F32.BF16 R4, R56, R60.reuse, R4 ;  /* 0x0000003c3804723c */ /* 0x082ff00000041804 */
[C---:B---3--:R-:W-:Y:S08]  /*5a10*/  HMMA.16816.F32.BF16 R8, R64.reuse, R60, R8 ;  /* 0x0000003c4008723c */ /* 0x048ff00000041808 */
[-C--:B------:R-:W-:Y:S08]  /*5a20*/  HMMA.16816.F32.BF16 R12, R64, R62.reuse, R12 ;  /* 0x0000003e400c723c */ /* 0x080ff0000004180c */
[C---:B------:R-:W-:Y:S01]  /*5a30*/  HMMA.16816.F32.BF16 R16, R56.reuse, R62, R16 ;  /* 0x0000003e3810723c */ /* 0x040fe20000041810 */
[----:B------:R-:W-:Y:S05]  /*5a40*/  LDSM.16.M88.4 R60, [R68+0x24880] ;  /* 0x02488000443c783b */ /* 0x000fea0000000200 */
[----:B------:R-:W-:Y:S02]  /*5a50*/  LDSM.16.M88.4 R68, [R68+0x26880] ;  /* 0x026880004444783b */ /* 0x000fe40000000200 */
[-C--:B-----5:R-:W-:Y:S08]  /*5a60*/  HMMA.16816.F32.BF16 R20, R56, R36.reuse, R20 ;  /* 0x000000243814723c */ /* 0x0a0ff00000041814 */
[C---:B------:R-:W-:Y:S08]  /*5a70*/  HMMA.16816.F32.BF16 R24, R64.reuse, R36, R24 ;  /* 0x000000244018723c */ /* 0x040ff00000041818 */
[-C--:B------:R-:W-:Y:S01]  /*5a80*/  HMMA.16816.F32.BF16 R28, R64, R38.reuse, R28 ;  /* 0x00000026401c723c */ /* 0x080fe2000004181c */
[----:B------:R-:W1:Y:S07]  /*5a90*/  LDSM.16.MT88.4 R64, [R3+0x2080] ;  /* 0x002080000340783b */ /* 0x000e6e0000004200 */
[----:B------:R-:W-:Y:S01]  /*5aa0*/  HMMA.16816.F32.BF16 R32, R56, R38, R32 ;  /* 0x000000263820723c */ /* 0x000fe20000041820 */
[----:B------:R-:W3:Y:S05]  /*5ab0*/  LDSM.16.MT88.4 R36, [R2+0x2080] ;  /* 0x002080000224783b */ /* 0x000eea0000004200 */
[----:B------:R-:W-:Y:S02]  /*5ac0*/  LDSM.16.M88.4 R56, [R77+0x24880] ;  /* 0x024880004d38783b */ /* 0x000fe40000000200 */
        /* <DEDUP_REMOVED lines=8> */
[----:B------:R2:W-:Y:S07]  /*5b50*/  LDSM.16.M88.4 R40, [R0+0x24880] ;  /* 0x024880000028783b */ /* 0x0005ee0000000200 */
[----:B------:R-:W-:Y:S01]  /*5b60*/  HMMA.16816.F32.BF16 R32, R44, R54, R32 ;  /* 0x000000362c20723c */ /* 0x000fe20000041820 */
[----:B------:R-:W5:Y:S05]  /*5b70*/  LDSM.16.MT88.4 R44, [R3+0x2880] ;  /* 0x00288000032c783b */ /* 0x000f6a0000004200 */
[----:B------:R-:W2:Y:S02]  /*5b80*/  LDSM.16.MT88.4 R52, [R2+0x2880] ;  /* 0x002880000234783b */ /* 0x000ea40000004200 */
[-C--:B-1----:R-:W-:Y:S08]  /*5b90*/  HMMA.16816.F32.BF16 R4, R60, R64.reuse, R4 ;  /* 0x000000403c04723c */ /* 0x082ff00000041804 */
[C---:B------:R-:W-:Y:S08]  /*5ba0*/  HMMA.16816.F32.BF16 R8, R68.reuse, R64, R8 ;  /* 0x000000404408723c */ /* 0x040ff00000041808 */
[-C--:B------:R-:W-:Y:S08]  /*5bb0*/  HMMA.16816.F32.BF16 R12, R68, R66.reuse, R12 ;  /* 0x00000042440c723c */ /* 0x080ff0000004180c */
[C---:B------:R-:W-:Y:S01]  /*5bc0*/  HMMA.16816.F32.BF16 R16, R60.reuse, R66, R16 ;  /* 0x000000423c10723c */ /* 0x040fe20000041810 */
[----:B------:R-:W1:Y:S07]  /*5bd0*/  LDSM.16.MT88.4 R64, [R3+0x3080] ;  /* 0x003080000340783b */ /* 0x000e6e0000004200 */
[-C--:B---3--:R-:W-:Y:S08]  /*5be0*/  HMMA.16816.F32.BF16 R20, R60, R36.reuse, R20 ;  /* 0x000000243c14723c */ /* 0x088ff00000041814 */
[C---:B------:R-:W-:Y:S08]  /*5bf0*/  HMMA.16816.F32.BF16 R24, R68.reuse, R36, R24 ;  /* 0x000000244418723c */ /* 0x040ff00000041818 */
[-C--:B------:R-:W-:Y:S04]  /*5c00*/  HMMA.16816.F32.BF16 R28, R68, R38.reuse, R28 ;  /* 0x00000026441c723c */ /* 0x080fe8000004181c */
[----:B--2---:R-:W-:Y:S03]  /*5c10*/  IADD3 R0, P1, R80, UR6, RZ ;  /* 0x0000000650007c10 */ /* 0x004fe6000ff3e0ff */
[----:B------:R-:W-:Y:S01]  /*5c20*/  IMAD.IADD R68, R230, 0x1, R77 ;  /* 0x00000001e6447824 */ /* 0x000fe200078e024d */
[----:B------:R-:W-:Y:S01]  /*5c30*/  HMMA.16816.F32.BF16 R32, R60, R38, R32 ;  /* 0x000000263c20723c */ /* 0x000fe20000041820 */
[----:B------:R-:W2:Y:S05]  /*5c40*/  LDSM.16.MT88.4 R36, [R2+0x3080] ;  /* 0x003080000224783b */ /* 0x000eaa0000004200 */
[----:B------:R-:W-:Y:S02]  /*5c50*/  LDSM.16.MT88.4 R60, [R3+0x3880] ;  /* 0x00388000033c783b */ /* 0x000fe40000004200 */
[-C--:B-----5:R-:W-:Y:S03]  /*5c60*/  HMMA.16816.F32.BF16 R4, R40, R44.reuse, R4 ;  /* 0x0000002c2804723c */ /* 0x0a0fe60000041804 */
[----:B------:R-:W-:Y:S05]  /*5c70*/  LDSM.16.M88.4 R68, [R68+0x26880] ;  /* 0x026880004444783b */ /* 0x000fea0000000200 */
[C---:B------:R-:W-:Y:S08]  /*5c80*/  HMMA.16816.F32.BF16 R8, R48.reuse, R44, R8 ;  /* 0x0000002c3008723c */ /* 0x040ff00000041808 */
[-C--:B------:R-:W-:Y:S08]  /*5c90*/  HMMA.16816.F32.BF16 R12, R48, R46.reuse, R12 ;  /* 0x0000002e300c723c */ /* 0x080ff0000004180c */
[C---:B------:R-:W-:Y:S01]  /*5ca0*/  HMMA.16816.F32.BF16 R16, R40.reuse, R46, R16 ;  /* 0x0000002e2810723c */ /* 0x040fe20000041810 */
[----:B------:R-:W3:Y:S07]  /*5cb0*/  LDSM.16.M88.4 R44, [R76+0x24880] ;  /* 0x024880004c2c783b */ /* 0x000eee0000000200 */
[-C--:B------:R-:W-:Y:S08]  /*5cc0*/  HMMA.16816.F32.BF16 R20, R40, R52.reuse, R20 ;  /* 0x000000342814723c */ /* 0x080ff00000041814 */
[C---:B------:R-:W-:Y:S08]  /*5cd0*/  HMMA.16816.F32.BF16 R24, R48.reuse, R52, R24 ;  /* 0x000000343018723c */ /* 0x040ff00000041818 */
[-C--:B------:R-:W-:Y:S08]  /*5ce0*/  HMMA.16816.F32.BF16 R28, R48, R54.reuse, R28 ;  /* 0x00000036301c723c */ /* 0x080ff0000004181c */
[----:B------:R-:W-:Y:S01]  /*5cf0*/  HMMA.16816.F32.BF16 R32, R40, R54, R32 ;  /* 0x000000362820723c */ /* 0x000fe20000041820 */
[----:B------:R5:W3:Y:S07]  /*5d00*/  LDSM.16.MT88.4 R40, [R2+0x3880] ;  /* 0x003880000228783b */ /* 0x000aee0000004200 */
[-C--:B-1----:R-:W-:Y:S08]  /*5d10*/  HMMA.16816.F32.BF16 R4, R56, R64.reuse, R4 ;  /* 0x000000403804723c */ /* 0x082ff00000041804 */
[C---:B------:R-:W-:Y:S08]  /*5d20*/  HMMA.16816.F32.BF16 R8, R72.reuse, R64, R8 ;  /* 0x000000404808723c */ /* 0x040ff00000041808 */
[-C--:B------:R-:W-:Y:S01]  /*5d30*/  HMMA.16816.F32.BF16 R12, R72, R66.reuse, R12 ;  /* 0x00000042480c723c */ /* 0x080fe2000004180c */
[----:B-----5:R-:W-:Y:S01]  /*5d40*/  IMAD.U32 R2, RZ, RZ, UR6 ;  /* 0x00000006ff027e24 */ /* 0x020fe2000f8e00ff */
[----:B------:R-:W-:Y:S04]  /*5d50*/  UIADD3 UR6, UR27, 0x1, URZ ;  /* 0x000000011b067890 */ /* 0x000fe8000fffe03f */
[----:B----4-:R-:W-:Y:S01]  /*5d60*/  LEA.HI.X.SX32 R2, R2, R79, 0x1, P1 ;  /* 0x0000004f02027211 */ /* 0x010fe200008f0eff */
[----:B------:R-:W-:Y:S01]  /*5d70*/  USEL UR27, UR6, URZ, !UP1 ;  /* 0x0000003f061b7287 */ /* 0x000fe2000c800000 */
[C---:B------:R-:W-:Y:S08]  /*5d80*/  HMMA.16816.F32.BF16 R16, R56.reuse, R66, R16 ;  /* 0x000000423810723c */ /* 0x040ff00000041810 */
[-C--:B--2---:R-:W-:Y:S08]  /*5d90*/  HMMA.16816.F32.BF16 R20, R56, R36.reuse, R20 ;  /* 0x000000243814723c */ /* 0x084ff00000041814 */
[C---:B------:R-:W-:Y:S07]  /*5da0*/  HMMA.16816.F32.BF16 R24, R72.reuse, R36, R24 ;  /* 0x000000244818723c */ /* 0x040fee0000041818 */
[C---:B------:R-:W-:Y:S01]  /*5db0*/  LEA R36, P1, R0.reuse, c[0x0][0x220], 0x2 ;  /* 0x0000880000247a11 */ /* 0x040fe200078210ff */
[-C--:B------:R-:W-:Y:S04]  /*5dc0*/  HMMA.16816.F32.BF16 R28, R72, R38.reuse, R28 ;  /* 0x00000026481c723c */ /* 0x080fe8000004181c */
[----:B------:R-:W-:Y:S02]  /*5dd0*/  LEA.HI.X R37, R0, c[0x0][0x224], R2, 0x2, P1 ;  /* 0x0000890000257a11 */ /* 0x000fe400008f1402 */
[C---:B------:R-:W-:Y:S02]  /*5de0*/  IADD3 R0, R229.reuse, UR4, RZ ;  /* 0x00000004e5007c10 */ /* 0x040fe4000fffe0ff */
[----:B------:R-:W-:Y:S01]  /*5df0*/  HMMA.16816.F32.BF16 R32, R56, R38, R32 ;  /* 0x000000263820723c */ /* 0x000fe20000041820 */
[----:B------:R-:W-:Y:S03]  /*5e00*/  PLOP3.LUT P1, PT, PT, PT, UP0, 0x80, 0x0 ;  /* 0x000000000000781c */ /* 0x000fe60003f2f008 */
[----:B------:R-:W-:Y:S01]  /*5e10*/  IMAD.SHL.U32 R0, R0, 0x2, RZ ;  /* 0x0000000200007824 */ /* 0x000fe200078e00ff */
[C-C-:B------:R-:W-:Y:S03]  /*5e20*/  IADD3 R2, R229.reuse, UR4, R78.reuse ;  /* 0x00000004e5027c10 */ /* 0x140fe6000fffe04e */
[-C--:B---3--:R-:W-:Y:S05]  /*5e30*/  HMMA.16816.F32.BF16 R4, R44, R60.reuse, R4 ;  /* 0x0000003c2c04723c */ /* 0x088fea0000041804 */
[----:B------:R-:W-:Y:S03]  /*5e40*/  IMAD.SHL.U32 R2, R2, 0x2, RZ ;  /* 0x0000000202027824 */ /* 0x000fe600078e00ff */
[C---:B------:R-:W-:Y:S08]  /*5e50*/  HMMA.16816.F32.BF16 R8, R68.reuse, R60, R8 ;  /* 0x0000003c4408723c */ /* 0x040ff00000041808 */
[-C--:B------:R-:W-:Y:S07]  /*5e60*/  HMMA.16816.F32.BF16 R12, R68, R62.reuse, R12 ;  /* 0x0000003e440c723c */ /* 0x080fee000004180c */
[----:B------:R-:W-:Y:S01]  /*5e70*/  RED.E.ADD.F32.FTZ.RN.STRONG.GPU [R36.64], R4 ;  /* 0x000000042400798e */ /* 0x000fe2000c10e798 */
[C---:B------:R-:W-:Y:S04]  /*5e80*/  HMMA.16816.F32.BF16 R16, R44.reuse, R62, R16 ;  /* 0x0000003e2c10723c */ /* 0x040fe80000041810 */
[----:B------:R-:W-:Y:S04]  /*5e90*/  RED.E.ADD.F32.FTZ.RN.STRONG.GPU [R36.64+0x400], R5 ;  /* 0x000400052400798e */ /* 0x000fe8000c10e798 */
[-C--:B------:R-:W-:Y:S01]  /*5ea0*/  HMMA.16816.F32.BF16 R20, R44, R40.reuse, R20 ;  /* 0x000000282c14723c */ /* 0x080fe20000041814 */
        /* <DEDUP_REMOVED lines=28> */
[----:B------:R1:W3:Y:S05]  /*6070*/  LDSM.16.MT88.4 R16, [R2+0x8080] ;  /* 0x008080000210783b */ /* 0x0002ea0000004200 */
[----:B------:R-:W-:Y:S05]  /*6080*/  RED.E.ADD.F32.FTZ.RN.STRONG.GPU [R36.64+0x5c00], R27 ;  /* 0x005c001b2400798e */ /* 0x000fea000c10e798 */
[----:B------:R-:W-:Y:S01]  /*6090*/  RED.E.ADD.F32.FTZ.RN.STRONG.GPU [R36.64+0x6000], R32 ;  /* 0x006000202400798e */ /* 0x000fe2000c10e798 */
[C---:B--2---:R-:W-:Y:S04]  /*60a0*/  HMMA.16816.F32.BF16 R168, R12.reuse, R8, R168 ;  /* 0x000000080ca8723c */ /* 0x044fe800000418a8 */
[----:B------:R-:W-:Y:S05]  /*60b0*/  RED.E.ADD.F32.FTZ.RN.STRONG.GPU [R36.64+0x6400], R33 ;  /* 0x006400212400798e */ /* 0x000fea000c10e798 */
[----:B------:R-:W-:Y:S01]  /*60c0*/  RED.E.ADD.F32.FTZ.RN.STRONG.GPU [R36.64+0x6800], R34 ;  /* 0x006800222400798e */ /* 0x000fe2000c10e798 */
[-C--:B------:R-:W-:Y:S04]  /*60d0*/  HMMA.16816.F32.BF16 R172, R12, R10.reuse, R172 ;  /* 0x0000000a0cac723c */ /* 0x080fe800000418ac */
[----:B------:R-:W-:Y:S01]  /*60e0*/  RED.E.ADD.F32.FTZ.RN.STRONG.GPU [R36.64+0x6c00], R35 ;  /* 0x006c00232400798e */ /* 0x000fe2000c10e798 */
[----:B-1----:R-:W-:Y:S03]  /*60f0*/  IADD3 R2, R229, UR4, R78 ;  /* 0x00000004e5027c10 */ /* 0x002fe6000fffe04e */
[C---:B------:R-:W-:Y:S01]  /*6100*/  HMMA.16816.F32.BF16 R176, R4.reuse, R10, R176 ;  /* 0x0000000a04b0723c */ /* 0x040fe200000418b0 */
[----:B------:R-:W-:Y:S03]  /*6110*/  RED.E.ADD.F32.FTZ.RN.STRONG.GPU [R36.64+0x7000], R28 ;  /* 0x0070001c2400798e */ /* 0x000fe6000c10e798 */
[----:B------:R-:W-:Y:S02]  /*6120*/  IMAD.SHL.U32 R2, R2, 0x2, RZ ;  /* 0x0000000202027824 */ /* 0x000fe400078e00ff */
[----:B------:R-:W-:Y:S02]  /*6130*/  RED.E.ADD.F32.FTZ.RN.STRONG.GPU [R36.64+0x7400], R29 ;  /* 0x0074001d2400798e */ /* 0x000fe4000c10e798 */
[-C--:B---3--:R-:W-:Y:S03]  /*6140*/  HMMA.16816.F32.BF16 R180, R4, R16.reuse, R180 ;  /* 0x0000001004b4723c */ /* 0x088fe600000418b4 */
        /* <DEDUP_REMOVED lines=90> */
.L_x_939:
[----:B--23--:R-:W2:Y:S01]  /*66f0*/  S2R R2, SR_CTAID.Y ;  /* 0x0000000000027919 */ /* 0x00cea20000002600 */
[----:B------:R-:W3:Y:S01]  /*6700*/  S2UR UR5, SR_CTAID.X ;  /* 0x00000000000579c3 */ /* 0x000ee20000002500 */
[----:B-1----:R-:W-:Y:S01]  /*6710*/  MOV R0, 0x1 ;  /* 0x0000000100007802 */ /* 0x002fe20000000f00 */
[----:B------:R-:W-:Y:S01]  /*6720*/  USHF.R.S32.HI UR26, URZ, 0x1f, UR23 ;  /* 0x0000001f3f1a7899 */ /* 0x000fe20008011417 */
[----:B------:R-:W1:Y:S01]  /*6730*/  S2R R5, SR_TID.X ;  /* 0x0000000000057919 */ /* 0x000e620000002100 */
[----:B------:R-:W-:Y:S01]  /*6740*/  ULDC.64 UR6, c[0x0][0x330] ;  /* 0x0000cc0000067ab9 */ /* 0x000fe20000000a00 */
[----:B------:R-:W-:Y:S01]  /*6750*/  ISETP.NE.AND P1, PT, R0, c[0x0][0x338], PT ;  /* 0x0000ce0000007a0c */ /* 0x000fe20003f25270 */
[----:B------:R-:W-:Y:S01]  /*6760*/  UIMAD UR6, UR26, UR6, URZ ;  /* 0x000000061a0672a4 */ /* 0x000fe2000f8e023f */
[----:B------:R-:W-:Y:S01]  /*6770*/  MOV R8, UR23 ;  /* 0x0000001700087c02 */ /* 0x000fe20008000f00 */
[----:B------:R-:W-:-:S02]  /*6780*/  FMUL.FTZ R164, R164, c[0x0][0x298] ;  /* 0x0000a600a4a47a20 */ /* 0x000fc40000410000 */
[----:B------:R-:W-:-:S08]  /*6790*/  UIMAD UR6, UR23, UR7, UR6 ;  /* 0x00000007170672a4 */ /* 0x000fd0000f8e0206 */
[----:B--2---:R-:W-:Y:S01]  /*67a0*/  @P1 IMAD.HI.U32 R0, R2, c[0x0][0x33c], RZ ;  /* 0x0000cf0002001a27 */ /* 0x004fe200078e00ff */
[----:B---3--:R-:W-:Y:S01]  /*67b0*/  USHF.L.U32 UR5, UR5, 0xd, URZ ;  /* 0x0000000d05057899 */ /* 0x008fe2000800063f */
[----:B------:R-:W-:-:S03]  /*67c0*/  SHF.R.S32.HI R3, RZ, 0x1f, R2 ;  /* 0x0000001fff037819 */ /* 0x000fc60000011402 */
[----:B------:R-:W-:Y:S01]  /*67d0*/  @P1 SHF.R.U32.HI R0, RZ, c[0x0][0x340], R0 ;  /* 0x0000d000ff001a19 */ /* 0x000fe20000011600 */
[----:B------:R-:W-:Y:S01]  /*67e0*/  USHF.R.S32.HI UR4, URZ, 0x1f, UR5 ;  /* 0x0000001f3f047899 */ /* 0x000fe20008011405 */
[C---:B-1----:R-:W-:Y:S02]  /*67f0*/  IADD3 R6, P0, R5.reuse, UR5, RZ ;  /* 0x0000000505067c10 */ /* 0x042fe4000ff1e0ff */
[----:B------:R-:W-:Y:S02]  /*6800*/  @P1 SHF.R.S32.HI R4, RZ, 0x1f, R0 ;  /* 0x0000001fff041819 */ /* 0x000fe40000011400 */
[----:B------:R-:W-:Y:S02]  /*6810*/  @P1 MOV R2, R0 ;  /* 0x0000000000021202 */ /* 0x000fe40000000f00 */
[----:B------:R-:W-:Y:S02]  /*6820*/  @P1 MOV R3, R4 ;  /* 0x0000000400031202 */ /* 0x000fe40000000f00 */
[----:B------:R-:W-:Y:S01]  /*6830*/  LEA.HI.X.SX32 R7, R5, UR4, 0x1, P0 ;  /* 0x0000000405077c11 */ /* 0x000fe200080f0eff */
[----:B------:R-:W-:-:S02]  /*6840*/  ULDC.64 UR4, c[0x0][0x308] ;  /* 0x0000c20000047ab9 */ /* 0x000fc40000000a00 */
[C---:B------:R-:W-:Y:S01]  /*6850*/  IMAD R0, R3.reuse, c[0x0][0x328], RZ ;  /* 0x0000ca0003007a24 */ /* 0x040fe200078e02ff */
[----:B------:R-:W-:Y:S01]  /*6860*/  UIMAD UR4, UR26, UR4, URZ ;  /* 0x000000041a0472a4 */ /* 0x000fe2000f8e023f */
[----:B------:R-:W-:Y:S02]  /*6870*/  IMAD R3, R3, c[0x0][0x300], RZ ;  /* 0x0000c00003037a24 */ /* 0x000fe400078e02ff */
[----:B------:R-:W-:Y:S01]  /*6880*/  IMAD.WIDE.U32 R4, R2, c[0x0][0x328], R6 ;  /* 0x0000ca0002047a25 */ /* 0x000fe200078e0006 */
[----:B------:R-:W-:-:S03]  /*6890*/  UIMAD UR4, UR23, UR5, UR4 ;  /* 0x00000005170472a4 */ /* 0x000fc6000f8e0204 */
[C---:B------:R-:W-:Y:S02]  /*68a0*/  IMAD R0, R2.reuse, c[0x0][0x32c], R0 ;  /* 0x0000cb0002007a24 */ /* 0x040fe400078e0200 */
[----:B------:R-:W-:-:S03]  /*68b0*/  IMAD.WIDE.U32 R6, R2, c[0x0][0x300], R6 ;  /* 0x0000c00002067a25 */ /* 0x000fc600078e0006 */
[----:B------:R-:W-:Y:S01]  /*68c0*/  IADD3 R5, R5, R0, RZ ;  /* 0x0000000005057210 */ /* 0x000fe20007ffe0ff */
[----:B------:R-:W-:-:S04]  /*68d0*/  IMAD R2, R2, c[0x0][0x304], R3 ;  /* 0x0000c10002027a24 */ /* 0x000fc800078e0203 */
[----:B------:R-:W-:Y:S01]  /*68e0*/  IMAD.WIDE.U32 R8, R8, c[0x0][0x330], R4 ;  /* 0x0000cc0008087a25 */ /* 0x000fe200078e0004 */
[----:B------:R-:W-:Y:S02]  /*68f0*/  IADD3 R3, R7, R2, RZ ;  /* 0x0000000207037210 */ /* 0x000fe40007ffe0ff */
[----:B------:R-:W-:Y:S02]  /*6900*/  MOV R7, UR23 ;  /* 0x0000001700077c02 */ /* 0x000fe40008000f00 */
[----:B------:R-:W-:Y:S02]  /*6910*/  MOV R2, R6 ;  /* 0x0000000600027202 */ /* 0x000fe40000000f00 */
[----:B------:R-:W-:-:S03]  /*6920*/  IADD3 R0, R9, UR6, RZ ;  /* 0x0000000609007c10 */ /* 0x000fc6000fffe0ff */
[----:B------:R-:W-:Y:S01]  /*6930*/  IMAD.WIDE.U32 R6, R7, c[0x0][0x308], R2 ;  /* 0x0000c20007067a25 */ /* 0x000fe200078e0002 */
[----:B------:R-:W-:-:S04]  /*6940*/  LEA R2, P1, R8, c[0x0][0x310], 0x2 ;  /* 0x0000c40008027a11 */ /* 0x000fc800078210ff */
[----:B------:R-:W-:Y:S01]  /*6950*/  LEA.HI.X R3, R8, c[0x0][0x314], R0, 0x2, P1 ;  /* 0x0000c50008037a11 */ /* 0x000fe200008f1400 */
[----:B------:R-:W-:Y:S01]  /*6960*/  BAR.SYNC.DEFER_BLOCKING 0x1, 0x100 ;  /* 0x0044000000007b1d */ /* 0x000fe20000010000 */
[----:B------:R-:W-:Y:S02]  /*6970*/  IADD3 R5, R7, UR4, RZ ;  /* 0x0000000407057c10 */ /* 0x000fe4000fffe0ff */
[----:B------:R-:W-:-:S03]  /*6980*/  LEA R4, P0, R6, c[0x0][0x2e8], 0x2 ;  /* 0x0000ba0006047a11 */ /* 0x000fc600078010ff */
[----:B------:R-:W-:Y:S01]  /*6990*/  RED.E.ADD.F32.FTZ.RN.STRONG.GPU [R2.64], R132 ;  /* 0x000000840200798e */ /* 0x000fe2000c10e798 */
        /* <DEDUP_REMOVED lines=40> */
[----:B------:R-:W-:Y:S01]  /*6c20*/  RED.E.ADD.F32.FTZ.RN.STRONG.GPU [R4.64], R164 ;  /* 0x000000a40400798e */ /* 0x000fe2000c10e798 */
        /* <DEDUP_REMOVED lines=55> */
.L_x_943:
        /* <DEDUP_REMOVED lines=14> */
.L_x_1827:


//--------------------- .text._ZN7cutlass13device_kernelIN5flash19enable_sm80_to_sm89INS1_16FlashAttnBwdSm80INS1_25CollectiveMainloopBwdSm80ILi2ELi2EN4cute5tupleIJNS5_1CILi128EEES8_NS7_ILi64EEEEEENS_10bfloat16_tEfNS_4arch4Sm80ELb0ELb0ELb0ELb0ELb1ELb0ELb0ELb0ELi2ELi4ELi4ELi4ELb0EEENS1_24CollectiveEpilogueBwdGQAISA_fSD_Li256ELb0ELb1EEENS1_19SingleTileSchedulerILb0ELb0ELb0ELi128EEEEEEEEEvNT_6ParamsE --------------------------
	.section	.text._ZN7cutlass13device_kernelIN5flash19enable_sm80_to_sm89INS1_16FlashAttnBwdSm80INS1_25CollectiveMainloopBwdSm80ILi2ELi2EN4cute5tupleIJNS5_1CILi128EEES8_NS7_ILi64EEEEEENS_10bfloat16_tEfNS_4arch4Sm80ELb0ELb0ELb0ELb0ELb1ELb0ELb0ELb0ELi2ELi4ELi4ELi4ELb0EEENS1_24CollectiveEpilogueBwdGQAISA_fSD_Li256ELb0ELb1EEENS1_19SingleTileSchedulerILb0ELb0ELb0ELi128EEEEEEEEEvNT_6ParamsE,"ax",@progbits
	.sectioninfo	@"SHI_REGISTERS=255"
	.align	128
.text._ZN7cutlass13device_kernelIN5flash19enable_sm80_to_sm89INS1_16FlashAttnBwdSm80INS1_25CollectiveMainloopBwdSm80ILi2ELi2EN4cute5tupleIJNS5_1CILi128EEES8_NS7_ILi64EEEEEENS_10bfloat16_tEfNS_4arch4Sm80ELb0ELb0ELb0ELb0ELb1ELb0ELb0ELb0ELi2ELi4ELi4ELi4ELb0EEENS1_24CollectiveEpilogueBwdGQAISA_fSD_Li256ELb0ELb1EEENS1_19SingleTileSchedulerILb0ELb0ELb0ELi128EEEEEEEEEvNT_6ParamsE:
        .type           _ZN7cutlass13device_kernelIN5flash19enable_sm80_to_sm89INS1_16FlashAttnBwdSm80INS1_25CollectiveMainloopBwdSm80ILi2ELi2EN4cute5tupleIJNS5_1CILi128EEES8_NS7_ILi64EEEEEENS_10bfloat16_tEfNS_4arch4Sm80ELb0ELb0ELb0ELb0ELb1ELb0ELb0ELb0ELi2ELi4ELi4ELi4ELb0EEENS1_24CollectiveEpilogueBwdGQAISA_fSD_Li256ELb0ELb1EEENS1_19SingleTileSchedulerILb0ELb0ELb0ELi128EEEEEEEEEvNT_6ParamsE,@function
        .size           _ZN7cutlass13device_kernelIN5flash19enable_sm80_to_sm89INS1_16FlashAttnBwdSm80INS1_25CollectiveMainloopBwdSm80ILi2ELi2EN4cute5tupleIJNS5_1CILi128EEES8_NS7_ILi64EEEEEENS_10bfloat16_tEfNS_4arch4Sm80ELb0ELb0ELb0ELb0ELb1ELb0ELb0ELb0ELi2ELi4ELi4ELi4ELb0EEENS1_24CollectiveEpilogueBwdGQAISA_fSD_Li256ELb0ELb1EEENS1_19SingleTileSchedulerILb0ELb0ELb0ELi128EEEEEEEEEvNT_6ParamsE,(.L_x_1828 - _ZN7cutlass13device_kernelIN5flash19enable_sm80_to_sm89INS1_16FlashAttnBwdSm80INS1_25CollectiveMainloopBwdSm80ILi2ELi2EN4cute5tupleIJNS5_1CILi128EEES8_NS7_ILi64EEEEEENS_10bfloat16_tEfNS_4arch4Sm80ELb0ELb0ELb0ELb0ELb1ELb0ELb0ELb0ELi2ELi4ELi4ELi4ELb0EEENS1_24CollectiveEpilogueBwdGQAISA_fSD_Li256ELb0ELb1EEENS1_19SingleTileSchedulerILb0ELb0ELb0ELi128EEEEEEEEEvNT_6ParamsE)
        .other          _ZN7cutlass13device_kernelIN5flash19enable_sm80_to_sm89INS1_16FlashAttnBwdSm80INS1_25CollectiveMainloopBwdSm80ILi2ELi2EN4cute5tupleIJNS5_1CILi128EEES8_NS7_ILi64EEEEEENS_10bfloat16_tEfNS_4arch4Sm80ELb0ELb0ELb0ELb0ELb1ELb0ELb0ELb0ELi2ELi4ELi4ELi4ELb0EEENS1_24CollectiveEpilogueBwdGQAISA_fSD_Li256ELb0ELb1EEENS1_19SingleTileSchedulerILb0ELb0ELb0ELi128EEEEEEEEEvNT_6ParamsE,@"STO_CUDA_ENTRY STV_DEFAULT"
_ZN7cutlass13device_kernelIN5flash19enable_sm80_to_sm89INS1_16FlashAttnBwdSm80INS1_25CollectiveMainloopBwdSm80ILi2ELi2EN4cute5tupleIJNS5_1CILi128EEES8_NS7_ILi64EEEEEENS_10bfloat16_tEfNS_4arch4Sm80ELb0ELb0ELb0ELb0ELb1ELb0ELb0ELb0ELi2ELi4ELi4ELi4ELb0EEENS1_24CollectiveEpilogueBwdGQAISA_fSD_Li256ELb0ELb1EEENS1_19SingleTileSchedulerILb0ELb0ELb0ELi128EEEEEEEEEvNT_6ParamsE:
        /* <DEDUP_REMOVED lines=9> */
[----:B------:R-:W2:Y:S01]  /*0090*/  S2R R14, SR_CTAID.X ;  /* 0x00000000000e7919 */ /* 0x000ea20000002500 */
[----:B------:R-:W-:Y:S01]  /*00a0*/  ULDC.64 UR4, c[0x0][0x278] ;  /* 0x00009e0000047ab9 */ /* 0x000fe20000000a00 */
[----:B------:R-:W-:Y:S01]  /*00b0*/  ISETP.NE.AND P0, PT, R0, 0x1, PT ;  /* 0x000000010000780c */ /* 0x000fe20003f05270 */
[----:B------:R-:W-:Y:S01]  /*00c0*/  UIMAD UR16, UR22, UR4, URZ ;  /* 0x00000004161072a4 */ /* 0x000fe2000f8e023f */
[----:B------:R-:W3:Y:S01]  /*00d0*/  S2R R25, SR_CTAID.Y ;  /* 0x0000000000197919 */ /* 0x000ee20000002600 */
[----:B------:R-:W-:Y:S01]  /*00e0*/  UIMAD.WIDE.U32 UR6, UR8, UR4, URZ ;  /* 0x00000004080672a5 */ /* 0x000fe2000f8e003f */
[----:B------:R-:W-:Y:S01]  /*00f0*/  IMAD.MOV.U32 R29, RZ, RZ, R5 ;  /* 0x000000ffff1d7224 */ /* 0x000fe200078e0005 */
[----:B------:R-:W-:-:S02]  /*0100*/  UIMAD UR16, UR8, UR5, UR16 ;  /* 0x00000005081072a4 */ /* 0x000fc4000f8e0210 */
[----:B------:R-:W-:Y:S02]  /*0110*/  UMOV UR20, 0x6 ;  /* 0x0000000600147882 */ /* 0x000fe40000000000 */
[----:B------:R-:W-:Y:S02]  /*0120*/  ULDC.64 UR4, c[0x0][0x290] ;  /* 0x0000a40000047ab9 */ /* 0x000fe40000000a00 */
[----:B------:R-:W-:Y:S02]  /*0130*/  UIMAD UR17, UR22, UR4, URZ ;  /* 0x00000004161172a4 */ /* 0x000fe4000f8e023f */
[----:B------:R-:W-:Y:S02]  /*0140*/  UIMAD.WIDE.U32 UR10, UR8, UR4, URZ ;  /* 0x00000004080a72a5 */ /* 0x000fe4000f8e003f */
[----:B------:R-:W-:Y:S02]  /*0150*/  UIMAD UR17, UR8, UR5, UR17 ;  /* 0x00000005081172a4 */ /* 0x000fe4000f8e0211 */
[----:B------:R-:W-:Y:S01]  /*0160*/  UIADD3 UR16, UR7, UR16, URZ ;  /* 0x0000001007107290 */ /* 0x000fe2000fffe03f */
[--C-:B-1----:R-:W-:Y:S01]  /*0170*/  IMAD.MOV.U32 R28, RZ, RZ, R4.reuse ;  /* 0x000000ffff1c7224 */ /* 0x102fe200078e0004 */
[----:B------:R1:W-:Y:S01]  /*0180*/  STL [R1+0x18], R4 ;  /* 0x0000180401007387 */ /* 0x0003e20000100800 */
[----:B------:R-:W-:Y:S01]  /*0190*/  IMAD.MOV.U32 R28, RZ, RZ, R4 ;  /* 0x000000ffff1c7224 */ /* 0x000fe200078e0004 */
[----:B------:R-:W-:Y:S01]  /*01a0*/  ULDC.64 UR4, c[0x0][0x188] ;  /* 0x0000620000047ab9 */ /* 0x000fe20000000a00 */
[----:B--2---:R-:W-:Y:S01]  /*01b0*/  IMAD R236, R14, R2, c[0x0][0x198] ;  /* 0x000066000eec7624 */ /* 0x004fe200078e0202 */
[----:B------:R-:W-:Y:S01]  /*01c0*/  UIADD3 UR17, UR11, UR17, URZ ;  /* 0x000000110b117290 */ /* 0x000fe2000fffe03f */
[----:B------:R-:W-:Y:S01]  /*01d0*/  IMAD.SHL.U32 R2, R28, 0x4, RZ ;  /* 0x000000041c027824 */ /* 0x000fe200078e00ff */
[----:B------:R-:W-:Y:S01]  /*01e0*/  SHF.R.S32.HI R19, RZ, 0x1f, R28 ;  /* 0x0000001fff137819 */ /* 0x000fe2000001141c */
[----:B---3--:R-:W-:Y:S01]  /*01f0*/  @P0 IMAD.HI.U32 R0, R25, c[0x0][0x24c], RZ ;  /* 0x0000930019000a27 */ /* 0x008fe200078e00ff */
[--C-:B------:R-:W-:Y:S01]  /*0200*/  SHF.R.S32.HI R26, RZ, 0x1f, R25.reuse ;  /* 0x0000001fff1a7819 */ /* 0x100fe20000011419 */
[----:B------:R-:W-:Y:S01]  /*0210*/  UIMAD.WIDE.U32 UR14, UR8, UR4, URZ ;  /* 0x00000004080e72a5 */ /* 0x000fe2000f8e003f */
[----:B------:R-:W-:Y:S01]  /*0220*/  SHF.R.S32.HI R3, RZ, 0x1f, R2 ;  /* 0x0000001fff037819 */ /* 0x000fe20000011402 */
[----:B------:R-:W-:Y:S01]  /*0230*/  IMAD.MOV.U32 R8, RZ, RZ, R25 ;  /* 0x000000ffff087224 */ /* 0x000fe200078e0019 */
[----:B------:R-:W-:Y:S01]  /*0240*/  @P0 SHF.R.U32.HI R8, RZ, c[0x0][0x250], R0 ;  /* 0x00009400ff080a19 */ /* 0x000fe20000011600 */
[C---:B------:R-:W-:Y:S01]  /*0250*/  IMAD R13, R26.reuse, c[0x0][0x270], RZ ;  /* 0x00009c001a0d7a24 */ /* 0x040fe200078e02ff */
[-C--:B------:R-:W-:Y:S01]  /*0260*/  LEA.HI R18, R19, R28.reuse, RZ, 0x4 ;  /* 0x0000001c13127211 */ /* 0x080fe200078f20ff */
[----:B------:R-:W-:Y:S01]  /*0270*/  IMAD.WIDE.U32 R6, R25, c[0x0][0x270], R2 ;  /* 0x00009c0019067a25 */ /* 0x000fe200078e0002 */
[----:B------:R-:W-:Y:S01]  /*0280*/  SHF.R.S32.HI R9, RZ, 0x1f, R8 ;  /* 0x0000001fff097819 */ /* 0x000fe20000011408 */
[----:B------:R-:W-:Y:S01]  /*0290*/  ULDC.64 UR26, c[0x0][0x118] ;  /* 0x00004600001a7ab9 */ /* 0x000fe20000000a00 */
[----:B------:R-:W-:Y:S01]  /*02a0*/  LEA.HI R21, R19, R28, RZ, 0x5 ;  /* 0x0000001c13157211 */ /* 0x000fe200078f28ff */
[----:B------:R-:W-:Y:S01]  /*02b0*/  IMAD R12, R26, c[0x0][0x288], RZ ;  /* 0x0000a2001a0c7a24 */ /* 0x000fe200078e02ff */
[----:B------:R-:W-:Y:S01]  /*02c0*/  IADD3 R15, P1, R6, UR6, RZ ;  /* 0x00000006060f7c10 */ /* 0x000fe2000ff3e0ff */
[----:B------:R-:W-:Y:S01]  /*02d0*/  IMAD.WIDE.U32 R2, R25, c[0x0][0x288], R2 ;  /* 0x0000a20019027a25 */ /* 0x000fe200078e0002 */
[----:B------:R-:W-:-:S02]  /*02e0*/  ULDC.64 UR6, c[0x0][0x1e8] ;  /* 0x00007a0000067ab9 */ /* 0x000fc40000000a00 */
[----:B------:R-:W-:Y:S01]  /*02f0*/  UIMAD UR6, UR22, UR6, URZ ;  /* 0x00000006160672a4 */ /* 0x000fe2000f8e023f */
[----:B-1----:R-:W-:Y:S01]  /*0300*/  LEA.HI R4, R19, R28, RZ, 0x3 ;  /* 0x0000001c13047211 */ /* 0x002fe200078f18ff */
[C---:B------:R-:W-:Y:S01]  /*0310*/  IMAD R13, R25.reuse, c[0x0][0x274], R13 ;  /* 0x00009d00190d7a24 */ /* 0x040fe200078e020d */
[----:B------:R-:W-:Y:S01]  /*0320*/  IADD3 R20, P0, R2, UR10, RZ ;  /* 0x0000000a02147c10 */ /* 0x000fe2000ff1e0ff */
[----:B------:R-:W-:Y:S01]  /*0330*/  IMAD R12, R25, c[0x0][0x28c], R12 ;  /* 0x0000a300190c7a24 */ /* 0x000fe200078e020c */
[----:B------:R-:W-:Y:S01]  /*0340*/  SHF.R.S32.HI R30, RZ, 0x3, R4 ;  /* 0x00000003ff1e7819 */ /* 0x000fe20000011404 */
[----:B------:R-:W-:Y:S01]  /*0350*/  UIMAD UR6, UR8, UR7, UR6 ;  /* 0x00000007080672a4 */ /* 0x000fe2000f8e0206 */
[----:B------:R-:W-:Y:S02]  /*0360*/  LOP3.LUT R4, R4, 0xfffffff8, RZ, 0xc0, !PT ;  /* 0xfffffff804047812 */ /* 0x000fe400078ec0ff */
[--C-:B------:R-:W-:Y:S01]  /*0370*/  SHF.R.S32.HI R31, RZ, 0x1f, R30.reuse ;  /* 0x0000001fff1f7819 */ /* 0x100fe2000001141e */
[----:B------:R-:W-:Y:S01]  /*0380*/  IMAD.IADD R0, R236, 0x1, -R30 ;  /* 0x00000001ec007824 */ /* 0x000fe200078e0a1e */
[----:B------:R-:W-:Y:S01]  /*0390*/  IADD3.X R22, R7, UR16, R13, P1, !PT ;  /* 0x0000001007167c10 */ /* 0x000fe20008ffe40d */
[----:B------:R-:W-:Y:S01]  /*03a0*/  IMAD.IADD R23, R28, 0x1, -R4 ;  /* 0x000000011c177824 */ /* 0x000fe200078e0a04 */
[----:B------:R-:W-:Y:S01]  /*03b0*/  IADD3.X R24, R3, UR17, R12, P0, !PT ;  /* 0x0000001103187c10 */ /* 0x000fe200087fe40c */
[----:B------:R-:W-:Y:S01]  /*03c0*/  IMAD.WIDE.U32 R4, R30, c[0x0][0x178], RZ ;  /* 0x00005e001e047a25 */ /* 0x000fe200078e00ff */
[C---:B------:R-:W-:Y:S01]  /*03d0*/  ISETP.GE.AND P6, PT, R0.reuse, 0x1, PT ;  /* 0x000000010000780c */ /* 0x040fe20003fc6270 */
[----:B------:R-:W-:Y:S01]  /*03e0*/  STL.64 [R1+0x10], R30 ;  /* 0x0000101e01007387 */ /* 0x000fe20000100a00 */
[C---:B------:R-:W-:Y:S01]  /*03f0*/  ISETP.GE.AND P5, PT, R0.reuse, 0x21, PT ;  /* 0x000000210000780c */ /* 0x040fe20003fa6270 */
[----:B------:R-:W-:Y:S01]  /*0400*/  IMAD.SHL.U32 R32, R23, 0x8, RZ ;  /* 0x0000000817207824 */ /* 0x000fe200078e00ff */
[----:B------:R-:W-:-:S02]  /*0410*/  ISETP.GE.AND P4, PT, R0, 0x41, PT ;  /* 0x000000410000780c */ /* 0x000fc40003f86270 */
[----:B------:R-:W-:Y:S01]  /*0420*/  ISETP.GE.AND P3, PT, R0, 0x61, PT ;  /* 0x000000610000780c */ /* 0x000fe20003f66270 */
[----:B------:R-:W-:Y:S01]  /*0430*/  IMAD R0, R31, c[0x0][0x178], RZ ;  /* 0x00005e001f007a24 */ /* 0x000fe200078e02ff */
[----:B------:R-:W-:Y:S02]  /*0440*/  SHF.R.S32.HI R33, RZ, 0x1f, R32 ;  /* 0x0000001fff217819 */ /* 0x000fe40000011420 */
[--C-:B------:R-:W-:Y:S01]  /*0450*/  SHF.R.S32.HI R13, RZ, 0x5, R21.reuse ;  /* 0x00000005ff0d7819 */ /* 0x100fe20000011415 */
[----:B------:R-:W-:Y:S01]  /*0460*/  IMAD R2, R30, c[0x0][0x17c], R0 ;  /* 0x00005f001e027a24 */ /* 0x000fe200078e0200 */
[----:B------:R-:W-:Y:S01]  /*0470*/  SHF.R.S32.HI R12, RZ, 0x1f, R21 ;  /* 0x0000001fff0c7819 */ /* 0x000fe20000011415 */
[----:B------:R-:W-:Y:S01]  /*0480*/  IMAD.WIDE.U32 R10, R25, c[0x0][0x180], R32 ;  /* 0x00006000190a7a25 */ /* 0x000fe200078e0020 */
[----:B------:R-:W-:Y:S03]  /*0490*/  STL.64 [R1+0x8], R32 ;  /* 0x0000082001007387 */ /* 0x000fe60000100a00 */
[----:B------:R-:W-:Y:S01]  /*04a0*/  IMAD R0, R9, c[0x0][0x1e0], RZ ;  /* 0x0000780009007a24 */ /* 0x000fe200078e02ff */
[----:B------:R-:W-:Y:S01]  /*04b0*/  IADD3 R10, P1, P0, R4, UR14, R10 ;  /* 0x0000000e040a7c10 */ /* 0x000fe2000f83e00a */
[----:B------:R-:W-:Y:S01]  /*04c0*/  IMAD.IADD R16, R5, 0x1, R2 ;  /* 0x0000000105107824 */ /* 0x000fe200078e0202 */
[----:B------:R-:W-:Y:S01]  /*04d0*/  UIMAD UR14, UR22, UR4, URZ ;  /* 0x00000004160e72a4 */ /* 0x000fe2000f8e023f */
[----:B------:R-:W-:-:S02]  /*04e0*/  IMAD R4, R8, c[0x0][0x1e4], R0 ;  /* 0x0000790008047a24 */ /* 0x000fc400078e0200 */
[----:B------:R-:W-:Y:S01]  /*04f0*/  IMAD R0, R9, c[0x0][0x1b0], RZ ;  /* 0x00006c0009007a24 */ /* 0x000fe200078e02ff */
[----:B------:R-:W-:Y:S01]  /*0500*/  UIMAD UR14, UR8, UR5, UR14 ;  /* 0x00000005080e72a4 */ /* 0x000fe2000f8e020e */
[----:B------:R-:W-:Y:S01]  /*0510*/  IMAD R5, R26, c[0x0][0x180], RZ ;  /* 0x000060001a057a24 */ /* 0x000fe200078e02ff */
[----:B------:R1:W-:Y:S01]  /*0520*/  STL [R1+0x30], R16 ;  /* 0x0000301001007387 */ /* 0x0003e20000100800 */
[C---:B------:R-:W-:Y:S01]  /*0530*/  IMAD.WIDE.U32 R2, R8.reuse, c[0x0][0x1e0], R32 ;  /* 0x0000780008027a25 */ /* 0x040fe200078e0020 */
[----:B------:R-:W-:Y:S02]  /*0540*/  ULDC.64 UR4, c[0x0][0x1b8] ;  /* 0x00006e0000047ab9 */ /* 0x000fe40000000a00 */
[----:B------:R-:W-:Y:S01]  /*0550*/  UIADD3 UR14, UR15, UR14, URZ ;  /* 0x0000000e0f0e7290 */ /* 0x000fe2000fffe03f */
[C---:B------:R-:W-:Y:S01]  /*0560*/  IMAD R0, R8.reuse, c[0x0][0x1b4], R0 ;  /* 0x00006d0008007a24 */ /* 0x040fe200078e0200 */
[----:B------:R-:W-:Y:S01]  /*0570*/  UIMAD UR4, UR22, UR4, URZ ;  /* 0x00000004160472a4 */ /* 0x000fe2000f8e023f */
[----:B------:R-:W-:-:S03]  /*0580*/  IMAD.WIDE.U32 R6, R8, c[0x0][0x1b0], R32 ;  /* 0x00006c0008067a25 */ /* 0x000fc600078e0020 */
[----:B------:R-:W-:Y:S01]  /*0590*/  UIMAD UR4, UR8, UR5, UR4 ;  /* 0x00000005080472a4 */ /* 0x000fe2000f8e0204 */
[----:B------:R-:W-:Y:S02]  /*05a0*/  IMAD R9, R25, c[0x0][0x184], R5 ;  /* 0x0000610019097a24 */ /* 0x000fe400078e0205 */
[----:B------:R-:W-:Y:S02]  /*05b0*/  IMAD.IADD R5, R3, 0x1, R4 ;  /* 0x0000000103057824 */ /* 0x000fe400078e0204 */
[----:B------:R-:W-:Y:S02]  /*05c0*/  IMAD.IADD R3, R7, 0x1, R0 ;  /* 0x0000000107037824 */ /* 0x000fe400078e0200 */
[----:B------:R-:W-:Y:S02]  /*05d0*/  IMAD.IADD R9, R11, 0x1, R9 ;  /* 0x000000010b097824 */ /* 0x000fe400078e0209 */
[----:B------:R-:W-:Y:S02]  /*05e0*/  IMAD.MOV.U32 R4, RZ, RZ, R2 ;  /* 0x000000ffff047224 */ /* 0x000fe400078e0002 */
[----:B------:R-:W-:-:S02]  /*05f0*/  IMAD.U32 R0, RZ, RZ, UR8 ;  /* 0x00000008ff007e24 */ /* 0x000fc4000f8e00ff */
[----:B------:R-:W-:Y:S02]  /*0600*/  IMAD.U32 R7, RZ, RZ, UR8 ;  /* 0x00000008ff077e24 */ /* 0x000fe4000f8e00ff */
[----:B------:R-:W-:Y:S02]  /*0610*/  IMAD.MOV.U32 R2, RZ, RZ, R6 ;  /* 0x000000ffff027224 */ /* 0x000fe400078e0006 */
[----:B------:R-:W-:Y:S01]  /*0620*/  IMAD.WIDE.U32 R4, R0, c[0x0][0x1e8], R4 ;  /* 0x00007a0000047a25 */ /* 0x000fe200078e0004 */
[----:B------:R-:W-:Y:S02]  /*0630*/  IADD3.X R0, R16, UR14, R9, P1, P0 ;  /* 0x0000000e10007c10 */ /* 0x000fe40008fe0409 */
[C---:B-1----:R-:W-:Y:S01]  /*0640*/  LEA R16, P0, R10.reuse, c[0x0][0x160], 0x1 ;  /* 0x000058000a107a11 */ /* 0x042fe200078008ff */
[----:B------:R-:W-:Y:S01]  /*0650*/  IMAD.WIDE.U32 R2, R7, c[0x0][0x1b8], R2 ;  /* 0x00006e0007027a25 */ /* 0x000fe200078e0002 */
[----:B------:R-:W-:Y:S02]  /*0660*/  IADD3 R5, R5, UR6, RZ ;  /* 0x0000000605057c10 */ /* 0x000fe4000fffe0ff */
[----:B------:R-:W-:Y:S01]  /*0670*/  LEA.HI.X R17, R10, c[0x0][0x164], R0, 0x1, P0 ;  /* 0x000059000a117a11 */ /* 0x000fe200000f0c00 */
[----:B------:R-:W-:Y:S01]  /*0680*/  IMAD.WIDE R8, R14, 0x80, R30 ;  /* 0x000000800e087825 */ /* 0x000fe200078e021e */
[----:B------:R-:W-:Y:S01]  /*0690*/  IADD3 R3, R3, UR4, RZ ;  /* 0x0000000403037c10 */ /* 0x000fe2000fffe0ff */
[----:B------:R-:W-:-:S02]  /*06a0*/  ULDC.64 UR4, c[0x0][0x1d8] ;  /* 0x0000760000047ab9 */ /* 0x000fc40000000a00 */
[----:B------:R-:W-:Y:S01]  /*06b0*/  IMAD.SHL.U32 R0, R30, 0x40, RZ ;  /* 0x000000401e007824 */ /* 0x000fe200078e00ff */
[----:B------:R-:W-:Y:S01]  /*06c0*/  USHF.L.U32 UR6, UR4, 0x6, URZ ;  /* 0x0000000604067899 */ /* 0x000fe2000800063f */
[C---:B------:R-:W-:Y:S01]  /*06d0*/  IMAD R11, R9.reuse, c[0x0][0x1a8], RZ ;  /* 0x00006a00090b7a24 */ /* 0x040fe200078e02ff */
[----:B------:R-:W-:Y:S01]  /*06e0*/  USHF.L.U64.HI UR7, UR4, UR20, UR5 ;  /* 0x0000001404077299 */ /* 0x000fe20008010205 */
[----:B------:R-:W-:Y:S01]  /*06f0*/  IMAD R10, R9, c[0x0][0x1d8], RZ ;  /* 0x00007600090a7a24 */ /* 0x000fe200078e02ff */
[----:B------:R-:W-:Y:S01]  /*0700*/  LOP3.LUT R0, R0, 0x1c0, RZ, 0xc0, !PT ;  /* 0x000001c000007812 */ /* 0x000fe200078ec0ff */
[C---:B------:R-:W-:Y:S01]  /*0710*/  IMAD R11, R8.reuse, c[0x0][0x1ac], R11 ;  /* 0x00006b00080b7a24 */ /* 0x040fe200078e020b */
[----:B------:R-:W-:Y:S01]  /*0720*/  ULDC.64 UR4, c[0x0][0x218] ;  /* 0x0000860000047ab9 */ /* 0x000fe20000000a00 */
[----:B------:R-:W-:Y:S01]  /*0730*/  IMAD.WIDE.U32 R2, R8, c[0x0][0x1a8], R2 ;  /* 0x00006a0008027a25 */ /* 0x000fe200078e0002 */
[----:B------:R-:W-:Y:S01]  /*0740*/  LOP3.LUT R9, R0, 0x38, R32, 0xf8, !PT ;  /* 0x0000003800097812 */ /* 0x000fe200078ef820 */
[----:B------:R-:W-:-:S02]  /*0750*/  UIMAD UR9, UR22, UR4, URZ ;  /* 0x00000004160972a4 */ /* 0x000fc4000f8e023f */
[C---:B------:R-:W-:Y:S01]  /*0760*/  IMAD R10, R8.reuse, c[0x0][0x1dc], R10 ;  /* 0x00007700080a7a24 */ /* 0x040fe200078e020a */
[----:B------:R-:W-:Y:S01]  /*0770*/  UIMAD.WIDE.U32 UR10, UR8, UR4, URZ ;  /* 0x00000004080a72a5 */ /* 0x000fe2000f8e003f */
[----:B------:R-:W-:Y:S01]  /*0780*/  IMAD.WIDE.U32 R6, R8, c[0x0][0x1d8], R4 ;  /* 0x0000760008067a25 */ /* 0x000fe200078e0004 */
[----:B------:R-:W-:Y:S01]  /*0790*/  SHF.R.U32.HI R5, RZ, 0x3, R0 ;  /* 0x00000003ff057819 */ /* 0x000fe20000011600 */
[----:B------:R-:W-:Y:S01]  /*07a0*/  UIMAD UR5, UR8, UR5, UR9 ;  /* 0x00000005080572a4 */ /* 0x000fe2000f8e0209 */
[----:B------:R-:W-:Y:S01]  /*07b0*/  LEA R8, P0, R2, c[0x0][0x190], 0x1 ;  /* 0x0000640002087a11 */ /* 0x000fe200078008ff */
[----:B------:R-:W-:Y:S01]  /*07c0*/  IMAD.IADD R3, R3, 0x1, R11 ;  /* 0x0000000103037824 */ /* 0x000fe200078e020b */
[----:B------:R-:W-:Y:S01]  /*07d0*/  LEA R4, P1, R6, c[0x0][0x1c0], 0x1 ;  /* 0x0000700006047a11 */ /* 0x000fe200078208ff */
[----:B------:R-:W-:Y:S01]  /*07e0*/  IMAD.IADD R0, R7, 0x1, R10 ;  /* 0x0000000107007824 */ /* 0x000fe200078e020a */
[----:B------:R-:W-:Y:S01]  /*07f0*/  LOP3.LUT R10, R9, R5, RZ, 0x3c, !PT ;  /* 0x00000005090a7212 */ /* 0x000fe200078e3cff */
[----:B------:R-:W-:Y:S01]  /*0800*/  IMAD R11, R26, c[0x0][0x210], RZ ;  /* 0x000084001a0b7a24 */ /* 0x000fe200078e02ff */
[----:B------:R-:W-:Y:S01]  /*0810*/  LEA.HI.X R9, R2, c[0x0][0x194], R3, 0x1, P0 ;  /* 0x0000650002097a11 */ /* 0x000fe200000f0c03 */
[----:B------:R-:W-:Y:S01]  /*0820*/  UIADD3 UR15, UR11, UR5, URZ ;  /* 0x000000050b0f7290 */ /* 0x000fe2000fffe03f */
[----:B------:R-:W-:Y:S01]  /*0830*/  LEA.HI R3, R19, R28, RZ, 0x6 ;  /* 0x0000001c13037211 */ /* 0x000fe200078f30ff */
[----:B------:R-:W-:Y:S01]  /*0840*/  IMAD R11, R25, c[0x0][0x214], R11 ;  /* 0x00008500190b7a24 */ /* 0x000fe200078e020b */
[----:B------:R-:W-:Y:S01]  /*0850*/  LEA.HI.X R5, R6, c[0x0][0x1c4], R0, 0x1, P1 ;  /* 0x0000710006057a11 */ /* 0x000fe200008f0c00 */
[----:B------:R-:W-:Y:S01]  /*0860*/  ULDC.64 UR4, c[0x0][0x1a8] ;  /* 0x00006a0000047ab9 */ /* 0x000fe20000000a00 */
[----:B------:R-:W-:Y:S01]  /*0870*/  IADD3 R2, P0, R4, UR6, RZ ;  /* 0x0000000604027c10 */ /* 0x000fe2000ff1e0ff */
[----:B------:R-:W-:Y:S01]  /*0880*/  IMAD.SHL.U32 R7, R3, 0x8, RZ ;  /* 0x0000000803077824 */ /* 0x000fe200078e00ff */
[----:B------:R-:W-:-:S02]  /*0890*/  SHF.R.S32.HI R0, RZ, 0x4, R18 ;  /* 0x00000004ff007819 */ /* 0x000fc40000011412 */
[----:B------:R-:W-:Y:S02]  /*08a0*/  ISETP.GE.OR P1, PT, R32, c[0x0][0x1cc], !P6 ;  /* 0x0000730020007a0c */ /* 0x000fe40007726670 */
[----:B------:R-:W-:Y:S02]  /*08b0*/  IADD3.X R3, R5, UR7, RZ, P0, !PT ;  /* 0x0000000705037c10 */ /* 0x000fe400087fe4ff */
[----:B------:R-:W-:Y:S02]  /*08c0*/  LEA.HI R6, R18, R0, RZ, 0x1 ;  /* 0x0000000012067211 */ /* 0x000fe400078f08ff */
[----:B------:R-:W-:Y:S02]  /*08d0*/  ISETP.GE.OR P0, PT, R32, c[0x0][0x1cc], !P5 ;  /* 0x0000730020007a0c */ /* 0x000fe40006f06670 */
[----:B------:R-:W-:Y:S02]  /*08e0*/  LOP3.LUT R7, R10, 0xfffffe00, R7, 0xf8, !PT ;  /* 0xfffffe000a077812 */ /* 0x000fe400078ef807 */
[----:B------:R-:W-:-:S02]  /*08f0*/  LOP3.LUT R6, R6, 0xfffffffe, RZ, 0xc0, !PT ;  /* 0xfffffffe06067812 */ /* 0x000fc400078ec0ff */
[C---:B------:R-:W-:Y:S01]  /*0900*/  ISETP.GE.OR P6, PT, R32.reuse, c[0x0][0x19c], !P6 ;  /* 0x0000670020007a0c */ /* 0x040fe200077c6670 */
[----:B------:R-:W-:Y:S01]  /*0910*/  IMAD.SHL.U32 R10, R7, 0x2, RZ ;  /* 0x00000002070a7824 */ /* 0x000fe200078e00ff */
[----:B------:R-:W-:Y:S01]  /*0920*/  ISETP.GE.OR P5, PT, R32, c[0x0][0x19c], !P5 ;  /* 0x0000670020007a0c */ /* 0x000fe20006fa6670 */
[----:B------:R-:W-:Y:S02]  /*0930*/  IMAD.IADD R224, R0, 0x1, -R6 ;  /* 0x0000000100e07824 */ /* 0x000fe400078e0a06 */
[----:B------:R-:W-:Y:S01]  /*0940*/  IMAD R0, R31, c[0x0][0x208], RZ ;  /* 0x000082001f007a24 */ /* 0x000fe200078e02ff */
[----:B------:R1:W-:Y:S01]  /*0950*/  LDGSTS.E.BYPASS.LTC128B.128 [R10+0x4080], [R4.64], !P1 ;  /* 0x04080000040a7fae */ /* 0x0003e2000c901d5a */
[----:B------:R-:W-:-:S03]  /*0960*/  IMAD.WIDE.U32 R6, R30, c[0x0][0x208], RZ ;  /* 0x000082001e067a25 */ /* 0x000fc600078e00ff */
[----:B------:R2:W-:Y:S01]  /*0970*/  LDGSTS.E.BYPASS.LTC128B.128 [R10+0x5080], [R2.64], !P0 ;  /* 0x05080000020a7fae */ /* 0x0005e2000c101d5a */
[----:B------:R-:W-:Y:S01]  /*0980*/  IMAD R0, R30, c[0x0][0x20c], R0 ;  /* 0x000083001e007a24 */ /* 0x000fe200078e0200 */
[----:B------:R-:W-:-:S03]  /*0990*/  LEA R14, P0, R15, c[0x0][0x258], 0x2 ;  /* 0x000096000f0e7a11 */ /* 0x000fc600078010ff */
[----:B------:R-:W-:Y:S01]  /*09a0*/  IMAD.IADD R27, R7, 0x1, R0 ;  /* 0x00000001071b7824 */ /* 0x000fe200078e0200 */
[----:B------:R-:W-:-:S04]  /*09b0*/  LEA.HI.X R15, R15, c[0x0][0x25c], R22, 0x2, P0 ;  /* 0x000097000f0f7a11 */ /* 0x000fc800000f1416 */
[----:B------:R3:W-:Y:S01]  /*09c0*/  STL [R1], R27 ;  /* 0x0000001b01007387 */ /* 0x0007e20000100800 */
[----:B-1----:R-:W-:Y:S01]  /*09d0*/  IMAD.WIDE.U32 R4, R25, c[0x0][0x210], R32 ;  /* 0x0000840019047a25 */ /* 0x002fe200078e0020 */
[----:B--2---:R-:W-:-:S04]  /*09e0*/  IADD3 R2, P1, R2, UR6, RZ ;  /* 0x0000000602027c10 */ /* 0x004fc8000ff3e0ff */
[----:B------:R-:W-:Y:S02]  /*09f0*/  IADD3.X R3, R3, UR7, RZ, P1, !PT ;  /* 0x0000000703037c10 */ /* 0x000fe40008ffe4ff */
[----:B------:R-:W-:Y:S01]  /*0a00*/  IADD3 R0, P2, P1, R6, UR10, R4 ;  /* 0x0000000a06007c10 */ /* 0x000fe2000f95e004 */
[----:B------:R-:W-:Y:S01]  /*0a10*/  IMAD.IADD R4, R5, 0x1, R11 ;  /* 0x0000000105047824 */ /* 0x000fe200078e020b */
[----:B------:R-:W-:Y:S02]  /*0a20*/  LEA.HI R5, R12, R13, RZ, 0x2 ;  /* 0x0000000d0c057211 */ /* 0x000fe400078f10ff */
[----:B------:R-:W-:Y:S01]  /*0a30*/  IADD3 R6, P0, R2, UR6, RZ ;  /* 0x0000000602067c10 */ /* 0x000fe2000ff1e0ff */
[----:B------:R-:W-:Y:S01]  /*0a40*/  USHF.L.U64.HI UR6, UR4, UR20, UR5 ;  /* 0x0000001404067299 */ /* 0x000fe20008010205 */
[----:B------:R-:W-:Y:S02]  /*0a50*/  IADD3.X R11, R27, UR15, R4, P2, P1 ;  /* 0x0000000f1b0b7c10 */ /* 0x000fe400097e2404 */
[----:B------:R-:W-:-:S02]  /*0a60*/  ISETP.GE.OR P1, PT, R32, c[0x0][0x1cc], !P4 ;  /* 0x0000730020007a0c */ /* 0x000fc40006726670 */
[----:B------:R-:W-:Y:S02]  /*0a70*/  LOP3.LUT R4, R5, 0xfffffffc, RZ, 0xc0, !PT ;  /* 0xfffffffc05047812 */ /* 0x000fe400078ec0ff */
[----:B------:R-:W-:Y:S01]  /*0a80*/  IADD3.X R7, R3, UR7, RZ, P0, !PT ;  /* 0x0000000703077c10 */ /* 0x000fe200087fe4ff */
[----:B------:R-:W-:Y:S01]  /*0a90*/  USHF.L.U32 UR7, UR4, 0x6, URZ ;  /* 0x0000000604077899 */ /* 0x000fe2000800063f */
        /* <DEDUP_REMOVED lines=16> */
[----:B------:R-:W-:Y:S01]  /*0ba0*/  ISETP.GE.AND P6, PT, R32, c[0x0][0x16c], PT ;  /* 0x00005b0020007a0c */ /* 0x000fe20003fc6270 */
[----:B------:R-:W-:Y:S01]  /*0bb0*/  IMAD.IADD R0, R28, 0x1, -R0 ;  /* 0x000000011c007824 */ /* 0x000fe200078e0a00 */
[----:B------:R-:W-:Y:S01]  /*0bc0*/  USHF.L.U32 UR21, UR4, 0x6, URZ ;  /* 0x0000000604157899 */ /* 0x000fe2000800063f */
        /* <DEDUP_REMOVED lines=8> */
[----:B-----5:R-:W-:Y:S01]  /*0c50*/  IADD3 R4, P0, R2, UR7, RZ ;  /* 0x0000000702047c10 */ /* 0x020fe2000ff1e0ff */
[----:B------:R-:W-:Y:S01]  /*0c60*/  ULDC UR7, c[0x0][0x168] ;  /* 0x00005a0000077ab9 */ /* 0x000fe20000000800 */
[C---:B------:R-:W-:Y:S01]  /*0c70*/  ISETP.LT.OR P2, PT, R8.reuse, 0x41, P6 ;  /* 0x000000410800780c */ /* 0x040fe20003741670 */
[----:B------:R-:W-:Y:S01]  /*0c80*/  UISETP.GE.AND UP0, UPT, UR7, 0x81, UPT ;  /* 0x000000810700788c */ /* 0x000fe2000bf06270 */
        /* <DEDUP_REMOVED lines=19> */
[----:B-1----:R-:W-:Y:S01]  /*0dc0*/  SHF.R.S32.HI R4, RZ, 0x1f, R0 ;  /* 0x0000001fff047819 */ /* 0x002fe20000011400 */
[C---:B------:R-:W-:Y:S02]  /*0dd0*/  @!P4 IMAD.SHL.U32 R5, R28.reuse, 0x10, RZ ;  /* 0x000000101c05c824 */ /* 0x040fe400078e00ff */
        /* <DEDUP_REMOVED lines=14> */
[----:B-----5:R-:W-:Y:S01]  /*0ec0*/  LOP3.LUT R16, R0, 0x8, RZ, 0xc0, !PT ;  /* 0x0000000800107812 */ /* 0x020fe200078ec0ff */
[----:B------:R1:W-:Y:S01]  /*0ed0*/  LDGSTS.E.BYPASS.LTC128B.128 [R10+0x11080], [R2.64], !P1 ;  /* 0x11080000020a7fae */ /* 0x0003e2000c901d5a */
[----:B------:R-:W-:Y:S01]  /*0ee0*/  IADD3.X R7, R3, UR20, RZ, P0, !PT ;  /* 0x0000001403077c10 */ /* 0x000fe200087fe4ff */
[----:B------:R-:W-:Y:S01]  /*0ef0*/  IMAD.SHL.U32 R0, R224, 0x10, RZ ;  /* 0x00000010e0007824 */ /* 0x000fe200078e00ff */
[----:B------:R-:W-:-:S03]  /*0f00*/  LEA R14, P1, R20, c[0x0][0x280], 0x2 ;  /* 0x0000a000140e7a11 */ /* 0x000fc600078210ff */
        /* <DEDUP_REMOVED lines=59> */
.L_x_945:
[----:B------:R-:W-:Y:S05]  /*12c0*/  BSYNC B0 ;  /* 0x0000000000007941 */ /* 0x000fea0003800000 */
.L_x_944:
        /* <DEDUP_REMOVED lines=36> */
[----:B-1-3--:R-:W-:Y:S01]  /*1510*/  LEA.HI R0, R19, R28, RZ, 0x2 ;  /* 0x0000001c13007211 */ /* 0x00afe200078f10ff */
[----:B--2---:R-:W-:Y:S01]  /*1520*/  IMAD.SHL.U32 R2, R23, 0x40, RZ ;  /* 0x0000004017027824 */ /* 0x004fe200078e00ff */
[----:B------:R-:W-:Y:S01]  /*1530*/  LOP3.LUT P3, RZ, R4, 0x2, RZ, 0xc0, !PT ;  /* 0x0000000204ff7812 */ /* 0x000fe2000786c0ff */
[----:B------:R-:W-:Y:S01]  /*1540*/  IMAD.SHL.U32 R11, R22, 0x10, RZ ;  /* 0x00000010160b7824 */ /* 0x000fe200078e00ff */
[----:B------:R-:W-:Y:S01]  /*1550*/  LOP3.LUT P0, RZ, R4, 0x4, RZ, 0xc0, !PT ;  /* 0x0000000404ff7812 */ /* 0x000fe2000780c0ff */
[----:B------:R-:W-:Y:S01]  /*1560*/  IMAD.SHL.U32 R4, R30, 0x8, RZ ;  /* 0x000000081e047824 */ /* 0x000fe200078e00ff */
[----:B------:R-:W-:Y:S01]  /*1570*/  LOP3.LUT R3, R0, 0x3ffffffc, RZ, 0xc0, !PT ;  /* 0x3ffffffc00037812 */ /* 0x000fe200078ec0ff */
[----:B------:R-:W-:Y:S01]  /*1580*/  IMAD.MOV.U32 R230, RZ, RZ, 0x20 ;  /* 0x00000020ffe67424 */ /* 0x000fe200078e00ff */
[----:B------:R-:W-:Y:S01]  /*1590*/  LOP3.LUT R12, R2, 0x1c0, RZ, 0xc0, !PT ;  /* 0x000001c0020c7812 */ /* 0x000fe200078ec0ff */
[----:B------:R-:W-:Y:S01]  /*15a0*/  IMAD.MOV.U32 R239, RZ, RZ, 0x40 ;  /* 0x00000040ffef7424 */ /* 0x000fe200078e00ff */
[----:B------:R-:W-:Y:S01]  /*15b0*/  LEA.HI R6, R225, R225, RZ, 0x1 ;  /* 0x000000e1e1067211 */ /* 0x000fe200078f08ff */
[----:B------:R-:W-:Y:S01]  /*15c0*/  IMAD R13, R26, c[0x0][0x238], RZ ;  /* 0x00008e001a0d7a24 */ /* 0x000fe200078e02ff */
[----:B------:R-:W-:Y:S01]  /*15d0*/  LOP3.LUT R2, R4, 0x8, RZ, 0xc0, !PT ;  /* 0x0000000804027812 */ /* 0x000fe200078ec0ff */
[----:B------:R-:W-:Y:S01]  /*15e0*/  IMAD.IADD R4, R28, 0x1, -R3 ;  /* 0x000000011c047824 */ /* 0x000fe200078e0a03 */
[--C-:B------:R-:W-:Y:S01]  /*15f0*/  SHF.R.U32.HI R10, RZ, 0x3, R12.reuse ;  /* 0x00000003ff0a7819 */ /* 0x100fe2000001160c */
[----:B------:R-:W-:Y:S01]  /*1600*/  IMAD R13, R25, c[0x0][0x23c], R13 ;  /* 0x00008f00190d7a24 */ /* 0x000fe200078e020d */
[----:B------:R-:W-:Y:S01]  /*1610*/  LOP3.LUT R7, R12, 0x30, R11, 0xf8, !PT ;  /* 0x000000300c077812 */ /* 0x000fe200078ef80b */
[----:B------:R-:W-:Y:S01]  /*1620*/  ULDC.64 UR4, c[0x0][0x240] ;  /* 0x0000900000047ab9 */ /* 0x000fe20000000a00 */
[----:B------:R-:W-:Y:S01]  /*1630*/  LOP3.LUT R3, R6, 0xfffffffe, RZ, 0xc0, !PT ;  /* 0xfffffffe06037812 */ /* 0x000fe200078ec0ff */
[----:B------:R-:W-:Y:S01]  /*1640*/  UIMAD UR4, UR22, UR4, URZ ;  /* 0x00000004160472a4 */ /* 0x000fe2000f8e023f */
[C---:B------:R-:W-:Y:S01]  /*1650*/  LOP3.LUT R6, R10.reuse, R2, R12, 0x1e, !PT ;  /* 0x000000020a067212 */ /* 0x040fe200078e1e0c */
[----:B------:R-:W-:Y:S01]  /*1660*/  UIADD3 UR7, UR7, 0x7f, URZ ;  /* 0x0000007f07077890 */ /* 0x000fe2000fffe03f */
[----:B------:R-:W-:Y:S01]  /*1670*/  LOP3.LUT R7, R10, R7, R2, 0x1e, !PT ;  /* 0x000000070a077212 */ /* 0x000fe200078e1e02 */
[----:B------:R-:W-:Y:S01]  /*1680*/  IMAD.IADD R2, R225, 0x1, -R3 ;  /* 0x00000001e1027824 */ /* 0x000fe200078e0a03 */
[----:B------:R-:W-:Y:S01]  /*1690*/  LOP3.LUT R3, R21, 0xffffffe0, RZ, 0xc0, !PT ;  /* 0xffffffe015037812 */ /* 0x000fe200078ec0ff */
[----:B------:R-:W-:Y:S01]  /*16a0*/  IMAD R10, R4, 0x2, R5 ;  /* 0x00000002040a7824 */ /* 0x000fe200078e0205 */
[----:B------:R-:W-:Y:S01]  /*16b0*/  SHF.R.S32.HI R4, RZ, 0x2, R0 ;  /* 0x00000002ff047819 */ /* 0x000fe20000011400 */
[----:B------:R-:W-:Y:S01]  /*16c0*/  IMAD R236, R2, -0x8, R236 ;  /* 0xfffffff802ec7824 */ /* 0x000fe200078e02ec */
[----:B------:R-:W-:Y:S01]  /*16d0*/  SHF.R.S32.HI R0, RZ, 0x1f, R0 ;  /* 0x0000001fff007819 */ /* 0x000fe20000011400 */
[----:B------:R-:W-:Y:S01]  /*16e0*/  IMAD.IADD R5, R28, 0x1, -R3 ;  /* 0x000000011c057824 */ /* 0x000fe200078e0a03 */
[----:B------:R-:W-:Y:S01]  /*16f0*/  R2P PR, R23, 0x6 ;  /* 0x0000000617007804 */ /* 0x000fe20000000000 */
[----:B------:R-:W-:Y:S01]  /*1700*/  IMAD R225, R224, 0x2, R225 ;  /* 0x00000002e0e17824 */ /* 0x000fe200078e02e1 */
[----:B------:R-:W-:Y:S01]  /*1710*/  LEA.HI R0, R0, R4, RZ, 0x3 ;  /* 0x0000000400007211 */ /* 0x000fe200078f18ff */
[----:B------:R-:W-:Y:S01]  /*1720*/  UIMAD UR4, UR8, UR5, UR4 ;  /* 0x00000005080472a4 */ /* 0x000fe2000f8e0204 */
[----:B------:R-:W-:Y:S01]  /*1730*/  SHF.R.S32.HI R3, RZ, 0x1f, R5 ;  /* 0x0000001fff037819 */ /* 0x000fe20000011405 */
[----:B------:R-:W-:Y:S01]  /*1740*/  IMAD.U32 R225, R225, 0x200, R6 ;  /* 0x00000200e1e17824 */ /* 0x000fe200078e0006 */
[----:B------:R-:W-:Y:S01]  /*1750*/  LOP3.LUT R2, R0, 0xfffffff8, RZ, 0xc0, !PT ;  /* 0xfffffff800027812 */ /* 0x000fe200078ec0ff */
[----:B------:R-:W-:Y:S01]  /*1760*/  USHF.R.S32.HI UR6, URZ, 0x1f, UR7 ;  /* 0x0000001f3f067899 */ /* 0x000fe20008011407 */
[----:B------:R-:W-:Y:S01]  /*1770*/  LEA.HI R0, R3, R5, RZ, 0x2 ;  /* 0x0000000503007211 */ /* 0x000fe200078f10ff */
[----:B------:R-:W-:Y:S01]  /*1780*/  IMAD.SHL.U32 R225, R225, 0x2, RZ ;  /* 0x00000002e1e17824 */ /* 0x000fe200078e00ff */
[----:B------:R-:W-:Y:S01]  /*1790*/  SHF.R.S32.HI R29, RZ, 0x1f, R28 ;  /* 0x0000001fff1d7819 */ /* 0x000fe2000001141c */
[----:B------:R-:W-:Y:S01]  /*17a0*/  IMAD.IADD R4, R4, 0x1, -R2 ;  /* 0x0000000104047824 */ /* 0x000fe200078e0a02 */
[----:B------:R-:W-:Y:S01]  /*17b0*/  LEA.HI.SX32 R6, R0, R11, 0x1e ;  /* 0x0000000b00067211 */ /* 0x000fe200078ff2ff */
[----:B------:R-:W-:Y:S01]  /*17c0*/  IMAD R224, R224, 0x200, R7 ;  /* 0x00000200e0e07824 */ /* 0x000fe200078e0207 */
[----:B------:R-:W-:Y:S01]  /*17d0*/  LOP3.LUT R0, R0, 0xfffffffc, RZ, 0xc0, !PT ;  /* 0xfffffffc00007812 */ /* 0x000fe200078ec0ff */
[----:B------:R-:W-:Y:S01]  /*17e0*/  IMAD.WIDE.U32 R8, R25, c[0x0][0x238], R28 ;  /* 0x00008e0019087a25 */ /* 0x000fe200078e001c */
[----:B------:R-:W-:Y:S01]  /*17f0*/  SEL R227, R230, 0xffffffe0, !P1 ;  /* 0xffffffe0e6e37807 */ /* 0x000fe20004800000 */
[----:B------:R-:W-:Y:S01]  /*1800*/  STL [R1+0x1c], R29 ;  /* 0x00001c1d01007387 */ /* 0x000fe20000100800 */
[----:B------:R-:W-:Y:S01]  /*1810*/  SEL R226, R239, 0xffffffc0, !P2 ;  /* 0xffffffc0efe27807 */ /* 0x000fe20005000000 */
[----:B------:R-:W-:Y:S01]  /*1820*/  IMAD.IADD R5, R5, 0x1, -R0 ;  /* 0x0000000105057824 */ /* 0x000fe200078e0a00 */
[C---:B------:R-:W-:Y:S01]  /*1830*/  R2P PR, R4.reuse, 0x6 ;  /* 0x0000000604007804 */ /* 0x040fe20000000000 */
[----:B------:R-:W-:Y:S01]  /*1840*/  IMAD.SHL.U32 R0, R4, 0x40, RZ ;  /* 0x0000004004007824 */ /* 0x000fe200078e00ff */
[----:B------:R1:W-:Y:S01]  /*1850*/  STL [R1+0x2c], R6 ;  /* 0x00002c0601007387 */ /* 0x0003e20000100800 */
[----:B------:R-:W-:Y:S01]  /*1860*/  IMAD.IADD R3, R9, 0x1, R13 ;  /* 0x0000000109037824 */ /* 0x000fe200078e020d */
[----:B------:R-:W-:Y:S01]  /*1870*/  SEL R196, R239, 0xffffffc0, !P0 ;  /* 0xffffffc0efc47807 */ /* 0x000fe20004000000 */
[----:B------:R-:W-:Y:S01]  /*1880*/  IMAD.MOV.U32 R2, RZ, RZ, R8 ;  /* 0x000000ffff027224 */ /* 0x000fe200078e0008 */
[----:B------:R-:W-:Y:S01]  /*1890*/  LOP3.LUT R0, R0, 0x1c0, RZ, 0xc0, !PT ;  /* 0x000001c000007812 */ /* 0x000fe200078ec0ff */
[----:B------:R-:W-:Y:S01]  /*18a0*/  IMAD.IADD R226, R225, 0x1, R226 ;  /* 0x00000001e1e27824 */ /* 0x000fe200078e02e2 */
[----:B------:R-:W-:Y:S01]  /*18b0*/  SEL R239, R239, 0xffffffc0, !P2 ;  /* 0xffffffc0efef7807 */ /* 0x000fe20005000000 */
[----:B------:R-:W-:Y:S01]  /*18c0*/  ULDC UR11, c[0x0][0x188] ;  /* 0x00006200000b7ab9 */ /* 0x000fe20000000800 */
[----:B------:R-:W-:Y:S01]  /*18d0*/  SHF.R.U32.HI R4, RZ, 0x3, R0 ;  /* 0x00000003ff047819 */ /* 0x000fe20000011600 */
[----:B------:R-:W-:Y:S01]  /*18e0*/  ULDC UR10, c[0x0][0x278] ;  /* 0x00009e00000a7ab9 */ /* 0x000fe20000000800 */
[----:B------:R-:W-:Y:S01]  /*18f0*/  IMAD.IADD R228, R225, 0x1, R227 ;  /* 0x00000001e1e47824 */ /* 0x000fe200078e02e3 */
[----:B------:R-:W-:Y:S01]  /*1900*/  ULDC UR9, c[0x0][0x218] ;  /* 0x0000860000097ab9 */ /* 0x000fe20000000800 */
[----:B------:R-:W-:Y:S01]  /*1910*/  LOP3.LUT R0, R4, R0, R16, 0x1e, !PT ;  /* 0x0000000004007212 */ /* 0x000fe200078e1e10 */
[----:B------:R-:W-:Y:S01]  /*1920*/  ULEA.HI UR6, UR6, UR7, URZ, 0x7 ;  /* 0x0000000706067291 */ /* 0x000fe2000f8f383f */
[----:B------:R-:W-:Y:S01]  /*1930*/  IMAD R236, R5, -0x2, R236 ;  /* 0xfffffffe05ec7824 */ /* 0x000fe200078e02ec */
[----:B------:R-:W-:Y:S01]  /*1940*/  ULDC UR12, c[0x0][0x290] ;  /* 0x0000a400000c7ab9 */ /* 0x000fe20000000800 */
        /* <DEDUP_REMOVED lines=8> */
[----:B------:R-:W-:Y:S01]  /*19d0*/  CS2R R182, SRZ ;  /* 0x0000000000b67805 */ /* 0x000fe2000001ff00 */
[----:B-1----:R-:W-:Y:S01]  /*19e0*/  IMAD.U32 R6, RZ, RZ, UR8 ;  /* 0x00000008ff067e24 */ /* 0x002fe2000f8e00ff */
[C---:B------:R-:W-:Y:S01]  /*19f0*/  IADD3 R238, R237.reuse, 0x20, RZ ;  /* 0x00000020edee7810 */ /* 0x040fe20007ffe0ff */
[C---:B------:R-:W-:Y:S01]  /*1a00*/  IMAD.IADD R240, R237.reuse, 0x1, R239 ;  /* 0x00000001edf07824 */ /* 0x040fe200078e02ef */
[----:B------:R-:W-:Y:S01]  /*1a10*/  @P1 IADD3 R238, R237, -0x20, RZ ;  /* 0xffffffe0edee1810 */ /* 0x000fe20007ffe0ff */
[----:B------:R-:W-:Y:S01]  /*1a20*/  IMAD.WIDE.U32 R12, R6, c[0x0][0x240], R2 ;  /* 0x00009000060c7a25 */ /* 0x000fe200078e0002 */
[----:B------:R-:W-:Y:S01]  /*1a30*/  CS2R R180, SRZ ;  /* 0x0000000000b47805 */ /* 0x000fe2000001ff00 */
[----:B------:R-:W-:Y:S01]  /*1a40*/  CS2R R174, SRZ ;  /* 0x0000000000ae7805 */ /* 0x000fe2000001ff00 */
[----:B------:R-:W-:Y:S01]  /*1a50*/  CS2R R172, SRZ ;  /* 0x0000000000ac7805 */ /* 0x000fe2000001ff00 */
[----:B------:R-:W-:Y:S01]  /*1a60*/  CS2R R178, SRZ ;  /* 0x0000000000b27805 */ /* 0x000fe2000001ff00 */
[----:B------:R-:W-:Y:S01]  /*1a70*/  IADD3 R0, R13, UR4, RZ ;  /* 0x000000040d007c10 */ /* 0x000fe2000fffe0ff */
[----:B------:R1:W-:Y:S01]  /*1a80*/  STL.64 [R1+0x20], R12 ;  /* 0x0000200c01007387 */ /* 0x0003e20000100a00 */
[----:B------:R-:W-:Y:S01]  /*1a90*/  CS2R R176, SRZ ;  /* 0x0000000000b07805 */ /* 0x000fe2000001ff00 */
[----:B------:R-:W-:Y:S01]  /*1aa0*/  CS2R R170, SRZ ;  /* 0x0000000000aa7805 */ /* 0x000fe2000001ff00 */
[----:B------:R-:W-:Y:S01]  /*1ab0*/  CS2R R168, SRZ ;  /* 0x0000000000a87805 */ /* 0x000fe2000001ff00 */
[----:B------:R1:W-:Y:S01]  /*1ac0*/  STL [R1+0x28], R0 ;  /* 0x0000280001007387 */ /* 0x0003e20000100800 */
        /* <DEDUP_REMOVED lines=20> */
[----:B------:R-:W-:Y:S01]  /*1c10*/  UIMAD UR11, UR8, UR11, URZ ;  /* 0x0000000b080b72a4 */ /* 0x000fe2000f8e023f */
[----:B------:R-:W-:Y:S01]  /*1c20*/  IMAD.IADD R227, R227, 0x1, R226 ;  /* 0x00000001e3e37824 */ /* 0x000fe200078e02e2 */
[----:B------:R-:W-:Y:S01]  /*1c30*/  UIMAD UR10, UR8, UR10, URZ ;  /* 0x0000000a080a72a4 */ /* 0x000fe2000f8e023f */
[----:B------:R-:W-:Y:S01]  /*1c40*/  IMAD.IADD R239, R239, 0x1, R238 ;  /* 0x00000001efef7824 */ /* 0x000fe200078e02ee */
[----:B------:R-:W-:-:S02]  /*1c50*/  UIMAD UR9, UR8, UR9, URZ ;  /* 0x00000009080972a4 */ /* 0x000fc4000f8e023f */
[----:B------:R-:W-:Y:S02]  /*1c60*/  UIMAD UR8, UR8, UR12, URZ ;  /* 0x0000000c080872a4 */ /* 0x000fe4000f8e023f */
[----:B------:R-:W-:Y:S02]  /*1c70*/  UMOV UR13, URZ ;  /* 0x0000003f000d7c82 */ /* 0x000fe40008000000 */
[----:B------:R-:W-:Y:S02]  /*1c80*/  UMOV UR25, 0x1 ;  /* 0x0000000100197882 */ /* 0x000fe40000000000 */
[----:B------:R-:W-:Y:S02]  /*1c90*/  UMOV UR24, URZ ;  /* 0x0000003f00187c82 */ /* 0x000fe40008000000 */
[----:B------:R-:W-:Y:S02]  /*1ca0*/  UMOV UR5, URZ ;  /* 0x0000003f00057c82 */ /* 0x000fe40008000000 */
[----:B------:R-:W-:-:S02]  /*1cb0*/  USHF.R.S32.HI UR23, URZ, 0x7, UR6 ;  /* 0x000000073f177899 */ /* 0x000fc40008011406 */
[----:B-1----:R-:W-:Y:S02]  /*1cc0*/  ULDC UR12, c[0x0][0x168] ;  /* 0x00005a00000c7ab9 */ /* 0x002fe40000000800 */
.L_x_949:
        /* <DEDUP_REMOVED lines=122> */
[----:B-12-4-:R-:W2:Y:S01]  /*2470*/  LDL.64 R92, [R1+0x8] ;  /* 0x00000800015c7983 */ /* 0x016ea20000100a00 */
[----:B------:R-:W-:Y:S02]  /*2480*/  ULDC.64 UR6, c[0x0][0x178] ;  /* 0x00005e0000067ab9 */ /* 0x000fe40000000a00 */
[----:B------:R-:W-:Y:S01]  /*2490*/  UIMAD.WIDE.U32 UR30, UR29, UR6, URZ ;  /* 0x000000061d1e72a5 */ /* 0x000fe2000f8e003f */
[----:B------:R-:W3:Y:S01]  /*24a0*/  LDL.64 R88, [R1+0x10] ;  /* 0x0000100001587983 */ /* 0x000ee20000100a00 */
[----:B------:R-:W-:Y:S03]  /*24b0*/  USHF.R.S32.HI UR28, URZ, 0x1f, UR29 ;  /* 0x0000001f3f1c7899 */ /* 0x000fe6000801141d */
[----:B------:R-:W4:Y:S01]  /*24c0*/  LDL.64 R94, [R1+0x18] ;  /* 0x00001800015e7983 */ /* 0x000f220000100a00 */
[----:B------:R-:W-:Y:S01]  /*24d0*/  IMAD.U32 R76, RZ, RZ, UR30 ;  /* 0x0000001eff4c7e24 */ /* 0x000fe2000f8e00ff */
[----:B------:R-:W-:Y:S02]  /*24e0*/  UIMAD UR28, UR28, UR6, URZ ;  /* 0x000000061c1c72a4 */ /* 0x000fe4000f8e023f */
[----:B------:R-:W5:Y:S02]  /*24f0*/  LDL R90, [R1+0x30] ;  /* 0x00003000015a7983 */ /* 0x000f640000100800 */
[----:B------:R-:W-:Y:S02]  /*2500*/  UIMAD UR28, UR29, UR7, UR28 ;  /* 0x000000071d1c72a4 */ /* 0x000fe4000f8e021c */
[----:B------:R-:W5:Y:S01]  /*2510*/  LDL R84, [R1+0x38] ;  /* 0x0000380001547983 */ /* 0x000f620000100800 */
[----:B------:R-:W-:Y:S02]  /*2520*/  UIMAD UR29, UR29, -0x80, UR12 ;  /* 0xffffff801d1d78a4 */ /* 0x000fe4000f8e020c */
[----:B------:R-:W-:Y:S01]  /*2530*/  UIADD3 UR28, UR31, UR28, URZ ;  /* 0x0000001c1f1c7290 */ /* 0x000fe2000fffe03f */
[----:B------:R-:W1:Y:S02]  /*2540*/  S2R R77, SR_CTAID.Y ;  /* 0x00000000004d7919 */ /* 0x000e640000002600 */
[----:B-1----:R-:W-:Y:S05]  /*2550*/  SHF.R.S32.HI R74, RZ, 0x1f, R77 ;  /* 0x0000001fff4a7819 */ /* 0x002fea000001144d */
[----:B------:R-:W-:Y:S04]  /*2560*/  IMAD R73, R74, c[0x0][0x180], RZ ;  /* 0x000060004a497a24 */ /* 0x000fe800078e02ff */
[C---:B------:R-:W-:Y:S01]  /*2570*/  IMAD R73, R77.reuse, c[0x0][0x184], R73 ;  /* 0x000061004d497a24 */ /* 0x040fe200078e0249 */
[--C-:B--2---:R-:W-:Y:S01]  /*2580*/  SHF.R.S32.HI R71, RZ, 0x1f, R92.reuse ;  /* 0x0000001fff477819 */ /* 0x104fe2000001145c */
[----:B------:R-:W-:Y:S02]  /*2590*/  IMAD.MOV.U32 R70, RZ, RZ, R92 ;  /* 0x000000ffff467224 */ /* 0x000fe400078e005c */
[----:B---3--:R-:W-:Y:S02]  /*25a0*/  IMAD R72, R88, c[0x0][0x178], RZ ;  /* 0x00005e0058487a24 */ /* 0x008fe400078e02ff */
[----:B------:R-:W-:Y:S04]  /*25b0*/  IMAD.WIDE.U32 R70, R77, c[0x0][0x180], R70 ;  /* 0x000060004d467a25 */ /* 0x000fe800078e0046 */
[----:B----4-:R-:W-:Y:S01]  /*25c0*/  IMAD.SHL.U32 R68, R94, 0x4, RZ ;  /* 0x000000045e447824 */ /* 0x010fe200078e00ff */
[----:B------:R-:W-:Y:S01]  /*25d0*/  IADD3 R72, P3, P2, R72, UR11, R70 ;  /* 0x0000000b48487c10 */ /* 0x000fe2000fa7e046 */
[----:B------:R-:W-:Y:S02]  /*25e0*/  IMAD.IADD R75, R71, 0x1, R73 ;  /* 0x00000001474b7824 */ /* 0x000fe400078e0249 */
[----:B------:R-:W-:Y:S01]  /*25f0*/  @!P4 IMAD R73, R74, c[0x0][0x270], RZ ;  /* 0x00009c004a49ca24 */ /* 0x000fe200078e02ff */
[----:B------:R-:W-:Y:S02]  /*2600*/  LEA R74, P1, R72, c[0x0][0x160], 0x1 ;  /* 0x00005800484a7a11 */ /* 0x000fe400078208ff */
[--C-:B------:R-:W-:Y:S01]  /*2610*/  SHF.R.S32.HI R69, RZ, 0x1f, R68.reuse ;  /* 0x0000001fff457819 */ /* 0x100fe20000011444 */
[C---:B------:R-:W-:Y:S01]  /*2620*/  @!P4 IMAD R73, R77.reuse, c[0x0][0x274], R73 ;  /* 0x00009d004d49ca24 */ /* 0x040fe200078e0249 */
[----:B-----5:R-:W-:Y:S02]  /*2630*/  IADD3.X R75, R90, UR14, R75, P3, P2 ;  /* 0x0000000e5a4b7c10 */ /* 0x020fe40009fe444b */
[----:B------:R-:W-:Y:S01]  /*2640*/  LEA R74, P2, R76, R74, 0x8 ;  /* 0x0000004a4c4a7211 */ /* 0x000fe200078440ff */
[----:B------:R-:W-:Y:S01]  /*2650*/  @!P4 IMAD.WIDE.U32 R70, R77, c[0x0][0x270], R68 ;  /* 0x00009c004d46ca25 */ /* 0x000fe200078e0044 */
[----:B------:R-:W-:Y:S02]  /*2660*/  IADD3 R76, -R88, UR29, RZ ;  /* 0x0000001d584c7c10 */ /* 0x000fe4000fffe1ff */
[----:B------:R-:W-:Y:S01]  /*2670*/  LEA.HI.X R75, R72, c[0x0][0x164], R75, 0x1, P1 ;  /* 0x00005900484b7a11 */ /* 0x000fe200008f0c4b */
[----:B------:R-:W-:Y:S01]  /*2680*/  IMAD.U32 R72, RZ, RZ, UR30 ;  /* 0x0000001eff487e24 */ /* 0x000fe2000f8e00ff */
[----:B------:R-:W-:Y:S01]  /*2690*/  ISETP.LT.OR P3, PT, R76, 0x1, P6 ;  /* 0x000000014c00780c */ /* 0x000fe20003761670 */
[----:B------:R-:W-:Y:S01]  /*26a0*/  IMAD.U32 R69, RZ, RZ, UR28 ;  /* 0x0000001cff457e24 */ /* 0x000fe2000f8e00ff */
[----:B------:R-:W-:Y:S01]  /*26b0*/  @!P4 IADD3 R70, P1, R70, UR10, RZ ;  /* 0x0000000a4646cc10 */ /* 0x000fe2000ff3e0ff */
[----:B------:R-:W-:Y:S03]  /*26c0*/  IMAD.U32 R77, RZ, RZ, UR13 ;  /* 0x0000000dff4d7e24 */ /* 0x000fe6000f8e00ff */
        /* <DEDUP_REMOVED lines=11> */
[----:B------:R-:W-:Y:S02]  /*2780*/  IADD3 R70, P1, R72, UR19, RZ ;  /* 0x0000001348467c10 */ /* 0x000fe4000ff3e0ff */
[----:B------:R-:W-:Y:S02]  /*2790*/  IADD3.X R73, R75, UR18, RZ, P2, !PT ;  /* 0x000000124b497c10 */ /* 0x000fe400097fe4ff */
[C---:B------:R-:W-:Y:S02]  /*27a0*/  ISETP.LT.OR P3, PT, R76.reuse, 0x21, P6 ;  /* 0x000000214c00780c */ /* 0x040fe40003761670 */
[----:B------:R-:W-:Y:S02]  /*27b0*/  IADD3.X R71, R73, UR18, RZ, P1, !PT ;  /* 0x0000001249477c10 */ /* 0x000fe40008ffe4ff */
[----:B------:R-:W-:Y:S02]  /*27c0*/  ISETP.LT.OR P1, PT, R76, 0x41, P6 ;  /* 0x000000414c00780c */ /* 0x000fe40003721670 */
[----:B------:R-:W-:Y:S05]  /*27d0*/  @!P4 LEA R77, R77, 0x80, 0x7 ;  /* 0x000000804d4dc811 */ /* 0x000fea00078e38ff */
[----:B------:R-:W-:Y:S02]  /*27e0*/  @!P4 IMAD.WIDE R78, R77, 0x4, R78 ;  /* 0x000000044d4ec825 */ /* 0x000fe400078e024e */
[----:B------:R2:W-:Y:S04]  /*27f0*/  LDGSTS.E.BYPASS.LTC128B.128 [R69+0x1000], [R72.64], !P3 ;  /* 0x0100000048457fae */ /* 0x0005e8000d901d5a */
[----:B------:R2:W-:Y:S01]  /*2800*/  LDGSTS.E.BYPASS.LTC128B.128 [R69+0x2000], [R70.64], !P1 ;  /* 0x0200000046457fae */ /* 0x0005e2000c901d5a */
[----:B-1----:R-:W-:Y:S04]  /*2810*/  IADD3 R74, P2, R70, UR19, RZ ;  /* 0x00000013464a7c10 */ /* 0x002fe8000ff5e0ff */
[----:B------:R-:W-:Y:S02]  /*2820*/  IADD3.X R75, R71, UR18, RZ, P2, !PT ;  /* 0x00000012474b7c10 */ /* 0x000fe400097fe4ff */
[----:B------:R-:W-:Y:S01]  /*2830*/  ISETP.LT.OR P2, PT, R76, 0x61, P6 ;  /* 0x000000614c00780c */ /* 0x000fe20003741670 */
[----:B------:R-:W-:Y:S04]  /*2840*/  IMAD.U32 R76, RZ, RZ, UR25 ;  /* 0x00000019ff4c7e24 */ /* 0x000fe8000f8e00ff */
[----:B------:R-:W-:Y:S04]  /*2850*/  @!P4 IMAD R68, R76, 0x80, R68 ;  /* 0x000000804c44c824 */ /* 0x000fe800078e0244 */
[----:B------:R-:W-:Y:S04]  /*2860*/  @!P4 IMAD.SHL.U32 R68, R68, 0x4, RZ ;  /* 0x000000044444c824 */ /* 0x000fe800078e00ff */
[----:B------:R2:W-:Y:S04]  /*2870*/  LDGSTS.E.BYPASS.LTC128B.128 [R69+0x3000], [R74.64], !P2 ;  /* 0x030000004a457fae */ /* 0x0005e8000d101d5a */
[----:B------:R2:W-:Y:S02]  /*2880*/  @!P4 LDGSTS.E.BYPASS.LTC128B.128 [R68+0x18080], [R78.64] ;  /* 0x180800004e44cfae */ /* 0x0005e4000b901d5a */
.L_x_947:
        /* <DEDUP_REMOVED lines=279> */
[--C-:B------:R-:W-:Y:S01]  /*3a00*/  FFMA.FTZ R43, R247, c[0x0][0x29c], -R234.reuse ;  /* 0x0000a700f72b7a23 */ /* 0x100fe200000108ea */
[----:B------:R-:W-:Y:S04]  /*3a10*/  HMMA.16816.F32.BF16 R128, R16, R10, R128 ;  /* 0x0000000a1080723c */ /* 0x000fe80000041880 */
[--C-:B--2---:R-:W-:Y:S01]  /*3a20*/  FFMA.FTZ R0, R242, c[0x0][0x29c], -R233.reuse ;  /* 0x0000a700f2007a23 */ /* 0x104fe200000108e9 */
[----:B------:R-:W-:Y:S02]  /*3a30*/  F2FP.BF16.PACK_AB R21, R206, R207 ;  /* 0x000000cfce15723e */ /* 0x000fe400000010ff */
[----:B------:R-:W-:Y:S01]  /*3a40*/  F2FP.BF16.PACK_AB R22, R29, R205 ;  /* 0x000000cd1d16723e */ /* 0x000fe200000010ff */
[----:B------:R2:W3:Y:S01]  /*3a50*/  MUFU.EX2 R56, R0 ;  /* 0x0000000000387308 */ /* 0x0004e20000000800 */
[----:B------:R-:W-:Y:S03]  /*3a60*/  F2FP.BF16.PACK_AB R20, R203, R204 ;  /* 0x000000cccb14723e */ /* 0x000fe600000010ff */
[--C-:B-1----:R-:W-:Y:S01]  /*3a70*/  FFMA.FTZ R2, R44, c[0x0][0x29c], -R233.reuse ;  /* 0x0000a7002c027a23 */ /* 0x102fe200000108e9 */
[----:B------:R-:W-:Y:S01]  /*3a80*/  F2FP.BF16.PACK_AB R19, R28, R202 ;  /* 0x000000ca1c13723e */ /* 0x000fe200000010ff */
[--C-:B------:R-:W-:Y:S01]  /*3a90*/  FFMA.FTZ R44, R251, c[0x0][0x29c], -R234.reuse ;  /* 0x0000a700fb2c7a23 */ /* 0x100fe200000108ea */
[----:B-----5:R-:W-:Y:S02]  /*3aa0*/  F2FP.BF16.PACK_AB R18, R200, R201 ;  /* 0x000000c9c812723e */ /* 0x020fe400000010ff */
[----:B------:R-:W-:Y:S01]  /*3ab0*/  F2FP.BF16.PACK_AB R17, R198, R199 ;  /* 0x000000c7c611723e */ /* 0x000fe200000010ff */
[----:B------:R1:W-:Y:S10]  /*3ac0*/  MUFU.EX2 R31, R2 ;  /* 0x00000002001f7308 */ /* 0x0003f40000000800 */
[----:B------:R-:W-:Y:S01]  /*3ad0*/  MUFU.EX2 R44, R44 ;  /* 0x0000002c002c7308 */ /* 0x000fe20000000800 */
[--C-:B--2---:R-:W-:Y:S01]  /*3ae0*/  FFMA.FTZ R0, R213, c[0x0][0x29c], -R233.reuse ;  /* 0x0000a700d5007a23 */ /* 0x104fe200000108e9 */
[----:B---3--:R-:W-:Y:S08]  /*3af0*/  F2FP.BF16.PACK_AB R11, R56, R64 ;  /* 0x00000040380b723e */ /* 0x008ff000000010ff */
[----:B------:R2:W3:Y:S01]  /*3b00*/  MUFU.EX2 R58, R0 ;  /* 0x00000000003a7308 */ /* 0x0004e20000000800 */
[--C-:B-1----:R-:W-:Y:S02]  /*3b10*/  FFMA.FTZ R2, R45, c[0x0][0x29c], -R233.reuse ;  /* 0x0000a7002d027a23 */ /* 0x102fe400000108e9 */
[--C-:B------:R-:W-:Y:S02]  /*3b20*/  FFMA.FTZ R45, R252, c[0x0][0x29c], -R234.reuse ;  /* 0x0000a700fc2d7a23 */ /* 0x100fe400000108ea */
[----:B------:R-:W-:Y:S05]  /*3b30*/  FFMA.FTZ R234, R63, c[0x0][0x29c], -R234 ;  /* 0x0000a7003fea7a23 */ /* 0x000fea00000108ea */
[----:B------:R1:W-:Y:S10]  /*3b40*/  MUFU.EX2 R24, R2 ;  /* 0x0000000200187308 */ /* 0x0003f40000000800 */
[----:B------:R-:W-:Y:S01]  /*3b50*/  MUFU.EX2 R45, R45 ;  /* 0x0000002d002d7308 */ /* 0x000fe20000000800 */
[--C-:B--2---:R-:W-:Y:S01]  /*3b60*/  FFMA.FTZ R0, R212, c[0x0][0x29c], -R233.reuse ;  /* 0x0000a700d4007a23 */ /* 0x104fe200000108e9 */
[----:B---3--:R-:W-:Y:S08]  /*3b70*/  F2FP.BF16.PACK_AB R10, R13, R58 ;  /* 0x0000003a0d0a723e */ /* 0x008ff000000010ff */
[----:B------:R2:W-:Y:S01]  /*3b80*/  MUFU.EX2 R55, R0 ;  /* 0x0000000000377308 */ /* 0x0005e20000000800 */
[--C-:B-1----:R-:W-:Y:S09]  /*3b90*/  FFMA.FTZ R2, R57, c[0x0][0x29c], -R233.reuse ;  /* 0x0000a70039027a23 */ /* 0x102ff200000108e9 */
[----:B------:R1:W3:Y:S10]  /*3ba0*/  MUFU.EX2 R25, R2 ;  /* 0x0000000200197308 */ /* 0x0002f40000000800 */
[----:B------:R-:W-:Y:S01]  /*3bb0*/  MUFU.EX2 R43, R43 ;  /* 0x0000002b002b7308 */ /* 0x000fe20000000800 */
[--C-:B--2---:R-:W-:Y:S01]  /*3bc0*/  FFMA.FTZ R0, R36, c[0x0][0x29c], -R233.reuse ;  /* 0x0000a70024007a23 */ /* 0x104fe200000108e9 */
[----:B------:R-:W-:Y:S08]  /*3bd0*/  F2FP.BF16.PACK_AB R36, R248, R249 ;  /* 0x000000f9f824723e */ /* 0x000ff000000010ff */
[----:B------:R2:W4:Y:S01]  /*3be0*/  MUFU.EX2 R53, R0 ;  /* 0x0000000000357308 */ /* 0x0005220000000800 */
[----:B-1----:R-:W1:Y:S01]  /*3bf0*/  LDS R2, [R235+0x184a0] ;  /* 0x0184a000eb027984 */ /* 0x002e620000000800 */
[----:B---3--:R-:W-:Y:S08]  /*3c00*/  F2FP.BF16.PACK_AB R4, R25, R26 ;  /* 0x0000001a1904723e */ /* 0x008ff000000010ff */
[----:B------:R-:W-:Y:S10]  /*3c10*/  MUFU.EX2 R39, R39 ;  /* 0x0000002700277308 */ /* 0x000ff40000000800 */
[----:B------:R-:W-:Y:S01]  /*3c20*/  MUFU.EX2 R35, R35 ;  /* 0x0000002300237308 */ /* 0x000fe20000000800 */
[--C-:B--2---:R-:W-:Y:S01]  /*3c30*/  FFMA.FTZ R0, R40, c[0x0][0x29c], -R233.reuse ;  /* 0x0000a70028007a23 */ /* 0x104fe200000108e9 */
[----:B------:R-:W-:Y:S02]  /*3c40*/  F2FP.BF16.PACK_AB R40, R220, R211 ;  /* 0x000000d3dc28723e */ /* 0x000fe400000010ff */
[----:B----4-:R-:W-:Y:S06]  /*3c50*/  F2FP.BF16.PACK_AB R8, R53, R55 ;  /* 0x000000373508723e */ /* 0x010fec00000010ff */
[----:B------:R2:W-:Y:S10]  /*3c60*/  MUFU.EX2 R52, R0 ;  /* 0x0000000000347308 */ /* 0x0005f40000000800 */
[----:B------:R-:W3:Y:S01]  /*3c70*/  MUFU.EX2 R232, R232 ;  /* 0x000000e800e87308 */ /* 0x000ee20000000800 */
[--C-:B-1----:R-:W-:Y:S02]  /*3c80*/  FADD.FTZ R71, R71, -R2.reuse ;  /* 0x8000000247477221 */ /* 0x102fe40000010000 */
[--C-:B------:R-:W-:Y:S02]  /*3c90*/  FADD.FTZ R70, R70, -R2.reuse ;  /* 0x8000000246467221 */ /* 0x100fe40000010000 */
[----:B------:R-:W-:Y:S05]  /*3ca0*/  FMUL.FTZ R71, R48, R71 ;  /* 0x0000004730477220 */ /* 0x000fea0000410000 */
[----:B------:R1:W-:Y:S01]  /*3cb0*/  MUFU.EX2 R48, R6 ;  /* 0x0000000600307308 */ /* 0x0003e20000000800 */
[----:B------:R-:W-:Y:S02]  /*3cc0*/  FMUL.FTZ R70, R47, R70 ;  /* 0x000000462f467220 */ /* 0x000fe40000410000 */
[--C-:B------:R-:W-:Y:S02]  /*3cd0*/  FADD.FTZ R82, R82, -R2.reuse ;  /* 0x8000000252527221 */ /* 0x100fe40000010000 */
[--C-:B--2---:R-:W-:Y:S01]  /*3ce0*/  FFMA.FTZ R0, R41, c[0x0][0x29c], -R233.reuse ;  /* 0x0000a70029007a23 */ /* 0x104fe200000108e9 */
[----:B------:R-:W-:Y:S01]  /*3cf0*/  F2FP.BF16.PACK_AB R41, R209, R210 ;  /* 0x000000d2d129723e */ /* 0x000fe200000010ff */
[--C-:B------:R-:W-:Y:S01]  /*3d00*/  FADD.FTZ R83, R83, -R2.reuse ;  /* 0x8000000253537221 */ /* 0x100fe20000010000 */
[----:B------:R-:W-:Y:S01]  /*3d10*/  F2FP.BF16.PACK_AB R70, R71, R70 ;  /* 0x000000464746723e */ /* 0x000fe200000010ff */
[--C-:B------:R-:W-:Y:S01]  /*3d20*/  FADD.FTZ R86, R86, -R2.reuse ;  /* 0x8000000256567221 */ /* 0x100fe20000010000 */
[----:B------:R2:W4:Y:S01]  /*3d30*/  MUFU.EX2 R34, R0 ;  /* 0x0000000000227308 */ /* 0x0005220000000800 */
[--C-:B------:R-:W-:Y:S02]  /*3d40*/  FADD.FTZ R87, R87, -R2.reuse ;  /* 0x8000000257577221 */ /* 0x100fe40000010000 */
[--C-:B------:R-:W-:Y:S01]  /*3d50*/  FADD.FTZ R98, R98, -R2.reuse ;  /* 0x8000000262627221 */ /* 0x100fe20000010000 */
[----:B---3--:R-:W-:Y:S01]  /*3d60*/  F2FP.BF16.PACK_AB R16, R232, R197 ;  /* 0x000000c5e810723e */ /* 0x008fe200000010ff */
[--C-:B------:R-:W-:Y:S02]  /*3d70*/  FADD.FTZ R99, R99, -R2.reuse ;  /* 0x8000000263637221 */ /* 0x100fe40000010000 */
[--C-:B------:R-:W-:Y:S02]  /*3d80*/  FADD.FTZ R102, R102, -R2.reuse ;  /* 0x8000000266667221 */ /* 0x100fe40000010000 */
[--C-:B------:R-:W-:Y:S01]  /*3d90*/  FADD.FTZ R103, R103, -R2.reuse ;  /* 0x8000000267677221 */ /* 0x100fe20000010000 */
[----:B------:R4:W-:Y:S01]  /*3da0*/  MUFU.EX2 R47, R7 ;  /* 0x00000007002f7308 */ /* 0x0009e20000000800 */
[--C-:B------:R-:W-:Y:S02]  /*3db0*/  FADD.FTZ R114, R114, -R2.reuse ;  /* 0x8000000272727221 */ /* 0x100fe40000010000 */
[--C-:B------:R-:W-:Y:S01]  /*3dc0*/  FADD.FTZ R115, R115, -R2.reuse ;  /* 0x8000000273737221 */ /* 0x100fe20000010000 */
[----:B-1----:R-:W-:Y:S01]  /*3dd0*/  F2FP.BF16.PACK_AB R6, R24, R31 ;  /* 0x0000001f1806723e */ /* 0x002fe200000010ff */
[--C-:B------:R-:W-:Y:S02]  /*3de0*/  FADD.FTZ R118, R118, -R2.reuse ;  /* 0x8000000276767221 */ /* 0x100fe40000010000 */
[--C-:B------:R-:W-:Y:S02]  /*3df0*/  FADD.FTZ R119, R119, -R2.reuse ;  /* 0x8000000277777221 */ /* 0x100fe40000010000 */
[--C-:B------:R-:W-:Y:S01]  /*3e00*/  FADD.FTZ R130, R130, -R2.reuse ;  /* 0x8000000282827221 */ /* 0x100fe20000010000 */
[----:B------:R-:W-:Y:S01]  /*3e10*/  MUFU.EX2 R234, R234 ;  /* 0x000000ea00ea7308 */ /* 0x000fe20000000800 */
[----:B------:R-:W-:Y:S02]  /*3e20*/  FADD.FTZ R131, R131, -R2 ;  /* 0x8000000283837221 */ /* 0x000fe40000010000 */
[----:B------:R-:W-:Y:S01]  /*3e30*/  FMUL.FTZ R86, R205, R86 ;  /* 0x00000056cd567220 */ /* 0x000fe20000410000 */
[----:B--2---:R-:W1:Y:S01]  /*3e40*/  LDS R0, [R235+0x18480] ;  /* 0x01848000eb007984 */ /* 0x004e620000000800 */
[----:B------:R-:W-:Y:S02]  /*3e50*/  FFMA.FTZ R233, R61, c[0x0][0x29c], -R233 ;  /* 0x0000a7003de97a23 */ /* 0x000fe400000108e9 */
[----:B------:R-:W-:Y:S02]  /*3e60*/  FMUL.FTZ R82, R207, R82 ;  /* 0x00000052cf527220 */ /* 0x000fe40000410000 */
[----:B------:R-:W-:Y:S02]  /*3e70*/  FMUL.FTZ R83, R206, R83 ;  /* 0x00000053ce537220 */ /* 0x000fe40000410000 */
[----:B------:R-:W-:Y:S01]  /*3e80*/  MUFU.EX2 R233, R233 ;  /* 0x000000e900e97308 */ /* 0x000fe20000000800 */
[----:B------:R-:W-:Y:S01]  /*3e90*/  FMUL.FTZ R29, R29, R87 ;  /* 0x000000571d1d7220 */ /* 0x000fe20000410000 */
[----:B----4-:R-:W-:Y:S01]  /*3ea0*/  F2FP.BF16.PACK_AB R7, R34, R52 ;  /* 0x000000342207723e */ /* 0x010fe200000010ff */
[----:B------:R-:W-:Y:S01]  /*3eb0*/  FMUL.FTZ R98, R204, R98 ;  /* 0x00000062cc627220 */ /* 0x000fe20000410000 */
[----:B------:R-:W-:Y:S01]  /*3ec0*/  F2FP.BF16.PACK_AB R82, R83, R82 ;  /* 0x000000525352723e */ /* 0x000fe200000010ff */
        /* <DEDUP_REMOVED lines=13> */
[----:B------:R-:W-:Y:S04]  /*3fa0*/  F2FP.BF16.PACK_AB R27, R27, R130 ;  /* 0x000000821b1b723e */ /* 0x000fe800000010ff */
        /* <DEDUP_REMOVED lines=36> */
[----:B--2---:R-:W-:Y:S01]  /*41f0*/  F2FP.BF16.PACK_AB R2, R48, R49 ;  /* 0x000000313002723e */ /* 0x004fe200000010ff */
[----:B------:R-:W-:Y:S01]  /*4200*/  FMUL.FTZ R116, R216, R116 ;  /* 0x00000074d8747220 */ /* 0x000fe20000410000 */
[----:B------:R-:W-:Y:S01]  /*4210*/  F2FP.BF16.PACK_AB R5, R233, R60 ;  /* 0x0000003ce905723e */ /* 0x000fe200000010ff */
[----:B------:R-:W-:Y:S01]  /*4220*/  FMUL.FTZ R128, R214, R128 ;  /* 0x00000080d6807220 */ /* 0x000fe20000410000 */
[----:B------:R-:W-:Y:S01]  /*4230*/  F2FP.BF16.PACK_AB R100, R101, R100 ;  /* 0x000000646564723e */ /* 0x000fe200000010ff */
[----:B------:R-:W-:Y:S01]  /*4240*/  FMUL.FTZ R129, R208, R129 ;  /* 0x00000081d0817220 */ /* 0x000fe20000410000 */
[----:B------:R-:W-:Y:S02]  /*4250*/  F2FP.BF16.PACK_AB R112, R113, R112 ;  /* 0x000000707170723e */ /* 0x000fe400000010ff */
[----:B------:R-:W-:Y:S02]  /*4260*/  F2FP.BF16.PACK_AB R116, R117, R116 ;  /* 0x000000747574723e */ /* 0x000fe400000010ff */
        /* <DEDUP_REMOVED lines=19> */
[----:B------:R-:W-:Y:S01]  /*43a0*/  FMUL.FTZ R9, R53, R93 ;  /* 0x0000005d35097220 */ /* 0x000fe20000410000 */
[----:B------:R2:W-:Y:S01]  /*43b0*/  STS [R237+0x400], R3 ;  /* 0x00040003ed007388 */ /* 0x0005e20000000800 */
[----:B------:R-:W-:Y:S02]  /*43c0*/  FMUL.FTZ R104, R52, R104 ;  /* 0x0000006834687220 */ /* 0x000fe40000410000 */
[----:B------:R-:W-:Y:S01]  /*43d0*/  FMUL.FTZ R23, R34, R105 ;  /* 0x0000006922177220 */ /* 0x000fe20000410000 */
[----:B------:R-:W-:Y:S01]  /*43e0*/  STS [R237], R41 ;  /* 0x00000029ed007388 */ /* 0x000fe20000000800 */
[----:B------:R-:W3:Y:S01]  /*43f0*/  MUFU.EX2 R34, R54 ;  /* 0x0000003600227308 */ /* 0x000ee20000000800 */
[----:B------:R-:W-:Y:S01]  /*4400*/  F2FP.BF16.PACK_AB R9, R9, R92 ;  /* 0x0000005c0909723e */ /* 0x000fe200000010ff */
[----:B------:R-:W-:Y:S01]  /*4410*/  FMUL.FTZ R108, R31, R108 ;  /* 0x0000006c1f6c7220 */ /* 0x000fe20000410000 */
[----:B------:R-:W-:Y:S01]  /*4420*/  STS [R238], R40 ;  /* 0x00000028ee007388 */ /* 0x000fe20000000800 */
[----:B------:R-:W-:Y:S01]  /*4430*/  F2FP.BF16.PACK_AB R23, R23, R104 ;  /* 0x000000681717723e */ /* 0x000fe200000010ff */
[----:B------:R-:W-:Y:S02]  /*4440*/  FMUL.FTZ R73, R66, R73 ;  /* 0x0000004942497220 */ /* 0x000fe40000410000 */
[----:B------:R-:W-:Y:S01]  /*4450*/  STS [R238+0x400], R21 ;  /* 0x00040015ee007388 */ /* 0x000fe20000000800 */
[----:B------:R-:W-:Y:S02]  /*4460*/  FMUL.FTZ R14, R65, R72 ;  /* 0x00000048410e7220 */ /* 0x000fe40000410000 */
[----:B------:R-:W-:Y:S01]  /*4470*/  MUFU.EX2 R31, R59 ;  /* 0x0000003b001f7308 */ /* 0x000fe20000000800 */
[----:B------:R4:W-:Y:S01]  /*4480*/  STS [R237+0x2000], R12 ;  /* 0x0020000ced007388 */ /* 0x0009e20000000800 */
[----:B------:R-:W-:Y:S01]  /*4490*/  FMUL.FTZ R76, R64, R76 ;  /* 0x0000004c404c7220 */ /* 0x000fe20000410000 */
[----:B------:R-:W-:Y:S01]  /*44a0*/  F2FP.BF16.PACK_AB R14, R73, R14 ;  /* 0x0000000e490e723e */ /* 0x000fe200000010ff */
[----:B------:R-:W-:Y:S02]  /*44b0*/  FMUL.FTZ R15, R56, R77 ;  /* 0x0000004d380f7220 */ /* 0x000fe40000410000 */
[----:B------:R-:W-:Y:S02]  /*44c0*/  FMUL.FTZ R88, R58, R88 ;  /* 0x000000583a587220 */ /* 0x000fe40000410000 */
[----:B------:R-:W-:Y:S01]  /*44d0*/  FMUL.FTZ R13, R13, R89 ;  /* 0x000000590d0d7220 */ /* 0x000fe20000410000 */
[----:B------:R-:W-:Y:S01]  /*44e0*/  F2FP.BF16.PACK_AB R15, R15, R76 ;  /* 0x0000004c0f0f723e */ /* 0x000fe200000010ff */
[----:B------:R-:W-:Y:S01]  /*44f0*/  FMUL.FTZ R24, R24, R109 ;  /* 0x0000006d18187220 */ /* 0x000fe20000410000 */
[----:B--2---:R-:W-:Y:S01]  /*4500*/  F2FP.BF16.PACK_AB R3, R51, R50 ;  /* 0x000000323303723e */ /* 0x004fe200000010ff */
[----:B------:R-:W-:Y:S01]  /*4510*/  FMUL.FTZ R120, R26, R120 ;  /* 0x000000781a787220 */ /* 0x000fe20000410000 */
[----:B------:R-:W-:Y:S01]  /*4520*/  F2FP.BF16.PACK_AB R13, R13, R88 ;  /* 0x000000580d0d723e */ /* 0x000fe200000010ff */
[----:B------:R-:W-:Y:S01]  /*4530*/  FMUL.FTZ R25, R25, R121 ;  /* 0x0000007919197220 */ /* 0x000fe20000410000 */
[----:B------:R-:W-:Y:S01]  /*4540*/  F2FP.BF16.PACK_AB R24, R24, R108 ;  /* 0x0000006c1818723e */ /* 0x000fe200000010ff */
[----:B------:R2:W-:Y:S01]  /*4550*/  STS [R237+0x2400], R3 ;  /* 0x00240003ed007388 */ /* 0x0005e20000000800 */
[----:B------:R-:W-:Y:S02]  /*4560*/  FMUL.FTZ R124, R60, R124 ;  /* 0x0000007c3c7c7220 */ /* 0x000fe40000410000 */
[----:B------:R-:W-:Y:S01]  /*4570*/  F2FP.BF16.PACK_AB R25, R25, R120 ;  /* 0x000000781919723e */ /* 0x000fe200000010ff */
[----:B------:R5:W-:Y:S01]  /*4580*/  STS [R238+0x2400], R2 ;  /* 0x00240002ee007388 */ /* 0x000be20000000800 */
[--C-:B-1----:R-:W-:Y:S02]  /*4590*/  FADD.FTZ R75, R75, -R0.reuse ;  /* 0x800000004b4b7221 */ /* 0x102fe40000010000 */
[--C-:B------:R-:W-:Y:S01]  /*45a0*/  FADD.FTZ R74, R74, -R0.reuse ;  /* 0x800000004a4a7221 */ /* 0x100fe20000010000 */
[----:B------:R-:W-:Y:S01]  /*45b0*/  STS [R238+0x2000], R11 ;  /* 0x0020000bee007388 */ /* 0x000fe20000000800 */
[----:B------:R-:W-:Y:S01]  /*45c0*/  FMUL.FTZ R75, R51, R75 ;  /* 0x0000004b334b7220 */ /* 0x000fe20000410000 */
[----:B----4-:R-:W1:Y:S01]  /*45d0*/  MUFU.EX2 R12, R62 ;  /* 0x0000003e000c7308 */ /* 0x010e620000000800 */
[--C-:B------:R-:W-:Y:S01]  /*45e0*/  FADD.FTZ R78, R78, -R0.reuse ;  /* 0x800000004e4e7221 */ /* 0x100fe20000010000 */
[----:B------:R-:W-:Y:S01]  /*45f0*/  STS [R240], R38 ;  /* 0x00000026f0007388 */ /* 0x000fe20000000800 */
[--C-:B------:R-:W-:Y:S02]  /*4600*/  FADD.FTZ R79, R79, -R0.reuse ;  /* 0x800000004f4f7221 */ /* 0x100fe40000010000 */
[----:B------:R-:W-:Y:S01]  /*4610*/  FMUL.FTZ R78, R49, R78 ;  /* 0x0000004e314e7220 */ /* 0x000fe20000410000 */
[----:B------:R-:W-:Y:S01]  /*4620*/  STS [R240+0x400], R22 ;  /* 0x00040016f0007388 */ /* 0x000fe20000000800 */
[--C-:B------:R-:W-:Y:S02]  /*4630*/  FADD.FTZ R90, R90, -R0.reuse ;  /* 0x800000005a5a7221 */ /* 0x100fe40000010000 */
[--C-:B------:R-:W-:Y:S01]  /*4640*/  FADD.FTZ R91, R91, -R0.reuse ;  /* 0x800000005b5b7221 */ /* 0x100fe20000010000 */
[----:B------:R-:W-:Y:S01]  /*4650*/  STS [R239], R37 ;  /* 0x00000025ef007388 */ /* 0x000fe20000000800 */
[----:B------:R-:W-:Y:S02]  /*4660*/  FMUL.FTZ R90, R47, R90 ;  /* 0x0000005a2f5a7220 */ /* 0x000fe40000410000 */
[--C-:B------:R-:W-:Y:S01]  /*4670*/  FADD.FTZ R94, R94, -R0.reuse ;  /* 0x800000005e5e7221 */ /* 0x100fe20000010000 */
[----:B------:R-:W-:Y:S01]  /*4680*/  STS [R239+0x400], R20 ;  /* 0x00040014ef007388 */ /* 0x000fe20000000800 */
[----:B--2---:R-:W-:Y:S01]  /*4690*/  F2FP.BF16.PACK_AB R3, R46, R47 ;  /* 0x0000002f2e03723e */ /* 0x004fe200000010ff */
[--C-:B------:R-:W-:Y:S02]  /*46a0*/  FADD.FTZ R95, R95, -R0.reuse ;  /* 0x800000005f5f7221 */ /* 0x100fe40000010000 */
[----:B------:R-:W-:Y:S01]  /*46b0*/  STS [R240+0x2000], R10 ;  /* 0x0020000af0007388 */ /* 0x000fe20000000800 */
[----:B-----5:R-:W-:Y:S01]  /*46c0*/  F2FP.BF16.PACK_AB R2, R44, R45 ;  /* 0x0000002d2c02723e */ /* 0x020fe200000010ff */
        /* <DEDUP_REMOVED lines=14> */
[----:B---3--:R-:W-:Y:S02]  /*47b0*/  FMUL.FTZ R122, R34, R122 ;  /* 0x0000007a227a7220 */ /* 0x008fe40000410000 */
[--C-:B------:R-:W-:Y:S01]  /*47c0*/  FADD.FTZ R126, R126, -R0.reuse ;  /* 0x800000007e7e7221 */ /* 0x100fe20000010000 */
[----:B------:R-:W-:Y:S01]  /*47d0*/  STS [R238+0x4000], R33 ;  /* 0x00400021ee007388 */ /* 0x000fe20000000800 */
[----:B------:R-:W-:Y:S02]  /*47e0*/  FMUL.FTZ R26, R233, R125 ;  /* 0x0000007de91a7220 */ /* 0x000fe40000410000 */
[----:B-1----:R-:W-:Y:S01]  /*47f0*/  FMUL.FTZ R126, R12, R126 ;  /* 0x0000007e0c7e7220 */ /* 0x002fe20000410000 */
[----:B------:R-:W-:Y:S01]  /*4800*/  STS [R238+0x4400], R18 ;  /* 0x00440012ee007388 */ /* 0x000fe20000000800 */
[----:B--2---:R-:W-:Y:S01]  /*4810*/  F2FP.BF16.PACK_AB R3, R42, R43 ;  /* 0x0000002b2a03723e */ /* 0x004fe200000010ff */
[----:B------:R-:W-:Y:S01]  /*4820*/  FADD.FTZ R127, R127, -R0 ;  /* 0x800000007f7f7221 */ /* 0x000fe20000010000 */
[----:B------:R-:W-:Y:S01]  /*4830*/  F2FP.BF16.PACK_AB R26, R26, R124 ;  /* 0x0000007c1a1a723e */ /* 0x000fe200000010ff */
[----:B------:R-:W-:Y:S01]  /*4840*/  STS [R237+0x6000], R7 ;  /* 0x00600007ed007388 */ /* 0x000fe20000000800 */
[----:B----4-:R-:W-:Y:S01]  /*4850*/  F2FP.BF16.PACK_AB R2, R35, R39 ;  /* 0x000000272302723e */ /* 0x010fe200000010ff */
[----:B------:R-:W-:Y:S01]  /*4860*/  FMUL.FTZ R127, R234, R127 ;  /* 0x0000007fea7f7220 */ /* 0x000fe20000410000 */
[----:B------:R-:W-:Y:S01]  /*4870*/  IADD3 R0, R229, UR4, RZ ;  /* 0x00000004e5007c10 */ /* 0x000fe2000fffe0ff */
[----:B------:R1:W-:Y:S03]  /*4880*/  STS [R237+0x6400], R3 ;  /* 0x00640003ed007388 */ /* 0x0003e60000000800 */
[----:B------:R-:W-:Y:S01]  /*4890*/  SHF.L.U32 R0, R0, 0x1, RZ ;  /* 0x0000000100007819 */ /* 0x000fe200000006ff */
[----:B------:R2:W-:Y:S04]  /*48a0*/  STS [R238+0x6400], R2 ;  /* 0x00640002ee007388 */ /* 0x0005e80000000800 */
[----:B------:R-:W-:Y:S04]  /*48b0*/  STS [R238+0x6000], R6 ;  /* 0x00600006ee007388 */ /* 0x000fe80000000800 */
        /* <DEDUP_REMOVED lines=178> */
[----:B------:R-:W-:Y:S01]  /*53e0*/  UIMAD.WIDE.U32 UR32, UR28, UR6, URZ ;  /* 0x000000061c2072a5 */ /* 0x000fe2000f8e003f */
[----:B------:R-:W4:Y:S01]  /*53f0*/  LDL.64 R218, [R1+0x10] ;  /* 0x0000100001da7983 */ /* 0x000f220000100a00 */
[----:B------:R-:W-:Y:S03]  /*5400*/  UIMAD UR29, UR29, UR6, URZ ;  /* 0x000000061d1d72a4 */ /* 0x000fe6000f8e023f */
[----:B------:R-:W5:Y:S01]  /*5410*/  LDL R57, [R1] ;  /* 0x0000000001397983 */ /* 0x000f620000100800 */
[----:B------:R-:W-:Y:S01]  /*5420*/  IMAD.U32 R14, RZ, RZ, UR32 ;  /* 0x00000020ff0e7e24 */ /* 0x000fe2000f8e00ff */
[----:B------:R-:W-:Y:S01]  /*5430*/  UIMAD UR29, UR28, UR7, UR29 ;  /* 0x000000071c1d72a4 */ /* 0x000fe2000f8e021d */
[----:B------:R-:W-:Y:S01]  /*5440*/  IMAD.U32 R15, RZ, RZ, UR33 ;  /* 0x00000021ff0f7e24 */ /* 0x000fe2000f8e00ff */
[----:B------:R-:W5:Y:S02]  /*5450*/  LDL R16, [R1+0x34] ;  /* 0x0000340001107983 */ /* 0x000f640000100800 */
[----:B------:R-:W-:Y:S02]  /*5460*/  UIADD3 UR29, UR33, UR29, URZ ;  /* 0x0000001d211d7290 */ /* 0x000fe4000fffe03f */
[----:B------:R-:W1:Y:S02]  /*5470*/  S2R R12, SR_CTAID.Y ;  /* 0x00000000000c7919 */ /* 0x000e640000002600 */
[----:B-1----:R-:W-:Y:S05]  /*5480*/  SHF.R.S32.HI R6, RZ, 0x1f, R12 ;  /* 0x0000001fff067819 */ /* 0x002fea000001140c */
[C---:B------:R-:W-:Y:S02]  /*5490*/  IMAD R13, R6.reuse, c[0x0][0x288], RZ ;  /* 0x0000a200060d7a24 */ /* 0x040fe400078e02ff */
[----:B------:R-:W-:Y:S04]  /*54a0*/  IMAD R10, R6, c[0x0][0x210], RZ ;  /* 0x00008400060a7a24 */ /* 0x000fe800078e02ff */
[----:B------:R-:W-:Y:S02]  /*54b0*/  IMAD R10, R12, c[0x0][0x214], R10 ;  /* 0x000085000c0a7a24 */ /* 0x000fe400078e020a */
[----:B--2---:R-:W-:Y:S01]  /*54c0*/  IMAD.SHL.U32 R8, R210, 0x4, RZ ;  /* 0x00000004d2087824 */ /* 0x004fe200078e00ff */
[--C-:B---3--:R-:W-:Y:S01]  /*54d0*/  SHF.R.S32.HI R5, RZ, 0x1f, R220.reuse ;  /* 0x0000001fff057819 */ /* 0x108fe200000114dc */
[----:B------:R-:W-:Y:S03]  /*54e0*/  IMAD.MOV.U32 R4, RZ, RZ, R220 ;  /* 0x000000ffff047224 */ /* 0x000fe600078e00dc */
[----:B------:R-:W-:Y:S01]  /*54f0*/  SHF.R.S32.HI R9, RZ, 0x1f, R8 ;  /* 0x0000001fff097819 */ /* 0x000fe20000011408 */
[----:B----4-:R-:W-:Y:S02]  /*5500*/  IMAD R11, R218, c[0x0][0x208], RZ ;  /* 0x00008200da0b7a24 */ /* 0x010fe400078e02ff */
[C---:B------:R-:W-:Y:S04]  /*5510*/  IMAD.WIDE.U32 R4, R12.reuse, c[0x0][0x210], R4 ;  /* 0x000084000c047a25 */ /* 0x040fe800078e0004 */
[----:B------:R-:W-:Y:S01]  /*5520*/  IMAD.WIDE.U32 R6, R12, c[0x0][0x288], R8 ;  /* 0x0000a2000c067a25 */ /* 0x000fe200078e0008 */
[----:B------:R-:W-:Y:S03]  /*5530*/  IADD3 R4, P3, P2, R11, UR9, R4 ;  /* 0x000000090b047c10 */ /* 0x000fe6000fa7e004 */
[----:B------:R-:W-:Y:S01]  /*5540*/  IMAD.IADD R9, R5, 0x1, R10 ;  /* 0x0000000105097824 */ /* 0x000fe200078e020a */
[----:B------:R-:W-:Y:S01]  /*5550*/  IADD3 R5, P1, R6, UR8, RZ ;  /* 0x0000000806057c10 */ /* 0x000fe2000ff3e0ff */
[----:B------:R-:W-:Y:S02]  /*5560*/  IMAD R10, R12, c[0x0][0x28c], R13 ;  /* 0x0000a3000c0a7a24 */ /* 0x000fe400078e020d */
[----:B------:R-:W-:Y:S01]  /*5570*/  IMAD.U32 R13, RZ, RZ, UR30 ;  /* 0x0000001eff0d7e24 */ /* 0x000fe2000f8e00ff */
[----:B-----5:R-:W-:Y:S02]  /*5580*/  IADD3.X R9, R57, UR15, R9, P3, P2 ;  /* 0x0000000f39097c10 */ /* 0x020fe40009fe4409 */
[----:B------:R-:W-:Y:S02]  /*5590*/  LEA R6, P2, R4, c[0x0][0x1f0], 0x1 ;  /* 0x00007c0004067a11 */ /* 0x000fe400078408ff */
[----:B------:R-:W-:Y:S02]  /*55a0*/  IADD3 R12, -R218, c[0x0][0x168], -R13 ;  /* 0x00005a00da0c7a10 */ /* 0x000fe40007ffe90d */
[----:B------:R-:W-:Y:S01]  /*55b0*/  LEA.HI.X R9, R4, c[0x0][0x1f4], R9, 0x1, P2 ;  /* 0x00007d0004097a11 */ /* 0x000fe200010f0c09 */
[----:B------:R-:W-:Y:S01]  /*55c0*/  IMAD.U32 R4, RZ, RZ, UR29 ;  /* 0x0000001dff047e24 */ /* 0x000fe2000f8e00ff */
[----:B------:R-:W-:Y:S02]  /*55d0*/  IADD3.X R7, R7, UR17, R10, P1, !PT ;  /* 0x0000001107077c10 */ /* 0x000fe40008ffe40a */
[C---:B------:R-:W-:Y:S02]  /*55e0*/  LEA R10, P2, R5.reuse, c[0x0][0x280], 0x2 ;  /* 0x0000a000050a7a11 */ /* 0x040fe400078410ff */
[----:B------:R-:W-:Y:S02]  /*55f0*/  LEA R6, P1, R14, R6, 0x8 ;  /* 0x000000060e067211 */ /* 0x000fe400078240ff */
[----:B------:R-:W-:Y:S02]  /*5600*/  ISETP.LT.OR P3, PT, R12, 0x1, P5 ;  /* 0x000000010c00780c */ /* 0x000fe40002f61670 */
[----:B------:R-:W-:Y:S02]  /*5610*/  LEA.HI.X R11, R5, c[0x0][0x284], R7, 0x2, P2 ;  /* 0x0000a100050b7a11 */ /* 0x000fe400010f1407 */
[----:B------:R-:W-:Y:S01]  /*5620*/  LEA.HI.X R7, R14, R9, R4, 0x8, P1 ;  /* 0x000000090e077211 */ /* 0x000fe200008f4404 */
[----:B------:R-:W-:Y:S01]  /*5630*/  IMAD.U32 R9, RZ, RZ, UR24 ;  /* 0x00000018ff097e24 */ /* 0x000fe2000f8e00ff */
[----:B------:R-:W-:Y:S02]  /*5640*/  ISETP.LT.OR P1, PT, R12, 0x21, P5 ;  /* 0x000000210c00780c */ /* 0x000fe40002f21670 */
[----:B------:R-:W-:Y:S01]  /*5650*/  IADD3 R4, P2, R6, UR21, RZ ;  /* 0x0000001506047c10 */ /* 0x000fe2000ff5e0ff */
[----:B------:R-:W-:Y:S03]  /*5660*/  IMAD R9, R9, 0x4000, R16 ;  /* 0x0000400009097824 */ /* 0x000fe600078e0210 */
[----:B------:R-:W-:Y:S02]  /*5670*/  IADD3.X R5, R7, UR20, RZ, P2, !PT ;  /* 0x0000001407057c10 */ /* 0x000fe400097fe4ff */
[----:B------:R-:W-:Y:S01]  /*5680*/  @!PT LDS RZ, [RZ] ;  /* 0x00000000fffff984 */ /* 0x000fe20000000800 */
[----:B------:R-:W-:Y:S01]  /*5690*/  @!PT LDS RZ, [RZ] ;  /* 0x00000000fffff984 */ /* 0x000fe20000000800 */
[----:B------:R-:W-:Y:S01]  /*56a0*/  @!PT LDS RZ, [RZ] ;  /* 0x00000000fffff984 */ /* 0x000fe20000000800 */
[----:B------:R1:W-:Y:S01]  /*56b0*/  LDGSTS.E.BYPASS.LTC128B.128 [R9], [R6.64], !P3 ;  /* 0x0000000006097fae */ /* 0x0003e2000d901d5a */
[C---:B------:R-:W-:Y:S02]  /*56c0*/  LEA R10, P2, R13.reuse, R10, 0x2 ;  /* 0x0000000a0d0a7211 */ /* 0x040fe400078410ff */
[C---:B------:R-:W-:Y:S02]  /*56d0*/  ISETP.LT.OR P3, PT, R12.reuse, 0x41, P5 ;  /* 0x000000410c00780c */ /* 0x040fe40002f61670 */
[----:B------:R2:W-:Y:S01]  /*56e0*/  LDGSTS.E.BYPASS.LTC128B.128 [R9+0x1000], [R4.64], !P1 ;  /* 0x0100000004097fae */ /* 0x0005e2000c901d5a */
[----:B------:R-:W-:Y:S02]  /*56f0*/  LEA.HI.X.SX32 R11, R13, R11, 0x2, P2 ;  /* 0x0000000b0d0b7211 */ /* 0x000fe400010f16ff */
[----:B------:R-:W-:Y:S01]  /*5700*/  ISETP.LT.OR P2, PT, R12, 0x61, P5 ;  /* 0x000000610c00780c */ /* 0x000fe20002f41670 */
[----:B-1----:R-:W-:Y:S04]  /*5710*/  IMAD.U32 R7, RZ, RZ, UR24 ;  /* 0x00000018ff077e24 */ /* 0x002fe8000f8e00ff */
[----:B------:R-:W-:Y:S01]  /*5720*/  @!P4 IMAD R8, R7, 0x80, R8 ;  /* 0x000000800708c824 */ /* 0x000fe200078e0208 */
[----:B--2---:R-:W-:Y:S03]  /*5730*/  IADD3 R4, P1, R4, UR21, RZ ;  /* 0x0000001504047c10 */ /* 0x004fe6000ff3e0ff */
[----:B------:R-:W-:Y:S01]  /*5740*/  @!P4 IMAD.SHL.U32 R8, R8, 0x4, RZ ;  /* 0x000000040808c824 */ /* 0x000fe200078e00ff */
[----:B------:R-:W-:Y:S02]  /*5750*/  IADD3.X R5, R5, UR20, RZ, P1, !PT ;  /* 0x0000001405057c10 */ /* 0x000fe40008ffe4ff */
[----:B------:R-:W-:Y:S03]  /*5760*/  IADD3 R6, P1, R4, UR21, RZ ;  /* 0x0000001504067c10 */ /* 0x000fe6000ff3e0ff */
[----:B------:R1:W-:Y:S01]  /*5770*/  LDGSTS.E.BYPASS.LTC128B.128 [R9+0x2000], [R4.64], !P3 ;  /* 0x0200000004097fae */ /* 0x0003e2000d901d5a */
[----:B------:R-:W-:Y:S05]  /*5780*/  IADD3.X R7, R5, UR20, RZ, P1, !PT ;  /* 0x0000001405077c10 */ /* 0x000fea0008ffe4ff */
[----:B------:R1:W-:Y:S04]  /*5790*/  LDGSTS.E.BYPASS.LTC128B.128 [R9+0x3000], [R6.64], !P2 ;  /* 0x0300000006097fae */ /* 0x0003e8000d101d5a */
[----:B------:R1:W-:Y:S02]  /*57a0*/  @!P4 LDGSTS.E.BYPASS.LTC128B.128 [R8+0x18480], [R10.64] ;  /* 0x184800000a08cfae */ /* 0x0003e4000b901d5a */
.L_x_948:
        /* <DEDUP_REMOVED lines=16> */
[----:B------:R-:W4:Y:S01]  /*58b0*/  LDL R79, [R1+0x28] ;  /* 0x00002800014f7983 */ /* 0x000f220000100800 */
        /* <DEDUP_REMOVED lines=230> */
.L_x_946:
[----:B--23--:R-:W2:Y:S01]  /*6720*/  LDL.64 R2, [R1+0x18] ;  /* 0x0000180001027983 */ /* 0x00cea20000100a00 */
[----:B------:R-:W3:Y:S01]  /*6730*/  S2UR UR14, SR_CTAID.Y ;  /* 0x00000000000e79c3 */ /* 0x000ee20000002600 */
[----:B------:R-:W-:Y:S01]  /*6740*/  UMOV UR4, 0x1 ;  /* 0x0000000100047882 */ /* 0x000fe20000000000 */
[----:B------:R-:W-:Y:S01]  /*6750*/  BSSY B0, `(.L_x_950) ;  /* 0x0000049000007945 */ /* 0x000fe20003800000 */
[----:B------:R-:W-:Y:S01]  /*6760*/  ULDC.64 UR10, c[0x0][0x338] ;  /* 0x0000ce00000a7ab9 */ /* 0x000fe20000000a00 */
[----:B------:R-:W-:Y:S01]  /*6770*/  FMUL.FTZ R164, R164, c[0x0][0x298] ;  /* 0x0000a600a4a47a20 */ /* 0x000fe20000410000 */
[----:B------:R-:W-:Y:S01]  /*6780*/  UISETP.NE.AND UP0, UPT, UR4, UR10, UPT ;  /* 0x0000000a0400728c */ /* 0x000fe2000bf05270 */
[----:B------:R-:W-:Y:S01]  /*6790*/  FMUL.FTZ R165, R165, c[0x0][0x298] ;  /* 0x0000a600a5a57a20 */ /* 0x000fe20000410000 */
[----:B------:R-:W-:Y:S01]  /*67a0*/  ULDC UR8, c[0x0][0x340] ;  /* 0x0000d00000087ab9 */ /* 0x000fe20000000800 */
[----:B------:R-:W4:Y:S01]  /*67b0*/  S2UR UR7, SR_CTAID.X ;  /* 0x00000000000779c3 */ /* 0x000f220000002500 */
[----:B------:R-:W-:Y:S01]  /*67c0*/  ULDC UR4, c[0x0][0x358] ;  /* 0x0000d60000047ab9 */ /* 0x000fe20000000800 */
[----:B------:R-:W-:Y:S01]  /*67d0*/  FMUL.FTZ R166, R166, c[0x0][0x298] ;  /* 0x0000a600a6a67a20 */ /* 0x000fe20000410000 */
[----:B------:R-:W-:Y:S01]  /*67e0*/  ULDC UR5, c[0x0][0x2f4] ;  /* 0x0000bd0000057ab9 */ /* 0x000fe20000000800 */
[----:B------:R-:W-:-:S02]  /*67f0*/  FMUL.FTZ R167, R167, c[0x0][0x298] ;  /* 0x0000a600a7a77a20 */ /* 0x000fc40000410000 */
[----:B------:R-:W-:Y:S02]  /*6800*/  FMUL.FTZ R168, R168, c[0x0][0x298] ;  /* 0x0000a600a8a87a20 */ /* 0x000fe40000410000 */
[----:B------:R-:W5:Y:S01]  /*6810*/  S2UR UR6, SR_CTAID.Z ;  /* 0x00000000000679c3 */ /* 0x000f620000002700 */
[----:B------:R-:W-:Y:S02]  /*6820*/  FMUL.FTZ R169, R169, c[0x0][0x298] ;  /* 0x0000a600a9a97a20 */ /* 0x000fe40000410000 */
[----:B------:R-:W-:Y:S02]  /*6830*/  FMUL.FTZ R170, R170, c[0x0][0x298] ;  /* 0x0000a600aaaa7a20 */ /* 0x000fe40000410000 */
[----:B------:R-:W-:Y:S02]  /*6840*/  FMUL.FTZ R171, R171, c[0x0][0x298] ;  /* 0x0000a600abab7a20 */ /* 0x000fe40000410000 */
[----:B------:R-:W-:Y:S01]  /*6850*/  FMUL.FTZ R176, R176, c[0x0][0x298] ;  /* 0x0000a600b0b07a20 */ /* 0x000fe20000410000 */
[----:B---3--:R-:W-:Y:S01]  /*6860*/  UIMAD.WIDE.U32 UR16, UR14, UR11, URZ ;  /* 0x0000000b0e1072a5 */ /* 0x008fe2000f8e003f */
[----:B------:R-:W-:Y:S01]  /*6870*/  FMUL.FTZ R177, R177, c[0x0][0x298] ;  /* 0x0000a600b1b17a20 */ /* 0x000fe20000410000 */
[----:B------:R-:W-:Y:S01]  /*6880*/  USHF.R.S32.HI UR13, URZ, 0x1f, UR14 ;  /* 0x0000001f3f0d7899 */ /* 0x000fe2000801140e */
[----:B------:R-:W-:Y:S01]  /*6890*/  FMUL.FTZ R178, R178, c[0x0][0x298] ;  /* 0x0000a600b2b27a20 */ /* 0x000fe20000410000 */
[----:B------:R-:W-:Y:S01]  /*68a0*/  UMOV UR11, UR14 ;  /* 0x0000000e000b7c82 */ /* 0x000fe20008000000 */
[----:B------:R-:W-:Y:S01]  /*68b0*/  FMUL.FTZ R179, R179, c[0x0][0x298] ;  /* 0x0000a600b3b37a20 */ /* 0x000fe20000410000 */
[----:B------:R-:W-:Y:S01]  /*68c0*/  UMOV UR12, UR14 ;  /* 0x0000000e000c7c82 */ /* 0x000fe20008000000 */
[----:B------:R-:W-:Y:S01]  /*68d0*/  FMUL.FTZ R172, R172, c[0x0][0x298] ;  /* 0x0000a600acac7a20 */ /* 0x000fe20000410000 */
[----:B------:R-:W-:Y:S01]  /*68e0*/  @UP0 UMOV UR15, UR17 ;  /* 0x00000011000f0c82 */ /* 0x000fe20008000000 */
[----:B------:R-:W-:Y:S01]  /*68f0*/  FMUL.FTZ R173, R173, c[0x0][0x298] ;  /* 0x0000a600adad7a20 */ /* 0x000fe20000410000 */
[----:B------:R-:W-:Y:S01]  /*6900*/  @UP0 USHF.R.U32.HI UR11, URZ, UR8, UR15 ;  /* 0x000000083f0b0299 */ /* 0x000fe2000801160f */
[----:B------:R-:W-:Y:S01]  /*6910*/  FMUL.FTZ R174, R174, c[0x0][0x298] ;  /* 0x0000a600aeae7a20 */ /* 0x000fe20000410000 */
[----:B----4-:R-:W-:Y:S01]  /*6920*/  UIMAD UR8, UR7, UR4, URZ ;  /* 0x00000004070872a4 */ /* 0x010fe2000f8e023f */
[----:B------:R-:W-:Y:S01]  /*6930*/  FMUL.FTZ R175, R175, c[0x0][0x298] ;  /* 0x0000a600afaf7a20 */ /* 0x000fe20000410000 */
[----:B------:R-:W-:Y:S01]  /*6940*/  @UP0 USHF.R.S32.HI UR4, URZ, 0x1f, UR11 ;  /* 0x0000001f3f040899 */ /* 0x000fe2000801140b */
[----:B------:R-:W-:Y:S01]  /*6950*/  FMUL.FTZ R180, R180, c[0x0][0x298] ;  /* 0x0000a600b4b47a20 */ /* 0x000fe20000410000 */
[----:B-----5:R-:W-:Y:S01]  /*6960*/  UIMAD UR9, UR6, UR5, URZ ;  /* 0x00000005060972a4 */ /* 0x020fe2000f8e023f */
[----:B------:R-:W-:Y:S01]  /*6970*/  FMUL.FTZ R181, R181, c[0x0][0x298] ;  /* 0x0000a600b5b57a20 */ /* 0x000fe20000410000 */
[----:B------:R-:W-:Y:S01]  /*6980*/  UIMAD UR5, UR8, UR5, URZ ;  /* 0x00000005080572a4 */ /* 0x000fe2000f8e023f */
[----:B------:R-:W-:Y:S01]  /*6990*/  FMUL.FTZ R182, R182, c[0x0][0x298] ;  /* 0x0000a600b6b67a20 */ /* 0x000fe20000410000 */
[----:B------:R-:W-:Y:S01]  /*69a0*/  @UP0 UMOV UR12, UR11 ;  /* 0x0000000b000c0c82 */ /* 0x000fe20008000000 */
        /* <DEDUP_REMOVED lines=25> */
[----:B------:R-:W-:-:S04]  /*6b40*/  MOV R4, UR4 ;  /* 0x0000000400047c02 */ /* 0x000fc80008000f00 */
[----:B------:R-:W-:Y:S01]  /*6b50*/  MOV R5, UR5 ;  /* 0x0000000500057c02 */ /* 0x000fe20008000f00 */
[----:B------:R-:W-:Y:S01]  /*6b60*/  BAR.SYNC.DEFER_BLOCKING 0x1, 0x100 ;  /* 0x0044000000007b1d */ /* 0x000fe20000010000 */
[----:B--2---:R-:W-:-:S13]  /*6b70*/  ISETP.NE.AND P1, PT, R2, RZ, PT ;  /* 0x000000ff0200720c */ /* 0x004fda0003f25270 */
[----:B------:R-:W-:Y:S05]  /*6b80*/  @P1 BRA `(.L_x_951) ;  /* 0x0000005000001947 */ /* 0x000fea0003800000 */
.L_x_952:
[----:B-1----:R-:W2:Y:S01]  /*6b90*/  LDG.E.STRONG.GPU R0, [R4.64] ;  /* 0x0000001a04007981 */ /* 0x002ea2000c1ef900 */
[----:B------:R-:W-:Y:S01]  /*6ba0*/  YIELD ;  /* 0x0000000000007946 */ /* 0x000fe20003800000 */
[----:B--2---:R-:W-:Y:S01]  /*6bb0*/  ISETP.NE.AND P0, PT, R0, UR10, PT ;  /* 0x0000000a00007c0c */ /* 0x004fe2000bf05270 */
[----:B------:R-:W-:-:S12]  /*6bc0*/  CCTL.IVALL ;  /* 0x00000000ff00798f */ /* 0x000fd80002000000 */
[----:B------:R-:W-:Y:S05]  /*6bd0*/  @P0 BRA `(.L_x_952) ;  /* 0xffffffb000000947 */ /* 0x000fea000383ffff */
.L_x_951:
[----:B------:R-:W-:Y:S05]  /*6be0*/  BSYNC B0 ;  /* 0x0000000000007941 */ /* 0x000fea0003800000 */
.L_x_950:
[----:B------:R-:W-:Y:S01]  /*6bf0*/  MOV R11, 0xffffffff ;  /* 0xffffffff000b7802 */ /* 0x000fe20000000f00 */
[----:B------:R-:W-:Y:S05]  /*6c00*/  BRA.CONV ~URZ, `(.L_x_953) ;  /* 0x000000237f007947 */ /* 0x000fea000b800000 */
[----:B------:R-:W-:Y:S02]  /*6c10*/  MOV R2, 0x6c30 ;  /* 0x00006c3000027802 */ /* 0x000fe40000000f00 */
[----:B-1----:R-:W-:Y:S05]  /*6c20*/  CALL.REL.NOINC `($__internal_6_$__cuda_sm70_warpsync) ;  /* 0x0000093000007944 */ /* 0x002fea0003c00000 */
.L_x_953:
[----:B------:R-:W2:Y:S01]  /*6c30*/  LDL.LU.64 R2, [R1+0x18] ;  /* 0x0000180001027983 */ /* 0x000ea20000300a00 */
[----:B------:R-:W-:-:S03]  /*6c40*/  USHF.L.U32 UR4, UR7, 0xd, URZ ;  /* 0x0000000d07047899 */ /* 0x000fc6000800063f */
[----:B------:R-:W3:Y:S01]  /*6c50*/  S2R R10, SR_CTAID.Z ;  /* 0x00000000000a7919 */ /* 0x000ee20000002700 */
[----:B------:R-:W-:Y:S01]  /*6c60*/  USHF.R.S32.HI UR11, URZ, 0x1f, UR4 ;  /* 0x0000001f3f0b7899 */ /* 0x000fe20008011404 */
[----:B------:R-:W-:-:S06]  /*6c70*/  NOP ;  /* 0x0000000000007918 */ /* 0x000fcc0000000000 */
[C---:B--2---:R-:W-:Y:S01]  /*6c80*/  IADD3 R6, P0, R2.reuse, UR4, RZ ;  /* 0x0000000402067c10 */ /* 0x044fe2000ff1e0ff */
[----:B------:R-:W-:Y:S01]  /*6c90*/  ULDC.64 UR4, c[0x0][0x328] ;  /* 0x0000ca0000047ab9 */ /* 0x000fe20000000a00 */
[----:B------:R-:W-:Y:S01]  /*6ca0*/  IMAD.U32 R3, RZ, RZ, UR13 ;  /* 0x0000000dff037e24 */ /* 0x000fe2000f8e00ff */
[----:B------:R-:W-:Y:S01]  /*6cb0*/  UIMAD UR4, UR13, UR4, URZ ;  /* 0x000000040d0472a4 */ /* 0x000fe2000f8e023f */
[----:B------:R-:W-:Y:S01]  /*6cc0*/  LEA.HI.X.SX32 R7, R2, UR11, 0x1, P0 ;  /* 0x0000000b02077c11 */ /* 0x000fe200080f0eff */
[----:B------:R-:W-:Y:S02]  /*6cd0*/  IMAD.U32 R2, RZ, RZ, UR12 ;  /* 0x0000000cff027e24 */ /* 0x000fe4000f8e00ff */
[----:B------:R-:W-:Y:S02]  /*6ce0*/  UIMAD UR11, UR12, UR5, UR4 ;  /* 0x000000050c0b72a4 */ /* 0x000fe4000f8e0204 */
[----:B------:R-:W-:Y:S01]  /*6cf0*/  IMAD.WIDE.U32 R2, R2, c[0x0][0x328], R6 ;  /* 0x0000ca0002027a25 */ /* 0x000fe200078e0006 */
[----:B------:R-:W-:-:S02]  /*6d00*/  ULDC.64 UR4, c[0x0][0x330] ;  /* 0x0000cc0000047ab9 */ /* 0x000fc40000000a00 */
[----:B------:R-:W-:Y:S02]  /*6d10*/  UIMAD UR4, UR22, UR4, URZ ;  /* 0x00000004160472a4 */ /* 0x000fe4000f8e023f */
[----:B------:R-:W-:Y:S02]  /*6d20*/  IADD3 R3, R3, UR11, RZ ;  /* 0x0000000b03037c10 */ /* 0x000fe4000fffe0ff */
[----:B------:R-:W-:-:S03]  /*6d30*/  UIMAD UR4, UR6, UR5, UR4 ;  /* 0x00000005060472a4 */ /* 0x000fc6000f8e0204 */
[----:B---3--:R-:W-:-:S05]  /*6d40*/  IMAD.WIDE.U32 R8, R10, c[0x0][0x330], R2 ;  /* 0x0000cc000a087a25 */ /* 0x008fca00078e0002 */
[----:B-1----:R-:W-:Y:S02]  /*6d50*/  IADD3 R0, R9, UR4, RZ ;  /* 0x0000000409007c10 */ /* 0x002fe4000fffe0ff */
        /* <DEDUP_REMOVED lines=36> */
[----:B------:R-:W-:Y:S05]  /*6fa0*/  CALL.REL.NOINC `($__internal_6_$__cuda_sm70_warpsync) ;  /* 0x000005b000007944 */ /* 0x000fea0003c00000 */
.L_x_954:
        /* <DEDUP_REMOVED lines=12> */
.L_x_956:
[----:B------:R-:W-:Y:S05]  /*7070*/  BSYNC B0 ;  /* 0x0000000000007941 */ /* 0x000fea0003800000 */
.L_x_955:
[----:B------:R-:W-:Y:S01]  /*7080*/  ULDC.64 UR4, c[0x0][0x348] ;  /* 0x0000d20000047ab9 */ /* 0x000fe20000000a00 */
[----:B------:R-:W-:Y:S01]  /*7090*/  BSSY B0, `(.L_x_957) ;  /* 0x000000b000007945 */ /* 0x000fe20003800000 */
[----:B------:R-:W-:-:S04]  /*70a0*/  UIADD3 UR4, UP0, UR8, UR4, URZ ;  /* 0x0000000408047290 */ /* 0x000fc8000ff1e03f */
[----:B------:R-:W-:Y:S02]  /*70b0*/  UIADD3.X UR5, UR9, UR5, URZ, UP0, !UPT ;  /* 0x0000000509057290 */ /* 0x000fe400087fe43f */
[----:B--2---:R-:W-:-:S04]  /*70c0*/  MOV R4, UR4 ;  /* 0x0000000400047c02 */ /* 0x004fc80008000f00 */
[----:B------:R-:W-:Y:S01]  /*70d0*/  MOV R5, UR5 ;  /* 0x0000000500057c02 */ /* 0x000fe20008000f00 */
[----:B------:R-:W-:Y:S05]  /*70e0*/  @P1 BRA `(.L_x_958) ;  /* 0x0000005000001947 */ /* 0x000fea0003800000 */
.L_x_959:
[----:B------:R-:W2:Y:S01]  /*70f0*/  LDG.E.STRONG.GPU R0, [R4.64] ;  /* 0x0000001a04007981 */ /* 0x000ea2000c1ef900 */
[----:B------:R-:W-:Y:S01]  /*7100*/  YIELD ;  /* 0x0000000000007946 */ /* 0x000fe20003800000 */
[----:B--2---:R-:W-:Y:S01]  /*7110*/  ISETP.NE.AND P0, PT, R0, UR10, PT ;  /* 0x0000000a00007c0c */ /* 0x004fe2000bf05270 */
[----:B------:R-:W-:-:S12]  /*7120*/  CCTL.IVALL ;  /* 0x00000000ff00798f */ /* 0x000fd80002000000 */
[----:B------:R-:W-:Y:S05]  /*7130*/  @P0 BRA `(.L_x_959) ;  /* 0xffffffb000000947 */ /* 0x000fea000383ffff */
.L_x_958:
[----:B------:R-:W-:Y:S05]  /*7140*/  BSYNC B0 ;  /* 0x0000000000007941 */ /* 0x000fea0003800000 */
.L_x_957:
[----:B------:R-:W-:Y:S05]  /*7150*/  BRA.CONV ~URZ, `(.L_x_960) ;  /* 0x000000237f007947 */ /* 0x000fea000b800000 */
[----:B-1----:R-:W-:Y:S02]  /*7160*/  MOV R2, 0x7180 ;  /* 0x0000718000027802 */ /* 0x002fe40000000f00 */
[----:B------:R-:W-:Y:S05]  /*7170*/  CALL.REL.NOINC `($__internal_6_$__cuda_sm70_warpsync) ;  /* 0x000003e000007944 */ /* 0x000fea0003c00000 */
.L_x_960:
[----:B------:R-:W-:Y:S01]  /*7180*/  ULDC.64 UR4, c[0x0][0x300] ;  /* 0x0000c00000047ab9 */ /* 0x000fe20000000a00 */
[----:B-1----:R-:W-:Y:S01]  /*7190*/  IMAD.U32 R2, RZ, RZ, UR12 ;  /* 0x0000000cff027e24 */ /* 0x002fe2000f8e00ff */
        /* <DEDUP_REMOVED lines=48> */
.L_x_961:
        /* <DEDUP_REMOVED lines=12> */
        .weak           $__internal_6_$__cuda_sm70_warpsync
        .type           $__internal_6_$__cuda_sm70_warpsync,@function
        .size           $__internal_6_$__cuda_sm70_warpsync,(.L_x_1828 - $__internal_6_$__cuda_sm70_warpsync)
$__internal_6_$__cuda_sm70_warpsync:
[----:B------:R-:W-:Y:S01]  /*7560*/  MOV R3, 0x0 ;  /* 0x0000000000037802 */ /* 0x000fe20000000f00 */
[----:B------:R-:W-:Y:S04]  /*7570*/  WARPSYNC R11 ;  /* 0x0000000b00007348 */ /* 0x000fe80003800000 */
[----:B------:R-:W-:Y:S05]  /*7580*/  RET.REL.NODEC R2 `(_ZN7cutlass13device_kernelIN5flash19enable_sm80_to_sm89INS1_16FlashAttnBwdSm80INS1_25CollectiveMainloopBwdSm80ILi2ELi2EN4cute5tupleIJNS5_1CILi128EEES8_NS7_ILi64EEEEEENS_10bfloat16_tEfNS_4arch4Sm80ELb0ELb0ELb0ELb0ELb1ELb0ELb0ELb0ELi2ELi4ELi4ELi4ELb0EEENS1_24CollectiveEpilogueBwdGQAISA_fSD_Li256ELb0ELb1EEENS1_19SingleTileSchedulerILb0ELb0ELb0ELi128EEEEEEEEEvNT_6ParamsE) ;  /* 0xffff8a7002007950 */ /* 0x000fea0003c3ffff */
.L_x_962:
        /* <DEDUP_REMOVED lines=15> */
.L_x_1828:


//--------------------- .text._ZN7cutlass13device_kernelIN5flash19enable_sm80_to_sm89INS1_16FlashAttnBwdSm80INS1_25CollectiveMainloopBwdSm80ILi2ELi2EN4cute5tupleIJNS5_1CILi128EEES8_NS7_ILi64EEEEEENS_10bfloat16_tEfNS_4arch4Sm80ELb0ELb0ELb0ELb1ELb0ELb0ELb0ELb0ELi2ELi4ELi4ELi4ELb0EEENS1_21CollectiveEpilogueBwdISA_SB_SD_Li256ELb1ELb0ELi2EEENS1_19SingleTileSchedulerILb1ELb0ELb0ELi128EEEEEEEEEvNT_6ParamsE --------------------------
	.section	.text._ZN7cutlass13device_kernelIN5flash19enable_sm80_to_sm89INS1_16FlashAttnBwdSm80INS1_25CollectiveMainloopBwdSm80ILi2ELi2EN4cute5tupleIJNS5_1CILi128EEES8_NS7_ILi64EEEEEENS_10bfloat16_tEfNS_4arch4Sm80ELb0ELb0ELb0ELb1ELb0ELb0ELb0ELb0ELi2ELi4ELi4ELi4ELb0EEENS1_21CollectiveEpilogueBwdISA_SB_SD_Li256ELb1ELb0ELi2EEENS1_19SingleTileSchedulerILb1ELb0ELb0ELi128EEEEEEEEEvNT_6ParamsE,"ax",@progbits
	.sectioninfo	@"SHI_REGISTERS=255"
	.align	128
.text._ZN7cutlass13device_kernelIN5flash19enable_sm80_to_sm89INS1_16FlashAttnBwdSm80INS1_25CollectiveMainloopBwdSm80ILi2ELi2EN4cute5tupleIJNS5_1CILi128EEES8_NS7_ILi64EEEEEENS_10bfloat16_tEfNS_4arch4Sm80ELb0ELb0ELb0ELb1ELb0ELb0ELb0ELb0ELi2ELi4ELi4ELi4ELb0EEENS1_21CollectiveEpilogueBwdISA_SB_SD_Li256ELb1ELb0ELi2EEENS1_19SingleTileSchedulerILb1ELb0ELb0ELi128EEEEEEEEEvNT_6ParamsE:
        .type           _ZN7cutlass13device_kernelIN5flash19enable_sm80_to_sm89INS1_16FlashAttnBwdSm80INS1_25CollectiveMainloopBwdSm80ILi2ELi2EN4cute5tupleIJNS5_1CILi128EEES8_NS7_ILi64EEEEEENS_10bfloat16_tEfNS_4arch4Sm80ELb0ELb0ELb0ELb1ELb0ELb0ELb0ELb0ELi2ELi4ELi4ELi4ELb0EEENS1_21CollectiveEpilogueBwdISA_SB_SD_Li256ELb1ELb0ELi2EEENS1_19SingleTileSchedulerILb1ELb0ELb0ELi128EEEEEEEEEvNT_6ParamsE,@function
        .size           _ZN7cutlass13device_kernelIN5flash19enable_sm80_to_sm89INS1_16FlashAttnBwdSm80INS1_25CollectiveMainloopBwdSm80ILi2ELi2EN4cute5tupleIJNS5_1CILi128EEES8_NS7_ILi64EEEEEENS_10bfloat16_tEfNS_4arch4Sm80ELb0ELb0ELb0ELb1ELb0ELb0ELb0ELb0ELi2ELi4ELi4ELi4ELb0EEENS1_21CollectiveEpilogueBwdISA_SB_SD_Li256ELb1ELb0ELi2EEENS1_19SingleTileSchedulerILb1ELb0ELb0ELi128EEEEEEEEEvNT_6ParamsE,(.L_x_1830 - _ZN7cutlass13device_kernelIN5flash19enable_sm80_to_sm89INS1_16FlashAttnBwdSm80INS1_25CollectiveMainloopBwdSm80ILi2ELi2EN4cute5tupleIJNS5_1CILi128EEES8_NS7_ILi64EEEEEENS_10bfloat16_tEfNS_4arch4Sm80ELb0ELb0ELb0ELb1ELb0ELb0ELb0ELb0ELi2ELi4ELi4ELi4ELb0EEENS1_21CollectiveEpilogueBwdISA_SB_SD_Li256ELb1ELb0ELi2EEENS1_19SingleTileSchedulerILb1ELb0ELb0ELi128EEEEEEEEEvNT_6ParamsE)
        .other          _ZN7cutlass13device_kernelIN5flash19enable_sm80_to_sm89INS1_16FlashAttnBwdSm80INS1_25CollectiveMainloopBwdSm80ILi2ELi2EN4cute5tupleIJNS5_1CILi128EEES8_NS7_ILi64EEEEEENS_10bfloat16_tEfNS_4arch4Sm80ELb0ELb0ELb0ELb1ELb0ELb0ELb0ELb0ELi2ELi4ELi4ELi4ELb0EEENS1_21CollectiveEpilogueBwdISA_SB_SD_Li256ELb1ELb0ELi2EEENS1_19SingleTileSchedulerILb1ELb0ELb0ELi128EEEEEEEEEvNT_6ParamsE,@"STO_CUDA_ENTRY STV_DEFAULT"
_ZN7cutlass13device_kernelIN5flash19enable_sm80_to_sm89INS1_16FlashAttnBwdSm80INS1_25CollectiveMainloopBwdSm80ILi2ELi2EN4cute5tupleIJNS5_1CILi128EEES8_NS7_ILi64EEEEEENS_10bfloat16_tEfNS_4arch4Sm80ELb0ELb0ELb0ELb1ELb0ELb0ELb0ELb0ELi2ELi4ELi4ELi4ELb0EEENS1_21CollectiveEpilogueBwdISA_SB_SD_Li256ELb1ELb0ELi2EEENS1_19SingleTileSchedulerILb1ELb0ELb0ELi128EEEEEEEEEvNT_6ParamsE:
[----:B------:R-:W-:Y:S02]  /*0000*/  MOV R1, c[0x0][0x28] ;  /* 0x00000a0000017a02 */ /* 0x000fe40000000f00 */
[----:B------:R-:W1:Y:S01]  /*0010*/  S2R R22, SR_TID.X ;  /* 0x0000000000167919 */ /* 0x000e620000002100 */
[----:B------:R-:W-:Y:S01]  /*0020*/  IMAD.MOV.U32 R8, RZ, RZ, 0x4 ;  /* 0x00000004ff087424 */ /* 0x000fe200078e00ff */
[----:B------:R-:W-:Y:S01]  /*0030*/  ULDC.64 UR16, c[0x0][0x118] ;  /* 0x0000460000107ab9 */ /* 0x000fe20000000a00 */
[----:B------:R-:W-:Y:S01]  /*0040*/  IADD3 R1, R1, -0x48, RZ ;  /* 0xffffffb801017810 */ /* 0x000fe20007ffe0ff */
        /* <DEDUP_REMOVED lines=13> */
.L_x_964:
        /* <DEDUP_REMOVED lines=8> */
.L_x_966:
[----:B------:R-:W-:Y:S02]  /*01a0*/  MOV R0, c[0x0][0x3a4] ;  /* 0x0000e90000007a02 */ /* 0x000fe40000000f00 */
.L_x_965:
[----:B-1----:R-:W-:-:S05]  /*01b0*/  IMAD.SHL.U32 R2, R24, 0x80, RZ ;  /* 0x0000008018027824 */ /* 0x002fca00078e00ff */
[----:B-----5:R-:W-:-:S04]  /*01c0*/  ISETP.GE.AND P0, PT, R2, R0, PT ;  /* 0x000000000200720c */ /* 0x020fc80003f06270 */
[----:B------:R-:W-:-:S05]  /*01d0*/  SEL R0, R5, 0xffffffff, !P0 ;  /* 0xffffffff05007807 */ /* 0x000fca0004000000 */
[----:B------:R1:W-:Y:S01]  /*01e0*/  STL [R1+0x40], R0 ;  /* 0x0000400001007387 */ /* 0x0003e20000100800 */
[----:B------:R-:W-:Y:S05]  /*01f0*/  BRA `(.L_x_967) ;  /* 0x0000012000007947 */ /* 0x000fea0003800000 */
.L_x_963:
[----:B---34-:R-:W-:-:S04]  /*0200*/  ISETP.NE.U32.AND P0, PT, RZ, c[0x0][0x3c0], PT ;  /* 0x0000f000ff007a0c */ /* 0x018fc80003f05070 */
[----:B------:R-:W-:-:S13]  /*0210*/  ISETP.NE.AND.EX P0, PT, RZ, c[0x0][0x3c4], PT, P0 ;  /* 0x0000f100ff007a0c */ /* 0x000fda0003f05300 */
[----:B------:R-:W-:Y:S05]  /*0220*/  @!P0 BRA `(.L_x_968) ;  /* 0x0000002000008947 */ /* 0x000fea0003800000 */
[----:B------:R1:W5:Y:S01]  /*0230*/  LDG.E R0, [R2.64] ;  /* 0x0000001002007981 */ /* 0x000362000c1e1900 */
[----:B------:R-:W-:Y:S05]  /*0240*/  BRA `(.L_x_969) ;  /* 0x0000009000007947 */ /* 0x000fea0003800000 */
.L_x_968:
        /* <DEDUP_REMOVED lines=8> */
.L_x_970:
[----:B------:R-:W-:Y:S02]  /*02d0*/  MOV R0, c[0x0][0x3a4] ;  /* 0x0000e90000007a02 */ /* 0x000fe40000000f00 */
.L_x_969:
[----:B-1----:R-:W-:-:S05]  /*02e0*/  IMAD.SHL.U32 R2, R24, 0x80, RZ ;  /* 0x0000008018027824 */ /* 0x002fca00078e00ff */
[----:B-----5:R-:W-:-:S04]  /*02f0*/  ISETP.GE.AND P0, PT, R2, R0, PT ;  /* 0x000000000200720c */ /* 0x020fc80003f06270 */
[----:B------:R-:W-:-:S05]  /*0300*/  SEL R0, R5, 0xffffffff, !P0 ;  /* 0xffffffff05007807 */ /* 0x000fca0004000000 */
[----:B------:R1:W-:Y:S04]  /*0310*/  STL [R1+0x40], R0 ;  /* 0x0000400001007387 */ /* 0x0003e80000100800 */
.L_x_967:
[----:B------:R-:W2:Y:S02]  /*0320*/  LDL R40, [R1+0x40] ;  /* 0x0000400001287983 */ /* 0x000ea40000100800 */
[----:B--2---:R-:W-:-:S13]  /*0330*/  ISETP.GE.AND P0, PT, R40, RZ, PT ;  /* 0x000000ff2800720c */ /* 0x004fda0003f06270 */
[----:B------:R-:W-:Y:S05]  /*0340*/  @!P0 EXIT ;  /* 0x000000000000894d */ /* 0x000fea0003800000 */
[----:B------:R-:W-:Y:S01]  /*0350*/  ISETP.NE.U32.AND P0, PT, RZ, c[0x0][0x2d8], PT ;  /* 0x0000b600ff007a0c */ /* 0x000fe20003f05070 */
[----:B------:R-:W-:Y:S01]  /*0360*/  IMAD.WIDE R6, R40, R8, c[0x0][0x2c8] ;  /* 0x0000b20028067625 */ /* 0x000fe200078e0208 */
[----:B------:R-:W-:Y:S02]  /*0370*/  ISETP.NE.U32.AND P3, PT, RZ, c[0x0][0x2c8], PT ;  /* 0x0000b200ff007a0c */ /* 0x000fe40003f65070 */
[----:B------:R-:W-:Y:S02]  /*0380*/  ISETP.NE.AND.EX P0, PT, RZ, c[0x0][0x2dc], PT, P0 ;  /* 0x0000b700ff007a0c */ /* 0x000fe40003f05300 */
[----:B------:R-:W-:Y:S02]  /*0390*/  ISETP.NE.AND.EX P3, PT, RZ, c[0x0][0x2cc], PT, P3 ;  /* 0x0000b300ff007a0c */ /* 0x000fe40003f65330 */
[----:B------:R-:W-:-:S09]  /*03a0*/  ISETP.NE.U32.AND P2, PT, RZ, c[0x0][0x2d0], PT ;  /* 0x0000b400ff007a0c */ /* 0x000fd20003f45070 */
[----:B------:R-:W-:Y:S02]  /*03b0*/  @P0 IMAD.WIDE R2, R40, R8, c[0x0][0x2d8] ;  /* 0x0000b60028020625 */ /* 0x000fe400078e0208 */
[----:B-1----:R-:W2:Y:S01]  /*03c0*/  @P3 LDG.E R0, [R6.64] ;  /* 0x0000001006003981 */ /* 0x002ea2000c1e1900 */
[----:B------:R-:W-:-:S03]  /*03d0*/  ISETP.NE.AND.EX P2, PT, RZ, c[0x0][0x2d4], PT, P2 ;  /* 0x0000b500ff007a0c */ /* 0x000fc60003f45320 */
[----:B------:R-:W3:Y:S01]  /*03e0*/  @P0 LDG.E R2, [R2.64] ;  /* 0x0000001002020981 */ /* 0x000ee2000c1e1900 */
[----:B------:R-:W-:Y:S02]  /*03f0*/  IMAD.MOV.U32 R11, RZ, RZ, RZ ;  /* 0x000000ffff0b7224 */ /* 0x000fe400078e00ff */
[----:B------:R-:W-:Y:S02]  /*0400*/  IMAD.MOV.U32 R12, RZ, RZ, RZ ;  /* 0x000000ffff0c7224 */ /* 0x000fe400078e00ff */
[----:B------:R-:W-:Y:S02]  /*0410*/  IMAD.WIDE R4, R40, R8, c[0x0][0x2d0] ;  /* 0x0000b40028047625 */ /* 0x000fe400078e0208 */
[----:B------:R1:W5:Y:S04]  /*0420*/  @P3 LDG.E R11, [R6.64] ;  /* 0x00000010060b3981 */ /* 0x000368000c1e1900 */
[----:B------:R1:W5:Y:S01]  /*0430*/  @P2 LDG.E R12, [R4.64] ;  /* 0x00000010040c2981 */ /* 0x000362000c1e1900 */
[----:B------:R-:W-:Y:S01]  /*0440*/  ULDC UR14, c[0x0][0x168] ;  /* 0x00005a00000e7ab9 */ /* 0x000fe20000000800 */
[----:B------:R-:W-:-:S02]  /*0450*/  IMAD.MOV.U32 R35, RZ, RZ, RZ ;  /* 0x000000ffff237224 */ /* 0x000fc400078e00ff */
[----:B------:R-:W-:Y:S02]  /*0460*/  IMAD.MOV.U32 R10, RZ, RZ, c[0x0][0x198] ;  /* 0x00006600ff0a7624 */ /* 0x000fe400078e00ff */
[----:B--2---:R-:W-:Y:S01]  /*0470*/  @P3 IMAD R0, R40, 0x80, R0 ;  /* 0x0000008028003824 */ /* 0x004fe200078e0200 */
[----:B---3--:R2:W3:Y:S04]  /*0480*/  @P0 R2UR UR14, R2 ;  /* 0x00000000020e03c2 */ /* 0x0084e800000e0000 */
[----:B--2---:R-:W-:-:S04]  /*0490*/  @P3 SHF.R.S32.HI R2, RZ, 0x1f, R0 ;  /* 0x0000001fff023819 */ /* 0x004fc80000011400 */
[----:B------:R-:W-:-:S04]  /*04a0*/  @P3 LEA.HI R0, R2, R0, RZ, 0x7 ;  /* 0x0000000002003211 */ /* 0x000fc800078f38ff */
[----:B------:R-:W-:Y:S01]  /*04b0*/  @P3 LOP3.LUT R35, R0, 0xffffff80, RZ, 0xc0, !PT ;  /* 0xffffff8000233812 */ /* 0x000fe200078ec0ff */
[----:B------:R-:W-:Y:S05]  /*04c0*/  @P0 BRA `(.L_x_971) ;  /* 0x0000006000000947 */ /* 0x000fea0003800000 */
[----:B-1-3--:R-:W-:Y:S05]  /*04d0*/  @!P3 BRA `(.L_x_971) ;  /* 0x000000500000b947 */ /* 0x00afea0003800000 */
[----:B------:R-:W2:Y:S04]  /*04e0*/  LDG.E R2, [R6.64] ;  /* 0x0000001006027981 */ /* 0x000ea8000c1e1900 */
[----:B------:R-:W3:Y:S01]  /*04f0*/  LDG.E R0, [R6.64+0x4] ;  /* 0x0000041006007981 */ /* 0x000ee2000c1e1900 */
[----:B--2---:R-:W1:Y:S08]  /*0500*/  R2UR UR14, R2 ;  /* 0x00000000020e73c2 */ /* 0x004e7000000e0000 */
[----:B---3--:R-:W1:Y:S02]  /*0510*/  R2UR UR4, R0 ;  /* 0x00000000000473c2 */ /* 0x008e6400000e0000 */
[----:B-1----:R-:W-:-:S06]  /*0520*/  UIADD3 UR14, -UR14, UR4, URZ ;  /* 0x000000040e0e7290 */ /* 0x002fcc000fffe13f */
.L_x_971:
[----:B-1-3--:R-:W-:-:S04]  /*0530*/  ISETP.NE.U32.AND P0, PT, RZ, c[0x0][0x2e0], PT ;  /* 0x0000b800ff007a0c */ /* 0x00afc80003f05070 */
[----:B------:R-:W-:-:S13]  /*0540*/  ISETP.NE.AND.EX P0, PT, RZ, c[0x0][0x2e4], PT, P0 ;  /* 0x0000b900ff007a0c */ /* 0x000fda0003f05300 */
[----:B------:R-:W-:Y:S05]  /*0550*/  @!P0 BRA `(.L_x_972) ;  /* 0x0000003000008947 */ /* 0x000fea0003800000 */
[----:B------:R-:W-:-:S05]  /*0560*/  IMAD.WIDE R2, R40, R8, c[0x0][0x2e0] ;  /* 0x0000b80028027625 */ /* 0x000fca00078e0208 */
[----:B------:R1:W5:Y:S01]  /*0570*/  LDG.E R10, [R2.64] ;  /* 0x00000010020a7981 */ /* 0x000362000c1e1900 */
[----:B------:R-:W-:Y:S05]  /*0580*/  BRA `(.L_x_973) ;  /* 0x0000004000007947 */ /* 0x000fea0003800000 */
.L_x_972:
[----:B------:R-:W-:Y:S05]  /*0590*/  @!P2 BRA `(.L_x_973) ;  /* 0x000000300000a947 */ /* 0x000fea0003800000 */
[----:B------:R-:W2:Y:S04]  /*05a0*/  LDG.E R0, [R4.64] ;  /* 0x0000001004007981 */ /* 0x000ea8000c1e1900 */
[----:B------:R-:W2:Y:S02]  /*05b0*/  LDG.E R2, [R4.64+0x4] ;  /* 0x0000041004027981 */ /* 0x000ea4000c1e1900 */
[----:B--2---:R-:W-:Y:S02]  /*05c0*/  IADD3 R10, -R0, R2, RZ ;  /* 0x00000002000a7210 */ /* 0x004fe40007ffe1ff */
.L_x_973:
[----:B------:R-:W-:Y:S01]  /*05d0*/  UISETP.GE.AND UP0, UPT, UR14, 0x1, UPT ;  /* 0x000000010e00788c */ /* 0x000fe2000bf06270 */
[----:B------:R-:W-:Y:S01]  /*05e0*/  PLOP3.LUT P1, PT, PT, PT, PT, 0x80, 0x0 ;  /* 0x000000000000781c */ /* 0x000fe20003f2f070 */
[----:B------:R-:W-:Y:S01]  /*05f0*/  CS2R R190, SRZ ;  /* 0x0000000000be7805 */ /* 0x000fe2000001ff00 */
[----:B------:R-:W-:Y:S01]  /*0600*/  CS2R R8, SRZ ;  /* 0x0000000000087805 */ /* 0x000fe2000001ff00 */
[----:B------:R-:W-:Y:S01]  /*0610*/  IMAD.MOV.U32 R188, RZ, RZ, RZ ;  /* 0x000000ffffbc7224 */ /* 0x000fe200078e00ff */
[----:B------:R-:W-:Y:S01]  /*0620*/  CS2R R194, SRZ ;  /* 0x0000000000c27805 */ /* 0x000fe2000001ff00 */
[----:B------:R-:W-:Y:S01]  /*0630*/  PLOP3.LUT P0, PT, PT, PT, UP0, 0x80, 0x0 ;  /* 0x000000000000781c */ /* 0x000fe20003f0f008 */
[----:B------:R-:W-:Y:S01]  /*0640*/  CS2R R192, SRZ ;  /* 0x0000000000c07805 */ /* 0x000fe2000001ff00 */
[----:B------:R-:W-:Y:S01]  /*0650*/  IMAD.MOV.U32 R186, RZ, RZ, RZ ;  /* 0x000000ffffba7224 */ /* 0x000fe200078e00ff */
[----:B------:R-:W-:Y:S01]  /*0660*/  CS2R R184, SRZ ;  /* 0x0000000000b87805 */ /* 0x000fe2000001ff00 */
[----:B------:R-:W-:Y:S01]  /*0670*/  CS2R R182, SRZ ;  /* 0x0000000000b67805 */ /* 0x000fe2000001ff00 */
[----:B------:R-:W-:Y:S01]  /*0680*/  CS2R R180, SRZ ;  /* 0x0000000000b47805 */ /* 0x000fe2000001ff00 */
[----:B------:R-:W-:Y:S01]  /*0690*/  MOV R13, RZ ;  /* 0x000000ff000d7202 */ /* 0x000fe20000000f00 */
[----:B------:R-:W-:Y:S01]  /*06a0*/  IMAD.MOV.U32 R174, RZ, RZ, RZ ;  /* 0x000000ffffae7224 */ /* 0x000fe200078e00ff */
        /* <DEDUP_REMOVED lines=9> */
[----:B------:R-:W-:Y:S01]  /*0740*/  MOV R20, RZ ;  /* 0x000000ff00147202 */ /* 0x000fe20000000f00 */
        /* <DEDUP_REMOVED lines=20> */
[----:B------:R-:W-:Y:S01]  /*0890*/  IMAD.SHL.U32 R6, R22, 0x4, RZ ;  /* 0x0000000416067824 */ /* 0x000fe200078e00ff */
[--C-:B------:R-:W-:Y:S01]  /*08a0*/  SHF.R.S32.HI R23, RZ, 0x1f, R22.reuse ;  /* 0x0000001fff177819 */ /* 0x100fe20000011416 */
[----:B------:R-:W-:Y:S01]  /*08b0*/  IMAD.MOV.U32 R14, RZ, RZ, R29 ;  /* 0x000000ffff0e7224 */ /* 0x000fe200078e001d */
[----:B------:R-:W-:Y:S01]  /*08c0*/  ISETP.NE.AND P0, PT, R0, 0x1, PT ;  /* 0x000000010000780c */ /* 0x000fe20003f05270 */
[----:B------:R-:W-:Y:S01]  /*08d0*/  IMAD R0, R13, c[0x0][0x238], RZ ;  /* 0x00008e000d007a24 */ /* 0x000fe200078e02ff */
[--C-:B------:R-:W-:Y:S01]  /*08e0*/  SHF.R.S32.HI R32, RZ, 0x1f, R22.reuse ;  /* 0x0000001fff207819 */ /* 0x100fe20000011416 */
[C---:B-1----:R-:W-:Y:S01]  /*08f0*/  IMAD.WIDE.U32 R2, R29.reuse, c[0x0][0x238], R22 ;  /* 0x00008e001d027a25 */ /* 0x042fe200078e0016 */
[----:B------:R-:W-:Y:S01]  /*0900*/  SHF.R.S32.HI R7, RZ, 0x1f, R6 ;  /* 0x0000001fff077819 */ /* 0x000fe20000011406 */
[----:B------:R-:W-:Y:S01]  /*0910*/  ULDC.64 UR4, c[0x0][0x1d8] ;  /* 0x0000760000047ab9 */ /* 0x000fe20000000a00 */
[----:B------:R-:W-:Y:S01]  /*0920*/  SEL R33, R40, RZ, !P3 ;  /* 0x000000ff28217207 */ /* 0x000fe20005800000 */
[----:B------:R-:W-:Y:S01]  /*0930*/  IMAD R0, R29, c[0x0][0x23c], R0 ;  /* 0x00008f001d007a24 */ /* 0x000fe200078e0200 */
[----:B------:R-:W-:Y:S01]  /*0940*/  USHF.L.U32 UR6, UR4, 0x6, URZ ;  /* 0x0000000604067899 */ /* 0x000fe2000800063f */
[----:B------:R-:W-:Y:S01]  /*0950*/  IMAD.MOV.U32 R30, RZ, RZ, R2 ;  /* 0x000000ffff1e7224 */ /* 0x000fe200078e0002 */
[----:B------:R1:W-:Y:S01]  /*0960*/  STL.64 [R1+0x18], R6 ;  /* 0x0000180601007387 */ /* 0x0003e20000100a00 */
[----:B------:R-:W-:Y:S01]  /*0970*/  IMAD.IADD R31, R3, 0x1, R0 ;  /* 0x00000001031f7824 */ /* 0x000fe200078e0200 */
[----:B------:R-:W-:Y:S01]  /*0980*/  LEA.HI R0, R32, R22, RZ, 0x3 ;  /* 0x0000001620007211 */ /* 0x000fe200078f18ff */
[----:B------:R-:W-:Y:S01]  /*0990*/  @P0 IMAD.HI.U32 R4, R29, c[0x0][0x24c], RZ ;  /* 0x000093001d040a27 */ /* 0x000fe200078e00ff */
[----:B------:R-:W-:-:S02]  /*09a0*/  UMOV UR10, 0x6 ;  /* 0x00000006000a7882 */ /* 0x000fc40000000000 */
[----:B------:R-:W-:Y:S01]  /*09b0*/  LOP3.LUT R2, R0, 0xfffffff8, RZ, 0xc0, !PT ;  /* 0xfffffff800027812 */ /* 0x000fe200078ec0ff */
[----:B------:R-:W-:Y:S01]  /*09c0*/  IMAD R3, R13, c[0x0][0x270], RZ ;  /* 0x00009c000d037a24 */ /* 0x000fe200078e02ff */
[----:B------:R-:W-:Y:S01]  /*09d0*/  SHF.R.S32.HI R39, RZ, 0x3, R0 ;  /* 0x00000003ff277819 */ /* 0x000fe20000011400 */
[----:B------:R-:W-:Y:S01]  /*09e0*/  IMAD.WIDE.U32 R8, R29, c[0x0][0x288], R6 ;  /* 0x0000a2001d087a25 */ /* 0x000fe200078e0006 */
[----:B------:R-:W-:Y:S01]  /*09f0*/  @P0 SHF.R.U32.HI R14, RZ, c[0x0][0x250], R4 ;  /* 0x00009400ff0e0a19 */ /* 0x000fe20000011604 */
[----:B------:R-:W-:Y:S01]  /*0a00*/  USHF.L.U64.HI UR7, UR4, UR10, UR5 ;  /* 0x0000000a04077299 */ /* 0x000fe20008010205 */
[----:B------:R-:W-:Y:S01]  /*0a10*/  SHF.R.S32.HI R0, RZ, 0x1f, R39 ;  /* 0x0000001fff007819 */ /* 0x000fe20000011427 */
[----:B------:R-:W-:Y:S01]  /*0a20*/  IMAD.IADD R38, R22, 0x1, -R2 ;  /* 0x0000000116267824 */ /* 0x000fe200078e0a02 */
[----:B-----5:R-:W-:Y:S01]  /*0a30*/  IADD3 R28, P1, R39, R11, RZ ;  /* 0x0000000b271c7210 */ /* 0x020fe20007f3e0ff */
[C---:B------:R-:W-:Y:S01]  /*0a40*/  IMAD R3, R29.reuse, c[0x0][0x274], R3 ;  /* 0x00009d001d037a24 */ /* 0x040fe200078e0203 */
[----:B------:R-:W-:Y:S01]  /*0a50*/  ULDC.64 UR4, c[0x0][0x1a8] ;  /* 0x00006a0000047ab9 */ /* 0x000fe20000000a00 */
[----:B------:R-:W-:Y:S01]  /*0a60*/  IMAD.WIDE.U32 R4, R29, c[0x0][0x270], R6 ;  /* 0x00009c001d047a25 */ /* 0x000fe200078e0006 */
[----:B------:R-:W-:Y:S01]  /*0a70*/  LEA.HI.X.SX32 R34, R11, R0, 0x1, P1 ;  /* 0x000000000b227211 */ /* 0x000fe200008f0eff */
[----:B------:R-:W-:Y:S01]  /*0a80*/  USHF.L.U64.HI UR5, UR4, UR10, UR5 ;  /* 0x0000000a04057299 */ /* 0x000fe20008010205 */
[----:B------:R-:W-:Y:S01]  /*0a90*/  STL [R1], R39 ;  /* 0x0000002701007387 */ /* 0x000fe20000100800 */
[----:B------:R-:W-:Y:S01]  /*0aa0*/  IMAD.SHL.U32 R2, R39, 0x40, RZ ;  /* 0x0000004027027824 */ /* 0x000fe200078e00ff */
[----:B------:R-:W-:Y:S01]  /*0ab0*/  ULDC.64 UR8, c[0x0][0x178] ;  /* 0x00005e0000087ab9 */ /* 0x000fe20000000a00 */
[----:B------:R-:W-:Y:S01]  /*0ac0*/  IMAD.IADD R5, R5, 0x1, R3 ;  /* 0x0000000105057824 */ /* 0x000fe200078e0203 */
[----:B------:R-:W-:Y:S01]  /*0ad0*/  USHF.L.U64.HI UR9, UR8, UR10, UR9 ;  /* 0x0000000a08097299 */ /* 0x000fe20008010209 */
[----:B------:R-:W-:Y:S01]  /*0ae0*/  IMAD R20, R13, c[0x0][0x288], RZ ;  /* 0x0000a2000d147a24 */ /* 0x000fe200078e02ff */
[----:B------:R-:W-:Y:S01]  /*0af0*/  LOP3.LUT R3, R2, 0x1c0, RZ, 0xc0, !PT ;  /* 0x000001c002037812 */ /* 0x000fe200078ec0ff */
[----:B------:R-:W-:Y:S01]  /*0b00*/  IMAD.SHL.U32 R2, R38, 0x8, RZ ;  /* 0x0000000826027824 */ /* 0x000fe200078e00ff */
[----:B-1----:R-:W-:Y:S01]  /*0b10*/  IADD3 R6, P0, R39, R12, RZ ;  /* 0x0000000c27067210 */ /* 0x002fe20007f1e0ff */
[----:B------:R-:W-:Y:S01]  /*0b20*/  IMAD R20, R29, c[0x0][0x28c], R20 ;  /* 0x0000a3001d147a24 */ /* 0x000fe200078e0214 */
[----:B------:R-:W-:Y:S01]  /*0b30*/  UISETP.GE.AND UP0, UPT, UR14, 0x81, UPT ;  /* 0x000000810e00788c */ /* 0x000fe2000bf06270 */
[----:B------:R-:W-:Y:S01]  /*0b40*/  IMAD R236, R24, -0x80, R10 ;  /* 0xffffff8018ec7824 */ /* 0x000fe200078e020a */
[----:B------:R-:W-:Y:S01]  /*0b50*/  LEA.HI.X.SX32 R7, R12, R0, 0x1, P0 ;  /* 0x000000000c077211 */ /* 0x000fe200000f0eff */
[----:B------:R-:W-:Y:S01]  /*0b60*/  IMAD.IADD R21, R9, 0x1, R20 ;  /* 0x0000000109157824 */ /* 0x000fe200078e0214 */
[----:B------:R-:W-:Y:S01]  /*0b70*/  LOP3.LUT R0, R3, 0x38, R2, 0xf8, !PT ;  /* 0x0000003803007812 */ /* 0x000fe200078ef802 */
[----:B------:R-:W-:Y:S01]  /*0b80*/  IMAD R27, R13, c[0x0][0x210], RZ ;  /* 0x000084000d1b7a24 */ /* 0x000fe200078e02ff */
[----:B------:R-:W-:Y:S01]  /*0b90*/  SHF.R.U32.HI R3, RZ, 0x3, R3 ;  /* 0x00000003ff037819 */ /* 0x000fe20000011603 */
[----:B------:R-:W-:Y:S01]  /*0ba0*/  IMAD.WIDE R16, R24, 0x80, R6 ;  /* 0x0000008018107825 */ /* 0x000fe200078e0206 */
[----:B------:R-:W-:-:S02]  /*0bb0*/  SHF.R.S32.HI R24, RZ, 0x1f, R40 ;  /* 0x0000001fff187819 */ /* 0x000fc40000011428 */
[----:B------:R-:W-:Y:S01]  /*0bc0*/  LOP3.LUT R11, R0, R3, RZ, 0x3c, !PT ;  /* 0x00000003000b7212 */ /* 0x000fe200078e3cff */
[----:B------:R-:W-:Y:S01]  /*0bd0*/  IMAD R26, R13, c[0x0][0x180], RZ ;  /* 0x000060000d1a7a24 */ /* 0x000fe200078e02ff */
[----:B------:R-:W-:Y:S01]  /*0be0*/  LEA.HI R3, R32, R22, RZ, 0x6 ;  /* 0x0000001620037211 */ /* 0x000fe200078f30ff */
[----:B------:R-:W-:Y:S01]  /*0bf0*/  IMAD.WIDE.U32 R18, R33, c[0x0][0x278], R4 ;  /* 0x00009e0021127a25 */ /* 0x000fe200078e0004 */
[----:B------:R-:W-:Y:S02]  /*0c00*/  SHF.R.S32.HI R0, RZ, 0x1f, R14 ;  /* 0x0000001fff007819 */ /* 0x000fe4000001140e */
[----:B------:R-:W-:Y:S01]  /*0c10*/  SEL R25, R24, RZ, !P3 ;  /* 0x000000ff18197207 */ /* 0x000fe20005800000 */
[----:B------:R-:W-:Y:S01]  /*0c20*/  IMAD.SHL.U32 R9, R3, 0x8, RZ ;  /* 0x0000000803097824 */ /* 0x000fe200078e00ff */
[----:B------:R-:W-:Y:S01]  /*0c30*/  SHF.R.S32.HI R3, RZ, 0x1f, R2 ;  /* 0x0000001fff037819 */ /* 0x000fe20000011402 */
[C---:B------:R-:W-:Y:S01]  /*0c40*/  IMAD R6, R0.reuse, c[0x0][0x1e0], RZ ;  /* 0x0000780000067a24 */ /* 0x040fe200078e02ff */
[----:B------:R-:W-:Y:S01]  /*0c50*/  IADD3 R36, P0, R35, R18, RZ ;  /* 0x0000001223247210 */ /* 0x000fe20007f1e0ff */
[----:B------:R-:W-:Y:S01]  /*0c60*/  IMAD R0, R0, c[0x0][0x1b0], RZ ;  /* 0x00006c0000007a24 */ /* 0x000fe200078e02ff */
[----:B------:R-:W-:Y:S01]  /*0c70*/  LOP3.LUT R37, R11, 0xfffffe00, R9, 0xf8, !PT ;  /* 0xfffffe000b257812 */ /* 0x000fe200078ef809 */
[----:B------:R-:W-:-:S02]  /*0c80*/  IMAD R27, R29, c[0x0][0x214], R27 ;  /* 0x000085001d1b7a24 */ /* 0x000fc400078e021b */
[C---:B------:R-:W-:Y:S02]  /*0c90*/  IMAD R10, R14.reuse, c[0x0][0x1e4], R6 ;  /* 0x000079000e0a7a24 */ /* 0x040fe400078e0206 */
[----:B------:R-:W-:Y:S02]  /*0ca0*/  IMAD R0, R14, c[0x0][0x1b4], R0 ;  /* 0x00006d000e007a24 */ /* 0x000fe400078e0200 */
[----:B------:R-:W-:-:S04]  /*0cb0*/  IMAD.WIDE.U32 R4, R29, c[0x0][0x210], R2 ;  /* 0x000084001d047a25 */ /* 0x000fc800078e0002 */
[----:B------:R-:W-:-:S04]  /*0cc0*/  IMAD.WIDE.U32 R12, R14, c[0x0][0x1e0], R2 ;  /* 0x000078000e0c7a25 */ /* 0x000fc800078e0002 */
[----:B------:R-:W-:-:S04]  /*0cd0*/  IMAD.WIDE.U32 R14, R14, c[0x0][0x1b0], R2 ;  /* 0x00006c000e0e7a25 */ /* 0x000fc800078e0002 */
[----:B------:R-:W-:Y:S02]  /*0ce0*/  IMAD.MOV.U32 R20, RZ, RZ, R8 ;  /* 0x000000ffff147224 */ /* 0x000fe400078e0008 */
[----:B------:R-:W-:Y:S02]  /*0cf0*/  IMAD R26, R29, c[0x0][0x184], R26 ;  /* 0x000061001d1a7a24 */ /* 0x000fe400078e021a */
[----:B------:R-:W-:Y:S02]  /*0d00*/  IMAD R8, R25, c[0x0][0x278], RZ ;  /* 0x00009e0019087a24 */ /* 0x000fe400078e02ff */
[----:B------:R-:W-:Y:S01]  /*0d10*/  IMAD.WIDE.U32 R6, R29, c[0x0][0x180], R2 ;  /* 0x000060001d067a25 */ /* 0x000fe200078e0002 */
[----:B------:R-:W-:Y:S02]  /*0d20*/  SHF.R.S32.HI R29, RZ, 0x1f, R35 ;  /* 0x0000001fff1d7819 */ /* 0x000fe40000011423 */
[----:B------:R-:W-:Y:S01]  /*0d30*/  SEL R3, R40, RZ, !P2 ;  /* 0x000000ff28037207 */ /* 0x000fe20005000000 */
[----:B------:R-:W-:-:S02]  /*0d40*/  IMAD.IADD R9, R5, 0x1, R27 ;  /* 0x0000000105097824 */ /* 0x000fc400078e021b */
[----:B------:R-:W-:Y:S01]  /*0d50*/  IMAD.IADD R5, R15, 0x1, R0 ;  /* 0x000000010f057824 */ /* 0x000fe200078e0200 */
[----:B------:R-:W-:Y:S01]  /*0d60*/  SEL R0, R24, RZ, !P2 ;  /* 0x000000ff18007207 */ /* 0x000fe20005000000 */
[----:B------:R-:W-:Y:S02]  /*0d70*/  IMAD R8, R33, c[0x0][0x27c], R8 ;  /* 0x00009f0021087a24 */ /* 0x000fe400078e0208 */
[----:B------:R-:W-:Y:S02]  /*0d80*/  IMAD.IADD R11, R7, 0x1, R26 ;  /* 0x00000001070b7824 */ /* 0x000fe400078e021a */
[----:B------:R-:W-:Y:S01]  /*0d90*/  IMAD.IADD R7, R13, 0x1, R10 ;  /* 0x000000010d077824 */ /* 0x000fe200078e020a */
[----:B------:R-:W-:Y:S01]  /*0da0*/  IADD3.X R26, R29, R19, R8, P0, !PT ;  /* 0x000000131d1a7210 */ /* 0x000fe200007fe408 */
[----:B------:R-:W-:Y:S02]  /*0db0*/  IMAD.MOV.U32 R10, RZ, RZ, R6 ;  /* 0x000000ffff0a7224 */ /* 0x000fe400078e0006 */
[----:B------:R-:W-:-:S02]  /*0dc0*/  IMAD.MOV.U32 R6, RZ, RZ, R12 ;  /* 0x000000ffff067224 */ /* 0x000fc400078e000c */
[C---:B------:R-:W-:Y:S02]  /*0dd0*/  IMAD R12, R0.reuse, c[0x0][0x1e8], RZ ;  /* 0x00007a00000c7a24 */ /* 0x040fe400078e02ff */
[----:B------:R-:W-:Y:S02]  /*0de0*/  IMAD R0, R0, c[0x0][0x1b8], RZ ;  /* 0x00006e0000007a24 */ /* 0x000fe400078e02ff */
[----:B------:R-:W-:Y:S02]  /*0df0*/  IMAD.MOV.U32 R8, RZ, RZ, R4 ;  /* 0x000000ffff087224 */ /* 0x000fe400078e0004 */
[----:B------:R-:W-:Y:S02]  /*0e00*/  IMAD R15, R25, c[0x0][0x290], RZ ;  /* 0x0000a400190f7a24 */ /* 0x000fe400078e02ff */
[----:B------:R-:W-:-:S04]  /*0e10*/  IMAD.WIDE.U32 R20, R33, c[0x0][0x290], R20 ;  /* 0x0000a40021147a25 */ /* 0x000fc800078e0014 */
[----:B------:R-:W-:Y:S01]  /*0e20*/  IMAD.MOV.U32 R4, RZ, RZ, R14 ;  /* 0x000000ffff047224 */ /* 0x000fe200078e000e */
[----:B------:R-:W-:Y:S01]  /*0e30*/  IADD3 R20, P0, R35, R20, RZ ;  /* 0x0000001423147210 */ /* 0x000fe20007f1e0ff */
[C---:B------:R-:W-:Y:S02]  /*0e40*/  IMAD R14, R25.reuse, c[0x0][0x188], RZ ;  /* 0x00006200190e7a24 */ /* 0x040fe400078e02ff */
[----:B------:R-:W-:Y:S02]  /*0e50*/  IMAD R13, R25, c[0x0][0x218], RZ ;  /* 0x00008600190d7a24 */ /* 0x000fe400078e02ff */
[C---:B------:R-:W-:Y:S02]  /*0e60*/  IMAD R12, R3.reuse, c[0x0][0x1ec], R12 ;  /* 0x00007b00030c7a24 */ /* 0x040fe400078e020c */
[C---:B------:R-:W-:Y:S02]  /*0e70*/  IMAD R19, R3.reuse, c[0x0][0x1bc], R0 ;  /* 0x00006f0003137a24 */ /* 0x040fe400078e0200 */
[----:B------:R-:W-:-:S04]  /*0e80*/  IMAD.WIDE.U32 R6, R3, c[0x0][0x1e8], R6 ;  /* 0x00007a0003067a25 */ /* 0x000fc800078e0006 */
[----:B------:R-:W-:-:S04]  /*0e90*/  IMAD.WIDE.U32 R10, R33, c[0x0][0x188], R10 ;  /* 0x00006200210a7a25 */ /* 0x000fc800078e000a */
[C---:B------:R-:W-:Y:S02]  /*0ea0*/  IMAD R0, R33.reuse, c[0x0][0x294], R15 ;  /* 0x0000a50021007a24 */ /* 0x040fe400078e020f */
[C---:B------:R-:W-:Y:S02]  /*0eb0*/  IMAD R14, R33.reuse, c[0x0][0x18c], R14 ;  /* 0x00006300210e7a24 */ /* 0x040fe400078e020e */
[----:B------:R-:W-:Y:S01]  /*0ec0*/  IMAD R18, R33, c[0x0][0x21c], R13 ;  /* 0x0000870021127a24 */ /* 0x000fe200078e020d */
[----:B------:R-:W-:Y:S01]  /*0ed0*/  IADD3.X R21, R29, R21, R0, P0, !PT ;  /* 0x000000151d157210 */ /* 0x000fe200007fe400 */
[----:B------:R-:W-:-:S04]  /*0ee0*/  IMAD.WIDE.U32 R8, R33, c[0x0][0x218], R8 ;  /* 0x0000860021087a25 */ /* 0x000fc800078e0008 */
[----:B------:R-:W-:Y:S02]  /*0ef0*/  IMAD.IADD R7, R7, 0x1, R12 ;  /* 0x0000000107077824 */ /* 0x000fe400078e020c */
[----:B------:R-:W-:-:S04]  /*0f00*/  IMAD.WIDE.U32 R4, R3, c[0x0][0x1b8], R4 ;  /* 0x00006e0003047a25 */ /* 0x000fc800078e0004 */
[----:B------:R-:W-:Y:S02]  /*0f10*/  IMAD.MOV.U32 R12, RZ, RZ, R10 ;  /* 0x000000ffff0c7224 */ /* 0x000fe400078e000a */
[----:B------:R-:W-:Y:S02]  /*0f20*/  IMAD R10, R17, c[0x0][0x1d8], RZ ;  /* 0x00007600110a7a24 */ /* 0x000fe400078e02ff */
[----:B------:R-:W-:Y:S02]  /*0f30*/  IMAD.IADD R13, R11, 0x1, R14 ;  /* 0x000000010b0d7824 */ /* 0x000fe400078e020e */
[----:B------:R-:W-:Y:S02]  /*0f40*/  IMAD.IADD R9, R9, 0x1, R18 ;  /* 0x0000000109097824 */ /* 0x000fe400078e0212 */
[----:B------:R-:W-:Y:S02]  /*0f50*/  IMAD R0, R34, c[0x0][0x208], RZ ;  /* 0x0000820022007a24 */ /* 0x000fe400078e02ff */
[----:B------:R-:W-:-:S02]  /*0f60*/  IMAD R14, R17, c[0x0][0x1a8], RZ ;  /* 0x00006a00110e7a24 */ /* 0x000fc400078e02ff */
[----:B------:R-:W-:Y:S02]  /*0f70*/  IMAD.IADD R5, R5, 0x1, R19 ;  /* 0x0000000105057824 */ /* 0x000fe400078e0213 */
[----:B------:R-:W-:Y:S02]  /*0f80*/  IMAD R3, R34, c[0x0][0x178], RZ ;  /* 0x00005e0022037a24 */ /* 0x000fe400078e02ff */
[----:B------:R-:W-:Y:S02]  /*0f90*/  IMAD R15, R16, c[0x0][0x1dc], R10 ;  /* 0x00007700100f7a24 */ /* 0x000fe400078e020a */
[C---:B------:R-:W-:Y:S02]  /*0fa0*/  IMAD R0, R28.reuse, c[0x0][0x20c], R0 ;  /* 0x000083001c007a24 */ /* 0x040fe400078e0200 */
[----:B------:R-:W-:-:S04]  /*0fb0*/  IMAD.WIDE.U32 R10, R28, c[0x0][0x208], R8 ;  /* 0x000082001c0a7a25 */ /* 0x000fc800078e0008 */
[----:B------:R-:W-:Y:S01]  /*0fc0*/  IMAD R18, R16, c[0x0][0x1ac], R14 ;  /* 0x00006b0010127a24 */ /* 0x000fe200078e020e */
[----:B------:R-:W-:Y:S01]  /*0fd0*/  LEA R40, P0, R10, c[0x0][0x1f0], 0x1 ;  /* 0x00007c000a287a11 */ /* 0x000fe200078008ff */
[----:B------:R-:W-:-:S04]  /*0fe0*/  IMAD.WIDE.U32 R8, R16, c[0x0][0x1d8], R6 ;  /* 0x0000760010087a25 */ /* 0x000fc800078e0006 */
[----:B------:R-:W-:Y:S01]  /*0ff0*/  IMAD.WIDE.U32 R16, R16, c[0x0][0x1a8], R4 ;  /* 0x00006a0010107a25 */ /* 0x000fe200078e0004 */
[----:B------:R-:W-:-:S03]  /*1000*/  LEA R6, P1, R8, c[0x0][0x1c0], 0x1 ;  /* 0x0000700008067a11 */ /* 0x000fc600078208ff */
[----:B------:R-:W-:Y:S01]  /*1010*/  IMAD R5, R28, c[0x0][0x17c], R3 ;  /* 0x00005f001c057a24 */ /* 0x000fe200078e0203 */
[----:B------:R-:W-:Y:S01]  /*1020*/  IADD3 R4, P2, R6, UR6, RZ ;  /* 0x0000000606047c10 */ /* 0x000fe2000ff5e0ff */
[----:B------:R-:W-:Y:S02]  /*1030*/  IMAD.IADD R3, R11, 0x1, R0 ;  /* 0x000000010b037824 */ /* 0x000fe400078e0200 */
[----:B------:R-:W-:Y:S02]  /*1040*/  IMAD.IADD R0, R236, 0x1, -R39 ;  /* 0x00000001ec007824 */ /* 0x000fe400078e0a27 */
[----:B------:R-:W-:Y:S01]  /*1050*/  IMAD.WIDE.U32 R12, R28, c[0x0][0x178], R12 ;  /* 0x00005e001c0c7a25 */ /* 0x000fe200078e000c */
[----:B------:R-:W-:Y:S02]  /*1060*/  LEA.HI.X R41, R10, c[0x0][0x1f4], R3, 0x1, P0 ;  /* 0x00007d000a297a11 */ /* 0x000fe400000f0c03 */
[C---:B------:R-:W-:Y:S01]  /*1070*/  ISETP.GE.AND P0, PT, R0.reuse, 0x1, PT ;  /* 0x000000010000780c */ /* 0x040fe20003f06270 */
[----:B------:R-:W-:Y:S01]  /*1080*/  IMAD.IADD R3, R9, 0x1, R15 ;  /* 0x0000000109037824 */ /* 0x000fe200078e020f */
[----:B------:R-:W-:Y:S01]  /*1090*/  ISETP.GE.AND P4, PT, R0, 0x21, PT ;  /* 0x000000210000780c */ /* 0x000fe20003f86270 */
[----:B------:R-:W-:Y:S01]  /*10a0*/  IMAD.SHL.U32 R14, R37, 0x2, RZ ;  /* 0x00000002250e7824 */ /* 0x000fe200078e00ff */
[C---:B------:R-:W-:Y:S01]  /*10b0*/  ISETP.GE.OR P6, PT, R2.reuse, c[0x0][0x1cc], !P0 ;  /* 0x0000730002007a0c */ /* 0x040fe200047c6670 */
[----:B------:R-:W-:Y:S01]  /*10c0*/  STL.64 [R1+0x8], R40 ;  /* 0x0000082801007387 */ /* 0x000fe20000100a00 */
[----:B------:R-:W-:Y:S01]  /*10d0*/  ISETP.GE.OR P5, PT, R2, c[0x0][0x1cc], !P4 ;  /* 0x0000730002007a0c */ /* 0x000fe200067a6670 */
[----:B------:R-:W-:Y:S01]  /*10e0*/  IMAD.WIDE.U32 R10, R33, c[0x0][0x240], R30 ;  /* 0x00009000210a7a25 */ /* 0x000fe200078e001e */
[----:B------:R-:W-:-:S02]  /*10f0*/  LEA.HI.X R7, R8, c[0x0][0x1c4], R3, 0x1, P1 ;  /* 0x0000710008077a11 */ /* 0x000fc400008f0c03 */
[----:B------:R-:W-:Y:S01]  /*1100*/  ISETP.GE.AND P3, PT, R0, 0x41, PT ;  /* 0x000000410000780c */ /* 0x000fe20003f66270 */
[----:B------:R-:W-:Y:S01]  /*1110*/  IMAD.IADD R3, R13, 0x1, R5 ;  /* 0x000000010d037824 */ /* 0x000fe200078e0205 */
[----:B------:R-:W-:Y:S02]  /*1120*/  IADD3.X R5, R7, UR7, RZ, P2, !PT ;  /* 0x0000000707057c10 */ /* 0x000fe400097fe4ff */
[----:B------:R-:W-:Y:S02]  /*1130*/  LEA R42, P1, R12, c[0x0][0x160], 0x1 ;  /* 0x000058000c2a7a11 */ /* 0x000fe400078208ff */
[----:B------:R-:W-:Y:S01]  /*1140*/  ISETP.GE.AND P2, PT, R0, 0x61, PT ;  /* 0x000000610000780c */ /* 0x000fe20003f46270 */
[----:B------:R-:W-:Y:S01]  /*1150*/  @!PT LDS RZ, [RZ] ;  /* 0x00000000fffff984 */ /* 0x000fe20000000800 */
[----:B------:R-:W-:Y:S01]  /*1160*/  @!PT LDS RZ, [RZ] ;  /* 0x00000000fffff984 */ /* 0x000fe20000000800 */
[----:B------:R-:W-:Y:S01]  /*1170*/  @!PT LDS RZ, [RZ] ;  /* 0x00000000fffff984 */ /* 0x000fe20000000800 */
[----:B------:R1:W-:Y:S01]  /*1180*/  LDGSTS.E.BYPASS.LTC128B.128 [R14+0x4080], [R6.64], !P6 ;  /* 0x04080000060e7fae */ /* 0x0003e2000f101d50 */
[----:B------:R-:W-:Y:S01]  /*1190*/  ISETP.GE.OR P6, PT, R2, c[0x0][0x1cc], !P3 ;  /* 0x0000730002007a0c */ /* 0x000fe20005fc6670 */
[----:B------:R-:W-:Y:S01]  /*11a0*/  IMAD.IADD R0, R17, 0x1, R18 ;  /* 0x0000000111007824 */ /* 0x000fe200078e0212 */
[----:B------:R-:W-:Y:S01]  /*11b0*/  LEA.HI.X R43, R12, c[0x0][0x164], R3, 0x1, P1 ;  /* 0x000059000c2b7a11 */ /* 0x000fe200008f0c03 */
[----:B------:R2:W-:Y:S01]  /*11c0*/  LDGSTS.E.BYPASS.LTC128B.128 [R14+0x5080], [R4.64], !P5 ;  /* 0x05080000040e7fae */ /* 0x0005e2000e901d50 */
[----:B------:R-:W-:-:S02]  /*11d0*/  ISETP.GE.OR P0, PT, R2, c[0x0][0x19c], !P0 ;  /* 0x0000670002007a0c */ /* 0x000fc40004706670 */
[C---:B------:R-:W-:Y:S01]  /*11e0*/  ISETP.GE.OR P4, PT, R2.reuse, c[0x0][0x19c], !P4 ;  /* 0x0000670002007a0c */ /* 0x040fe20006786670 */
[----:B------:R-:W-:Y:S01]  /*11f0*/  STL.64 [R1+0x10], R42 ;  /* 0x0000102a01007387 */ /* 0x000fe20000100a00 */
[----:B------:R-:W-:Y:S02]  /*1200*/  ISETP.GE.OR P3, PT, R2, c[0x0][0x19c], !P3 ;  /* 0x0000670002007a0c */ /* 0x000fe40005f66670 */
[----:B------:R-:W-:Y:S02]  /*1210*/  LEA.HI R12, R32, R22, RZ, 0x5 ;  /* 0x00000016200c7211 */ /* 0x000fe400078f28ff */
[----:B-1----:R-:W-:Y:S02]  /*1220*/  LEA R6, P1, R16, c[0x0][0x190], 0x1 ;  /* 0x0000640010067a11 */ /* 0x002fe400078208ff */
[----:B--2---:R-:W-:Y:S02]  /*1230*/  IADD3 R4, P5, R4, UR6, RZ ;  /* 0x0000000604047c10 */ /* 0x004fe4000ffbe0ff */
[----:B------:R-:W-:Y:S01]  /*1240*/  LEA.HI.X R7, R16, c[0x0][0x194], R0, 0x1, P1 ;  /* 0x0000650010077a11 */ /* 0x000fe200008f0c00 */
[----:B------:R-:W-:Y:S01]  /*1250*/  IMAD R0, R25, c[0x0][0x240], RZ ;  /* 0x0000900019007a24 */ /* 0x000fe200078e02ff */
[----:B------:R-:W-:-:S02]  /*1260*/  IADD3.X R5, R5, UR7, RZ, P5, !PT ;  /* 0x0000000705057c10 */ /* 0x000fc4000affe4ff */
[----:B------:R-:W-:Y:S01]  /*1270*/  ISETP.GE.OR P5, PT, R2, c[0x0][0x1cc], !P2 ;  /* 0x0000730002007a0c */ /* 0x000fe200057a6670 */
[----:B------:R-:W-:Y:S01]  /*1280*/  IMAD R16, R33, c[0x0][0x244], R0 ;  /* 0x0000910021107a24 */ /* 0x000fe200078e0200 */
[----:B------:R-:W-:Y:S01]  /*1290*/  IADD3 R8, P1, R4, UR6, RZ ;  /* 0x0000000604087c10 */ /* 0x000fe2000ff3e0ff */
[----:B------:R-:W-:Y:S01]  /*12a0*/  USHF.L.U32 UR6, UR4, 0x6, URZ ;  /* 0x0000000604067899 */ /* 0x000fe2000800063f */
[----:B------:R1:W-:Y:S01]  /*12b0*/  LDGSTS.E.BYPASS.LTC128B.128 [R14+0x6080], [R4.64], !P6 ;  /* 0x06080000040e7fae */ /* 0x0003e2000f101d50 */
[C---:B------:R-:W-:Y:S01]  /*12c0*/  ISETP.GE.OR P2, PT, R2.reuse, c[0x0][0x19c], !P2 ;  /* 0x0000670002007a0c */ /* 0x040fe20005746670 */
[----:B------:R-:W-:Y:S01]  /*12d0*/  USHF.L.U32 UR4, UR8, 0x6, URZ ;  /* 0x0000000608047899 */ /* 0x000fe2000800063f */
[----:B------:R-:W-:Y:S02]  /*12e0*/  IADD3.X R9, R5, UR7, RZ, P1, !PT ;  /* 0x0000000705097c10 */ /* 0x000fe40008ffe4ff */
[----:B------:R-:W-:-:S04]  /*12f0*/  ISETP.GE.AND P6, PT, R2, c[0x0][0x16c], PT ;  /* 0x00005b0002007a0c */ /* 0x000fc80003fc6270 */
[----:B------:R2:W-:Y:S01]  /*1300*/  LDGSTS.E.BYPASS.LTC128B.128 [R14+0x7080], [R8.64], !P5 ;  /* 0x07080000080e7fae */ /* 0x0005e2000e901d50 */
[----:B------:R-:W-:-:S03]  /*1310*/  ISETP.GE.AND P5, PT, R2, c[0x0][0x1fc], PT ;  /* 0x00007f0002007a0c */ /* 0x000fc60003fa6270 */
[----:B------:R3:W-:Y:S01]  /*1320*/  LDGSTS.E.BYPASS.LTC128B.128 [R14+0x80], [R6.64], !P0 ;  /* 0x00080000060e7fae */ /* 0x0007e2000c101d50 */
[----:B-1----:R-:W-:-:S04]  /*1330*/  IADD3 R4, P1, R6, UR6, RZ ;  /* 0x0000000606047c10 */ /* 0x002fc8000ff3e0ff */
[----:B------:R-:W-:Y:S02]  /*1340*/  IADD3.X R5, R7, UR5, RZ, P1, !PT ;  /* 0x0000000507057c10 */ /* 0x000fe40008ffe4ff */
[----:B------:R-:W-:-:S03]  /*1350*/  IADD3 R2, P0, R4, UR6, RZ ;  /* 0x0000000604027c10 */ /* 0x000fc6000ff1e0ff */
[----:B------:R1:W-:Y:S01]  /*1360*/  LDGSTS.E.BYPASS.LTC128B.128 [R14+0x1080], [R4.64], !P4 ;  /* 0x01080000040e7fae */ /* 0x0003e2000e101d50 */
[----:B------:R-:W-:Y:S02]  /*1370*/  IADD3.X R3, R5, UR5, RZ, P0, !PT ;  /* 0x0000000505037c10 */ /* 0x000fe400087fe4ff */
[----:B--2---:R-:W-:Y:S02]  /*1380*/  IADD3 R8, -R39, UR14, RZ ;  /* 0x0000000e27087c10 */ /* 0x004fe4000fffe1ff */
[----:B---3--:R-:W-:Y:S01]  /*1390*/  LEA.HI R6, R32, R22, RZ, 0x4 ;  /* 0x0000001620067211 */ /* 0x008fe200078f20ff */
[----:B------:R2:W-:Y:S01]  /*13a0*/  LDGSTS.E.BYPASS.LTC128B.128 [R14+0x2080], [R2.64], !P3 ;  /* 0x02080000020e7fae */ /* 0x0005e2000d901d50 */
[C---:B------:R-:W-:Y:S02]  /*13b0*/  ISETP.LT.OR P1, PT, R8.reuse, 0x1, P6 ;  /* 0x000000010800780c */ /* 0x040fe40003721670 */
[----:B------:R-:W-:Y:S02]  /*13c0*/  ISETP.LT.OR P3, PT, R8, 0x21, P6 ;  /* 0x000000210800780c */ /* 0x000fe40003761670 */
[----:B------:R-:W-:-:S02]  /*13d0*/  SHF.R.S32.HI R7, RZ, 0x5, R12 ;  /* 0x00000005ff077819 */ /* 0x000fc4000001140c */
[----:B------:R-:W-:Y:S02]  /*13e0*/  ISETP.GT.AND P4, PT, R22, 0x1f, PT ;  /* 0x0000001f1600780c */ /* 0x000fe40003f84270 */
[----:B-1----:R-:W-:-:S04]  /*13f0*/  IADD3 R4, P0, R2, UR6, RZ ;  /* 0x0000000602047c10 */ /* 0x002fc8000ff1e0ff */
[----:B------:R-:W-:Y:S02]  /*1400*/  IADD3.X R5, R3, UR5, RZ, P0, !PT ;  /* 0x0000000503057c10 */ /* 0x000fe400087fe4ff */
[----:B--2---:R-:W-:-:S03]  /*1410*/  IADD3 R2, P0, R42, UR4, RZ ;  /* 0x000000042a027c10 */ /* 0x004fc6000ff1e0ff */
[----:B------:R1:W-:Y:S01]  /*1420*/  LDGSTS.E.BYPASS.LTC128B.128 [R14+0x3080], [R4.64], !P2 ;  /* 0x03080000040e7fae */ /* 0x0003e2000d101d50 */
[----:B------:R-:W-:Y:S02]  /*1430*/  IADD3.X R3, R43, UR9, RZ, P0, !PT ;  /* 0x000000092b037c10 */ /* 0x000fe400087fe4ff */
[----:B------:R-:W-:Y:S01]  /*1440*/  ISETP.LT.OR P2, PT, R8, 0x61, P6 ;  /* 0x000000610800780c */ /* 0x000fe20003741670 */
[----:B------:R-:W0:Y:S04]  /*1450*/  LDGDEPBAR ;  /* 0x00000000000079af */ /* 0x000e280000000000 */
[----:B------:R2:W-:Y:S01]  /*1460*/  LDGSTS.E.BYPASS.LTC128B.128 [R14+0x8080], [R42.64], !P1 ;  /* 0x080800002a0e7fae */ /* 0x0005e2000c901d50 */
[----:B------:R-:W-:-:S03]  /*1470*/  LEA R18, P1, R36, c[0x0][0x258], 0x2 ;  /* 0x0000960024127a11 */ /* 0x000fc600078210ff */
[----:B------:R3:W-:Y:S01]  /*1480*/  LDGSTS.E.BYPASS.LTC128B.128 [R14+0x9080], [R2.64], !P3 ;  /* 0x09080000020e7fae */ /* 0x0007e2000d901d50 */
[----:B------:R-:W-:Y:S02]  /*1490*/  ISETP.LT.OR P3, PT, R8, 0x41, P6 ;  /* 0x000000410800780c */ /* 0x000fe40003761670 */
[----:B------:R-:W-:Y:S02]  /*14a0*/  LEA.HI.X R19, R36, c[0x0][0x25c], R26, 0x2, P1 ;  /* 0x0000970024137a11 */ /* 0x000fe400008f141a */
[----:B------:R-:W-:-:S03]  /*14b0*/  ISETP.LT.OR P1, PT, R8, 0x21, P5 ;  /* 0x000000210800780c */ /* 0x000fc60002f21670 */
[----:B------:R4:W-:Y:S01]  /*14c0*/  STL.64 [R1+0x28], R18 ;  /* 0x0000281201007387 */ /* 0x0009e20000100a00 */
[----:B-1----:R-:W-:Y:S02]  /*14d0*/  SHF.R.S32.HI R4, RZ, 0x4, R6 ;  /* 0x00000004ff047819 */ /* 0x002fe40000011406 */
[----:B------:R-:W-:Y:S02]  /*14e0*/  SHF.R.S32.HI R5, RZ, 0x1f, R12 ;  /* 0x0000001fff057819 */ /* 0x000fe4000001140c */
[----:B------:R-:W-:Y:S02]  /*14f0*/  LEA.HI R0, R6, R4, RZ, 0x1 ;  /* 0x0000000406007211 */ /* 0x000fe400078f08ff */
[----:B------:R-:W-:Y:S02]  /*1500*/  LEA.HI R5, R5, R7, RZ, 0x2 ;  /* 0x0000000705057211 */ /* 0x000fe400078f10ff */
[----:B------:R-:W-:Y:S02]  /*1510*/  LOP3.LUT R0, R0, 0xfffffffe, RZ, 0xc0, !PT ;  /* 0xfffffffe00007812 */ /* 0x000fe400078ec0ff */
[----:B------:R-:W-:-:S02]  /*1520*/  LOP3.LUT R5, R5, 0xfffffffc, RZ, 0xc0, !PT ;  /* 0xfffffffc05057812 */ /* 0x000fc400078ec0ff */
[----:B---3--:R-:W-:Y:S01]  /*1530*/  IADD3 R2, P0, R2, UR4, RZ ;  /* 0x0000000402027c10 */ /* 0x008fe2000ff1e0ff */
[----:B------:R-:W-:Y:S01]  /*1540*/  IMAD.IADD R224, R4, 0x1, -R0 ;  /* 0x0000000104e07824 */ /* 0x000fe200078e0a00 */
[----:B------:R-:W-:Y:S01]  /*1550*/  LOP3.LUT R0, R6, 0xfffffff0, RZ, 0xc0, !PT ;  /* 0xfffffff006007812 */ /* 0x000fe200078ec0ff */
[----:B------:R-:W-:Y:S01]  /*1560*/  IMAD.IADD R13, R7, 0x1, -R5 ;  /* 0x00000001070d7824 */ /* 0x000fe200078e0a05 */
[----:B------:R-:W-:Y:S02]  /*1570*/  IADD3.X R3, R3, UR9, RZ, P0, !PT ;  /* 0x0000000903037c10 */ /* 0x000fe400087fe4ff */
[----:B------:R-:W-:Y:S01]  /*1580*/  IADD3 R4, P0, R2, UR4, RZ ;  /* 0x0000000402047c10 */ /* 0x000fe2000ff1e0ff */
[----:B------:R-:W-:Y:S01]  /*1590*/  IMAD.IADD R6, R22, 0x1, -R0 ;  /* 0x0000000116067824 */ /* 0x000fe200078e0a00 */
[----:B------:R-:W-:Y:S01]  /*15a0*/  ULDC.64 UR4, c[0x0][0x208] ;  /* 0x0000820000047ab9 */ /* 0x000fe20000000a00 */
[----:B------:R1:W-:Y:S01]  /*15b0*/  LDGSTS.E.BYPASS.LTC128B.128 [R14+0xa080], [R2.64], !P3 ;  /* 0x0a080000020e7fae */ /* 0x0003e2000d901d50 */
[----:B------:R-:W-:Y:S01]  /*15c0*/  IADD3.X R5, R3, UR9, RZ, P0, !PT ;  /* 0x0000000903057c10 */ /* 0x000fe200087fe4ff */
[----:B------:R-:W-:Y:S01]  /*15d0*/  USHF.L.U32 UR6, UR4, 0x6, URZ ;  /* 0x0000000604067899 */ /* 0x000fe2000800063f */
[C---:B------:R-:W-:Y:S01]  /*15e0*/  ISETP.LT.OR P0, PT, R8.reuse, 0x1, P5 ;  /* 0x000000010800780c */ /* 0x040fe20002f01670 */
[----:B------:R-:W-:Y:S01]  /*15f0*/  USHF.L.U64.HI UR10, UR4, UR10, UR5 ;  /* 0x0000000a040a7299 */ /* 0x000fe20008010205 */
[----:B------:R-:W-:Y:S01]  /*1600*/  SHF.R.S32.HI R0, RZ, 0x1f, R6 ;  /* 0x0000001fff007819 */ /* 0x000fe20000011406 */
[----:B------:R3:W-:Y:S01]  /*1610*/  LDGSTS.E.BYPASS.LTC128B.128 [R14+0xb080], [R4.64], !P2 ;  /* 0x0b080000040e7fae */ /* 0x0007e2000d101d50 */
[----:B------:R-:W-:-:S02]  /*1620*/  ISETP.LT.OR P3, PT, R8, 0x41, P5 ;  /* 0x000000410800780c */ /* 0x000fc40002f61670 */
[----:B------:R-:W-:-:S04]  /*1630*/  LEA.HI R7, R0, R6, RZ, 0x3 ;  /* 0x0000000600077211 */ /* 0x000fc800078f18ff */
[----:B------:R-:W-:-:S05]  /*1640*/  LOP3.LUT R0, R7, 0xfffffff8, RZ, 0xc0, !PT ;  /* 0xfffffff807007812 */ /* 0x000fca00078ec0ff */
[----:B------:R-:W-:Y:S01]  /*1650*/  IMAD.IADD R9, R6, 0x1, -R0 ;  /* 0x0000000106097824 */ /* 0x000fe200078e0a00 */
[----:B------:R-:W-:Y:S01]  /*1660*/  LEA.HI R0, R32, R22, RZ, 0x7 ;  /* 0x0000001620007211 */ /* 0x000fe200078f38ff */
[----:B------:R-:W-:-:S03]  /*1670*/  IMAD.SHL.U32 R6, R35, 0x40, RZ ;  /* 0x0000004023067824 */ /* 0x000fc600078e00ff */
[----:B------:R-:W-:Y:S01]  /*1680*/  SHF.R.S32.HI R225, RZ, 0x7, R0 ;  /* 0x00000007ffe17819 */ /* 0x000fe20000011400 */
[----:B-1----:R-:W-:-:S04]  /*1690*/  @!P4 IMAD.SHL.U32 R2, R22, 0x10, RZ ;  /* 0x000000101602c824 */ /* 0x002fc800078e00ff */
[----:B------:R-:W-:Y:S01]  /*16a0*/  IMAD.SHL.U32 R0, R225, 0x8, RZ ;  /* 0x00000008e1007824 */ /* 0x000fe200078e00ff */
[----:B------:R1:W-:Y:S01]  /*16b0*/  @!P4 LDGSTS.E.BYPASS.LTC128B.128 [R2+0x18080], [R18.64] ;  /* 0x180800001202cfae */ /* 0x0003e2000b901d50 */
[----:B---3--:R-:W-:-:S03]  /*16c0*/  IADD3 R4, P2, R40, UR6, RZ ;  /* 0x0000000628047c10 */ /* 0x008fc6000ff5e0ff */
[----:B------:R-:W-:Y:S01]  /*16d0*/  LOP3.LUT R15, R0, 0x8, RZ, 0xc0, !PT ;  /* 0x00000008000f7812 */ /* 0x000fe200078ec0ff */
[----:B------:R-:W0:Y:S01]  /*16e0*/  LDGDEPBAR ;  /* 0x00000000000079af */ /* 0x000e220000000000 */
[----:B------:R-:W-:Y:S01]  /*16f0*/  IADD3.X R5, R41, UR10, RZ, P2, !PT ;  /* 0x0000000a29057c10 */ /* 0x000fe200097fe4ff */
[----:B------:R-:W-:Y:S01]  /*1700*/  IMAD.SHL.U32 R0, R224, 0x10, RZ ;  /* 0x00000010e0007824 */ /* 0x000fe200078e00ff */
[----:B------:R-:W-:Y:S01]  /*1710*/  ISETP.LT.OR P2, PT, R8, 0x61, P5 ;  /* 0x000000610800780c */ /* 0x000fe20002f41670 */
[----:B------:R2:W-:Y:S01]  /*1720*/  LDGSTS.E.BYPASS.LTC128B.128 [R14+0x10080], [R40.64], !P0 ;  /* 0x10080000280e7fae */ /* 0x0005e2000c101d50 */
[----:B------:R-:W-:Y:S02]  /*1730*/  IMAD.IADD R8, R11, 0x1, R16 ;  /* 0x000000010b087824 */ /* 0x000fe400078e0210 */
[----:B------:R-:W-:Y:S01]  /*1740*/  LOP3.LUT R0, R15, 0x10, R0, 0xf8, !PT ;  /* 0x000000100f007812 */ /* 0x000fe200078ef800 */
[----:B------:R3:W-:Y:S01]  /*1750*/  LDGSTS.E.BYPASS.LTC128B.128 [R14+0x11080], [R4.64], !P1 ;  /* 0x11080000040e7fae */ /* 0x0007e2000c901d50 */
[----:B-1----:R-:W-:-:S02]  /*1760*/  IADD3 R2, P0, R4, UR6, RZ ;  /* 0x0000000604027c10 */ /* 0x002fc4000ff1e0ff */
[C---:B----4-:R-:W-:Y:S02]  /*1770*/  LEA R18, P1, R20.reuse, c[0x0][0x280], 0x2 ;  /* 0x0000a00014127a11 */ /* 0x050fe400078210ff */
[----:B------:R-:W-:Y:S02]  /*1780*/  IADD3.X R3, R5, UR10, RZ, P0, !PT ;  /* 0x0000000a05037c10 */ /* 0x000fe400087fe4ff */
[----:B------:R-:W-:-:S03]  /*1790*/  LEA.HI.X R19, R20, c[0x0][0x284], R21, 0x2, P1 ;  /* 0x0000a10014137a11 */ /* 0x000fc600008f1415 */
[----:B------:R1:W-:Y:S01]  /*17a0*/  LDGSTS.E.BYPASS.LTC128B.128 [R14+0x12080], [R2.64], !P3 ;  /* 0x12080000020e7fae */ /* 0x0003e2000d901d50 */
[----:B---3--:R-:W-:-:S03]  /*17b0*/  IADD3 R4, P0, R2, UR6, RZ ;  /* 0x0000000602047c10 */ /* 0x008fc6000ff1e0ff */
[----:B------:R-:W-:Y:S01]  /*17c0*/  STL.64 [R1+0x20], R18 ;  /* 0x0000201201007387 */ /* 0x000fe20000100a00 */
[----:B------:R-:W-:Y:S02]  /*17d0*/  IADD3.X R5, R3, UR10, RZ, P0, !PT ;  /* 0x0000000a03057c10 */ /* 0x000fe400087fe4ff */
[----:B------:R-:W-:-:S03]  /*17e0*/  PLOP3.LUT P0, PT, PT, PT, UP0, 0x80, 0x0 ;  /* 0x000000000000781c */ /* 0x000fc60003f0f008 */
[----:B------:R3:W-:Y:S01]  /*17f0*/  LDGSTS.E.BYPASS.LTC128B.128 [R14+0x13080], [R4.64], !P2 ;  /* 0x13080000040e7fae */ /* 0x0007e2000d101d50 */
[----:B-1----:R-:W-:Y:S02]  /*1800*/  @!P4 IMAD.SHL.U32 R2, R22, 0x10, RZ ;  /* 0x000000101602c824 */ /* 0x002fe400078e00ff */
[----:B------:R-:W-:-:S03]  /*1810*/  IMAD.SHL.U32 R3, R9, 0x40, RZ ;  /* 0x0000004009037824 */ /* 0x000fc600078e00ff */
[----:B------:R1:W-:Y:S02]  /*1820*/  @!P4 LDGSTS.E.BYPASS.LTC128B.128 [R2+0x18480], [R18.64] ;  /* 0x184800001202cfae */ /* 0x0003e4000b901d50 */
[----:B------:R-:W-:Y:S02]  /*1830*/  LOP3.LUT R3, R3, 0x1c0, RZ, 0xc0, !PT ;  /* 0x000001c003037812 */ /* 0x000fe400078ec0ff */
[----:B------:R-:W0:Y:S01]  /*1840*/  LDGDEPBAR ;  /* 0x00000000000079af */ /* 0x000e220000000000 */
[----:B---3--:R-:W-:-:S03]  /*1850*/  IADD3 R5, P1, R6, R10, RZ ;  /* 0x0000000a06057210 */ /* 0x008fc60007f3e0ff */
[----:B------:R-:W0:Y:S01]  /*1860*/  LDGDEPBAR ;  /* 0x00000000000079af */ /* 0x000e220000000000 */
[----:B------:R-:W-:-:S03]  /*1870*/  SHF.R.U32.HI R4, RZ, 0x3, R3 ;  /* 0x00000003ff047819 */ /* 0x000fc60000011603 */
[----:B------:R3:W-:Y:S01]  /*1880*/  STL [R1+0x3c], R5 ;  /* 0x00003c0501007387 */ /* 0x0007e20000100800 */
[----:B-1----:R-:W-:-:S05]  /*1890*/  IMAD.SHL.U32 R2, R224, 0x8, RZ ;  /* 0x00000008e0027824 */ /* 0x002fca00078e00ff */
[----:B------:R-:W-:Y:S02]  /*18a0*/  LOP3.LUT R2, R3, 0x8, R2, 0xf8, !PT ;  /* 0x0000000803027812 */ /* 0x000fe400078ef802 */
[----:B------:R-:W-:Y:S01]  /*18b0*/  LOP3.LUT R3, R4, R0, R3, 0x1e, !PT ;  /* 0x0000000004037212 */ /* 0x000fe200078e1e03 */
[----:B------:R-:W-:Y:S01]  /*18c0*/  IMAD.SHL.U32 R0, R13, 0x400, RZ ;  /* 0x000004000d007824 */ /* 0x000fe200078e00ff */
[----:B------:R-:W-:Y:S01]  /*18d0*/  LOP3.LUT R4, R2, R4, RZ, 0x3c, !PT ;  /* 0x0000000402047212 */ /* 0x000fe200078e3cff */
[----:B---3--:R-:W-:-:S05]  /*18e0*/  IMAD.SHL.U32 R5, R7, 0x40, RZ ;  /* 0x0000004007057824 */ /* 0x008fca00078e00ff */
[----:B------:R-:W-:Y:S02]  /*18f0*/  LOP3.LUT R2, R5, 0xfffffe00, RZ, 0xc0, !PT ;  /* 0xfffffe0005027812 */ /* 0x000fe400078ec0ff */
[----:B------:R-:W-:Y:S02]  /*1900*/  LEA.HI.X.SX32 R5, R6, R8, 0x1, P1 ;  /* 0x0000000806057211 */ /* 0x000fe400008f0eff */
[-C--:B------:R-:W-:Y:S02]  /*1910*/  IADD3 R232, R4, R2.reuse, R0 ;  /* 0x0000000204e87210 */ /* 0x080fe40007ffe000 */
[----:B------:R-:W-:Y:S01]  /*1920*/  LOP3.LUT R229, R3, R2, RZ, 0xfc, !PT ;  /* 0x0000000203e57212 */ /* 0x000fe200078efcff */
[----:B------:R2:W-:Y:S01]  /*1930*/  STL [R1+0x38], R5 ;  /* 0x0000380501007387 */ /* 0x0005e20000100800 */
[C---:B------:R-:W-:Y:S02]  /*1940*/  IADD3 R2, R14.reuse, 0x10080, RZ ;  /* 0x000100800e027810 */ /* 0x040fe40007ffe0ff */
[----:B------:R-:W-:-:S03]  /*1950*/  IADD3 R3, R14, 0x8080, RZ ;  /* 0x000080800e037810 */ /* 0x000fc60007ffe0ff */
[----:B------:R2:W-:Y:S04]  /*1960*/  STL [R1+0x30], R2 ;  /* 0x0000300201007387 */ /* 0x0005e80000100800 */
[----:B------:R2:W-:Y:S01]  /*1970*/  STL [R1+0x34], R3 ;  /* 0x0000340301007387 */ /* 0x0005e20000100800 */
[----:B------:R-:W-:Y:S05]  /*1980*/  @!P0 BRA `(.L_x_975) ;  /* 0x0000021000008947 */ /* 0x000fea0003800000 */
[----:B------:R-:W-:Y:S01]  /*1990*/  USHF.L.U32 UR8, UR4, 0x5, URZ ;  /* 0x0000000504087899 */ /* 0x000fe2000800063f */
[----:B--2---:R-:W-:Y:S01]  /*19a0*/  IMAD.U32 R2, RZ, RZ, UR14 ;  /* 0x0000000eff027e24 */ /* 0x004fe2000f8e00ff */
[----:B------:R-:W-:Y:S01]  /*19b0*/  ULDC UR5, c[0x0][0x20c] ;  /* 0x0000830000057ab9 */ /* 0x000fe20000000800 */
[----:B------:R-:W-:Y:S01]  /*19c0*/  BSSY B0, `(.L_x_975) ;  /* 0x000001d000007945 */ /* 0x000fe20003800000 */
[----:B------:R-:W-:Y:S02]  /*19d0*/  UMOV UR7, 0x5 ;  /* 0x0000000500077882 */ /* 0x000fe40000000000 */
[----:B------:R-:W-:Y:S01]  /*19e0*/  USHF.L.U64.HI UR5, UR4, UR7, UR5 ;  /* 0x0000000704057299 */ /* 0x000fe20008010205 */
[----:B------:R-:W-:Y:S01]  /*19f0*/  IADD3 R6, -R39, -0x80, R2 ;  /* 0xffffff8027067810 */ /* 0x000fe20007ffe102 */
[----:B------:R-:W-:-:S02]  /*1a00*/  USHF.L.U32 UR4, UR8, 0x1, URZ ;  /* 0x0000000108047899 */ /* 0x000fc4000800063f */
[----:B------:R-:W-:Y:S01]  /*1a10*/  USHF.L.U64.HI UR5, UR8, 0x1, UR5 ;  /* 0x0000000108057899 */ /* 0x000fe20008010205 */
[C---:B------:R-:W-:Y:S02]  /*1a20*/  ISETP.LT.OR P1, PT, R6.reuse, 0x1, P5 ;  /* 0x000000010600780c */ /* 0x040fe40002f21670 */
[----:B------:R-:W-:Y:S01]  /*1a30*/  ISETP.LT.OR P3, PT, R6, 0x21, P5 ;  /* 0x000000210600780c */ /* 0x000fe20002f61670 */
[----:B------:R-:W-:Y:S02]  /*1a40*/  IMAD.U32 R3, RZ, RZ, UR4 ;  /* 0x00000004ff037e24 */ /* 0x000fe4000f8e00ff */
[----:B------:R-:W-:-:S03]  /*1a50*/  IMAD.U32 R4, RZ, RZ, UR5 ;  /* 0x00000005ff047e24 */ /* 0x000fc6000f8e00ff */
        /* <DEDUP_REMOVED lines=17> */
[----:B--2---:R-:W-:-:S05]  /*1b70*/  SHF.L.U32 R2, R22, 0x4, RZ ;  /* 0x0000000416027819 */ /* 0x004fca00000006ff */
[----:B------:R1:W-:Y:S02]  /*1b80*/  LDGSTS.E.BYPASS.LTC128B.128 [R2+0x18680], [R18.64+0x200] ;  /* 0x1868020012027fae */ /* 0x0003e4000b901d50 */
.L_x_976:
[----:B------:R-:W-:Y:S05]  /*1b90*/  BSYNC B0 ;  /* 0x0000000000007941 */ /* 0x000fea0003800000 */
.L_x_975:
[----:B-12---:R-:W-:Y:S01]  /*1ba0*/  LEA.HI R2, R32, R22, RZ, 0x2 ;  /* 0x0000001620027211 */ /* 0x006fe200078f10ff */
[----:B------:R-:W-:Y:S01]  /*1bb0*/  IMAD.SHL.U32 R8, R13, 0x10, RZ ;  /* 0x000000100d087824 */ /* 0x000fe200078e00ff */
[----:B------:R-:W-:Y:S01]  /*1bc0*/  LOP3.LUT R4, R12, 0xffffffe0, RZ, 0xc0, !PT ;  /* 0xffffffe00c047812 */ /* 0x000fe200078ec0ff */
[----:B------:R-:W-:Y:S01]  /*1bd0*/  IMAD.MOV.U32 R230, RZ, RZ, 0x20 ;  /* 0x00000020ffe67424 */ /* 0x000fe200078e00ff */
[----:B------:R-:W-:Y:S01]  /*1be0*/  LOP3.LUT R3, R2, 0x3ffffffc, RZ, 0xc0, !PT ;  /* 0x3ffffffc02037812 */ /* 0x000fe200078ec0ff */
[----:B------:R-:W-:Y:S01]  /*1bf0*/  IMAD.MOV.U32 R239, RZ, RZ, 0x40 ;  /* 0x00000040ffef7424 */ /* 0x000fe200078e00ff */
[----:B------:R-:W-:Y:S01]  /*1c00*/  SHF.R.S32.HI R6, RZ, 0x2, R2 ;  /* 0x00000002ff067819 */ /* 0x000fe20000011402 */
[----:B------:R-:W-:Y:S01]  /*1c10*/  IMAD.IADD R11, R22, 0x1, -R4 ;  /* 0x00000001160b7824 */ /* 0x000fe200078e0a04 */
[----:B------:R-:W-:Y:S01]  /*1c20*/  SHF.R.S32.HI R5, RZ, 0x1f, R2 ;  /* 0x0000001fff057819 */ /* 0x000fe20000011402 */
[----:B------:R-:W-:Y:S01]  /*1c30*/  IMAD.SHL.U32 R4, R38, 0x40, RZ ;  /* 0x0000004026047824 */ /* 0x000fe200078e00ff */
[C---:B------:R-:W-:Y:S01]  /*1c40*/  LOP3.LUT P3, RZ, R9.reuse, 0x2, RZ, 0xc0, !PT ;  /* 0x0000000209ff7812 */ /* 0x040fe2000786c0ff */
[----:B------:R-:W-:Y:S01]  /*1c50*/  IMAD.IADD R22, R22, 0x1, -R3 ;  /* 0x0000000116167824 */ /* 0x000fe200078e0a03 */
[----:B------:R-:W-:Y:S01]  /*1c60*/  LOP3.LUT P0, RZ, R9, 0x4, RZ, 0xc0, !PT ;  /* 0x0000000409ff7812 */ /* 0x000fe2000780c0ff */
[----:B------:R-:W-:Y:S01]  /*1c70*/  IMAD.SHL.U32 R3, R39, 0x8, RZ ;  /* 0x0000000827037824 */ /* 0x000fe200078e00ff */
[----:B------:R-:W-:Y:S01]  /*1c80*/  LOP3.LUT R10, R4, 0x1c0, RZ, 0xc0, !PT ;  /* 0x000001c0040a7812 */ /* 0x000fe200078ec0ff */
[----:B------:R-:W-:Y:S01]  /*1c90*/  IMAD R22, R22, 0x2, R0 ;  /* 0x0000000216167824 */ /* 0x000fe200078e0200 */
[----:B------:R-:W-:Y:S01]  /*1ca0*/  LEA.HI R7, R225, R225, RZ, 0x1 ;  /* 0x000000e1e1077211 */ /* 0x000fe200078f08ff */
[----:B------:R-:W0:Y:S01]  /*1cb0*/  LDGDEPBAR ;  /* 0x00000000000079af */ /* 0x000e220000000000 */
[----:B------:R-:W-:Y:S01]  /*1cc0*/  LOP3.LUT R3, R3, 0x8, RZ, 0xc0, !PT ;  /* 0x0000000803037812 */ /* 0x000fe200078ec0ff */
[----:B------:R-:W-:Y:S01]  /*1cd0*/  UIADD3 UR5, UR14, 0x7f, URZ ;  /* 0x0000007f0e057890 */ /* 0x000fe2000fffe03f */
[----:B------:R-:W-:Y:S01]  /*1ce0*/  SHF.R.U32.HI R9, RZ, 0x3, R10 ;  /* 0x00000003ff097819 */ /* 0x000fe2000001160a */
[----:B------:R-:W-:Y:S01]  /*1cf0*/  IMAD.MOV.U32 R231, RZ, RZ, 0x20 ;  /* 0x00000020ffe77424 */ /* 0x000fe200078e00ff */
[----:B------:R-:W-:Y:S01]  /*1d00*/  LOP3.LUT R4, R10, 0x30, R8, 0xf8, !PT ;  /* 0x000000300a047812 */ /* 0x000fe200078ef808 */
[----:B------:R-:W-:Y:S01]  /*1d10*/  USHF.R.S32.HI UR4, URZ, 0x1f, UR5 ;  /* 0x0000001f3f047899 */ /* 0x000fe20008011405 */
[----:B------:R-:W-:Y:S01]  /*1d20*/  LEA.HI R5, R5, R6, RZ, 0x3 ;  /* 0x0000000605057211 */ /* 0x000fe200078f18ff */
[----:B------:R-:W-:Y:S01]  /*1d30*/  CS2R R190, SRZ ;  /* 0x0000000000be7805 */ /* 0x000fe2000001ff00 */
[----:B------:R-:W-:Y:S01]  /*1d40*/  LOP3.LUT R2, R7, 0xfffffffe, RZ, 0xc0, !PT ;  /* 0xfffffffe07027812 */ /* 0x000fe200078ec0ff */
[----:B------:R-:W-:Y:S01]  /*1d50*/  ULEA.HI UR4, UR4, UR5, URZ, 0x7 ;  /* 0x0000000504047291 */ /* 0x000fe2000f8f383f */
[C---:B------:R-:W-:Y:S01]  /*1d60*/  LOP3.LUT R7, R9.reuse, R3, R10, 0x1e, !PT ;  /* 0x0000000309077212 */ /* 0x040fe200078e1e0a */
[----:B------:R-:W-:Y:S01]  /*1d70*/  CS2R R188, SRZ ;  /* 0x0000000000bc7805 */ /* 0x000fe2000001ff00 */
[----:B------:R-:W-:Y:S01]  /*1d80*/  LOP3.LUT R4, R9, R4, R3, 0x1e, !PT ;  /* 0x0000000409047212 */ /* 0x000fe200078e1e03 */
[----:B------:R-:W-:Y:S01]  /*1d90*/  IMAD.IADD R2, R225, 0x1, -R2 ;  /* 0x00000001e1027824 */ /* 0x000fe200078e0a02 */
[----:B------:R-:W-:Y:S01]  /*1da0*/  LOP3.LUT R3, R5, 0xfffffff8, RZ, 0xc0, !PT ;  /* 0xfffffff805037812 */ /* 0x000fe200078ec0ff */
[----:B------:R-:W-:Y:S01]  /*1db0*/  IMAD R225, R224, 0x2, R225 ;  /* 0x00000002e0e17824 */ /* 0x000fe200078e02e1 */
[----:B------:R-:W-:Y:S01]  /*1dc0*/  SHF.R.S32.HI R0, RZ, 0x1f, R11 ;  /* 0x0000001fff007819 */ /* 0x000fe2000001140b */
[----:B------:R-:W-:Y:S01]  /*1dd0*/  IMAD R236, R2, -0x8, R236 ;  /* 0xfffffff802ec7824 */ /* 0x000fe200078e02ec */
[----:B------:R-:W-:Y:S01]  /*1de0*/  R2P PR, R38, 0x6 ;  /* 0x0000000626007804 */ /* 0x000fe20000000000 */
[----:B------:R-:W-:Y:S01]  /*1df0*/  IMAD.IADD R6, R6, 0x1, -R3 ;  /* 0x0000000106067824 */ /* 0x000fe200078e0a03 */
[----:B------:R-:W-:Y:S01]  /*1e00*/  LEA.HI R0, R0, R11, RZ, 0x2 ;  /* 0x0000000b00007211 */ /* 0x000fe200078f10ff */
[----:B------:R-:W-:Y:S01]  /*1e10*/  IMAD R224, R224, 0x200, R4 ;  /* 0x00000200e0e07824 */ /* 0x000fe200078e0204 */
[----:B------:R-:W-:Y:S01]  /*1e20*/  SEL R196, R239, 0xffffffc0, !P0 ;  /* 0xffffffc0efc47807 */ /* 0x000fe20004000000 */
[----:B------:R-:W-:Y:S01]  /*1e30*/  IMAD.SHL.U32 R2, R6, 0x40, RZ ;  /* 0x0000004006027824 */ /* 0x000fe200078e00ff */
[C---:B------:R-:W-:Y:S01]  /*1e40*/  LEA.HI.SX32 R4, R0.reuse, R8, 0x1e ;  /* 0x0000000800047211 */ /* 0x040fe200078ff2ff */
[----:B------:R-:W-:Y:S01]  /*1e50*/  IMAD.U32 R225, R225, 0x200, R7 ;  /* 0x00000200e1e17824 */ /* 0x000fe200078e0007 */
[----:B------:R-:W-:Y:S01]  /*1e60*/  LOP3.LUT R3, R0, 0xfffffffc, RZ, 0xc0, !PT ;  /* 0xfffffffc00037812 */ /* 0x000fe200078ec0ff */
[----:B------:R-:W-:Y:S01]  /*1e70*/  CS2R R194, SRZ ;  /* 0x0000000000c27805 */ /* 0x000fe2000001ff00 */
[----:B------:R-:W-:Y:S01]  /*1e80*/  LOP3.LUT R0, R2, 0x1c0, RZ, 0xc0, !PT ;  /* 0x000001c002007812 */ /* 0x000fe200078ec0ff */
[----:B------:R1:W-:Y:S01]  /*1e90*/  STL [R1+0x4], R4 ;  /* 0x0000040401007387 */ /* 0x0003e20000100800 */
[----:B------:R-:W-:Y:S01]  /*1ea0*/  SEL R227, R230, 0xffffffe0, !P1 ;  /* 0xffffffe0e6e37807 */ /* 0x000fe20004800000 */
[----:B------:R-:W-:Y:S01]  /*1eb0*/  IMAD.SHL.U32 R225, R225, 0x2, RZ ;  /* 0x00000002e1e17824 */ /* 0x000fe200078e00ff */
[----:B------:R-:W-:Y:S01]  /*1ec0*/  SHF.R.U32.HI R2, RZ, 0x3, R0 ;  /* 0x00000003ff027819 */ /* 0x000fe20000011600 */
[----:B------:R-:W-:Y:S01]  /*1ed0*/  IMAD.IADD R3, R11, 0x1, -R3 ;  /* 0x000000010b037824 */ /* 0x000fe200078e0a03 */
[----:B------:R-:W-:Y:S01]  /*1ee0*/  SEL R226, R239, 0xffffffc0, !P2 ;  /* 0xffffffc0efe27807 */ /* 0x000fe20005000000 */
[----:B------:R-:W-:Y:S01]  /*1ef0*/  IMAD.IADD R228, R225, 0x1, R227 ;  /* 0x00000001e1e47824 */ /* 0x000fe200078e02e3 */
[----:B------:R-:W-:Y:S01]  /*1f00*/  LOP3.LUT R0, R2, R0, R15, 0x1e, !PT ;  /* 0x0000000002007212 */ /* 0x000fe200078e1e0f */
[----:B------:R-:W-:Y:S01]  /*1f10*/  IMAD R236, R3, -0x2, R236 ;  /* 0xfffffffe03ec7824 */ /* 0x000fe200078e02ec */
[----:B------:R-:W-:Y:S01]  /*1f20*/  R2P PR, R6, 0x6 ;  /* 0x0000000606007804 */ /* 0x000fe20000000000 */
[----:B------:R-:W-:Y:S01]  /*1f30*/  IMAD.IADD R226, R225, 0x1, R226 ;  /* 0x00000001e1e27824 */ /* 0x000fe200078e02e2 */
[----:B------:R-:W-:Y:S01]  /*1f40*/  CS2R R192, SRZ ;  /* 0x0000000000c07805 */ /* 0x000fe2000001ff00 */
[----:B------:R-:W-:Y:S01]  /*1f50*/  IMAD.IADD R0, R0, 0x1, R22 ;  /* 0x0000000100007824 */ /* 0x000fe200078e0216 */
[----:B------:R-:W-:Y:S01]  /*1f60*/  CS2R R186, SRZ ;  /* 0x0000000000ba7805 */ /* 0x000fe2000001ff00 */
[----:B------:R-:W-:Y:S01]  /*1f70*/  SEL R239, R239, 0xffffffc0, !P2 ;  /* 0xffffffc0efef7807 */ /* 0x000fe20005000000 */
[----:B------:R-:W-:Y:S01]  /*1f80*/  CS2R R184, SRZ ;  /* 0x0000000000b87805 */ /* 0x000fe2000001ff00 */
[----:B------:R-:W-:Y:S01]  /*1f90*/  CS2R R182, SRZ ;  /* 0x0000000000b67805 */ /* 0x000fe2000001ff00 */
[----:B------:R-:W-:Y:S01]  /*1fa0*/  LEA R237, R0, 0x18880, 0x1 ;  /* 0x0001888000ed7811 */ /* 0x000fe200078e08ff */
[----:B------:R-:W-:Y:S01]  /*1fb0*/  CS2R R180, SRZ ;  /* 0x0000000000b47805 */ /* 0x000fe2000001ff00 */
[----:B------:R-:W-:Y:S01]  /*1fc0*/  CS2R R174, SRZ ;  /* 0x0000000000ae7805 */ /* 0x000fe2000001ff00 */
[----:B------:R-:W-:Y:S01]  /*1fd0*/  CS2R R172, SRZ ;  /* 0x0000000000ac7805 */ /* 0x000fe2000001ff00 */
[C---:B------:R-:W-:Y:S01]  /*1fe0*/  IADD3 R238, R237.reuse, 0x20, RZ ;  /* 0x00000020edee7810 */ /* 0x040fe20007ffe0ff */
[C---:B------:R-:W-:Y:S01]  /*1ff0*/  IMAD.IADD R240, R237.reuse, 0x1, R239 ;  /* 0x00000001edf07824 */ /* 0x040fe200078e02ef */
[----:B------:R-:W-:Y:S01]  /*2000*/  @P1 IADD3 R238, R237, -0x20, RZ ;  /* 0xffffffe0edee1810 */ /* 0x000fe20007ffe0ff */
        /* <DEDUP_REMOVED lines=26> */
[----:B------:R-:W-:Y:S01]  /*21b0*/  UMOV UR13, URZ ;  /* 0x0000003f000d7c82 */ /* 0x000fe20008000000 */
[----:B------:R-:W-:Y:S01]  /*21c0*/  IMAD.IADD R239, R239, 0x1, R238 ;  /* 0x00000001efef7824 */ /* 0x000fe200078e02ee */
[----:B------:R-:W-:-:S02]  /*21d0*/  UMOV UR12, 0x1 ;  /* 0x00000001000c7882 */ /* 0x000fc40000000000 */
[----:B------:R-:W-:Y:S02]  /*21e0*/  UMOV UR11, URZ ;  /* 0x0000003f000b7c82 */ /* 0x000fe40008000000 */
[----:B------:R-:W-:Y:S02]  /*21f0*/  USHF.R.S32.HI UR8, URZ, 0x7, UR4 ;  /* 0x000000073f087899 */ /* 0x000fe40008011404 */
[----:B-1----:R-:W-:Y:S02]  /*2200*/  UMOV UR5, URZ ;  /* 0x0000003f00057c82 */ /* 0x002fe40008000000 */
.L_x_979:
        /* <DEDUP_REMOVED lines=85> */
[----:B------:R-:W1:Y:S01]  /*2760*/  LDS R235, [R235+0x181a0] ;  /* 0x0181a000ebeb7984 */ /* 0x000e620000000800 */
        /* <DEDUP_REMOVED lines=36> */
[----:B-12-4-:R-:W2:Y:S01]  /*29b0*/  LDL R243, [R1] ;  /* 0x0000000001f37983 */ /* 0x016ea20000100800 */
[----:B------:R-:W-:Y:S01]  /*29c0*/  ULDC.64 UR6, c[0x0][0x178] ;  /* 0x00005e0000067ab9 */ /* 0x000fe20000000a00 */
[----:B------:R-:W-:Y:S01]  /*29d0*/  IMAD.U32 R72, RZ, RZ, UR12 ;  /* 0x0000000cff487e24 */ /* 0x000fe2000f8e00ff */
[----:B------:R-:W-:Y:S01]  /*29e0*/  UIMAD UR15, UR18, -0x80, UR14 ;  /* 0xffffff80120f78a4 */ /* 0x000fe2000f8e020e */
[----:B------:R-:W3:Y:S01]  /*29f0*/  LDL.64 R244, [R1+0x10] ;  /* 0x0000100001f47983 */ /* 0x000ee20000100a00 */
[----:B------:R-:W-:Y:S01]  /*2a00*/  UIMAD.WIDE.U32 UR20, UR18, UR6, URZ ;  /* 0x00000006121472a5 */ /* 0x000fe2000f8e003f */
[----:B------:R-:W-:Y:S01]  /*2a10*/  IMAD.U32 R74, RZ, RZ, UR13 ;  /* 0x0000000dff4a7e24 */ /* 0x000fe2000f8e00ff */
[----:B------:R-:W-:Y:S01]  /*2a20*/  USHF.R.S32.HI UR4, URZ, 0x1f, UR18 ;  /* 0x0000001f3f047899 */ /* 0x000fe20008011412 */
[----:B------:R-:W4:Y:S03]  /*2a30*/  LDL R242, [R1+0x34] ;  /* 0x0000340001f27983 */ /* 0x000f260000100800 */
[----:B------:R-:W-:Y:S01]  /*2a40*/  IMAD.U32 R70, RZ, RZ, UR20 ;  /* 0x00000014ff467e24 */ /* 0x000fe2000f8e00ff */
[----:B------:R-:W5:Y:S01]  /*2a50*/  LDL.64 R122, [R1+0x18] ;  /* 0x00001800017a7983 */ /* 0x000f620000100a00 */
[----:B------:R-:W-:Y:S01]  /*2a60*/  @!P4 LEA R74, R74, 0x80, 0x7 ;  /* 0x000000804a4ac811 */ /* 0x000fe200078e38ff */
[----:B------:R-:W-:Y:S01]  /*2a70*/  UIMAD UR4, UR4, UR6, URZ ;  /* 0x00000006040472a4 */ /* 0x000fe2000f8e023f */
[----:B------:R-:W-:Y:S01]  /*2a80*/  IMAD.U32 R69, RZ, RZ, UR20 ;  /* 0x00000014ff457e24 */ /* 0x000fe2000f8e00ff */
[----:B------:R-:W5:Y:S01]  /*2a90*/  LDL.64 R120, [R1+0x28] ;  /* 0x0000280001787983 */ /* 0x000f620000100a00 */
[----:B------:R-:W-:Y:S02]  /*2aa0*/  USHF.L.U32 UR6, UR6, 0x6, URZ ;  /* 0x0000000606067899 */ /* 0x000fe4000800063f */
[----:B------:R-:W-:Y:S04]  /*2ab0*/  UIMAD UR4, UR18, UR7, UR4 ;  /* 0x00000007120472a4 */ /* 0x000fe8000f8e0204 */
[----:B------:R-:W-:Y:S06]  /*2ac0*/  UIADD3 UR4, UR21, UR4, URZ ;  /* 0x0000000415047290 */ /* 0x000fec000fffe03f */
[----:B------:R-:W-:Y:S01]  /*2ad0*/  IMAD.U32 R68, RZ, RZ, UR4 ;  /* 0x00000004ff447e24 */ /* 0x000fe2000f8e00ff */
[----:B--2---:R-:W-:Y:S04]  /*2ae0*/  IADD3 R73, -R243, UR15, RZ ;  /* 0x0000000ff3497c10 */ /* 0x004fe8000fffe1ff */
[C---:B------:R-:W-:Y:S02]  /*2af0*/  ISETP.LT.OR P3, PT, R73.reuse, 0x1, P6 ;  /* 0x000000014900780c */ /* 0x040fe40003761670 */
[----:B---3--:R-:W-:Y:S02]  /*2b00*/  LEA R70, P2, R70, R244, 0x8 ;  /* 0x000000f446467211 */ /* 0x008fe400078440ff */
[----:B------:R-:W-:Y:S01]  /*2b10*/  ISETP.LT.OR P1, PT, R73, 0x21, P6 ;  /* 0x000000214900780c */ /* 0x000fe20003721670 */
[----:B----4-:R-:W-:Y:S01]  /*2b20*/  IMAD R72, R72, 0x4000, R242 ;  /* 0x0000400048487824 */ /* 0x010fe200078e02f2 */
[----:B------:R-:W-:Y:S02]  /*2b30*/  LEA.HI.X R71, R69, R245, R68, 0x8, P2 ;  /* 0x000000f545477211 */ /* 0x000fe400010f4444 */
[----:B------:R-:W-:Y:S04]  /*2b40*/  IADD3 R68, P2, R70, UR6, RZ ;  /* 0x0000000646447c10 */ /* 0x000fe8000ff5e0ff */
[----:B------:R-:W-:Y:S01]  /*2b50*/  IADD3.X R69, R71, UR9, RZ, P2, !PT ;  /* 0x0000000947457c10 */ /* 0x000fe200097fe4ff */
[----:B------:R-:W-:Y:S01]  /*2b60*/  @!PT LDS RZ, [RZ] ;  /* 0x00000000fffff984 */ /* 0x000fe20000000800 */
[----:B------:R-:W-:Y:S01]  /*2b70*/  @!PT LDS RZ, [RZ] ;  /* 0x00000000fffff984 */ /* 0x000fe20000000800 */
[----:B------:R-:W-:Y:S01]  /*2b80*/  @!PT LDS RZ, [RZ] ;  /* 0x00000000fffff984 */ /* 0x000fe20000000800 */
[----:B------:R1:W-:Y:S01]  /*2b90*/  LDGSTS.E.BYPASS.LTC128B.128 [R72], [R70.64], !P3 ;  /* 0x0000000046487fae */ /* 0x0003e2000d901d50 */
[C---:B------:R-:W-:Y:S01]  /*2ba0*/  ISETP.LT.OR P3, PT, R73.reuse, 0x41, P6 ;  /* 0x000000414900780c */ /* 0x040fe20003761670 */
[----:B-----5:R-:W-:Y:S01]  /*2bb0*/  @!P4 IMAD.WIDE R74, R74, 0x4, R120 ;  /* 0x000000044a4ac825 */ /* 0x020fe200078e0278 */
[----:B------:R-:W-:Y:S01]  /*2bc0*/  ISETP.LT.OR P2, PT, R73, 0x61, P6 ;  /* 0x000000614900780c */ /* 0x000fe20003741670 */
[----:B------:R2:W-:Y:S02]  /*2bd0*/  LDGSTS.E.BYPASS.LTC128B.128 [R72+0x1000], [R68.64], !P1 ;  /* 0x0100000044487fae */ /* 0x0005e4000c901d50 */
[----:B-1----:R-:W-:Y:S01]  /*2be0*/  IMAD.U32 R70, RZ, RZ, UR12 ;  /* 0x0000000cff467e24 */ /* 0x002fe2000f8e00ff */
[----:B--2---:R-:W-:Y:S03]  /*2bf0*/  IADD3 R68, P1, R68, UR6, RZ ;  /* 0x0000000644447c10 */ /* 0x004fe6000ff3e0ff */
[----:B------:R-:W-:Y:S01]  /*2c00*/  @!P4 IMAD R73, R70, 0x80, R122 ;  /* 0x000000804649c824 */ /* 0x000fe200078e027a */
[----:B------:R-:W-:Y:S03]  /*2c10*/  IADD3.X R69, R69, UR9, RZ, P1, !PT ;  /* 0x0000000945457c10 */ /* 0x000fe60008ffe4ff */
[----:B------:R-:W-:Y:S01]  /*2c20*/  @!P4 IMAD.SHL.U32 R73, R73, 0x4, RZ ;  /* 0x000000044949c824 */ /* 0x000fe200078e00ff */
[----:B------:R-:W-:Y:S01]  /*2c30*/  IADD3 R70, P1, R68, UR6, RZ ;  /* 0x0000000644467c10 */ /* 0x000fe2000ff3e0ff */
[----:B------:R1:W-:Y:S03]  /*2c40*/  LDGSTS.E.BYPASS.LTC128B.128 [R72+0x2000], [R68.64], !P3 ;  /* 0x0200000044487fae */ /* 0x0003e6000d901d50 */
[----:B------:R-:W-:Y:S05]  /*2c50*/  IADD3.X R71, R69, UR9, RZ, P1, !PT ;  /* 0x0000000945477c10 */ /* 0x000fea0008ffe4ff */
[----:B------:R1:W-:Y:S04]  /*2c60*/  LDGSTS.E.BYPASS.LTC128B.128 [R72+0x3000], [R70.64], !P2 ;  /* 0x0300000046487fae */ /* 0x0003e8000d101d50 */
[----:B------:R1:W-:Y:S02]  /*2c70*/  @!P4 LDGSTS.E.BYPASS.LTC128B.128 [R73+0x18080], [R74.64] ;  /* 0x180800004a49cfae */ /* 0x0003e4000b901d50 */
.L_x_977:
[-C--:B-12-4-:R-:W-:Y:S01]  /*2c80*/  HMMA.16816.F32.BF16 R68, R128, R80.reuse, RZ ;  /* 0x000000508044723c */ /* 0x096fe200000418ff */
        /* <DEDUP_REMOVED lines=16> */
[--C-:B------:R-:W-:Y:S04]  /*2d90*/  FFMA.FTZ R4, R4, c[0x0][0x29c], -R3.reuse ;  /* 0x0000a70004047a23 */ /* 0x100fe80000010803 */
[-C--:B------:R-:W-:Y:S08]  /*2da0*/  HMMA.16816.F32.BF16 R84, R128, R96.reuse, RZ ;  /* 0x000000608054723c */ /* 0x080ff000000418ff */
        /* <DEDUP_REMOVED lines=8> */
[C---:B------:R-:W-:Y:S07]  /*2e30*/  HMMA.16816.F32.BF16 R120, R124.reuse, R196, RZ ;  /* 0x000000c47c78723c */ /* 0x040fee00000418ff */
[----:B------:R-:W-:Y:S01]  /*2e40*/  FSEL R196, R6, -INF , P3 ;  /* 0xff80000006c47808 */ /* 0x000fe20001800000 */
[-C--:B------:R-:W-:Y:S01]  /*2e50*/  HMMA.16816.F32.BF16 R124, R124, R198.reuse, RZ ;  /* 0x000000c67c7c723c */ /* 0x080fe200000418ff */
[C---:B------:R-:W-:Y:S07]  /*2e60*/  ISETP.GT.AND P3, PT, R236.reuse, 0x20, PT ;  /* 0x00000020ec00780c */ /* 0x040fee0003f64270 */
[----:B------:R-:W-:Y:S07]  /*2e70*/  HMMA.16816.F32.BF16 R128, R128, R198, RZ ;  /* 0x000000c68080723c */ /* 0x000fee00000418ff */
[----:B------:R-:W-:Y:S01]  /*2e80*/  FSEL R198, R7, -INF , P1 ;  /* 0xff80000007c67808 */ /* 0x000fe20000800000 */
[-C--:B------:R-:W-:Y:S05]  /*2e90*/  HMMA.16816.F32.BF16 R68, R200, R204.reuse, R68 ;  /* 0x000000ccc844723c */ /* 0x080fea0000041844 */
[----:B------:R-:W-:Y:S03]  /*2ea0*/  MOV R199, R241 ;  /* 0x000000f100c77202 */ /* 0x000fe60000000f00 */
[C---:B------:R-:W-:Y:S01]  /*2eb0*/  HMMA.16816.F32.BF16 R72, R208.reuse, R204, R72 ;  /* 0x000000ccd048723c */ /* 0x040fe20000041848 */
[----:B------:R1:W-:Y:S07]  /*2ec0*/  MUFU.EX2 R205, R4 ;  /* 0x0000000400cd7308 */ /* 0x0003ee0000000800 */
[-C--:B------:R-:W-:Y:S08]  /*2ed0*/  HMMA.16816.F32.BF16 R76, R208, R206.reuse, R76 ;  /* 0x000000ced04c723c */ /* 0x080ff0000004184c */
[C---:B------:R-:W-:Y:S08]  /*2ee0*/  HMMA.16816.F32.BF16 R80, R200.reuse, R206, R80 ;  /* 0x000000cec850723c */ /* 0x040ff00000041850 */
[-C--:B------:R-:W-:Y:S04]  /*2ef0*/  HMMA.16816.F32.BF16 R84, R200, R212.reuse, R84 ;  /* 0x000000d4c854723c */ /* 0x080fe80000041854 */
[----:B-1----:R-:W-:Y:S02]  /*2f00*/  FSEL R4, R5, -INF , P1 ;  /* 0xff80000005047808 */ /* 0x002fe40000800000 */
[----:B------:R-:W-:Y:S02]  /*2f10*/  ISETP.GT.AND P1, PT, R236, 0x11, PT ;  /* 0x00000011ec00780c */ /* 0x000fe40003f24270 */
[C---:B------:R-:W-:Y:S04]  /*2f20*/  HMMA.16816.F32.BF16 R88, R208.reuse, R212, R88 ;  /* 0x000000d4d058723c */ /* 0x040fe80000041858 */
[--C-:B------:R-:W-:Y:S01]  /*2f30*/  FFMA.FTZ R4, R4, c[0x0][0x29c], -R3.reuse ;  /* 0x0000a70004047a23 */ /* 0x100fe20000010803 */
[----:B------:R-:W-:Y:S02]  /*2f40*/  FSEL R244, R13, -INF , P1 ;  /* 0xff8000000df47808 */ /* 0x000fe40000800000 */
[----:B------:R-:W-:Y:S01]  /*2f50*/  FSEL R197, R19, -INF , P1 ;  /* 0xff80000013c57808 */ /* 0x000fe20000800000 */
[-C--:B------:R-:W-:Y:S01]  /*2f60*/  HMMA.16816.F32.BF16 R92, R208, R214.reuse, R92 ;  /* 0x000000d6d05c723c */ /* 0x080fe2000004185c */
[----:B------:R1:W-:Y:S03]  /*2f70*/  MUFU.EX2 R204, R4 ;  /* 0x0000000400cc7308 */ /* 0x0003e60000000800 */
[----:B------:R-:W-:Y:S02]  /*2f80*/  FSEL R5, R26, -INF , P3 ;  /* 0xff8000001a057808 */ /* 0x000fe40001800000 */
[----:B------:R-:W-:Y:S02]  /*2f90*/  MOV R26, R11 ;  /* 0x0000000b001a7202 */ /* 0x000fe40000000f00 */
[C---:B------:R-:W-:Y:S08]  /*2fa0*/  HMMA.16816.F32.BF16 R96, R200.reuse, R214, R96 ;  /* 0x000000d6c860723c */ /* 0x040ff00000041860 */
[-C--:B------:R-:W-:Y:S08]  /*2fb0*/  HMMA.16816.F32.BF16 R100, R200, R216.reuse, R100 ;  /* 0x000000d8c864723c */ /* 0x080ff00000041864 */
[C---:B------:R-:W-:Y:S04]  /*2fc0*/  HMMA.16816.F32.BF16 R104, R208.reuse, R216, R104 ;  /* 0x000000d8d068723c */ /* 0x040fe80000041868 */
[----:B-1----:R-:W-:Y:S02]  /*2fd0*/  FSEL R4, R16, -INF , P2 ;  /* 0xff80000010047808 */ /* 0x002fe40001000000 */
[----:B------:R-:W-:Y:S02]  /*2fe0*/  FSEL R16, R14, -INF , P2 ;  /* 0xff8000000e107808 */ /* 0x000fe40001000000 */
[-C--:B------:R-:W-:Y:S04]  /*2ff0*/  HMMA.16816.F32.BF16 R108, R208, R218.reuse, R108 ;  /* 0x000000dad06c723c */ /* 0x080fe8000004186c */
[--C-:B------:R-:W-:Y:S04]  /*3000*/  FFMA.FTZ R4, R4, c[0x0][0x29c], -R3.reuse ;  /* 0x0000a70004047a23 */ /* 0x100fe80000010803 */
[C---:B------:R-:W-:Y:S01]  /*3010*/  HMMA.16816.F32.BF16 R112, R200.reuse, R218, R112 ;  /* 0x000000dac870723c */ /* 0x040fe20000041870 */
[----:B------:R1:W-:Y:S07]  /*3020*/  MUFU.EX2 R247, R4 ;  /* 0x0000000400f77308 */ /* 0x0003ee0000000800 */
[-C--:B------:R-:W-:Y:S08]  /*3030*/  HMMA.16816.F32.BF16 R116, R200, R220.reuse, R116 ;  /* 0x000000dcc874723c */ /* 0x080ff00000041874 */
[C---:B------:R-:W-:Y:S08]  /*3040*/  HMMA.16816.F32.BF16 R120, R208.reuse, R220, R120 ;  /* 0x000000dcd078723c */ /* 0x040ff00000041878 */
[-C--:B------:R-:W-:Y:S04]  /*3050*/  HMMA.16816.F32.BF16 R124, R208, R222.reuse, R124 ;  /* 0x000000ded07c723c */ /* 0x080fe8000004187c */
[----:B-1----:R-:W-:Y:S02]  /*3060*/  FSEL R4, R17, -INF , P1 ;  /* 0xff80000011047808 */ /* 0x002fe40000800000 */
[----:B------:R-:W-:Y:S02]  /*3070*/  FSEL R17, R15, -INF , P1 ;  /* 0xff8000000f117808 */ /* 0x000fe40000800000 */
[----:B------:R-:W-:Y:S01]  /*3080*/  HMMA.16816.F32.BF16 R128, R200, R222, R128 ;  /* 0x000000dec880723c */ /* 0x000fe20000041880 */
[----:B------:R-:W-:Y:S03]  /*3090*/  LDSM.16.M88.4 R12, [R2+0x12080] ;  /* 0x01208000020c783b */ /* 0x000fe60000000200 */
[--C-:B------:R-:W-:Y:S01]  /*30a0*/  FFMA.FTZ R4, R4, c[0x0][0x29c], -R3.reuse ;  /* 0x0000a70004047a23 */ /* 0x100fe20000010803 */
[----:B------:R-:W-:Y:S02]  /*30b0*/  ISETP.GT.AND P1, PT, R236, 0x30, PT ;  /* 0x00000030ec00780c */ /* 0x000fe40003f24270 */
[----:B------:R-:W-:Y:S01]  /*30c0*/  MOV R209, R17 ;  /* 0x0000001100d17202 */ /* 0x000fe20000000f00 */
[----:B------:R1:W2:Y:S01]  /*30d0*/  MUFU.EX2 R243, R4 ;  /* 0x0000000400f37308 */ /* 0x0002a20000000800 */
[----:B------:R-:W-:Y:S03]  /*30e0*/  FSEL R34, R34, -INF , P1 ;  /* 0xff80000022227808 */ /* 0x000fe60000800000 */
[----:B------:R-:W-:Y:S02]  /*30f0*/  FSEL R212, R28, -INF , P1 ;  /* 0xff8000001cd47808 */ /* 0x000fe40000800000 */
[----:B------:R-:W-:Y:S02]  /*3100*/  FSEL R30, R30, -INF , P1 ;  /* 0xff8000001e1e7808 */ /* 0x000fe40000800000 */
[----:B------:R-:W-:Y:S02]  /*3110*/  MOV R208, R16 ;  /* 0x0000001000d07202 */ /* 0x000fe40000000f00 */
[----:B------:R-:W-:Y:S02]  /*3120*/  MOV R222, R26 ;  /* 0x0000001a00de7202 */ /* 0x000fe40000000f00 */
[----:B-1----:R-:W-:Y:S02]  /*3130*/  FSEL R4, R20, -INF , P3 ;  /* 0xff80000014047808 */ /* 0x002fe40001800000 */
[----:B------:R-:W-:Y:S02]  /*3140*/  FSEL R20, R18, -INF , P2 ;  /* 0xff80000012147808 */ /* 0x000fe40001000000 */
[----:B------:R-:W-:Y:S01]  /*3150*/  ISETP.GT.AND P2, PT, R236, 0x21, PT ;  /* 0x00000021ec00780c */ /* 0x000fe20003f44270 */
[--C-:B------:R-:W-:Y:S03]  /*3160*/  FFMA.FTZ R4, R4, c[0x0][0x29c], -R3.reuse ;  /* 0x0000a70004047a23 */ /* 0x100fe60000010803 */
[----:B------:R-:W-:Y:S01]  /*3170*/  FSEL R27, R27, -INF , P2 ;  /* 0xff8000001b1b7808 */ /* 0x000fe20001000000 */
[----:B------:R1:W3:Y:S02]  /*3180*/  MUFU.EX2 R241, R4 ;  /* 0x0000000400f17308 */ /* 0x0002e40000000800 */
[----:B-1----:R-:W-:Y:S02]  /*3190*/  FSEL R4, R21, -INF , P2 ;  /* 0xff80000015047808 */ /* 0x002fe40001000000 */
[----:B--2---:R-:W-:Y:S02]  /*31a0*/  MOV R19, R243 ;  /* 0x000000f300137202 */ /* 0x004fe40000000f00 */
[----:B------:R-:W-:Y:S01]  /*31b0*/  FSEL R243, R25, -INF , P2 ;  /* 0xff80000019f37808 */ /* 0x000fe20001000000 */
[--C-:B------:R-:W-:Y:S01]  /*31c0*/  FFMA.FTZ R4, R4, c[0x0][0x29c], -R3.reuse ;  /* 0x0000a70004047a23 */ /* 0x100fe20000010803 */
[----:B------:R-:W-:Y:S02]  /*31d0*/  MOV R18, R247 ;  /* 0x000000f700127202 */ /* 0x000fe40000000f00 */
[----:B------:R-:W-:Y:S01]  /*31e0*/  MOV R25, R5 ;  /* 0x0000000500197202 */ /* 0x000fe20000000f00 */
[----:B------:R1:W2:Y:S01]  /*31f0*/  MUFU.EX2 R248, R4 ;  /* 0x0000000400f87308 */ /* 0x0002a20000000800 */
[----:B------:R-:W-:Y:S02]  /*3200*/  MOV R218, R19 ;  /* 0x0000001300da7202 */ /* 0x000fe40000000f00 */
[----:B------:R-:W-:Y:S02]  /*3210*/  MOV R221, R18 ;  /* 0x0000001200dd7202 */ /* 0x000fe40000000f00 */
[----:B------:R-:W-:Y:S01]  /*3220*/  LDSM.16.M88.4 R16, [R226+0x5080] ;  /* 0x00508000e210783b */ /* 0x000fe20000000200 */
[----:B------:R-:W-:Y:S02]  /*3230*/  MOV R211, R204 ;  /* 0x000000cc00d37202 */ /* 0x000fe40000000f00 */
[----:B------:R-:W-:Y:S02]  /*3240*/  MOV R210, R25 ;  /* 0x0000001900d27202 */ /* 0x000fe40000000f00 */
[----:B------:R-:W-:Y:S02]  /*3250*/  MOV R220, R205 ;  /* 0x000000cd00dc7202 */ /* 0x000fe40000000f00 */
[----:B-1----:R-:W-:Y:S02]  /*3260*/  FSEL R4, R32, -INF , P1 ;  /* 0xff80000020047808 */ /* 0x002fe40000800000 */
[----:B------:R-:W-:Y:S02]  /*3270*/  FSEL R32, R22, -INF , P3 ;  /* 0xff80000016207808 */ /* 0x000fe40001800000 */
[----:B---3--:R-:W-:Y:S01]  /*3280*/  MOV R22, R241 ;  /* 0x000000f100167202 */ /* 0x008fe20000000f00 */
[----:B------:R-:W-:Y:S01]  /*3290*/  FFMA.FTZ R4, R4, c[0x0][0x29c], -R3 ;  /* 0x0000a70004047a23 */ /* 0x000fe20000010803 */
[----:B------:R-:W-:Y:S02]  /*32a0*/  FSEL R241, R24, -INF , P3 ;  /* 0xff80000018f17808 */ /* 0x000fe40001800000 */
[C---:B------:R-:W-:Y:S01]  /*32b0*/  ISETP.GT.AND P3, PT, R236.reuse, 0x31, PT ;  /* 0x00000031ec00780c */ /* 0x040fe20003f64270 */
[----:B------:R1:W3:Y:S01]  /*32c0*/  MUFU.EX2 R21, R4 ;  /* 0x0000000400157308 */ /* 0x0002e20000000800 */
[----:B------:R-:W-:Y:S02]  /*32d0*/  FSEL R24, R23, -INF , P2 ;  /* 0xff80000017187808 */ /* 0x000fe40001000000 */
[C---:B------:R-:W-:Y:S02]  /*32e0*/  ISETP.GT.AND P2, PT, R236.reuse, 0x40, PT ;  /* 0x00000040ec00780c */ /* 0x040fe40003f44270 */
[----:B------:R-:W-:Y:S02]  /*32f0*/  ISETP.GT.AND P1, PT, R236, 0x41, PT ;  /* 0x00000041ec00780c */ /* 0x000fe40003f24270 */
[----:B------:R-:W-:Y:S02]  /*3300*/  FSEL R35, R35, -INF , P3 ;  /* 0xff80000023237808 */ /* 0x000fe40001800000 */
[----:B------:R-:W-:Y:S02]  /*3310*/  FSEL R251, R31, -INF , P3 ;  /* 0xff8000001ffb7808 */ /* 0x000fe40001800000 */
[----:B------:R-:W-:Y:S02]  /*3320*/  FSEL R38, R38, -INF , P2 ;  /* 0xff80000026267808 */ /* 0x000fe40001000000 */
[----:B------:R-:W-:Y:S02]  /*3330*/  FSEL R40, R40, -INF , P2 ;  /* 0xff80000028287808 */ /* 0x000fe40001000000 */
[----:B--2---:R-:W-:Y:S02]  /*3340*/  MOV R206, R248 ;  /* 0x000000f800ce7202 */ /* 0x004fe40000000f00 */
[----:B------:R-:W-:Y:S02]  /*3350*/  FSEL R248, R42, -INF , P2 ;  /* 0xff8000002af87808 */ /* 0x000fe40001000000 */
[----:B------:R-:W-:Y:S02]  /*3360*/  FSEL R39, R39, -INF , P1 ;  /* 0xff80000027277808 */ /* 0x000fe40000800000 */
[----:B------:R-:W-:Y:S02]  /*3370*/  FSEL R41, R41, -INF , P1 ;  /* 0xff80000029297808 */ /* 0x000fe40000800000 */
[----:B------:R-:W-:Y:S02]  /*3380*/  FSEL R43, R43, -INF , P1 ;  /* 0xff8000002b2b7808 */ /* 0x000fe40000800000 */
[----:B-1----:R-:W-:Y:S02]  /*3390*/  FSEL R4, R33, -INF , P3 ;  /* 0xff80000021047808 */ /* 0x002fe40001800000 */
[----:B------:R-:W-:Y:S01]  /*33a0*/  MOV R23, R10 ;  /* 0x0000000a00177202 */ /* 0x000fe20000000f00 */
[----:B------:R-:W-:Y:S01]  /*33b0*/  FFMA.FTZ R43, R43, c[0x0][0x29c], -R235 ;  /* 0x0000a7002b2b7a23 */ /* 0x000fe200000108eb */
[----:B------:R-:W-:Y:S01]  /*33c0*/  LDSM.16.M88.4 R8, [R226+0x4080] ;  /* 0x00408000e208783b */ /* 0x000fe20000000200 */
[--C-:B------:R-:W-:Y:S01]  /*33d0*/  FFMA.FTZ R4, R4, c[0x0][0x29c], -R3.reuse ;  /* 0x0000a70004047a23 */ /* 0x100fe20000010803 */
[----:B------:R-:W-:Y:S02]  /*33e0*/  MOV R223, R23 ;  /* 0x0000001700df7202 */ /* 0x000fe40000000f00 */
[----:B------:R-:W-:Y:S01]  /*33f0*/  MOV R219, R22 ;  /* 0x0000001600db7202 */ /* 0x000fe20000000f00 */
[----:B------:R1:W-:Y:S01]  /*3400*/  MUFU.EX2 R252, R4 ;  /* 0x0000000400fc7308 */ /* 0x0003e20000000800 */
[----:B---3--:R-:W-:Y:S09]  /*3410*/  MOV R217, R21 ;  /* 0x0000001500d97202 */ /* 0x008ff20000000f00 */
[----:B------:R-:W-:Y:S01]  /*3420*/  MUFU.EX2 R43, R43 ;  /* 0x0000002b002b7308 */ /* 0x000fe20000000800 */
[----:B-1----:R-:W-:Y:S02]  /*3430*/  FSEL R4, R36, -INF , P2 ;  /* 0xff80000024047808 */ /* 0x002fe40001000000 */
[----:B------:R-:W-:Y:S02]  /*3440*/  FSEL R36, R29, -INF , P3 ;  /* 0xff8000001d247808 */ /* 0x000fe40001800000 */
[----:B------:R-:W-:Y:S01]  /*3450*/  ISETP.GT.AND P3, PT, R236, 0x50, PT ;  /* 0x00000050ec00780c */ /* 0x000fe20003f64270 */
[----:B------:R-:W-:Y:S01]  /*3460*/  FFMA.FTZ R4, R4, c[0x0][0x29c], -R3 ;  /* 0x0000a70004047a23 */ /* 0x000fe20000010803 */
[----:B------:R-:W-:Y:S02]  /*3470*/  ISETP.GT.AND P2, PT, R236, 0x51, PT ;  /* 0x00000051ec00780c */ /* 0x000fe40003f44270 */
[----:B------:R-:W-:Y:S01]  /*3480*/  FSEL R50, R50, -INF , P3 ;  /* 0xff80000032327808 */ /* 0x000fe20001800000 */
[----:B------:R1:W-:Y:S01]  /*3490*/  MUFU.EX2 R250, R4 ;  /* 0x0000000400fa7308 */ /* 0x0003e20000000800 */
[----:B------:R-:W-:Y:S02]  /*34a0*/  FSEL R51, R51, -INF , P2 ;  /* 0xff80000033337808 */ /* 0x000fe40001000000 */
[----:B------:R-:W-:Y:S02]  /*34b0*/  FSEL R45, R45, -INF , P2 ;  /* 0xff8000002d2d7808 */ /* 0x000fe40001000000 */
[----:B------:R-:W-:Y:S02]  /*34c0*/  FSEL R42, R46, -INF , P3 ;  /* 0xff8000002e2a7808 */ /* 0x000fe40001800000 */
[----:B------:R-:W-:Y:S02]  /*34d0*/  FSEL R44, R44, -INF , P3 ;  /* 0xff8000002c2c7808 */ /* 0x000fe40001800000 */
[----:B------:R-:W-:Y:S05]  /*34e0*/  MOV R46, R30 ;  /* 0x0000001e002e7202 */ /* 0x000fea0000000f00 */
[----:B------:R-:W-:Y:S06]  /*34f0*/  FFMA.FTZ R46, R46, c[0x0][0x29c], -R235 ;  /* 0x0000a7002e2e7a23 */ /* 0x000fec00000108eb */
[----:B------:R-:W-:Y:S01]  /*3500*/  MUFU.EX2 R46, R46 ;  /* 0x0000002e002e7308 */ /* 0x000fe20000000800 */
[----:B-1----:R-:W-:Y:S02]  /*3510*/  FSEL R4, R37, -INF , P1 ;  /* 0xff80000025047808 */ /* 0x002fe40000800000 */
[----:B------:R-:W-:Y:S02]  /*3520*/  ISETP.GT.AND P1, PT, R236, 0x60, PT ;  /* 0x00000060ec00780c */ /* 0x000fe40003f24270 */
[----:B------:R-:W-:Y:S01]  /*3530*/  FSEL R37, R47, -INF , P2 ;  /* 0xff8000002f257808 */ /* 0x000fe20001000000 */
[----:B------:R-:W-:Y:S01]  /*3540*/  FFMA.FTZ R4, R4, c[0x0][0x29c], -R3 ;  /* 0x0000a70004047a23 */ /* 0x000fe20000010803 */
[----:B------:R-:W-:Y:S02]  /*3550*/  FSEL R54, R54, -INF , P1 ;  /* 0xff80000036367808 */ /* 0x000fe40000800000 */
[----:B------:R-:W-:Y:S01]  /*3560*/  FSEL R28, R56, -INF , P1 ;  /* 0xff800000381c7808 */ /* 0x000fe20000800000 */
[----:B------:R1:W-:Y:S01]  /*3570*/  MUFU.EX2 R249, R4 ;  /* 0x0000000400f97308 */ /* 0x0003e20000000800 */
[----:B------:R-:W-:Y:S01]  /*3580*/  FSEL R33, R58, -INF , P1 ;  /* 0xff8000003a217808 */ /* 0x000fe20000800000 */
[--C-:B------:R-:W-:Y:S01]  /*3590*/  FFMA.FTZ R37, R37, c[0x0][0x29c], -R235.reuse ;  /* 0x0000a70025257a23 */ /* 0x100fe200000108eb */
[----:B------:R-:W-:Y:S05]  /*35a0*/  MOV R47, R27 ;  /* 0x0000001b002f7202 */ /* 0x000fea0000000f00 */
[----:B------:R-:W-:Y:S02]  /*35b0*/  FFMA.FTZ R47, R47, c[0x0][0x29c], -R235 ;  /* 0x0000a7002f2f7a23 */ /* 0x000fe400000108eb */
[----:B------:R-:W-:Y:S10]  /*35c0*/  MUFU.EX2 R37, R37 ;  /* 0x0000002500257308 */ /* 0x000ff40000000800 */
[----:B------:R-:W-:Y:S01]  /*35d0*/  MUFU.EX2 R47, R47 ;  /* 0x0000002f002f7308 */ /* 0x000fe20000000800 */
[----:B-1----:R-:W-:Y:S02]  /*35e0*/  FSEL R4, R48, -INF , P3 ;  /* 0xff80000030047808 */ /* 0x002fe40001800000 */
[----:B------:R-:W-:Y:S03]  /*35f0*/  ISETP.GT.AND P3, PT, R236, 0x61, PT ;  /* 0x00000061ec00780c */ /* 0x000fe60003f64270 */
[--C-:B------:R-:W-:Y:S01]  /*3600*/  FFMA.FTZ R4, R4, c[0x0][0x29c], -R3.reuse ;  /* 0x0000a70004047a23 */ /* 0x100fe20000010803 */
[----:B------:R-:W-:Y:S02]  /*3610*/  FSEL R53, R53, -INF , P3 ;  /* 0xff80000035357808 */ /* 0x000fe40001800000 */
[----:B------:R-:W-:Y:S01]  /*3620*/  FSEL R59, R59, -INF , P3 ;  /* 0xff8000003b3b7808 */ /* 0x000fe20001800000 */
[----:B------:R1:W-:Y:S02]  /*3630*/  MUFU.EX2 R247, R4 ;  /* 0x0000000400f77308 */ /* 0x0003e40000000800 */
[----:B------:R-:W-:Y:S02]  /*3640*/  FFMA.FTZ R53, R53, c[0x0][0x29c], -R3 ;  /* 0x0000a70035357a23 */ /* 0x000fe40000010803 */
[----:B------:R-:W-:Y:S06]  /*3650*/  FFMA.FTZ R59, R59, c[0x0][0x29c], -R235 ;  /* 0x0000a7003b3b7a23 */ /* 0x000fec00000108eb */
[----:B------:R-:W-:Y:S01]  /*3660*/  MUFU.EX2 R214, R53 ;  /* 0x0000003500d67308 */ /* 0x000fe20000000800 */
[----:B-1----:R-:W-:Y:S02]  /*3670*/  FSEL R4, R49, -INF , P2 ;  /* 0xff80000031047808 */ /* 0x002fe40001000000 */
[----:B------:R-:W-:Y:S03]  /*3680*/  ISETP.GT.AND P2, PT, R236, 0x70, PT ;  /* 0x00000070ec00780c */ /* 0x000fe60003f44270 */
[----:B------:R-:W-:Y:S01]  /*3690*/  FFMA.FTZ R4, R4, c[0x0][0x29c], -R3 ;  /* 0x0000a70004047a23 */ /* 0x000fe20000010803 */
[----:B------:R-:W-:Y:S02]  /*36a0*/  FSEL R64, R64, -INF , P2 ;  /* 0xff80000040407808 */ /* 0x000fe40001000000 */
[----:B------:R-:W-:Y:S01]  /*36b0*/  FSEL R66, R66, -INF , P2 ;  /* 0xff80000042427808 */ /* 0x000fe20001000000 */
[----:B------:R1:W2:Y:S01]  /*36c0*/  MUFU.EX2 R216, R4 ;  /* 0x0000000400d87308 */ /* 0x0002a20000000800 */
[----:B------:R-:W-:Y:S02]  /*36d0*/  FSEL R62, R62, -INF , P2 ;  /* 0xff8000003e3e7808 */ /* 0x000fe40001000000 */
[----:B------:R-:W-:Y:S01]  /*36e0*/  FSEL R60, R60, -INF , P2 ;  /* 0xff8000003c3c7808 */ /* 0x000fe20001000000 */
[----:B------:R-:W-:Y:S02]  /*36f0*/  FFMA.FTZ R66, R66, c[0x0][0x29c], -R233 ;  /* 0x0000a70042427a23 */ /* 0x000fe400000108e9 */
[----:B------:R-:W-:Y:S02]  /*3700*/  FFMA.FTZ R62, R62, c[0x0][0x29c], -R235 ;  /* 0x0000a7003e3e7a23 */ /* 0x000fe400000108eb */
[--C-:B------:R-:W-:Y:S02]  /*3710*/  FFMA.FTZ R60, R60, c[0x0][0x29c], -R234.reuse ;  /* 0x0000a7003c3c7a23 */ /* 0x100fe400000108ea */
[----:B------:R-:W-:Y:S10]  /*3720*/  MUFU.EX2 R29, R66 ;  /* 0x00000042001d7308 */ /* 0x000ff40000000800 */
[----:B------:R-:W-:Y:S01]  /*3730*/  MUFU.EX2 R60, R60 ;  /* 0x0000003c003c7308 */ /* 0x000fe20000000800 */
[----:B-1----:R-:W-:Y:S02]  /*3740*/  FSEL R4, R52, -INF , P1 ;  /* 0xff80000034047808 */ /* 0x002fe40000800000 */
[----:B------:R-:W-:Y:S02]  /*3750*/  MOV R52, R206 ;  /* 0x000000ce00347202 */ /* 0x000fe40000000f00 */
[----:B------:R-:W-:Y:S01]  /*3760*/  ISETP.GT.AND P1, PT, R236, 0x71, PT ;  /* 0x00000071ec00780c */ /* 0x000fe20003f24270 */
[--C-:B------:R-:W-:Y:S03]  /*3770*/  FFMA.FTZ R4, R4, c[0x0][0x29c], -R3.reuse ;  /* 0x0000a70004047a23 */ /* 0x100fe60000010803 */
[----:B------:R-:W-:Y:S01]  /*3780*/  FSEL R65, R65, -INF , P1 ;  /* 0xff80000041417808 */ /* 0x000fe20000800000 */
[----:B------:R1:W3:Y:S01]  /*3790*/  MUFU.EX2 R215, R4 ;  /* 0x0000000400d77308 */ /* 0x0002e20000000800 */
[----:B------:R-:W-:Y:S02]  /*37a0*/  FSEL R67, R67, -INF , P1 ;  /* 0xff80000043437808 */ /* 0x000fe40000800000 */
[----:B------:R-:W-:Y:S02]  /*37b0*/  FSEL R61, R61, -INF , P1 ;  /* 0xff8000003d3d7808 */ /* 0x000fe40000800000 */
[----:B------:R-:W-:Y:S02]  /*37c0*/  FSEL R63, R63, -INF , P1 ;  /* 0xff8000003f3f7808 */ /* 0x000fe40000800000 */
[----:B------:R-:W-:Y:S01]  /*37d0*/  PLOP3.LUT P1, PT, PT, PT, UP0, 0x80, 0x0 ;  /* 0x000000000000781c */ /* 0x000fe20003f2f008 */
[----:B-1----:R1:W4:Y:S02]  /*37e0*/  LDSM.16.M88.4 R4, [R2+0x10080] ;  /* 0x010080000204783b */ /* 0x0023240000000200 */
[--C-:B-1----:R-:W-:Y:S02]  /*37f0*/  FFMA.FTZ R2, R64, c[0x0][0x29c], -R3.reuse ;  /* 0x0000a70040027a23 */ /* 0x102fe40000010803 */
[----:B------:R-:W-:Y:S02]  /*3800*/  FFMA.FTZ R3, R65, c[0x0][0x29c], -R3 ;  /* 0x0000a70041037a23 */ /* 0x000fe40000010803 */
[----:B------:R1:W-:Y:S10]  /*3810*/  MUFU.EX2 R213, R2 ;  /* 0x0000000200d57308 */ /* 0x0003f40000000800 */
[----:B------:R5:W2:Y:S01]  /*3820*/  MUFU.EX2 R207, R3 ;  /* 0x0000000300cf7308 */ /* 0x000aa20000000800 */
[-C--:B----4-:R-:W-:Y:S08]  /*3830*/  HMMA.16816.F32.BF16 R68, R4, R8.reuse, R68 ;  /* 0x000000080444723c */ /* 0x090ff00000041844 */
[C---:B------:R-:W-:Y:S04]  /*3840*/  HMMA.16816.F32.BF16 R72, R12.reuse, R8, R72 ;  /* 0x000000080c48723c */ /* 0x040fe80000041848 */
[--C-:B-1----:R-:W-:Y:S01]  /*3850*/  FFMA.FTZ R2, R196, c[0x0][0x29c], -R233.reuse ;  /* 0x0000a700c4027a23 */ /* 0x102fe200000108e9 */
[----:B------:R-:W-:Y:S03]  /*3860*/  MOV R196, 0x40 ;  /* 0x0000004000c47802 */ /* 0x000fe60000000f00 */
[-C--:B------:R-:W-:Y:S01]  /*3870*/  HMMA.16816.F32.BF16 R76, R12, R10.reuse, R76 ;  /* 0x0000000a0c4c723c */ /* 0x080fe2000004184c */
[----:B------:R1:W-:Y:S03]  /*3880*/  MUFU.EX2 R49, R2 ;  /* 0x0000000200317308 */ /* 0x0003e60000000800 */
[----:B------:R-:W-:Y:S01]  /*3890*/  SEL R196, R196, 0xffffffc0, !P0 ;  /* 0xffffffc0c4c47807 */ /* 0x000fe20004000000 */
[--C-:B-----5:R-:W-:Y:S03]  /*38a0*/  FFMA.FTZ R3, R197, c[0x0][0x29c], -R233.reuse ;  /* 0x0000a700c5037a23 */ /* 0x120fe600000108e9 */
[C---:B------:R-:W-:Y:S01]  /*38b0*/  HMMA.16816.F32.BF16 R80, R4.reuse, R10, R80 ;  /* 0x0000000a0450723c */ /* 0x040fe20000041850 */
[----:B------:R-:W-:Y:S02]  /*38c0*/  LDSM.16.M88.4 R8, [R226+0x7080] ;  /* 0x00708000e208783b */ /* 0x000fe40000000200 */
[----:B------:R4:W-:Y:S05]  /*38d0*/  MUFU.EX2 R205, R3 ;  /* 0x0000000300cd7308 */ /* 0x0009ea0000000800 */
[-C--:B------:R-:W-:Y:S08]  /*38e0*/  HMMA.16816.F32.BF16 R84, R4, R16.reuse, R84 ;  /* 0x000000100454723c */ /* 0x080ff00000041854 */
[C---:B------:R-:W-:Y:S04]  /*38f0*/  HMMA.16816.F32.BF16 R88, R12.reuse, R16, R88 ;  /* 0x000000100c58723c */ /* 0x040fe80000041858 */
[--C-:B-1----:R-:W-:Y:S04]  /*3900*/  FFMA.FTZ R2, R198, c[0x0][0x29c], -R233.reuse ;  /* 0x0000a700c6027a23 */ /* 0x102fe800000108e9 */
[-C--:B------:R-:W-:Y:S01]  /*3910*/  HMMA.16816.F32.BF16 R92, R12, R18.reuse, R92 ;  /* 0x000000120c5c723c */ /* 0x080fe2000004185c */
[----:B------:R1:W5:Y:S03]  /*3920*/  MUFU.EX2 R48, R2 ;  /* 0x0000000200307308 */ /* 0x0003660000000800 */
[----:B----4-:R-:W-:Y:S04]  /*3930*/  FFMA.FTZ R3, R243, c[0x0][0x29c], -R234 ;  /* 0x0000a700f3037a23 */ /* 0x010fe800000108ea */
[C---:B------:R-:W-:Y:S03]  /*3940*/  HMMA.16816.F32.BF16 R96, R4.reuse, R18, R96 ;  /* 0x000000120460723c */ /* 0x040fe60000041860 */
[----:B------:R-:W-:Y:S01]  /*3950*/  MUFU.EX2 R56, R3 ;  /* 0x0000000300387308 */ /* 0x000fe20000000800 */
[--C-:B-1----:R-:W-:Y:S02]  /*3960*/  FFMA.FTZ R2, R20, c[0x0][0x29c], -R233.reuse ;  /* 0x0000a70014027a23 */ /* 0x102fe400000108e9 */
[----:B------:R-:W1:Y:S07]  /*3970*/  LDSM.16.M88.4 R20, [R226+0x6080] ;  /* 0x00608000e214783b */ /* 0x000e6e0000000200 */
[----:B------:R4:W1:Y:S02]  /*3980*/  MUFU.EX2 R206, R2 ;  /* 0x0000000200ce7308 */ /* 0x0008640000000800 */
[--C-:B----4-:R-:W-:Y:S01]  /*3990*/  FFMA.FTZ R2, R32, c[0x0][0x29c], -R233.reuse ;  /* 0x0000a70020027a23 */ /* 0x110fe200000108e9 */
[----:B------:R-:W-:Y:S07]  /*39a0*/  MOV R32, R199 ;  /* 0x000000c700207202 */ /* 0x000fee0000000f00 */
[----:B------:R4:W-:Y:S01]  /*39b0*/  MUFU.EX2 R204, R2 ;  /* 0x0000000200cc7308 */ /* 0x0009e20000000800 */
[-C--:B-1----:R-:W-:Y:S08]  /*39c0*/  HMMA.16816.F32.BF16 R100, R4, R20.reuse, R100 ;  /* 0x000000140464723c */ /* 0x082ff00000041864 */
[C---:B------:R-:W-:Y:S04]  /*39d0*/  HMMA.16816.F32.BF16 R104, R12.reuse, R20, R104 ;  /* 0x000000140c68723c */ /* 0x040fe80000041868 */
[--C-:B----4-:R-:W-:Y:S03]  /*39e0*/  FFMA.FTZ R2, R24, c[0x0][0x29c], -R233.reuse ;  /* 0x0000a70018027a23 */ /* 0x110fe600000108e9 */
[----:B------:R-:W-:Y:S01]  /*39f0*/  IADD3 R20, R196, R0, R230 ;  /* 0x00000000c4147210 */ /* 0x000fe20007ffe0e6 */
[-C--:B------:R-:W-:Y:S01]  /*3a00*/  HMMA.16816.F32.BF16 R108, R12, R22.reuse, R108 ;  /* 0x000000160c6c723c */ /* 0x080fe2000004186c */
[----:B------:R-:W-:Y:S01]  /*3a10*/  LDSM.16.M88.4 R24, [R227+0x4080] ;  /* 0x00408000e318783b */ /* 0x000fe20000000200 */
[----:B------:R1:W4:Y:S02]  /*3a20*/  MUFU.EX2 R31, R2 ;  /* 0x00000002001f7308 */ /* 0x0003240000000800 */
[--C-:B------:R-:W-:Y:S04]  /*3a30*/  FFMA.FTZ R0, R51, c[0x0][0x29c], -R233.reuse ;  /* 0x0000a70033007a23 */ /* 0x100fe800000108e9 */
[C---:B------:R-:W-:Y:S01]  /*3a40*/  HMMA.16816.F32.BF16 R112, R4.reuse, R22, R112 ;  /* 0x000000160470723c */ /* 0x040fe20000041870 */
[----:B------:R-:W4:Y:S03]  /*3a50*/  LDSM.16.M88.4 R16, [R20+0x10080] ;  /* 0x010080001410783b */ /* 0x000f260000000200 */
[----:B------:R3:W-:Y:S04]  /*3a60*/  MUFU.EX2 R199, R0 ;  /* 0x0000000000c77308 */ /* 0x0007e80000000800 */
[-C--:B------:R-:W-:Y:S01]  /*3a70*/  HMMA.16816.F32.BF16 R116, R4, R8.reuse, R116 ;  /* 0x000000080474723c */ /* 0x080fe20000041874 */
[----:B------:R-:W5:Y:S07]  /*3a80*/  LDSM.16.M88.4 R20, [R20+0x12080] ;  /* 0x012080001414783b */ /* 0x000f6e0000000200 */
[C---:B------:R-:W-:Y:S04]  /*3a90*/  HMMA.16816.F32.BF16 R120, R12.reuse, R8, R120 ;  /* 0x000000080c78723c */ /* 0x040fe80000041878 */
[--C-:B-1----:R-:W-:Y:S01]  /*3aa0*/  FFMA.FTZ R2, R34, c[0x0][0x29c], -R233.reuse ;  /* 0x0000a70022027a23 */ /* 0x102fe200000108e9 */
[----:B--2---:R-:W-:Y:S03]  /*3ab0*/  F2FP.BF16.PACK_AB R34, R216, R247 ;  /* 0x000000f7d822723e */ /* 0x004fe600000010ff */
[-C--:B------:R-:W-:Y:S01]  /*3ac0*/  HMMA.16816.F32.BF16 R124, R12, R10.reuse, R124 ;  /* 0x0000000a0c7c723c */ /* 0x080fe2000004187c */
[----:B------:R1:W-:Y:S01]  /*3ad0*/  MUFU.EX2 R203, R2 ;  /* 0x0000000200cb7308 */ /* 0x0003e20000000800 */
[----:B------:R-:W2:Y:S02]  /*3ae0*/  LDSM.16.M88.4 R12, [R227+0x5080] ;  /* 0x00508000e30c783b */ /* 0x000ea40000000200 */
[----:B---3--:R-:W-:Y:S02]  /*3af0*/  FFMA.FTZ R0, R54, c[0x0][0x29c], -R233 ;  /* 0x0000a70036007a23 */ /* 0x008fe400000108e9 */
[----:B------:R-:W-:Y:S01]  /*3b00*/  FFMA.FTZ R54, R33, c[0x0][0x29c], -R235 ;  /* 0x0000a70021367a23 */ /* 0x000fe200000108eb */
[----:B------:R-:W-:Y:S01]  /*3b10*/  F2FP.BF16.PACK_AB R33, R214, R215 ;  /* 0x000000d7d621723e */ /* 0x000fe200000010ff */
[----:B------:R-:W-:Y:S02]  /*3b20*/  HMMA.16816.F32.BF16 R128, R4, R10, R128 ;  /* 0x0000000a0480723c */ /* 0x000fe40000041880 */
[----:B------:R-:W3:Y:S01]  /*3b30*/  LDSM.16.M88.4 R4, [R227+0x6080] ;  /* 0x00608000e304783b */ /* 0x000ee20000000200 */
[----:B------:R2:W-:Y:S05]  /*3b40*/  MUFU.EX2 R198, R0 ;  /* 0x0000000000c67308 */ /* 0x0005ea0000000800 */
[-C--:B----4-:R-:W-:Y:S02]  /*3b50*/  HMMA.16816.F32.BF16 R68, R16, R24.reuse, R68 ;  /* 0x000000181044723c */ /* 0x090fe40000041844 */
[----:B------:R-:W4:Y:S06]  /*3b60*/  LDSM.16.M88.4 R8, [R227+0x7080] ;  /* 0x00708000e308783b */ /* 0x000f2c0000000200 */
[C---:B-----5:R-:W-:Y:S04]  /*3b70*/  HMMA.16816.F32.BF16 R72, R20.reuse, R24, R72 ;  /* 0x000000181448723c */ /* 0x060fe80000041848 */
[--C-:B-1----:R-:W-:Y:S03]  /*3b80*/  FFMA.FTZ R2, R35, c[0x0][0x29c], -R233.reuse ;  /* 0x0000a70023027a23 */ /* 0x102fe600000108e9 */
[----:B------:R-:W-:Y:S01]  /*3b90*/  F2FP.BF16.PACK_AB R25, R207, R213 ;  /* 0x000000d5cf19723e */ /* 0x000fe200000010ff */
[-C--:B------:R-:W-:Y:S01]  /*3ba0*/  HMMA.16816.F32.BF16 R76, R20, R26.reuse, R76 ;  /* 0x0000001a144c723c */ /* 0x080fe2000004184c */
[----:B------:R1:W5:Y:S03]  /*3bb0*/  MUFU.EX2 R202, R2 ;  /* 0x0000000200ca7308 */ /* 0x0003660000000800 */
[----:B--2---:R-:W-:Y:S04]  /*3bc0*/  FSEL R0, R55, -INF , P3 ;  /* 0xff80000037007808 */ /* 0x004fe80001800000 */
[C---:B------:R-:W-:Y:S04]  /*3bd0*/  HMMA.16816.F32.BF16 R80, R16.reuse, R26, R80 ;  /* 0x0000001a1050723c */ /* 0x040fe80000041850 */
[--C-:B------:R-:W-:Y:S04]  /*3be0*/  FFMA.FTZ R0, R0, c[0x0][0x29c], -R233.reuse ;  /* 0x0000a70000007a23 */ /* 0x100fe800000108e9 */
[-C--:B------:R-:W-:Y:S01]  /*3bf0*/  HMMA.16816.F32.BF16 R84, R16, R12.reuse, R84 ;  /* 0x0000000c1054723c */ /* 0x080fe20000041854 */
[----:B------:R2:W-:Y:S07]  /*3c00*/  MUFU.EX2 R197, R0 ;  /* 0x0000000000c57308 */ /* 0x0005ee0000000800 */
[C---:B------:R-:W-:Y:S04]  /*3c10*/  HMMA.16816.F32.BF16 R88, R20.reuse, R12, R88 ;  /* 0x0000000c1458723c */ /* 0x040fe80000041858 */
[--C-:B-1----:R-:W-:Y:S01]  /*3c20*/  FFMA.FTZ R2, R38, c[0x0][0x29c], -R233.reuse ;  /* 0x0000a70026027a23 */ /* 0x102fe200000108e9 */
[----:B------:R-:W-:Y:S03]  /*3c30*/  F2FP.BF16.PACK_AB R38, R252, R217 ;  /* 0x000000d9fc26723e */ /* 0x000fe600000010ff */
[----:B------:R1:W-:Y:S01]  /*3c40*/  MUFU.EX2 R201, R2 ;  /* 0x0000000200c97308 */ /* 0x0003e20000000800 */
[-C--:B------:R-:W-:Y:S03]  /*3c50*/  HMMA.16816.F32.BF16 R92, R20, R14.reuse, R92 ;  /* 0x0000000e145c723c */ /* 0x080fe6000004185c */
[--C-:B--2---:R-:W-:Y:S05]  /*3c60*/  FFMA.FTZ R0, R242, c[0x0][0x29c], -R234.reuse ;  /* 0x0000a700f2007a23 */ /* 0x104fea00000108ea */
[C---:B------:R-:W-:Y:S08]  /*3c70*/  HMMA.16816.F32.BF16 R96, R16.reuse, R14, R96 ;  /* 0x0000000e1060723c */ /* 0x040ff00000041860 */
[-C--:B---3--:R-:W-:Y:S04]  /*3c80*/  HMMA.16816.F32.BF16 R100, R16, R4.reuse, R100 ;  /* 0x000000041064723c */ /* 0x088fe80000041864 */
[----:B-1----:R-:W-:Y:S01]  /*3c90*/  FFMA.FTZ R2, R39, c[0x0][0x29c], -R233 ;  /* 0x0000a70027027a23 */ /* 0x002fe200000108e9 */
[----:B------:R-:W-:Y:S03]  /*3ca0*/  F2FP.BF16.PACK_AB R39, R52, R219 ;  /* 0x000000db3427723e */ /* 0x000fe600000010ff */
[C---:B------:R-:W-:Y:S01]  /*3cb0*/  HMMA.16816.F32.BF16 R104, R20.reuse, R4, R104 ;  /* 0x000000041468723c */ /* 0x040fe20000041868 */
[----:B------:R1:W2:Y:S06]  /*3cc0*/  MUFU.EX2 R30, R2 ;  /* 0x00000002001e7308 */ /* 0x0002ac0000000800 */
[--C-:B------:R-:W-:Y:S01]  /*3cd0*/  FFMA.FTZ R5, R222, c[0x0][0x29c], -R235.reuse ;  /* 0x0000a700de057a23 */ /* 0x100fe200000108eb */
[-C--:B------:R-:W-:Y:S04]  /*3ce0*/  HMMA.16816.F32.BF16 R108, R20, R6.reuse, R108 ;  /* 0x00000006146c723c */ /* 0x080fe8000004186c */
[----:B------:R-:W-:Y:S04]  /*3cf0*/  FSEL R4, R57, -INF , P3 ;  /* 0xff80000039047808 */ /* 0x000fe80001800000 */
[C---:B------:R-:W-:Y:S04]  /*3d00*/  HMMA.16816.F32.BF16 R112, R16.reuse, R6, R112 ;  /* 0x000000061070723c */ /* 0x040fe80000041870 */
[--C-:B------:R-:W-:Y:S03]  /*3d10*/  FFMA.FTZ R4, R4, c[0x0][0x29c], -R234.reuse ;  /* 0x0000a70004047a23 */ /* 0x100fe600000108ea */
[----:B------:R-:W-:Y:S01]  /*3d20*/  FFMA.FTZ R6, R223, c[0x0][0x29c], -R235 ;  /* 0x0000a700df067a23 */ /* 0x000fe200000108eb */
[-C--:B----4-:R-:W-:Y:S01]  /*3d30*/  HMMA.16816.F32.BF16 R116, R16, R8.reuse, R116 ;  /* 0x000000081074723c */ /* 0x090fe20000041874 */
[----:B------:R-:W-:Y:S03]  /*3d40*/  MUFU.EX2 R27, R4 ;  /* 0x00000004001b7308 */ /* 0x000fe60000000800 */
[--C-:B-1----:R-:W-:Y:S02]  /*3d50*/  FFMA.FTZ R2, R50, c[0x0][0x29c], -R233.reuse ;  /* 0x0000a70032027a23 */ /* 0x102fe400000108e9 */
[----:B------:R-:W-:Y:S02]  /*3d60*/  FFMA.FTZ R233, R67, c[0x0][0x29c], -R233 ;  /* 0x0000a70043e97a23 */ /* 0x000fe400000108e9 */
[C---:B------:R-:W-:Y:S03]  /*3d70*/  HMMA.16816.F32.BF16 R120, R20.reuse, R8, R120 ;  /* 0x000000081478723c */ /* 0x040fe60000041878 */
[----:B------:R1:W-:Y:S01]  /*3d80*/  MUFU.EX2 R67, R0 ;  /* 0x0000000000437308 */ /* 0x0003e20000000800 */
[--C-:B------:R-:W-:Y:S03]  /*3d90*/  FFMA.FTZ R7, R208, c[0x0][0x29c], -R235.reuse ;  /* 0x0000a700d0077a23 */ /* 0x100fe600000108eb */
[--C-:B------:R-:W-:Y:S01]  /*3da0*/  FFMA.FTZ R8, R209, c[0x0][0x29c], -R235.reuse ;  /* 0x0000a700d1087a23 */ /* 0x100fe200000108eb */
[-C--:B------:R-:W-:Y:S04]  /*3db0*/  HMMA.16816.F32.BF16 R124, R20, R10.reuse, R124 ;  /* 0x0000000a147c723c */ /* 0x080fe8000004187c */
[--C-:B------:R-:W-:Y:S01]  /*3dc0*/  FFMA.FTZ R9, R210, c[0x0][0x29c], -R235.reuse ;  /* 0x0000a700d2097a23 */ /* 0x100fe200000108eb */
[----:B------:R3:W4:Y:S02]  /*3dd0*/  MUFU.EX2 R200, R2 ;  /* 0x0000000200c87308 */ /* 0x0007240000000800 */
[----:B------:R-:W-:Y:S01]  /*3de0*/  F2FP.BF16.PACK_AB R22, R48, R49 ;  /* 0x000000313016723e */ /* 0x000fe200000010ff */
[----:B------:R-:W-:Y:S04]  /*3df0*/  HMMA.16816.F32.BF16 R128, R16, R10, R128 ;  /* 0x0000000a1080723c */ /* 0x000fe80000041880 */
[----:B------:R-:W-:Y:S02]  /*3e00*/  F2FP.BF16.PACK_AB R20, R205, R206 ;  /* 0x000000cecd14723e */ /* 0x000fe400000010ff */
[----:B------:R-:W-:Y:S01]  /*3e10*/  F2FP.BF16.PACK_AB R21, R31, R204 ;  /* 0x000000cc1f15723e */ /* 0x000fe200000010ff */
[----:B------:R-:W-:Y:S01]  /*3e20*/  MUFU.EX2 R51, R6 ;  /* 0x0000000600337308 */ /* 0x000fe20000000800 */
[----:B-----5:R-:W-:Y:S01]  /*3e30*/  F2FP.BF16.PACK_AB R19, R202, R203 ;  /* 0x000000cbca13723e */ /* 0x020fe200000010ff */
[--C-:B-1----:R-:W-:Y:S03]  /*3e40*/  FFMA.FTZ R0, R246, c[0x0][0x29c], -R234.reuse ;  /* 0x0000a700f6007a23 */ /* 0x102fe600000108ea */
[----:B--2---:R-:W-:Y:S02]  /*3e50*/  F2FP.BF16.PACK_AB R18, R30, R201 ;  /* 0x000000c91e12723e */ /* 0x004fe400000010ff */
[----:B------:R-:W-:Y:S03]  /*3e60*/  F2FP.BF16.PACK_AB R16, R197, R198 ;  /* 0x000000c6c510723e */ /* 0x000fe600000010ff */
[----:B------:R1:W2:Y:S01]  /*3e70*/  MUFU.EX2 R66, R0 ;  /* 0x0000000000427308 */ /* 0x0002a20000000800 */
[--C-:B---3--:R-:W-:Y:S01]  /*3e80*/  FFMA.FTZ R2, R40, c[0x0][0x29c], -R234.reuse ;  /* 0x0000a70028027a23 */ /* 0x108fe200000108ea */
[----:B------:R-:W-:Y:S02]  /*3e90*/  F2FP.BF16.PACK_AB R40, R218, R221 ;  /* 0x000000ddda28723e */ /* 0x000fe400000010ff */
[----:B----4-:R-:W-:Y:S06]  /*3ea0*/  F2FP.BF16.PACK_AB R17, R199, R200 ;  /* 0x000000c8c711723e */ /* 0x010fec00000010ff */
[----:B------:R3:W-:Y:S10]  /*3eb0*/  MUFU.EX2 R35, R2 ;  /* 0x0000000200237308 */ /* 0x0007f40000000800 */
[----:B------:R-:W-:Y:S01]  /*3ec0*/  MUFU.EX2 R50, R7 ;  /* 0x0000000700327308 */ /* 0x000fe20000000800 */
[--C-:B-1----:R-:W-:Y:S01]  /*3ed0*/  FFMA.FTZ R0, R245, c[0x0][0x29c], -R234.reuse ;  /* 0x0000a700f5007a23 */ /* 0x102fe200000108ea */
[----:B--2---:R-:W-:Y:S08]  /*3ee0*/  F2FP.BF16.PACK_AB R12, R66, R67 ;  /* 0x00000043420c723e */ /* 0x004ff000000010ff */
[----:B------:R1:W-:Y:S01]  /*3ef0*/  MUFU.EX2 R65, R0 ;  /* 0x0000000000417308 */ /* 0x0003e20000000800 */
[--C-:B---3--:R-:W-:Y:S02]  /*3f00*/  FFMA.FTZ R2, R44, c[0x0][0x29c], -R234.reuse ;  /* 0x0000a7002c027a23 */ /* 0x108fe400000108ea */
[--C-:B------:R-:W-:Y:S07]  /*3f10*/  FFMA.FTZ R44, R248, c[0x0][0x29c], -R235.reuse ;  /* 0x0000a700f82c7a23 */ /* 0x100fee00000108eb */
[----:B------:R-:W2:Y:S10]  /*3f20*/  MUFU.EX2 R233, R233 ;  /* 0x000000e900e97308 */ /* 0x000eb40000000800 */
[----:B------:R-:W-:Y:S01]  /*3f30*/  MUFU.EX2 R44, R44 ;  /* 0x0000002c002c7308 */ /* 0x000fe20000000800 */
[--C-:B-1----:R-:W-:Y:S09]  /*3f40*/  FFMA.FTZ R0, R244, c[0x0][0x29c], -R234.reuse ;  /* 0x0000a700f4007a23 */ /* 0x102ff200000108ea */
[----:B------:R1:W3:Y:S01]  /*3f50*/  MUFU.EX2 R58, R0 ;  /* 0x00000000003a7308 */ /* 0x0002e20000000800 */
[----:B--2---:R-:W-:Y:S01]  /*3f60*/  F2FP.BF16.PACK_AB R15, R233, R29 ;  /* 0x0000001de90f723e */ /* 0x004fe200000010ff */
[--C-:B-1----:R-:W-:Y:S01]  /*3f70*/  FFMA.FTZ R0, R241, c[0x0][0x29c], -R234.reuse ;  /* 0x0000a700f1007a23 */ /* 0x102fe200000108ea */
[----:B---3--:R-:W-:Y:S07]  /*3f80*/  F2FP.BF16.PACK_AB R11, R58, R65 ;  /* 0x000000413a0b723e */ /* 0x008fee00000010ff */
[----:B------:R1:W2:Y:S02]  /*3f90*/  MUFU.EX2 R64, R0 ;  /* 0x0000000000407308 */ /* 0x0002a40000000800 */
[--C-:B-1----:R-:W-:Y:S01]  /*3fa0*/  FFMA.FTZ R0, R212, c[0x0][0x29c], -R234.reuse ;  /* 0x0000a700d4007a23 */ /* 0x102fe200000108ea */
[----:B--2---:R-:W-:Y:S07]  /*3fb0*/  F2FP.BF16.PACK_AB R10, R56, R64 ;  /* 0x00000040380a723e */ /* 0x004fee00000010ff */
[----:B------:R1:W-:Y:S02]  /*3fc0*/  MUFU.EX2 R55, R0 ;  /* 0x0000000000377308 */ /* 0x0003e40000000800 */
[--C-:B-1----:R-:W-:Y:S01]  /*3fd0*/  FFMA.FTZ R0, R36, c[0x0][0x29c], -R234.reuse ;  /* 0x0000a70024007a23 */ /* 0x102fe200000108ea */
[----:B------:R-:W-:Y:S07]  /*3fe0*/  F2FP.BF16.PACK_AB R36, R249, R250 ;  /* 0x000000faf924723e */ /* 0x000fee00000010ff */
[----:B------:R1:W-:Y:S02]  /*3ff0*/  MUFU.EX2 R53, R0 ;  /* 0x0000000000357308 */ /* 0x0003e40000000800 */
[----:B-1----:R-:W-:Y:S04]  /*4000*/  MOV R0, UR5 ;  /* 0x0000000500007c02 */ /* 0x002fe80008000f00 */
[----:B------:R-:W-:Y:S01]  /*4010*/  LEA R3, R0, R32, 0x7 ;  /* 0x0000002000037211 */ /* 0x000fe200078e38ff */
[--C-:B------:R-:W-:Y:S03]  /*4020*/  FFMA.FTZ R0, R41, c[0x0][0x29c], -R234.reuse ;  /* 0x0000a70029007a23 */ /* 0x100fe600000108ea */
[----:B------:R1:W-:Y:S01]  /*4030*/  MUFU.EX2 R32, R2 ;  /* 0x0000000200207308 */ /* 0x0003e20000000800 */
[--C-:B------:R-:W-:Y:S01]  /*4040*/  FFMA.FTZ R41, R42, c[0x0][0x29c], -R235.reuse ;  /* 0x0000a7002a297a23 */ /* 0x100fe200000108eb */
[----:B------:R-:W-:Y:S02]  /*4050*/  SHF.L.U32 R3, R3, 0x2, RZ ;  /* 0x0000000203037819 */ /* 0x000fe400000006ff */
[----:B------:R-:W-:Y:S06]  /*4060*/  F2FP.BF16.PACK_AB R42, R211, R220 ;  /* 0x000000dcd32a723e */ /* 0x000fec00000010ff */
[----:B------:R2:W3:Y:S10]  /*4070*/  MUFU.EX2 R24, R0 ;  /* 0x0000000000187308 */ /* 0x0004f40000000800 */
[----:B------:R-:W-:Y:S01]  /*4080*/  MUFU.EX2 R41, R41 ;  /* 0x0000002900297308 */ /* 0x000fe20000000800 */
[--C-:B-1----:R-:W-:Y:S02]  /*4090*/  FFMA.FTZ R2, R45, c[0x0][0x29c], -R234.reuse ;  /* 0x0000a7002d027a23 */ /* 0x102fe400000108ea */
[--C-:B------:R-:W-:Y:S02]  /*40a0*/  FFMA.FTZ R45, R251, c[0x0][0x29c], -R235.reuse ;  /* 0x0000a700fb2d7a23 */ /* 0x100fe400000108eb */
[----:B------:R-:W-:Y:S05]  /*40b0*/  FFMA.FTZ R235, R63, c[0x0][0x29c], -R235 ;  /* 0x0000a7003feb7a23 */ /* 0x000fea00000108eb */
[----:B------:R1:W4:Y:S01]  /*40c0*/  MUFU.EX2 R26, R2 ;  /* 0x00000002001a7308 */ /* 0x0003220000000800 */
[----:B--2---:R-:W2:Y:S01]  /*40d0*/  LDS R0, [R3+0x18480] ;  /* 0x0184800003007984 */ /* 0x004ea20000000800 */
[----:B---3--:R-:W-:Y:S08]  /*40e0*/  F2FP.BF16.PACK_AB R7, R24, R35 ;  /* 0x000000231807723e */ /* 0x008ff000000010ff */
[----:B------:R-:W-:Y:S10]  /*40f0*/  MUFU.EX2 R45, R45 ;  /* 0x0000002d002d7308 */ /* 0x000ff40000000800 */
[----:B------:R-:W-:Y:S01]  /*4100*/  MUFU.EX2 R235, R235 ;  /* 0x000000eb00eb7308 */ /* 0x000fe20000000800 */
[--C-:B-1----:R-:W-:Y:S01]  /*4110*/  FFMA.FTZ R2, R28, c[0x0][0x29c], -R234.reuse ;  /* 0x0000a7001c027a23 */ /* 0x102fe200000108ea */
[----:B----4-:R-:W-:Y:S01]  /*4120*/  F2FP.BF16.PACK_AB R6, R26, R32 ;  /* 0x000000201a06723e */ /* 0x010fe200000010ff */
[----:B------:R-:W-:Y:S07]  /*4130*/  FFMA.FTZ R234, R61, c[0x0][0x29c], -R234 ;  /* 0x0000a7003dea7a23 */ /* 0x000fee00000108ea */
[----:B------:R1:W3:Y:S10]  /*4140*/  MUFU.EX2 R28, R2 ;  /* 0x00000002001c7308 */ /* 0x0002f40000000800 */
[----:B------:R-:W4:Y:S01]  /*4150*/  MUFU.EX2 R234, R234 ;  /* 0x000000ea00ea7308 */ /* 0x000f220000000800 */
[--C-:B--2---:R-:W-:Y:S02]  /*4160*/  FADD.FTZ R68, R68, -R0.reuse ;  /* 0x8000000044447221 */ /* 0x104fe40000010000 */
[--C-:B------:R-:W-:Y:S02]  /*4170*/  FADD.FTZ R69, R69, -R0.reuse ;  /* 0x8000000045457221 */ /* 0x100fe40000010000 */
[--C-:B------:R-:W-:Y:S02]  /*4180*/  FADD.FTZ R80, R80, -R0.reuse ;  /* 0x8000000050507221 */ /* 0x100fe40000010000 */
[--C-:B------:R-:W-:Y:S02]  /*4190*/  FADD.FTZ R81, R81, -R0.reuse ;  /* 0x8000000051517221 */ /* 0x100fe40000010000 */
[--C-:B------:R-:W-:Y:S01]  /*41a0*/  FADD.FTZ R84, R84, -R0.reuse ;  /* 0x8000000054547221 */ /* 0x100fe20000010000 */
[----:B-1----:R-:W1:Y:S01]  /*41b0*/  LDS R2, [R3+0x184a0] ;  /* 0x0184a00003027984 */ /* 0x002e620000000800 */
[--C-:B------:R-:W-:Y:S01]  /*41c0*/  FADD.FTZ R85, R85, -R0.reuse ;  /* 0x8000000055557221 */ /* 0x100fe20000010000 */
[----:B---3--:R-:W-:Y:S01]  /*41d0*/  F2FP.BF16.PACK_AB R4, R27, R28 ;  /* 0x0000001c1b04723e */ /* 0x008fe200000010ff */
        /* <DEDUP_REMOVED lines=10> */
[----:B------:R-:W2:Y:S01]  /*4280*/  LDS R0, [R3+0x18580] ;  /* 0x0185800003007984 */ /* 0x000ea20000000800 */
[----:B------:R-:W-:Y:S02]  /*4290*/  FMUL.FTZ R85, R52, R85 ;  /* 0x0000005534557220 */ /* 0x000fe40000410000 */
[----:B------:R4:W3:Y:S01]  /*42a0*/  MUFU.EX2 R52, R5 ;  /* 0x0000000500347308 */ /* 0x0008e20000000800 */
        /* <DEDUP_REMOVED lines=10> */
[--C-:B-1----:R-:W-:Y:S02]  /*4350*/  FADD.FTZ R70, R70, -R2.reuse ;  /* 0x8000000246467221 */ /* 0x102fe40000010000 */
[--C-:B------:R-:W-:Y:S01]  /*4360*/  FADD.FTZ R71, R71, -R2.reuse ;  /* 0x8000000247477221 */ /* 0x100fe20000010000 */
[----:B------:R-:W-:Y:S01]  /*4370*/  F2FP.BF16.PACK_AB R96, R97, R96 ;  /* 0x000000606160723e */ /* 0x000fe200000010ff */
[----:B------:R-:W-:Y:S02]  /*4380*/  FMUL.FTZ R70, R49, R70 ;  /* 0x0000004631467220 */ /* 0x000fe40000410000 */
[----:B------:R1:W5:Y:S01]  /*4390*/  MUFU.EX2 R49, R8 ;  /* 0x0000000800317308 */ /* 0x0003620000000800 */
[----:B------:R-:W-:Y:S02]  /*43a0*/  FMUL.FTZ R71, R48, R71 ;  /* 0x0000004730477220 */ /* 0x000fe40000410000 */
[--C-:B------:R-:W-:Y:S01]  /*43b0*/  FADD.FTZ R82, R82, -R2.reuse ;  /* 0x8000000252527221 */ /* 0x100fe20000010000 */
[----:B----4-:R-:W-:Y:S01]  /*43c0*/  F2FP.BF16.PACK_AB R5, R234, R60 ;  /* 0x0000003cea05723e */ /* 0x010fe200000010ff */
[--C-:B------:R-:W-:Y:S01]  /*43d0*/  FADD.FTZ R83, R83, -R2.reuse ;  /* 0x8000000253537221 */ /* 0x100fe20000010000 */
[----:B------:R-:W-:Y:S01]  /*43e0*/  F2FP.BF16.PACK_AB R70, R71, R70 ;  /* 0x000000464746723e */ /* 0x000fe200000010ff */
[--C-:B------:R-:W-:Y:S02]  /*43f0*/  FADD.FTZ R86, R86, -R2.reuse ;  /* 0x8000000256567221 */ /* 0x100fe40000010000 */
[--C-:B------:R-:W-:Y:S01]  /*4400*/  FADD.FTZ R87, R87, -R2.reuse ;  /* 0x8000000257577221 */ /* 0x100fe20000010000 */
[----:B------:R4:W3:Y:S01]  /*4410*/  MUFU.EX2 R48, R9 ;  /* 0x0000000900307308 */ /* 0x0008e20000000800 */
[--C-:B------:R-:W-:Y:S02]  /*4420*/  FADD.FTZ R98, R98, -R2.reuse ;  /* 0x8000000262627221 */ /* 0x100fe40000010000 */
[--C-:B------:R-:W-:Y:S02]  /*4430*/  FADD.FTZ R99, R99, -R2.reuse ;  /* 0x8000000263637221 */ /* 0x100fe40000010000 */
[----:B------:R-:W-:Y:S02]  /*4440*/  FADD.FTZ R102, R102, -R2 ;  /* 0x8000000266667221 */ /* 0x000fe40000010000 */
[--C-:B--2---:R-:W-:Y:S02]  /*4450*/  FADD.FTZ R72, R72, -R0.reuse ;  /* 0x8000000048487221 */ /* 0x104fe40000010000 */
[--C-:B------:R-:W-:Y:S02]  /*4460*/  FADD.FTZ R73, R73, -R0.reuse ;  /* 0x8000000049497221 */ /* 0x100fe40000010000 */
[--C-:B------:R-:W-:Y:S02]  /*4470*/  FADD.FTZ R76, R76, -R0.reuse ;  /* 0x800000004c4c7221 */ /* 0x100fe40000010000 */
[--C-:B------:R-:W-:Y:S01]  /*4480*/  FADD.FTZ R77, R77, -R0.reuse ;  /* 0x800000004d4d7221 */ /* 0x100fe20000010000 */
[----:B-1----:R-:W-:Y:S01]  /*4490*/  F2FP.BF16.PACK_AB R8, R53, R55 ;  /* 0x000000373508723e */ /* 0x002fe200000010ff */
        /* <DEDUP_REMOVED lines=12> */
[----:B------:R3:W1:Y:S01]  /*4560*/  LDS R0, [R3+0x185a0] ;  /* 0x0185a00003007984 */ /* 0x0006620000000800 */
[----:B------:R-:W-:Y:S02]  /*4570*/  FMUL.FTZ R14, R58, R77 ;  /* 0x0000004d3a0e7220 */ /* 0x000fe40000410000 */
[----:B------:R-:W-:Y:S01]  /*4580*/  FMUL.FTZ R23, R56, R89 ;  /* 0x0000005938177220 */ /* 0x000fe20000410000 */
[----:B------:R-:W-:Y:S01]  /*4590*/  STS [R237], R42 ;  /* 0x0000002aed007388 */ /* 0x000fe20000000800 */
[----:B------:R-:W-:Y:S02]  /*45a0*/  FMUL.FTZ R92, R55, R92 ;  /* 0x0000005c375c7220 */ /* 0x000fe40000410000 */
[----:B----4-:R-:W-:Y:S01]  /*45b0*/  FMUL.FTZ R9, R53, R93 ;  /* 0x0000005d35097220 */ /* 0x010fe20000410000 */
[----:B------:R-:W-:Y:S01]  /*45c0*/  STS [R237+0x400], R22 ;  /* 0x00040016ed007388 */ /* 0x000fe20000000800 */
[--C-:B------:R-:W-:Y:S02]  /*45d0*/  FADD.FTZ R103, R103, -R2.reuse ;  /* 0x8000000267677221 */ /* 0x100fe40000010000 */
[--C-:B------:R-:W-:Y:S01]  /*45e0*/  FADD.FTZ R114, R114, -R2.reuse ;  /* 0x8000000272727221 */ /* 0x100fe20000010000 */
[----:B------:R-:W-:Y:S01]  /*45f0*/  STS [R238], R40 ;  /* 0x00000028ee007388 */ /* 0x000fe20000000800 */
[----:B------:R-:W-:Y:S01]  /*4600*/  F2FP.BF16.PACK_AB R9, R9, R92 ;  /* 0x0000005c0909723e */ /* 0x000fe200000010ff */
[--C-:B------:R-:W-:Y:S02]  /*4610*/  FADD.FTZ R115, R115, -R2.reuse ;  /* 0x8000000273737221 */ /* 0x100fe40000010000 */
[----:B------:R-:W-:Y:S01]  /*4620*/  STS [R238+0x400], R20 ;  /* 0x00040014ee007388 */ /* 0x000fe20000000800 */
[--C-:B------:R-:W-:Y:S02]  /*4630*/  FADD.FTZ R118, R118, -R2.reuse ;  /* 0x8000000276767221 */ /* 0x100fe40000010000 */
[--C-:B------:R-:W-:Y:S01]  /*4640*/  FADD.FTZ R119, R119, -R2.reuse ;  /* 0x8000000277777221 */ /* 0x100fe20000010000 */
[----:B------:R2:W-:Y:S01]  /*4650*/  STS [R237+0x2000], R12 ;  /* 0x0020000ced007388 */ /* 0x0005e20000000800 */
[--C-:B------:R-:W-:Y:S01]  /*4660*/  FADD.FTZ R130, R130, -R2.reuse ;  /* 0x8000000282827221 */ /* 0x100fe20000010000 */
[----:B---3--:R-:W-:Y:S01]  /*4670*/  F2FP.BF16.PACK_AB R3, R52, R51 ;  /* 0x000000333403723e */ /* 0x008fe200000010ff */
[----:B------:R-:W-:Y:S01]  /*4680*/  FADD.FTZ R131, R131, -R2 ;  /* 0x8000000283837221 */ /* 0x000fe20000010000 */
[----:B-----5:R-:W-:Y:S01]  /*4690*/  F2FP.BF16.PACK_AB R2, R49, R50 ;  /* 0x000000323102723e */ /* 0x020fe200000010ff */
[----:B------:R-:W-:Y:S02]  /*46a0*/  FMUL.FTZ R104, R35, R104 ;  /* 0x0000006823687220 */ /* 0x000fe40000410000 */
[----:B------:R3:W-:Y:S01]  /*46b0*/  STS [R237+0x2400], R3 ;  /* 0x00240003ed007388 */ /* 0x0007e20000000800 */
[----:B------:R-:W-:Y:S01]  /*46c0*/  MUFU.EX2 R35, R54 ;  /* 0x0000003600237308 */ /* 0x000fe20000000800 */
[----:B------:R-:W-:Y:S02]  /*46d0*/  FMUL.FTZ R108, R32, R108 ;  /* 0x0000006c206c7220 */ /* 0x000fe40000410000 */
[----:B------:R4:W-:Y:S01]  /*46e0*/  STS [R238+0x2400], R2 ;  /* 0x00240002ee007388 */ /* 0x0009e20000000800 */
[----:B------:R-:W-:Y:S02]  /*46f0*/  FMUL.FTZ R72, R67, R72 ;  /* 0x0000004843487220 */ /* 0x000fe40000410000 */
[----:B------:R-:W-:Y:S01]  /*4700*/  FMUL.FTZ R13, R66, R73 ;  /* 0x00000049420d7220 */ /* 0x000fe20000410000 */
[----:B------:R-:W-:Y:S01]  /*4710*/  STS [R238+0x2000], R11 ;  /* 0x0020000bee007388 */ /* 0x000fe20000000800 */
[----:B------:R-:W-:Y:S02]  /*4720*/  FMUL.FTZ R76, R65, R76 ;  /* 0x0000004c414c7220 */ /* 0x000fe40000410000 */
[----:B------:R-:W5:Y:S01]  /*4730*/  MUFU.EX2 R32, R59 ;  /* 0x0000003b00207308 */ /* 0x000f620000000800 */
[----:B------:R-:W-:Y:S01]  /*4740*/  STS [R240], R39 ;  /* 0x00000027f0007388 */ /* 0x000fe20000000800 */
[----:B------:R-:W-:Y:S01]  /*4750*/  F2FP.BF16.PACK_AB R13, R13, R72 ;  /* 0x000000480d0d723e */ /* 0x000fe200000010ff */
[--C-:B-1----:R-:W-:Y:S01]  /*4760*/  FADD.FTZ R74, R74, -R0.reuse ;  /* 0x800000004a4a7221 */ /* 0x102fe20000010000 */
[----:B------:R-:W-:Y:S01]  /*4770*/  F2FP.BF16.PACK_AB R14, R14, R76 ;  /* 0x0000004c0e0e723e */ /* 0x000fe200000010ff */
[----:B------:R-:W-:Y:S01]  /*4780*/  STS [R240+0x400], R21 ;  /* 0x00040015f0007388 */ /* 0x000fe20000000800 */
[--C-:B------:R-:W-:Y:S02]  /*4790*/  FADD.FTZ R75, R75, -R0.reuse ;  /* 0x800000004b4b7221 */ /* 0x100fe40000010000 */
[----:B------:R-:W-:Y:S01]  /*47a0*/  FMUL.FTZ R74, R51, R74 ;  /* 0x0000004a334a7220 */ /* 0x000fe20000410000 */
[----:B------:R-:W-:Y:S01]  /*47b0*/  STS [R239], R38 ;  /* 0x00000026ef007388 */ /* 0x000fe20000000800 */
[----:B--2---:R-:W1:Y:S01]  /*47c0*/  MUFU.EX2 R12, R62 ;  /* 0x0000003e000c7308 */ /* 0x004e620000000800 */
[--C-:B------:R-:W-:Y:S02]  /*47d0*/  FADD.FTZ R78, R78, -R0.reuse ;  /* 0x800000004e4e7221 */ /* 0x100fe40000010000 */
[----:B------:R-:W-:Y:S01]  /*47e0*/  STS [R239+0x400], R19 ;  /* 0x00040013ef007388 */ /* 0x000fe20000000800 */
[----:B---3--:R-:W-:Y:S01]  /*47f0*/  F2FP.BF16.PACK_AB R3, R47, R48 ;  /* 0x000000302f03723e */ /* 0x008fe200000010ff */
[----:B------:R-:W-:Y:S02]  /*4800*/  FMUL.FTZ R78, R50, R78 ;  /* 0x0000004e324e7220 */ /* 0x000fe40000410000 */
[----:B------:R-:W-:Y:S01]  /*4810*/  STS [R240+0x2000], R10 ;  /* 0x0020000af0007388 */ /* 0x000fe20000000800 */
[----:B----4-:R-:W-:Y:S01]  /*4820*/  F2FP.BF16.PACK_AB R2, R45, R46 ;  /* 0x0000002e2d02723e */ /* 0x010fe200000010ff */
[--C-:B------:R-:W-:Y:S02]  /*4830*/  FADD.FTZ R79, R79, -R0.reuse ;  /* 0x800000004f4f7221 */ /* 0x100fe40000010000 */
[----:B------:R2:W-:Y:S01]  /*4840*/  STS [R240+0x2400], R3 ;  /* 0x00240003f0007388 */ /* 0x0005e20000000800 */
[----:B------:R-:W-:Y:S02]  /*4850*/  FMUL.FTZ R86, R204, R86 ;  /* 0x00000056cc567220 */ /* 0x000fe40000410000 */
[----:B------:R-:W-:Y:S01]  /*4860*/  FMUL.FTZ R31, R31, R87 ;  /* 0x000000571f1f7220 */ /* 0x000fe20000410000 */
[----:B------:R3:W-:Y:S01]  /*4870*/  STS [R239+0x2400], R2 ;  /* 0x00240002ef007388 */ /* 0x0007e20000000800 */
[--C-:B------:R-:W-:Y:S02]  /*4880*/  FADD.FTZ R90, R90, -R0.reuse ;  /* 0x800000005a5a7221 */ /* 0x100fe40000010000 */
[--C-:B------:R-:W-:Y:S01]  /*4890*/  FADD.FTZ R91, R91, -R0.reuse ;  /* 0x800000005b5b7221 */ /* 0x100fe20000010000 */
[----:B------:R-:W-:Y:S01]  /*48a0*/  STS [R239+0x2000], R8 ;  /* 0x00200008ef007388 */ /* 0x000fe20000000800 */
[----:B------:R-:W-:Y:S01]  /*48b0*/  F2FP.BF16.PACK_AB R31, R31, R86 ;  /* 0x000000561f1f723e */ /* 0x000fe200000010ff */
[----:B------:R-:W-:Y:S02]  /*48c0*/  FMUL.FTZ R90, R48, R90 ;  /* 0x0000005a305a7220 */ /* 0x000fe40000410000 */
[----:B------:R-:W-:Y:S01]  /*48d0*/  STS [R237+0x4000], R36 ;  /* 0x00400024ed007388 */ /* 0x000fe20000000800 */
[----:B------:R-:W-:Y:S02]  /*48e0*/  FMUL.FTZ R88, R64, R88 ;  /* 0x0000005840587220 */ /* 0x000fe40000410000 */
[--C-:B------:R-:W-:Y:S01]  /*48f0*/  FADD.FTZ R94, R94, -R0.reuse ;  /* 0x800000005e5e7221 */ /* 0x100fe20000010000 */
[----:B------:R-:W-:Y:S01]  /*4900*/  STS [R237+0x4400], R18 ;  /* 0x00440012ed007388 */ /* 0x000fe20000000800 */
[--C-:B------:R-:W-:Y:S01]  /*4910*/  FADD.FTZ R95, R95, -R0.reuse ;  /* 0x800000005f5f7221 */ /* 0x100fe20000010000 */
[----:B------:R-:W-:Y:S01]  /*4920*/  F2FP.BF16.PACK_AB R23, R23, R88 ;  /* 0x000000581717723e */ /* 0x000fe200000010ff */
[----:B------:R-:W-:Y:S01]  /*4930*/  FMUL.FTZ R94, R46, R94 ;  /* 0x0000005e2e5e7220 */ /* 0x000fe20000410000 */
[----:B------:R-:W-:Y:S01]  /*4940*/  STS [R238+0x4000], R34 ;  /* 0x00400022ee007388 */ /* 0x000fe20000000800 */
[----:B------:R-:W-:Y:S02]  /*4950*/  FMUL.FTZ R102, R201, R102 ;  /* 0x00000066c9667220 */ /* 0x000fe40000410000 */
[----:B------:R-:W-:Y:S01]  /*4960*/  FMUL.FTZ R30, R30, R103 ;  /* 0x000000671e1e7220 */ /* 0x000fe20000410000 */
[----:B------:R-:W-:Y:S01]  /*4970*/  STS [R238+0x4400], R17 ;  /* 0x00440011ee007388 */ /* 0x000fe20000000800 */
[----:B--2---:R-:W-:Y:S01]  /*4980*/  F2FP.BF16.PACK_AB R3, R43, R44 ;  /* 0x0000002c2b03723e */ /* 0x004fe200000010ff */
[----:B------:R-:W-:Y:S02]  /*4990*/  FMUL.FTZ R82, R206, R82 ;  /* 0x00000052ce527220 */ /* 0x000fe40000410000 */
[----:B------:R-:W-:Y:S01]  /*49a0*/  STS [R237+0x6000], R7 ;  /* 0x00600007ed007388 */ /* 0x000fe20000000800 */
[----:B---3--:R-:W-:Y:S01]  /*49b0*/  F2FP.BF16.PACK_AB R2, R37, R41 ;  /* 0x000000292502723e */ /* 0x008fe200000010ff */
[----:B------:R-:W-:Y:S01]  /*49c0*/  FMUL.FTZ R83, R205, R83 ;  /* 0x00000053cd537220 */ /* 0x000fe20000410000 */
[----:B------:R-:W-:Y:S01]  /*49d0*/  F2FP.BF16.PACK_AB R30, R30, R102 ;  /* 0x000000661e1e723e */ /* 0x000fe200000010ff */
[----:B------:R2:W-:Y:S01]  /*49e0*/  STS [R237+0x6400], R3 ;  /* 0x00640003ed007388 */ /* 0x0005e20000000800 */
[----:B------:R-:W-:Y:S02]  /*49f0*/  FMUL.FTZ R98, R203, R98 ;  /* 0x00000062cb627220 */ /* 0x000fe40000410000 */
[----:B------:R-:W-:Y:S01]  /*4a00*/  F2FP.BF16.PACK_AB R82, R83, R82 ;  /* 0x000000525352723e */ /* 0x000fe200000010ff */
[----:B------:R5:W-:Y:S01]  /*4a10*/  STS [R238+0x6400], R2 ;  /* 0x00640002ee007388 */ /* 0x000be20000000800 */
[----:B------:R-:W-:Y:S02]  /*4a20*/  FMUL.FTZ R99, R202, R99 ;  /* 0x00000063ca637220 */ /* 0x000fe40000410000 */
[----:B------:R-:W-:Y:S01]  /*4a30*/  FMUL.FTZ R100, R250, R100 ;  /* 0x00000064fa647220 */ /* 0x000fe20000410000 */
[----:B------:R-:W-:Y:S01]  /*4a40*/  STS [R238+0x6000], R6 ;  /* 0x00600006ee007388 */ /* 0x000fe20000000800 */
[----:B------:R-:W-:Y:S01]  /*4a50*/  FMUL.FTZ R101, R249, R101 ;  /* 0x00000065f9657220 */ /* 0x000fe20000410000 */
[----:B------:R-:W-:Y:S01]  /*4a60*/  F2FP.BF16.PACK_AB R98, R99, R98 ;  /* 0x000000626362723e */ /* 0x000fe200000010ff */
        /* <DEDUP_REMOVED lines=9> */
[----:B------:R-:W-:Y:S01]  /*4b00*/  FMUL.FTZ R115, R199, R115 ;  /* 0x00000073c7737220 */ /* 0x000fe20000410000 */
[----:B------:R-:W-:Y:S01]  /*4b10*/  F2FP.BF16.PACK_AB R112, R113, R112 ;  /* 0x000000707170723e */ /* 0x000fe200000010ff */
[----:B------:R-:W-:Y:S01]  /*4b20*/  FMUL.FTZ R106, R44, R106 ;  /* 0x0000006a2c6a7220 */ /* 0x000fe20000410000 */
[----:B------:R-:W-:Y:S01]  /*4b30*/  STS [R239+0x4400], R15 ;  /* 0x0044000fef007388 */ /* 0x000fe20000000800 */
[----:B--2---:R-:W-:Y:S01]  /*4b40*/  FMUL.FTZ R3, R47, R91 ;  /* 0x0000005b2f037220 */ /* 0x004fe20000410000 */
[----:B------:R-:W-:Y:S01]  /*4b50*/  F2FP.BF16.PACK_AB R114, R115, R114 ;  /* 0x000000727372723e */ /* 0x000fe200000010ff */
[----:B------:R-:W-:Y:S01]  /*4b60*/  FMUL.FTZ R24, R24, R105 ;  /* 0x0000006918187220 */ /* 0x000fe20000410000 */
[----:B------:R2:W-:Y:S01]  /*4b70*/  STS [R240+0x6000], R4 ;  /* 0x00600004f0007388 */ /* 0x0005e20000000800 */
[----:B-----5:R-:W-:Y:S01]  /*4b80*/  F2FP.BF16.PACK_AB R2, R32, R35 ;  /* 0x000000232002723e */ /* 0x020fe200000010ff */
[--C-:B------:R-:W-:Y:S01]  /*4b90*/  FADD.FTZ R110, R110, -R0.reuse ;  /* 0x800000006e6e7221 */ /* 0x100fe20000010000 */
[----:B------:R-:W-:Y:S01]  /*4ba0*/  F2FP.BF16.PACK_AB R3, R3, R90 ;  /* 0x0000005a0303723e */ /* 0x000fe200000010ff */
[--C-:B------:R-:W-:Y:S01]  /*4bb0*/  FADD.FTZ R111, R111, -R0.reuse ;  /* 0x800000006f6f7221 */ /* 0x100fe20000010000 */
[----:B------:R-:W-:Y:S01]  /*4bc0*/  F2FP.BF16.PACK_AB R24, R24, R104 ;  /* 0x000000681818723e */ /* 0x000fe200000010ff */
[----:B------:R1:W-:Y:S01]  /*4bd0*/  STS [R240+0x6400], R2 ;  /* 0x00640002f0007388 */ /* 0x0003e20000000800 */
[----:B------:R-:W-:Y:S02]  /*4be0*/  FMUL.FTZ R110, R41, R110 ;  /* 0x0000006e296e7220 */ /* 0x000fe40000410000 */
[----:B------:R-:W-:Y:S01]  /*4bf0*/  FMUL.FTZ R26, R26, R109 ;  /* 0x0000006d1a1a7220 */ /* 0x000fe20000410000 */
[----:B------:R3:W-:Y:S01]  /*4c00*/  STS [R239+0x6000], R5 ;  /* 0x00600005ef007388 */ /* 0x0007e20000000800 */
        /* <DEDUP_REMOVED lines=9> */
[--C-:B------:R-:W-:Y:S02]  /*4ca0*/  FADD.FTZ R122, R122, -R0.reuse ;  /* 0x800000007a7a7221 */ /* 0x100fe40000010000 */
[----:B--2---:R-:W-:Y:S01]  /*4cb0*/  FMUL.FTZ R4, R52, R75 ;  /* 0x0000004b34047220 */ /* 0x004fe20000410000 */
[----:B------:R-:W-:Y:S01]  /*4cc0*/  F2FP.BF16.PACK_AB R29, R29, R130 ;  /* 0x000000821d1d723e */ /* 0x000fe200000010ff */
[--C-:B------:R-:W-:Y:S02]  /*4cd0*/  FADD.FTZ R123, R123, -R0.reuse ;  /* 0x800000007b7b7221 */ /* 0x100fe40000010000 */
[----:B------:R-:W-:Y:S01]  /*4ce0*/  FMUL.FTZ R128, R213, R128 ;  /* 0x00000080d5807220 */ /* 0x000fe20000410000 */
[----:B------:R-:W-:Y:S01]  /*4cf0*/  F2FP.BF16.PACK_AB R4, R4, R74 ;  /* 0x0000004a0404723e */ /* 0x000fe200000010ff */
[----:B------:R-:W-:Y:S01]  /*4d00*/  FMUL.FTZ R129, R207, R129 ;  /* 0x00000081cf817220 */ /* 0x000fe20000410000 */
[----:B-1----:R-:W-:Y:S01]  /*4d10*/  F2FP.BF16.PACK_AB R2, R235, R12 ;  /* 0x0000000ceb02723e */ /* 0x002fe200000010ff */
[----:B------:R-:W-:Y:S02]  /*4d20*/  FMUL.FTZ R122, R35, R122 ;  /* 0x0000007a237a7220 */ /* 0x000fe40000410000 */
[----:B---3--:R-:W-:Y:S01]  /*4d30*/  FMUL.FTZ R5, R45, R95 ;  /* 0x0000005f2d057220 */ /* 0x008fe20000410000 */
[----:B------:R-:W-:Y:S01]  /*4d40*/  F2FP.BF16.PACK_AB R128, R129, R128 ;  /* 0x000000808180723e */ /* 0x000fe200000010ff */
[----:B------:R1:W-:Y:S01]  /*4d50*/  STS [R239+0x6400], R2 ;  /* 0x00640002ef007388 */ /* 0x0003e20000000800 */
[----:B------:R-:W-:Y:S02]  /*4d60*/  FMUL.FTZ R120, R28, R120 ;  /* 0x000000781c787220 */ /* 0x000fe40000410000 */
[----:B------:R-:W-:Y:S01]  /*4d70*/  F2FP.BF16.PACK_AB R5, R5, R94 ;  /* 0x0000005e0505723e */ /* 0x000fe200000010ff */
[----:B------:R-:W-:Y:S01]  /*4d80*/  BAR.SYNC.DEFER_BLOCKING 0x0 ;  /* 0x0000000000007b1d */ /* 0x000fe20000010000 */
[----:B------:R-:W-:Y:S02]  /*4d90*/  FMUL.FTZ R27, R27, R121 ;  /* 0x000000791b1b7220 */ /* 0x000fe40000410000 */
[--C-:B------:R-:W-:Y:S02]  /*4da0*/  FADD.FTZ R126, R126, -R0.reuse ;  /* 0x800000007e7e7221 */ /* 0x100fe40000010000 */
[----:B------:R-:W-:Y:S01]  /*4db0*/  FADD.FTZ R127, R127, -R0 ;  /* 0x800000007f7f7221 */ /* 0x000fe20000010000 */
[----:B------:R-:W-:Y:S01]  /*4dc0*/  F2FP.BF16.PACK_AB R27, R27, R120 ;  /* 0x000000781b1b723e */ /* 0x000fe200000010ff */
[----:B------:R-:W-:Y:S01]  /*4dd0*/  FMUL.FTZ R126, R12, R126 ;  /* 0x0000007e0c7e7220 */ /* 0x000fe20000410000 */
[----:B------:R-:W-:Y:S01]  /*4de0*/  IADD3 R0, R229, UR4, RZ ;  /* 0x00000004e5007c10 */ /* 0x000fe2000fffe0ff */
[----:B------:R-:W-:Y:S02]  /*4df0*/  FMUL.FTZ R124, R60, R124 ;  /* 0x0000007c3c7c7220 */ /* 0x000fe40000410000 */
[----:B------:R-:W-:Y:S01]  /*4e00*/  FMUL.FTZ R28, R234, R125 ;  /* 0x0000007dea1c7220 */ /* 0x000fe20000410000 */
[----:B------:R-:W-:Y:S01]  /*4e10*/  SHF.L.U32 R0, R0, 0x1, RZ ;  /* 0x0000000100007819 */ /* 0x000fe200000006ff */
[----:B------:R-:W-:Y:S03]  /*4e20*/  FMUL.FTZ R127, R235, R127 ;  /* 0x0000007feb7f7220 */ /* 0x000fe60000410000 */
[----:B------:R-:W-:Y:S01]  /*4e30*/  F2FP.BF16.PACK_AB R28, R28, R124 ;  /* 0x0000007c1c1c723e */ /* 0x000fe200000010ff */
[----:B-1----:R-:W-:Y:S01]  /*4e40*/  FMUL.FTZ R2, R49, R79 ;  /* 0x0000004f31027220 */ /* 0x002fe20000410000 */
[----:B------:R1:W-:Y:S04]  /*4e50*/  STS [R237+0x8000], R68 ;  /* 0x00800044ed007388 */ /* 0x0003e80000000800 */
[----:B------:R-:W-:Y:S01]  /*4e60*/  F2FP.BF16.PACK_AB R2, R2, R78 ;  /* 0x0000004e0202723e */ /* 0x000fe200000010ff */
[----:B------:R-:W-:Y:S04]  /*4e70*/  STS [R237+0x8400], R70 ;  /* 0x00840046ed007388 */ /* 0x000fe80000000800 */
[----:B------:R-:W-:Y:S04]  /*4e80*/  STS [R238+0x8000], R80 ;  /* 0x00800050ee007388 */ /* 0x000fe80000000800 */
        /* <DEDUP_REMOVED lines=39> */
[----:B-1----:R-:W-:Y:S07]  /*5100*/  IADD3 R3, R230, R68, RZ ;  /* 0x00000044e6037210 */ /* 0x002fee0007ffe0ff */
[----:B------:R-:W1:Y:S01]  /*5110*/  LDSM.16.MT88.4 R12, [R224+0x1c880] ;  /* 0x01c88000e00c783b */ /* 0x000e620000004200 */
[C---:B--2---:R-:W-:Y:S07]  /*5120*/  IADD3 R2, R196.reuse, R0, RZ ;  /* 0x00000000c4027210 */ /* 0x044fee0007ffe0ff */
[----:B------:R-:W-:Y:S08]  /*5130*/  LDSM.16.MT88.4 R20, [R224+0x19080] ;  /* 0x01908000e014783b */ /* 0x000ff00000004200 */
[----:B------:R-:W2:Y:S08]  /*5140*/  LDSM.16.MT88.4 R16, [R2+0x10080] ;  /* 0x010080000210783b */ /* 0x000eb00000004200 */
[----:B------:R-:W4:Y:S01]  /*5150*/  LDSM.16.MT88.4 R24, [R0+0x10880] ;  /* 0x010880000018783b */ /* 0x000f220000004200 */
[-C--:B---3--:R-:W-:Y:S07]  /*5160*/  HMMA.16816.F32.BF16 R132, R4, R8.reuse, R132 ;  /* 0x000000080484723c */ /* 0x088fee0000041884 */
[----:B------:R-:W3:Y:S01]  /*5170*/  LDSM.16.MT88.4 R28, [R224+0x1d080] ;  /* 0x01d08000e01c783b */ /* 0x000ee20000004200 */
[C---:B-1----:R-:W-:Y:S07]  /*5180*/  HMMA.16816.F32.BF16 R136, R12.reuse, R8, R136 ;  /* 0x000000080c88723c */ /* 0x042fee0000041888 */
[----:B------:R-:W-:Y:S01]  /*5190*/  LDSM.16.MT88.4 R32, [R0+0x11080] ;  /* 0x011080000020783b */ /* 0x000fe20000004200 */
[-C--:B------:R-:W-:Y:S07]  /*51a0*/  HMMA.16816.F32.BF16 R140, R12, R10.reuse, R140 ;  /* 0x0000000a0c8c723c */ /* 0x080fee000004188c */
[----:B------:R-:W-:Y:S01]  /*51b0*/  LDSM.16.MT88.4 R36, [R0+0x12080] ;  /* 0x012080000024783b */ /* 0x000fe20000004200 */
[C---:B------:R-:W-:Y:S07]  /*51c0*/  HMMA.16816.F32.BF16 R144, R4.reuse, R10, R144 ;  /* 0x0000000a0490723c */ /* 0x040fee0000041890 */
[----:B------:R-:W1:Y:S01]  /*51d0*/  LDSM.16.MT88.4 R8, [R2+0x10880] ;  /* 0x010880000208783b */ /* 0x000e620000004200 */
[-C--:B--2---:R-:W-:Y:S08]  /*51e0*/  HMMA.16816.F32.BF16 R148, R4, R16.reuse, R148 ;  /* 0x000000100494723c */ /* 0x084ff00000041894 */
[C---:B------:R-:W-:Y:S08]  /*51f0*/  HMMA.16816.F32.BF16 R152, R12.reuse, R16, R152 ;  /* 0x000000100c98723c */ /* 0x040ff00000041898 */
[-C--:B------:R-:W-:Y:S01]  /*5200*/  HMMA.16816.F32.BF16 R156, R12, R18.reuse, R156 ;  /* 0x000000120c9c723c */ /* 0x080fe2000004189c */
[----:B------:R-:W2:Y:S07]  /*5210*/  LDSM.16.MT88.4 R12, [R224+0x19880] ;  /* 0x01988000e00c783b */ /* 0x000eae0000004200 */
[----:B------:R-:W-:Y:S01]  /*5220*/  HMMA.16816.F32.BF16 R160, R4, R18, R160 ;  /* 0x0000001204a0723c */ /* 0x000fe200000418a0 */
[----:B------:R-:W5:Y:S07]  /*5230*/  LDSM.16.MT88.4 R4, [R224+0x1d880] ;  /* 0x01d88000e004783b */ /* 0x000f6e0000004200 */
[-C--:B----4-:R-:W-:Y:S01]  /*5240*/  HMMA.16816.F32.BF16 R132, R20, R24.reuse, R132 ;  /* 0x000000181484723c */ /* 0x090fe20000041884 */
[----:B------:R-:W4:Y:S07]  /*5250*/  LDSM.16.MT88.4 R16, [R2+0x11080] ;  /* 0x011080000210783b */ /* 0x000f2e0000004200 */
        /* <DEDUP_REMOVED lines=9> */
[----:B------:R-:W-:Y:S07]  /*52f0*/  LDSM.16.MT88.4 R8, [R224+0x1a080] ;  /* 0x01a08000e008783b */ /* 0x000fee0000004200 */
[-C--:B--2---:R-:W-:Y:S01]  /*5300*/  HMMA.16816.F32.BF16 R132, R12, R32.reuse, R132 ;  /* 0x000000200c84723c */ /* 0x084fe20000041884 */
[----:B------:R-:W1:Y:S07]  /*5310*/  LDSM.16.MT88.4 R20, [R0+0x11880] ;  /* 0x011880000014783b */ /* 0x000e6e0000004200 */
[C---:B-----5:R-:W-:Y:S08]  /*5320*/  HMMA.16816.F32.BF16 R136, R4.reuse, R32, R136 ;  /* 0x000000200488723c */ /* 0x060ff00000041888 */
[-C--:B------:R-:W-:Y:S08]  /*5330*/  HMMA.16816.F32.BF16 R140, R4, R34.reuse, R140 ;  /* 0x00000022048c723c */ /* 0x080ff0000004188c */
[C---:B------:R-:W-:Y:S01]  /*5340*/  HMMA.16816.F32.BF16 R144, R12.reuse, R34, R144 ;  /* 0x000000220c90723c */ /* 0x040fe20000041890 */
[----:B------:R-:W2:Y:S07]  /*5350*/  LDSM.16.MT88.4 R32, [R224+0x1a880] ;  /* 0x01a88000e020783b */ /* 0x000eae0000004200 */
[-C--:B----4-:R-:W-:Y:S08]  /*5360*/  HMMA.16816.F32.BF16 R148, R12, R16.reuse, R148 ;  /* 0x000000100c94723c */ /* 0x090ff00000041894 */
[C---:B------:R-:W-:Y:S08]  /*5370*/  HMMA.16816.F32.BF16 R152, R4.reuse, R16, R152 ;  /* 0x000000100498723c */ /* 0x040ff00000041898 */
[-C--:B------:R-:W-:Y:S01]  /*5380*/  HMMA.16816.F32.BF16 R156, R4, R18.reuse, R156 ;  /* 0x00000012049c723c */ /* 0x080fe2000004189c */
[----:B------:R-:W3:Y:S07]  /*5390*/  LDSM.16.MT88.4 R4, [R224+0x1e880] ;  /* 0x01e88000e004783b */ /* 0x000eee0000004200 */
[----:B------:R-:W-:Y:S01]  /*53a0*/  HMMA.16816.F32.BF16 R160, R12, R18, R160 ;  /* 0x000000120ca0723c */ /* 0x000fe200000418a0 */
[----:B------:R-:W4:Y:S07]  /*53b0*/  LDSM.16.MT88.4 R12, [R2+0x12080] ;  /* 0x01208000020c783b */ /* 0x000f2e0000004200 */
[-C--:B-1----:R-:W-:Y:S01]  /*53c0*/  HMMA.16816.F32.BF16 R132, R8, R20.reuse, R132 ;  /* 0x000000140884723c */ /* 0x082fe20000041884 */
[----:B------:R-:W-:Y:S07]  /*53d0*/  LDSM.16.MT88.4 R16, [R0+0x12880] ;  /* 0x012880000010783b */ /* 0x000fee0000004200 */
[C---:B------:R-:W-:Y:S08]  /*53e0*/  HMMA.16816.F32.BF16 R136, R24.reuse, R20, R136 ;  /* 0x000000141888723c */ /* 0x040ff00000041888 */
        /* <DEDUP_REMOVED lines=8> */
[----:B------:R-:W1:Y:S07]  /*5470*/  LDSM.16.MT88.4 R8, [R224+0x1b080] ;  /* 0x01b08000e008783b */ /* 0x000e6e0000004200 */
[-C--:B--2---:R-:W-:Y:S01]  /*5480*/  HMMA.16816.F32.BF16 R132, R32, R36.reuse, R132 ;  /* 0x000000242084723c */ /* 0x084fe20000041884 */
[----:B------:R-:W-:Y:S07]  /*5490*/  LDSM.16.MT88.4 R28, [R224+0x1b880] ;  /* 0x01b88000e01c783b */ /* 0x000fee0000004200 */
[C---:B---3--:R-:W-:Y:S08]  /*54a0*/  HMMA.16816.F32.BF16 R136, R4.reuse, R36, R136 ;  /* 0x000000240488723c */ /* 0x048ff00000041888 */
        /* <DEDUP_REMOVED lines=9> */
[-C--:B-1----:R-:W-:Y:S08]  /*5540*/  HMMA.16816.F32.BF16 R132, R8, R16.reuse, R132 ;  /* 0x000000100884723c */ /* 0x082ff00000041884 */
[C---:B------:R-:W-:Y:S08]  /*5550*/  HMMA.16816.F32.BF16 R136, R20.reuse, R16, R136 ;  /* 0x000000101488723c */ /* 0x040ff00000041888 */
[-C--:B------:R-:W-:Y:S08]  /*5560*/  HMMA.16816.F32.BF16 R140, R20, R18.reuse, R140 ;  /* 0x00000012148c723c */ /* 0x080ff0000004188c */
[C---:B------:R-:W-:Y:S01]  /*5570*/  HMMA.16816.F32.BF16 R144, R8.reuse, R18, R144 ;  /* 0x000000120890723c */ /* 0x040fe20000041890 */
[----:B------:R1:W-:Y:S07]  /*5580*/  LDSM.16.MT88.4 R16, [R0+0x13880] ;  /* 0x013880000010783b */ /* 0x0003ee0000004200 */
[-C--:B------:R-:W-:Y:S08]  /*5590*/  HMMA.16816.F32.BF16 R148, R8, R24.reuse, R148 ;  /* 0x000000180894723c */ /* 0x080ff00000041894 */
[C---:B------:R-:W-:Y:S08]  /*55a0*/  HMMA.16816.F32.BF16 R152, R20.reuse, R24, R152 ;  /* 0x000000181498723c */ /* 0x040ff00000041898 */
[-C--:B------:R-:W-:Y:S01]  /*55b0*/  HMMA.16816.F32.BF16 R156, R20, R26.reuse, R156 ;  /* 0x0000001a149c723c */ /* 0x080fe2000004189c */
[----:B------:R-:W-:Y:S03]  /*55c0*/  LDSM.16.MT88.4 R20, [R224+0x20080] ;  /* 0x02008000e014783b */ /* 0x000fe60000004200 */
[C---:B-1----:R-:W-:Y:S04]  /*55d0*/  SHF.L.U32 R0, R229.reuse, 0x1, RZ ;  /* 0x00000001e5007819 */ /* 0x042fe800000006ff */
[----:B------:R-:W-:Y:S01]  /*55e0*/  HMMA.16816.F32.BF16 R160, R8, R26, R160 ;  /* 0x0000001a08a0723c */ /* 0x000fe200000418a0 */
[----:B------:R-:W1:Y:S07]  /*55f0*/  LDSM.16.MT88.4 R8, [R224+0x1c080] ;  /* 0x01c08000e008783b */ /* 0x000e6e0000004200 */
[-C--:B--2---:R-:W-:Y:S01]  /*5600*/  HMMA.16816.F32.BF16 R132, R28, R36.reuse, R132 ;  /* 0x000000241c84723c */ /* 0x084fe20000041884 */
[----:B------:R2:W5:Y:S07]  /*5610*/  LDSM.16.MT88.4 R24, [R2+0x13880] ;  /* 0x013880000218783b */ /* 0x00056e0000004200 */
[C---:B---3--:R-:W-:Y:S01]  /*5620*/  HMMA.16816.F32.BF16 R136, R4.reuse, R36, R136 ;  /* 0x000000240488723c */ /* 0x048fe20000041888 */
[----:B------:R-:W-:Y:S07]  /*5630*/  BAR.SYNC.DEFER_BLOCKING 0x0 ;  /* 0x0000000000007b1d */ /* 0x000fee0000010000 */
[-C--:B------:R-:W-:Y:S08]  /*5640*/  HMMA.16816.F32.BF16 R140, R4, R38.reuse, R140 ;  /* 0x00000026048c723c */ /* 0x080ff0000004188c */
[C---:B------:R-:W-:Y:S04]  /*5650*/  HMMA.16816.F32.BF16 R144, R28.reuse, R38, R144 ;  /* 0x000000261c90723c */ /* 0x040fe80000041890 */
[----:B--2---:R-:W-:Y:S04]  /*5660*/  SHF.L.U32 R2, R229, 0x1, RZ ;  /* 0x00000001e5027819 */ /* 0x004fe800000006ff */
[-C--:B----4-:R-:W-:Y:S01]  /*5670*/  HMMA.16816.F32.BF16 R148, R28, R12.reuse, R148 ;  /* 0x0000000c1c94723c */ /* 0x090fe20000041894 */
[----:B------:R2:W3:Y:S03]  /*5680*/  LDSM.16.M88.4 R32, [R68+0x20880] ;  /* 0x020880004420783b */ /* 0x0004e60000000200 */
[----:B------:R-:W-:Y:S04]  /*5690*/  IADD3 R2, R196, R2, RZ ;  /* 0x00000002c4027210 */ /* 0x000fe80007ffe0ff */
[C---:B------:R-:W-:Y:S01]  /*56a0*/  HMMA.16816.F32.BF16 R152, R4.reuse, R12, R152 ;  /* 0x0000000c0498723c */ /* 0x040fe20000041898 */
[----:B------:R2:W4:Y:S07]  /*56b0*/  LDSM.16.M88.4 R36, [R68+0x22880] ;  /* 0x022880004424783b */ /* 0x00052e0000000200 */
[-C--:B------:R-:W-:Y:S01]  /*56c0*/  HMMA.16816.F32.BF16 R156, R4, R14.reuse, R156 ;  /* 0x0000000e049c723c */ /* 0x080fe2000004189c */
[----:B------:R2:W2:Y:S07]  /*56d0*/  LDSM.16.MT88.4 R40, [R2+0x80] ;  /* 0x000080000228783b */ /* 0x0004ae0000004200 */
[----:B------:R-:W-:Y:S01]  /*56e0*/  HMMA.16816.F32.BF16 R160, R28, R14, R160 ;  /* 0x0000000e1ca0723c */ /* 0x000fe200000418a0 */
[----:B------:R2:W2:Y:S07]  /*56f0*/  LDSM.16.MT88.4 R28, [R0+0x80] ;  /* 0x00008000001c783b */ /* 0x0004ae0000004200 */
[-C--:B-1----:R-:W-:Y:S01]  /*5700*/  HMMA.16816.F32.BF16 R132, R8, R16.reuse, R132 ;  /* 0x000000100884723c */ /* 0x082fe20000041884 */
[----:B------:R1:W1:Y:S07]  /*5710*/  LDSM.16.M88.4 R44, [R3+0x20880] ;  /* 0x02088000032c783b */ /* 0x00026e0000000200 */
[C---:B------:R-:W-:Y:S01]  /*5720*/  HMMA.16816.F32.BF16 R136, R20.reuse, R16, R136 ;  /* 0x000000101488723c */ /* 0x040fe20000041888 */
[----:B------:R1:W1:Y:S07]  /*5730*/  LDSM.16.M88.4 R52, [R3+0x22880] ;  /* 0x022880000334783b */ /* 0x00026e0000000200 */
[-C--:B------:R-:W-:Y:S01]  /*5740*/  HMMA.16816.F32.BF16 R140, R20, R18.reuse, R140 ;  /* 0x00000012148c723c */ /* 0x080fe2000004188c */
[----:B------:R1:W1:Y:S07]  /*5750*/  LDSM.16.MT88.4 R48, [R0+0x880] ;  /* 0x000880000030783b */ /* 0x00026e0000004200 */
[C---:B------:R-:W-:Y:S01]  /*5760*/  HMMA.16816.F32.BF16 R144, R8.reuse, R18, R144 ;  /* 0x000000120890723c */ /* 0x040fe20000041890 */
[----:B------:R1:W1:Y:S07]  /*5770*/  LDSM.16.MT88.4 R56, [R2+0x880] ;  /* 0x000880000238783b */ /* 0x00026e0000004200 */
[-C--:B-----5:R-:W-:Y:S08]  /*5780*/  HMMA.16816.F32.BF16 R148, R8, R24.reuse, R148 ;  /* 0x000000180894723c */ /* 0x0a0ff00000041894 */
[C---:B------:R-:W-:Y:S08]  /*5790*/  HMMA.16816.F32.BF16 R152, R20.reuse, R24, R152 ;  /* 0x000000181498723c */ /* 0x040ff00000041898 */
[-C--:B------:R-:W-:Y:S08]  /*57a0*/  HMMA.16816.F32.BF16 R156, R20, R26.reuse, R156 ;  /* 0x0000001a149c723c */ /* 0x080ff0000004189c */
[----:B------:R-:W-:Y:S01]  /*57b0*/  HMMA.16816.F32.BF16 R160, R8, R26, R160 ;  /* 0x0000001a08a0723c */ /* 0x000fe200000418a0 */
[----:B------:R-:W-:-:S07]  /*57c0*/  @P1 BRA `(.L_x_978) ;  /* 0x000002c000001947 */ /* 0x000fce0003800000 */
[----:B--234-:R-:W2:Y:S01]  /*57d0*/  LDL R217, [R1] ;  /* 0x0000000001d97983 */ /* 0x01cea20000100800 */
[----:B------:R-:W-:Y:S01]  /*57e0*/  ULDC.64 UR6, c[0x0][0x208] ;  /* 0x0000820000067ab9 */ /* 0x000fe20000000a00 */
[----:B------:R-:W-:Y:S01]  /*57f0*/  IMAD.U32 R8, RZ, RZ, UR11 ;  /* 0x0000000bff087e24 */ /* 0x000fe2000f8e00ff */
[----:B------:R-:W-:Y:S01]  /*5800*/  USHF.L.U32 UR15, UR18, 0x7, URZ ;  /* 0x00000007120f7899 */ /* 0x000fe2000800063f */
[----:B------:R-:W3:Y:S01]  /*5810*/  LDL.64 R210, [R1+0x8] ;  /* 0x0000080001d27983 */ /* 0x000ee20000100a00 */
[----:B------:R-:W-:Y:S02]  /*5820*/  UIMAD.WIDE.U32 UR20, UR18, UR6, URZ ;  /* 0x00000006121472a5 */ /* 0x000fe4000f8e003f */
[----:B------:R-:W-:Y:S01]  /*5830*/  USHF.R.S32.HI UR19, URZ, 0x1f, UR18 ;  /* 0x0000001f3f137899 */ /* 0x000fe20008011412 */
[----:B------:R-:W4:Y:S01]  /*5840*/  LDL R61, [R1+0x30] ;  /* 0x00003000013d7983 */ /* 0x000f220000100800 */
[----:B------:R-:W-:Y:S02]  /*5850*/  IMAD.U32 R10, RZ, RZ, UR15 ;  /* 0x0000000fff0a7e24 */ /* 0x000fe4000f8e00ff */
[----:B------:R-:W-:Y:S01]  /*5860*/  IMAD.U32 R6, RZ, RZ, UR20 ;  /* 0x00000014ff067e24 */ /* 0x000fe2000f8e00ff */
[----:B------:R-:W5:Y:S01]  /*5870*/  LDL.64 R218, [R1+0x18] ;  /* 0x0000180001da7983 */ /* 0x000f620000100a00 */
[----:B------:R-:W-:Y:S01]  /*5880*/  UIMAD UR19, UR19, UR6, URZ ;  /* 0x00000006131372a4 */ /* 0x000fe2000f8e023f */
[----:B------:R-:W-:Y:S01]  /*5890*/  IMAD.U32 R7, RZ, RZ, UR21 ;  /* 0x00000015ff077e24 */ /* 0x000fe2000f8e00ff */
[----:B------:R-:W-:Y:S01]  /*58a0*/  USHF.L.U32 UR6, UR6, 0x6, URZ ;  /* 0x0000000606067899 */ /* 0x000fe2000800063f */
[----:B------:R-:W5:Y:S01]  /*58b0*/  LDL.64 R208, [R1+0x20] ;  /* 0x0000200001d07983 */ /* 0x000f620000100a00 */
[----:B------:R-:W-:Y:S04]  /*58c0*/  UIMAD UR19, UR18, UR7, UR19 ;  /* 0x00000007121372a4 */ /* 0x000fe8000f8e0213 */
[----:B------:R-:W-:Y:S06]  /*58d0*/  UIADD3 UR19, UR21, UR19, URZ ;  /* 0x0000001315137290 */ /* 0x000fec000fffe03f */
[----:B------:R-:W-:Y:S01]  /*58e0*/  IMAD.U32 R5, RZ, RZ, UR19 ;  /* 0x00000013ff057e24 */ /* 0x000fe2000f8e00ff */
[----:B--2---:R-:W-:Y:S04]  /*58f0*/  IADD3 R9, -R217, UR14, -R10 ;  /* 0x0000000ed9097c10 */ /* 0x004fe8000fffe90a */
        /* <DEDUP_REMOVED lines=12> */
[----:B-----5:R-:W-:Y:S02]  /*59c0*/  @!P4 IMAD.WIDE R10, R10, 0x4, R208 ;  /* 0x000000040a0ac825 */ /* 0x020fe400078e02d0 */
[----:B------:R3:W-:Y:S01]  /*59d0*/  LDGSTS.E.BYPASS.LTC128B.128 [R8+0x1000], [R6.64], !P2 ;  /* 0x0100000006087fae */ /* 0x0007e2000d101d50 */
[----:B------:R-:W-:Y:S01]  /*59e0*/  ISETP.LT.OR P2, PT, R9, 0x61, P5 ;  /* 0x000000610900780c */ /* 0x000fe20002f41670 */
[----:B------:R-:W-:Y:S04]  /*59f0*/  IMAD.U32 R9, RZ, RZ, UR11 ;  /* 0x0000000bff097e24 */ /* 0x000fe8000f8e00ff */
[----:B------:R-:W-:Y:S04]  /*5a00*/  @!P4 IMAD R9, R9, 0x80, R218 ;  /* 0x000000800909c824 */ /* 0x000fe800078e02da */
[----:B------:R-:W-:Y:S01]  /*5a10*/  @!P4 IMAD.SHL.U32 R9, R9, 0x4, RZ ;  /* 0x000000040909c824 */ /* 0x000fe200078e00ff */
[----:B--2---:R-:W-:Y:S04]  /*5a20*/  IADD3 R4, P1, R6, UR6, RZ ;  /* 0x0000000606047c10 */ /* 0x004fe8000ff3e0ff */
[----:B------:R-:W-:Y:S02]  /*5a30*/  IADD3.X R5, R7, UR10, RZ, P1, !PT ;  /* 0x0000000a07057c10 */ /* 0x000fe40008ffe4ff */
[----:B---3--:R-:W-:Y:S03]  /*5a40*/  IADD3 R6, P1, R4, UR6, RZ ;  /* 0x0000000604067c10 */ /* 0x008fe6000ff3e0ff */
[----:B------:R2:W-:Y:S01]  /*5a50*/  LDGSTS.E.BYPASS.LTC128B.128 [R8+0x2000], [R4.64], !P3 ;  /* 0x0200000004087fae */ /* 0x0005e2000d901d50 */
[----:B------:R-:W-:Y:S05]  /*5a60*/  IADD3.X R7, R5, UR10, RZ, P1, !PT ;  /* 0x0000000a05077c10 */ /* 0x000fea0008ffe4ff */
[----:B------:R2:W-:Y:S04]  /*5a70*/  LDGSTS.E.BYPASS.LTC128B.128 [R8+0x3000], [R6.64], !P2 ;  /* 0x0300000006087fae */ /* 0x0005e8000d101d50 */
[----:B------:R2:W-:Y:S02]  /*5a80*/  @!P4 LDGSTS.E.BYPASS.LTC128B.128 [R9+0x18480], [R10.64] ;  /* 0x184800000a09cfae */ /* 0x0005e4000b901d50 */
.L_x_978:
[-C--:B--234-:R-:W-:Y:S01]  /*5a90*/  HMMA.16816.F32.BF16 R4, R32, R28.reuse, RZ ;  /* 0x0000001c2004723c */ /* 0x09cfe200000418ff */
[----:B------:R-:W-:Y:S01]  /*5aa0*/  LDSM.16.MT88.4 R60, [R0+0x1080] ;  /* 0x00108000003c783b */ /* 0x000fe20000004200 */
[----:B------:R-:W-:Y:S02]  /*5ab0*/  USHF.L.U32 UR6, UR13, 0xd, URZ ;  /* 0x0000000d0d067899 */ /* 0x000fe4000800063f */
[C---:B------:R-:W-:Y:S01]  /*5ac0*/  IMAD.IADD R77, R196.reuse, 0x1, R68 ;  /* 0x00000001c44d7824 */ /* 0x040fe200078e0244 */
[----:B------:R-:W-:Y:S01]  /*5ad0*/  UIADD3 UR13, UR13, 0x1, URZ ;  /* 0x000000010d0d7890 */ /* 0x000fe2000fffe03f */
[----:B------:R-:W2:Y:S01]  /*5ae0*/  LDL R79, [R1+0x3c] ;  /* 0x00003c00014f7983 */ /* 0x000ea20000100800 */
[----:B------:R-:W-:Y:S01]  /*5af0*/  IMAD.IADD R76, R196, 0x1, R3 ;  /* 0x00000001c44c7824 */ /* 0x000fe200078e0203 */
[C---:B------:R-:W-:Y:S01]  /*5b00*/  HMMA.16816.F32.BF16 R8, R36.reuse, R28, RZ ;  /* 0x0000001c2408723c */ /* 0x040fe200000418ff */
[----:B------:R-:W-:Y:S02]  /*5b10*/  UISETP.GE.AND UP0, UPT, UR13, UR8, UPT ;  /* 0x000000080d00728c */ /* 0x000fe4000bf06270 */
[----:B------:R-:W-:Y:S01]  /*5b20*/  LDSM.16.M88.4 R64, [R77+0x22880] ;  /* 0x022880004d40783b */ /* 0x000fe20000000200 */
[----:B------:R-:W-:Y:S02]  /*5b30*/  UIADD3 UR15, UR5, 0x1, URZ ;  /* 0x00000001050f7890 */ /* 0x000fe4000fffe03f */
[----:B------:R-:W-:Y:S02]  /*5b40*/  UISETP.GE.AND UP3, UPT, UR5, 0x1, UPT ;  /* 0x000000010500788c */ /* 0x000fe4000bf66270 */
[-C--:B------:R-:W-:Y:S01]  /*5b50*/  HMMA.16816.F32.BF16 R12, R36, R30.reuse, RZ ;  /* 0x0000001e240c723c */ /* 0x080fe200000418ff */
[----:B------:R-:W3:Y:S01]  /*5b60*/  LDL R78, [R1+0x38] ;  /* 0x00003800014e7983 */ /* 0x000ee20000100800 */
[----:B------:R-:W-:Y:S02]  /*5b70*/  UIADD3 UR7, UR12, 0x1, URZ ;  /* 0x000000010c077890 */ /* 0x000fe4000fffe03f */
[----:B------:R-:W-:Y:S02]  /*5b80*/  UISETP.GE.AND UP2, UPT, UR12, 0x1, UPT ;  /* 0x000000010c00788c */ /* 0x000fe4000bf46270 */
[----:B------:R-:W-:Y:S01]  /*5b90*/  LDSM.16.M88.4 R72, [R77+0x26880] ;  /* 0x026880004d48783b */ /* 0x000fe20000000200 */
[----:B------:R-:W-:Y:S01]  /*5ba0*/  UISETP.GE.AND UP1, UPT, UR11, 0x1, UPT ;  /* 0x000000010b00788c */ /* 0x000fe2000bf26270 */
[C---:B------:R-:W-:Y:S01]  /*5bb0*/  HMMA.16816.F32.BF16 R16, R32.reuse, R30, RZ ;  /* 0x0000001e2010723c */ /* 0x040fe200000418ff */
[----:B------:R-:W-:Y:S02]  /*5bc0*/  USEL UR5, UR15, URZ, !UP3 ;  /* 0x0000003f0f057287 */ /* 0x000fe4000d800000 */
[----:B------:R-:W0:Y:S01]  /*5bd0*/  LDGDEPBAR ;  /* 0x00000000000079af */ /* 0x000e220000000000 */
[----:B------:R-:W-:Y:S04]  /*5be0*/  USEL UR12, UR7, URZ, !UP2 ;  /* 0x0000003f070c7287 */ /* 0x000fe8000d000000 */
[-C--:B------:R-:W-:Y:S08]  /*5bf0*/  HMMA.16816.F32.BF16 R20, R32, R40.reuse, RZ ;  /* 0x000000282014723c */ /* 0x080ff000000418ff */
[C---:B------:R-:W-:Y:S08]  /*5c00*/  HMMA.16816.F32.BF16 R24, R36.reuse, R40, RZ ;  /* 0x000000282418723c */ /* 0x040ff000000418ff */
[-C--:B------:R-:W-:Y:S01]  /*5c10*/  HMMA.16816.F32.BF16 R28, R36, R42.reuse, RZ ;  /* 0x0000002a241c723c */ /* 0x080fe200000418ff */
[----:B------:R-:W4:Y:S07]  /*5c20*/  LDSM.16.M88.4 R36, [R77+0x20880] ;  /* 0x020880004d24783b */ /* 0x000f2e0000000200 */
[----:B------:R-:W-:Y:S01]  /*5c30*/  HMMA.16816.F32.BF16 R32, R32, R42, RZ ;  /* 0x0000002a2020723c */ /* 0x000fe200000418ff */
[----:B------:R-:W5:Y:S07]  /*5c40*/  LDSM.16.MT88.4 R40, [R2+0x1080] ;  /* 0x001080000228783b */ /* 0x000f6e0000004200 */
[-C--:B-1----:R-:W-:Y:S08]  /*5c50*/  HMMA.16816.F32.BF16 R4, R44, R48.reuse, R4 ;  /* 0x000000302c04723c */ /* 0x082ff00000041804 */
[C---:B------:R-:W-:Y:S08]  /*5c60*/  HMMA.16816.F32.BF16 R8, R52.reuse, R48, R8 ;  /* 0x000000303408723c */ /* 0x040ff00000041808 */
[-C--:B------:R-:W-:Y:S08]  /*5c70*/  HMMA.16816.F32.BF16 R12, R52, R50.reuse, R12 ;  /* 0x00000032340c723c */ /* 0x080ff0000004180c */
[C---:B------:R-:W-:Y:S01]  /*5c80*/  HMMA.16816.F32.BF16 R16, R44.reuse, R50, R16 ;  /* 0x000000322c10723c */ /* 0x040fe20000041810 */
[----:B------:R-:W-:Y:S07]  /*5c90*/  LDSM.16.M88.4 R48, [R76+0x20880] ;  /* 0x020880004c30783b */ /* 0x000fee0000000200 */
[-C--:B------:R-:W-:Y:S08]  /*5ca0*/  HMMA.16816.F32.BF16 R20, R44, R56.reuse, R20 ;  /* 0x000000382c14723c */ /* 0x080ff00000041814 */
[C---:B------:R-:W-:Y:S08]  /*5cb0*/  HMMA.16816.F32.BF16 R24, R52.reuse, R56, R24 ;  /* 0x000000383418723c */ /* 0x040ff00000041818 */
[-C--:B------:R-:W-:Y:S01]  /*5cc0*/  HMMA.16816.F32.BF16 R28, R52, R58.reuse, R28 ;  /* 0x0000003a341c723c */ /* 0x080fe2000004181c */
[----:B------:R-:W1:Y:S07]  /*5cd0*/  LDSM.16.MT88.4 R52, [R0+0x1880] ;  /* 0x001880000034783b */ /* 0x000e6e0000004200 */
[----:B------:R-:W-:Y:S01]  /*5ce0*/  HMMA.16816.F32.BF16 R32, R44, R58, R32 ;  /* 0x0000003a2c20723c */ /* 0x000fe20000041820 */
[----:B------:R-:W1:Y:S05]  /*5cf0*/  LDSM.16.M88.4 R44, [R76+0x22880] ;  /* 0x022880004c2c783b */ /* 0x000e6a0000000200 */
[----:B------:R-:W1:Y:S02]  /*5d00*/  LDSM.16.MT88.4 R56, [R2+0x1880] ;  /* 0x001880000238783b */ /* 0x000e640000004200 */
[-C--:B----4-:R-:W-:Y:S08]  /*5d10*/  HMMA.16816.F32.BF16 R4, R36, R60.reuse, R4 ;  /* 0x0000003c2404723c */ /* 0x090ff00000041804 */
[C---:B------:R-:W-:Y:S08]  /*5d20*/  HMMA.16816.F32.BF16 R8, R64.reuse, R60, R8 ;  /* 0x0000003c4008723c */ /* 0x040ff00000041808 */
[-C--:B------:R-:W-:Y:S08]  /*5d30*/  HMMA.16816.F32.BF16 R12, R64, R62.reuse, R12 ;  /* 0x0000003e400c723c */ /* 0x080ff0000004180c */
[C---:B------:R-:W-:Y:S01]  /*5d40*/  HMMA.16816.F32.BF16 R16, R36.reuse, R62, R16 ;  /* 0x0000003e2410723c */ /* 0x040fe20000041810 */
[----:B------:R-:W-:Y:S05]  /*5d50*/  LDSM.16.M88.4 R60, [R68+0x24880] ;  /* 0x02488000443c783b */ /* 0x000fea0000000200 */
[----:B------:R-:W-:Y:S02]  /*5d60*/  LDSM.16.M88.4 R68, [R68+0x26880] ;  /* 0x026880004444783b */ /* 0x000fe40000000200 */
[-C--:B-----5:R-:W-:Y:S08]  /*5d70*/  HMMA.16816.F32.BF16 R20, R36, R40.reuse, R20 ;  /* 0x000000282414723c */ /* 0x0a0ff00000041814 */
[C---:B------:R-:W-:Y:S08]  /*5d80*/  HMMA.16816.F32.BF16 R24, R64.reuse, R40, R24 ;  /* 0x000000284018723c */ /* 0x040ff00000041818 */
[-C--:B------:R-:W-:Y:S01]  /*5d90*/  HMMA.16816.F32.BF16 R28, R64, R42.reuse, R28 ;  /* 0x0000002a401c723c */ /* 0x080fe2000004181c */
[----:B------:R-:W4:Y:S07]  /*5da0*/  LDSM.16.MT88.4 R64, [R0+0x2080] ;  /* 0x002080000040783b */ /* 0x000f2e0000004200 */
[----:B------:R-:W-:Y:S01]  /*5db0*/  HMMA.16816.F32.BF16 R32, R36, R42, R32 ;  /* 0x0000002a2420723c */ /* 0x000fe20000041820 */
[----:B------:R-:W5:Y:S05]  /*5dc0*/  LDSM.16.MT88.4 R36, [R2+0x2080] ;  /* 0x002080000224783b */ /* 0x000f6a0000004200 */
[----:B------:R-:W-:Y:S02]  /*5dd0*/  LDSM.16.M88.4 R40, [R3+0x24880] ;  /* 0x024880000328783b */ /* 0x000fe40000000200 */
[-C--:B-1----:R-:W-:Y:S08]  /*5de0*/  HMMA.16816.F32.BF16 R4, R48, R52.reuse, R4 ;  /* 0x000000343004723c */ /* 0x082ff00000041804 */
[C---:B------:R-:W-:Y:S08]  /*5df0*/  HMMA.16816.F32.BF16 R8, R44.reuse, R52, R8 ;  /* 0x000000342c08723c */ /* 0x040ff00000041808 */
[-C--:B------:R-:W-:Y:S08]  /*5e00*/  HMMA.16816.F32.BF16 R12, R44, R54.reuse, R12 ;  /* 0x000000362c0c723c */ /* 0x080ff0000004180c */
[C---:B------:R-:W-:Y:S01]  /*5e10*/  HMMA.16816.F32.BF16 R16, R48.reuse, R54, R16 ;  /* 0x000000363010723c */ /* 0x040fe20000041810 */
[----:B------:R-:W-:Y:S07]  /*5e20*/  LDSM.16.MT88.4 R52, [R2+0x2880] ;  /* 0x002880000234783b */ /* 0x000fee0000004200 */
[-C--:B------:R-:W-:Y:S08]  /*5e30*/  HMMA.16816.F32.BF16 R20, R48, R56.reuse, R20 ;  /* 0x000000383014723c */ /* 0x080ff00000041814 */
[C---:B------:R-:W-:Y:S08]  /*5e40*/  HMMA.16816.F32.BF16 R24, R44.reuse, R56, R24 ;  /* 0x000000382c18723c */ /* 0x040ff00000041818 */
[-C--:B------:R-:W-:Y:S01]  /*5e50*/  HMMA.16816.F32.BF16 R28, R44, R58.reuse, R28 ;  /* 0x0000003a2c1c723c */ /* 0x080fe2000004181c */
[----:B------:R-:W1:Y:S07]  /*5e60*/  LDSM.16.MT88.4 R44, [R0+0x2880] ;  /* 0x00288000002c783b */ /* 0x000e6e0000004200 */
[----:B------:R-:W-:Y:S01]  /*5e70*/  HMMA.16816.F32.BF16 R32, R48, R58, R32 ;  /* 0x0000003a3020723c */ /* 0x000fe20000041820 */
[----:B------:R-:W1:Y:S05]  /*5e80*/  LDSM.16.M88.4 R48, [R3+0x26880] ;  /* 0x026880000330783b */ /* 0x000e6a0000000200 */
[----:B------:R-:W-:Y:S02]  /*5e90*/  LDSM.16.M88.4 R56, [R77+0x24880] ;  /* 0x024880004d38783b */ /* 0x000fe40000000200 */
[-C--:B----4-:R-:W-:Y:S08]  /*5ea0*/  HMMA.16816.F32.BF16 R4, R60, R64.reuse, R4 ;  /* 0x000000403c04723c */ /* 0x090ff00000041804 */
[C---:B------:R-:W-:Y:S08]  /*5eb0*/  HMMA.16816.F32.BF16 R8, R68.reuse, R64, R8 ;  /* 0x000000404408723c */ /* 0x040ff00000041808 */
[-C--:B------:R-:W-:Y:S08]  /*5ec0*/  HMMA.16816.F32.BF16 R12, R68, R66.reuse, R12 ;  /* 0x00000042440c723c */ /* 0x080ff0000004180c */
[C---:B------:R-:W-:Y:S01]  /*5ed0*/  HMMA.16816.F32.BF16 R16, R60.reuse, R66, R16 ;  /* 0x000000423c10723c */ /* 0x040fe20000041810 */
[----:B------:R-:W4:Y:S07]  /*5ee0*/  LDSM.16.MT88.4 R64, [R0+0x3080] ;  /* 0x003080000040783b */ /* 0x000f2e0000004200 */
[-C--:B-----5:R-:W-:Y:S08]  /*5ef0*/  HMMA.16816.F32.BF16 R20, R60, R36.reuse, R20 ;  /* 0x000000243c14723c */ /* 0x0a0ff00000041814 */
[C---:B------:R-:W-:Y:S08]  /*5f00*/  HMMA.16816.F32.BF16 R24, R68.reuse, R36, R24 ;  /* 0x000000244418723c */ /* 0x040ff00000041818 */
[-C--:B------:R-:W-:Y:S07]  /*5f10*/  HMMA.16816.F32.BF16 R28, R68, R38.reuse, R28 ;  /* 0x00000026441c723c */ /* 0x080fee000004181c */
[----:B------:R-:W-:Y:S01]  /*5f20*/  IMAD.IADD R68, R230, 0x1, R77 ;  /* 0x00000001e6447824 */ /* 0x000fe200078e024d */
[----:B------:R-:W-:Y:S01]  /*5f30*/  HMMA.16816.F32.BF16 R32, R60, R38, R32 ;  /* 0x000000263c20723c */ /* 0x000fe20000041820 */
[----:B------:R-:W5:Y:S05]  /*5f40*/  LDSM.16.MT88.4 R36, [R2+0x3080] ;  /* 0x003080000224783b */ /* 0x000f6a0000004200 */
[----:B------:R2:W-:Y:S02]  /*5f50*/  LDSM.16.MT88.4 R60, [R0+0x3880] ;  /* 0x00388000003c783b */ /* 0x0005e40000004200 */
[-C--:B-1----:R-:W-:Y:S03]  /*5f60*/  HMMA.16816.F32.BF16 R4, R40, R44.reuse, R4 ;  /* 0x0000002c2804723c */ /* 0x082fe60000041804 */
[----:B------:R-:W-:Y:S05]  /*5f70*/  LDSM.16.M88.4 R68, [R68+0x26880] ;  /* 0x026880004444783b */ /* 0x000fea0000000200 */
[C---:B------:R-:W-:Y:S08]  /*5f80*/  HMMA.16816.F32.BF16 R8, R48.reuse, R44, R8 ;  /* 0x0000002c3008723c */ /* 0x040ff00000041808 */
[-C--:B------:R-:W-:Y:S04]  /*5f90*/  HMMA.16816.F32.BF16 R12, R48, R46.reuse, R12 ;  /* 0x0000002e300c723c */ /* 0x080fe8000004180c */
[----:B--2---:R-:W-:Y:S04]  /*5fa0*/  IADD3 R0, P1, R79, UR6, RZ ;  /* 0x000000064f007c10 */ /* 0x004fe8000ff3e0ff */
[C---:B------:R-:W-:Y:S01]  /*5fb0*/  HMMA.16816.F32.BF16 R16, R40.reuse, R46, R16 ;  /* 0x0000002e2810723c */ /* 0x040fe20000041810 */
[----:B------:R-:W1:Y:S07]  /*5fc0*/  LDSM.16.M88.4 R44, [R76+0x24880] ;  /* 0x024880004c2c783b */ /* 0x000e6e0000000200 */
[-C--:B------:R-:W-:Y:S08]  /*5fd0*/  HMMA.16816.F32.BF16 R20, R40, R52.reuse, R20 ;  /* 0x000000342814723c */ /* 0x080ff00000041814 */
[C---:B------:R-:W-:Y:S08]  /*5fe0*/  HMMA.16816.F32.BF16 R24, R48.reuse, R52, R24 ;  /* 0x000000343018723c */ /* 0x040ff00000041818 */
[-C--:B------:R-:W-:Y:S08]  /*5ff0*/  HMMA.16816.F32.BF16 R28, R48, R54.reuse, R28 ;  /* 0x00000036301c723c */ /* 0x080ff0000004181c */
[----:B------:R-:W-:Y:S01]  /*6000*/  HMMA.16816.F32.BF16 R32, R40, R54, R32 ;  /* 0x000000362820723c */ /* 0x000fe20000041820 */
[----:B------:R2:W1:Y:S07]  /*6010*/  LDSM.16.MT88.4 R40, [R2+0x3880] ;  /* 0x003880000228783b */ /* 0x00046e0000004200 */
[-C--:B----4-:R-:W-:Y:S08]  /*6020*/  HMMA.16816.F32.BF16 R4, R56, R64.reuse, R4 ;  /* 0x000000403804723c */ /* 0x090ff00000041804 */
[C---:B------:R-:W-:Y:S08]  /*6030*/  HMMA.16816.F32.BF16 R8, R72.reuse, R64, R8 ;  /* 0x000000404808723c */ /* 0x040ff00000041808 */
[-C--:B------:R-:W-:Y:S01]  /*6040*/  HMMA.16816.F32.BF16 R12, R72, R66.reuse, R12 ;  /* 0x00000042480c723c */ /* 0x080fe2000004180c */
[----:B--2---:R-:W-:Y:S01]  /*6050*/  IMAD.U32 R2, RZ, RZ, UR6 ;  /* 0x00000006ff027e24 */ /* 0x004fe2000f8e00ff */
[----:B------:R-:W-:Y:S04]  /*6060*/  UIADD3 UR6, UR11, 0x1, URZ ;  /* 0x000000010b067890 */ /* 0x000fe8000fffe03f */
[----:B---3--:R-:W-:Y:S01]  /*6070*/  LEA.HI.X.SX32 R2, R2, R78, 0x1, P1 ;  /* 0x0000004e02027211 */ /* 0x008fe200008f0eff */
[----:B------:R-:W-:Y:S01]  /*6080*/  USEL UR11, UR6, URZ, !UP1 ;  /* 0x0000003f060b7287 */ /* 0x000fe2000c800000 */
[C---:B------:R-:W-:Y:S08]  /*6090*/  HMMA.16816.F32.BF16 R16, R56.reuse, R66, R16 ;  /* 0x000000423810723c */ /* 0x040ff00000041810 */
[-C--:B-----5:R-:W-:Y:S08]  /*60a0*/  HMMA.16816.F32.BF16 R20, R56, R36.reuse, R20 ;  /* 0x000000243814723c */ /* 0x0a0ff00000041814 */
        /* <DEDUP_REMOVED lines=9> */
[-C--:B-1----:R-:W-:Y:S05]  /*6140*/  HMMA.16816.F32.BF16 R4, R44, R60.reuse, R4 ;  /* 0x0000003c2c04723c */ /* 0x082fea0000041804 */
        /* <DEDUP_REMOVED lines=172> */
.L_x_974:
[----:B------:R-:W-:Y:S05]  /*6c10*/  @P1 BRA `(.L_x_980) ;  /* 0x0000120000001947 */ /* 0x000fea0003800000 */
[----:B------:R-:W2:Y:S01]  /*6c20*/  LDL R52, [R1+0x40] ;  /* 0x0000400001347983 */ /* 0x000ea20000100800 */
[----:B------:R-:W-:-:S02]  /*6c30*/  F2FP.BF16.PACK_AB R132, R133, R132 ;  /* 0x000000848584723e */ /* 0x000fc400000010ff */
[----:B------:R-:W-:Y:S01]  /*6c40*/  F2FP.BF16.PACK_AB R134, R135, R134 ;  /* 0x000000868786723e */ /* 0x000fe200000010ff */
[----:B------:R-:W3:Y:S01]  /*6c50*/  S2R R22, SR_TID.X ;  /* 0x0000000000167919 */ /* 0x000ee20000002100 */
        /* <DEDUP_REMOVED lines=12> */
[----:B---3--:R-:W-:Y:S02]  /*6d20*/  SHF.R.S32.HI R21, RZ, 0x1f, R22 ;  /* 0x0000001fff157819 */ /* 0x008fe40000011416 */
[----:B------:R-:W-:Y:S02]  /*6d30*/  F2FP.BF16.PACK_AB R156, R157, R156 ;  /* 0x0000009c9d9c723e */ /* 0x000fe400000010ff */
[CC--:B------:R-:W-:Y:S02]  /*6d40*/  LEA.HI R5, R21.reuse, R22.reuse, RZ, 0x2 ;  /* 0x0000001615057211 */ /* 0x0c0fe400078f10ff */
[----:B-1----:R-:W-:Y:S02]  /*6d50*/  LEA.HI R3, R21, R22, RZ, 0x5 ;  /* 0x0000001615037211 */ /* 0x002fe400078f28ff */
[----:B------:R-:W-:-:S02]  /*6d60*/  SHF.R.S32.HI R7, RZ, 0x2, R5 ;  /* 0x00000002ff077819 */ /* 0x000fc40000011405 */
[----:B------:R-:W-:Y:S02]  /*6d70*/  SHF.R.S32.HI R0, RZ, 0x1f, R5 ;  /* 0x0000001fff007819 */ /* 0x000fe40000011405 */
[--C-:B------:R-:W-:Y:S02]  /*6d80*/  SHF.R.S32.HI R4, RZ, 0x5, R3.reuse ;  /* 0x00000005ff047819 */ /* 0x100fe40000011403 */
[----:B------:R-:W-:Y:S02]  /*6d90*/  LEA.HI R0, R0, R7, RZ, 0x3 ;  /* 0x0000000700007211 */ /* 0x000fe400078f18ff */
[----:B------:R-:W-:Y:S02]  /*6da0*/  LEA.HI R6, R21, R22, RZ, 0x7 ;  /* 0x0000001615067211 */ /* 0x000fe400078f38ff */
[----:B------:R-:W-:Y:S02]  /*6db0*/  LOP3.LUT R2, R0, 0xfffffff8, RZ, 0xc0, !PT ;  /* 0xfffffff800027812 */ /* 0x000fe400078ec0ff */
[----:B------:R-:W-:-:S02]  /*6dc0*/  SHF.R.S32.HI R0, RZ, 0x1f, R3 ;  /* 0x0000001fff007819 */ /* 0x000fc40000011403 */
[----:B------:R-:W-:Y:S01]  /*6dd0*/  SHF.R.U32.HI R6, RZ, 0x4, R6 ;  /* 0x00000004ff067819 */ /* 0x000fe20000011606 */
[----:B------:R-:W-:Y:S01]  /*6de0*/  IMAD.IADD R7, R7, 0x1, -R2 ;  /* 0x0000000107077824 */ /* 0x000fe200078e0a02 */
[----:B------:R-:W-:Y:S02]  /*6df0*/  LEA.HI R0, R0, R4, RZ, 0x2 ;  /* 0x0000000400007211 */ /* 0x000fe400078f10ff */
[----:B------:R-:W-:Y:S01]  /*6e00*/  LOP3.LUT R5, R5, 0x3ffffffc, RZ, 0xc0, !PT ;  /* 0x3ffffffc05057812 */ /* 0x000fe200078ec0ff */
[C---:B------:R-:W-:Y:S01]  /*6e10*/  IMAD.SHL.U32 R2, R7.reuse, 0x40, RZ ;  /* 0x0000004007027824 */ /* 0x040fe200078e00ff */
[----:B------:R-:W-:Y:S02]  /*6e20*/  LOP3.LUT R3, R0, 0x1ffffc, RZ, 0xc0, !PT ;  /* 0x001ffffc00037812 */ /* 0x000fe400078ec0ff */
[----:B------:R-:W-:Y:S02]  /*6e30*/  R2P PR, R7, 0x6 ;  /* 0x0000000607007804 */ /* 0x000fe40000000000 */
[----:B------:R-:W-:Y:S01]  /*6e40*/  LOP3.LUT R0, R2, 0x1c0, RZ, 0xc0, !PT ;  /* 0x000001c002007812 */ /* 0x000fe200078ec0ff */
[----:B------:R-:W-:Y:S01]  /*6e50*/  IMAD.IADD R3, R4, 0x1, -R3 ;  /* 0x0000000104037824 */ /* 0x000fe200078e0a03 */
[----:B------:R-:W-:Y:S01]  /*6e60*/  F2FP.BF16.PACK_AB R158, R159, R158 ;  /* 0x0000009e9f9e723e */ /* 0x000fe200000010ff */
[----:B------:R-:W-:Y:S01]  /*6e70*/  IMAD.IADD R2, R22, 0x1, -R5 ;  /* 0x0000000116027824 */ /* 0x000fe200078e0a05 */
[----:B------:R-:W-:-:S02]  /*6e80*/  LOP3.LUT R4, R0, 0x8, R6, 0xf8, !PT ;  /* 0x0000000800047812 */ /* 0x000fc400078ef806 */
[----:B------:R-:W-:Y:S01]  /*6e90*/  SHF.R.U32.HI R0, RZ, 0x3, R0 ;  /* 0x00000003ff007819 */ /* 0x000fe20000011600 */
[----:B------:R-:W-:Y:S01]  /*6ea0*/  IMAD R2, R3, 0x200, R2 ;  /* 0x0000020003027824 */ /* 0x000fe200078e0202 */
[----:B------:R-:W-:Y:S01]  /*6eb0*/  F2FP.BF16.PACK_AB R20, R20, R164 ;  /* 0x000000a41414723e */ /* 0x000fe200000010ff */
[----:B------:R-:W-:Y:S01]  /*6ec0*/  IMAD.MOV.U32 R3, RZ, RZ, 0x20 ;  /* 0x00000020ff037424 */ /* 0x000fe200078e00ff */
[----:B------:R-:W-:Y:S02]  /*6ed0*/  LOP3.LUT R0, R4, R0, RZ, 0x3c, !PT ;  /* 0x0000000004007212 */ /* 0x000fe400078e3cff */
[----:B------:R-:W-:Y:S02]  /*6ee0*/  F2FP.BF16.PACK_AB R19, R19, R166 ;  /* 0x000000a61313723e */ /* 0x000fe400000010ff */
[----:B------:R-:W-:Y:S01]  /*6ef0*/  SEL R3, R3, 0xffffffe0, !P1 ;  /* 0xffffffe003037807 */ /* 0x000fe20004800000 */
[----:B------:R-:W-:Y:S01]  /*6f00*/  IMAD.U32 R0, R2, 0x2, R0 ;  /* 0x0000000202007824 */ /* 0x000fe200078e0000 */
[----:B------:R-:W-:-:S02]  /*6f10*/  F2FP.BF16.PACK_AB R16, R16, R176 ;  /* 0x000000b01010723e */ /* 0x000fc400000010ff */
[----:B------:R-:W-:Y:S01]  /*6f20*/  F2FP.BF16.PACK_AB R15, R15, R178 ;  /* 0x000000b20f0f723e */ /* 0x000fe200000010ff */
[----:B------:R-:W-:Y:S01]  /*6f30*/  IMAD.SHL.U32 R0, R0, 0x2, RZ ;  /* 0x0000000200007824 */ /* 0x000fe200078e00ff */
[----:B------:R-:W-:Y:S01]  /*6f40*/  BAR.SYNC.DEFER_BLOCKING 0x1, 0x100 ;  /* 0x0044000000007b1d */ /* 0x000fe20000010000 */
[----:B------:R-:W-:Y:S02]  /*6f50*/  F2FP.BF16.PACK_AB R18, R18, R168 ;  /* 0x000000a81212723e */ /* 0x000fe400000010ff */
[C---:B------:R-:W-:Y:S01]  /*6f60*/  IMAD.IADD R4, R0.reuse, 0x1, R3 ;  /* 0x0000000100047824 */ /* 0x040fe200078e0203 */
[C---:B------:R-:W-:Y:S02]  /*6f70*/  IADD3 R2, R0.reuse, 0x40, RZ ;  /* 0x0000004000027810 */ /* 0x040fe40007ffe0ff */
[----:B------:R-:W-:Y:S02]  /*6f80*/  @P2 IADD3 R2, R0, -0x40, RZ ;  /* 0xffffffc000022810 */ /* 0x000fe40007ffe0ff */
[----:B------:R-:W-:-:S02]  /*6f90*/  F2FP.BF16.PACK_AB R17, R17, R170 ;  /* 0x000000aa1111723e */ /* 0x000fc400000010ff */
[----:B------:R-:W-:Y:S01]  /*6fa0*/  F2FP.BF16.PACK_AB R14, R14, R172 ;  /* 0x000000ac0e0e723e */ /* 0x000fe200000010ff */
[----:B------:R-:W-:Y:S01]  /*6fb0*/  IMAD.IADD R3, R3, 0x1, R2 ;  /* 0x0000000103037824 */ /* 0x000fe200078e0202 */
[----:B------:R-:W-:Y:S02]  /*6fc0*/  F2FP.BF16.PACK_AB R13, R13, R174 ;  /* 0x000000ae0d0d723e */ /* 0x000fe400000010ff */
[----:B-----5:R-:W-:Y:S02]  /*6fd0*/  F2FP.BF16.PACK_AB R12, R181, R180 ;  /* 0x000000b4b50c723e */ /* 0x020fe400000010ff */
[----:B------:R-:W-:Y:S02]  /*6fe0*/  F2FP.BF16.PACK_AB R11, R183, R182 ;  /* 0x000000b6b70b723e */ /* 0x000fe400000010ff */
[----:B------:R-:W-:Y:S02]  /*6ff0*/  F2FP.BF16.PACK_AB R6, R193, R192 ;  /* 0x000000c0c106723e */ /* 0x000fe400000010ff */
[----:B------:R-:W-:-:S02]  /*7000*/  F2FP.BF16.PACK_AB R5, R195, R194 ;  /* 0x000000c2c305723e */ /* 0x000fc400000010ff */
[----:B------:R-:W-:Y:S01]  /*7010*/  F2FP.BF16.PACK_AB R10, R185, R184 ;  /* 0x000000b8b90a723e */ /* 0x000fe200000010ff */
[----:B------:R-:W-:Y:S01]  /*7020*/  STS [R0+0x4080], R132 ;  /* 0x0040808400007388 */ /* 0x000fe20000000800 */
[----:B------:R-:W-:Y:S02]  /*7030*/  F2FP.BF16.PACK_AB R9, R9, R186 ;  /* 0x000000ba0909723e */ /* 0x000fe400000010ff */
[----:B------:R-:W-:Y:S01]  /*7040*/  F2FP.BF16.PACK_AB R8, R8, R188 ;  /* 0x000000bc0808723e */ /* 0x000fe200000010ff */
[----:B------:R-:W-:Y:S01]  /*7050*/  STS [R0+0x4480], R134 ;  /* 0x0044808600007388 */ /* 0x000fe20000000800 */
[----:B------:R-:W-:Y:S02]  /*7060*/  F2FP.BF16.PACK_AB R7, R191, R190 ;  /* 0x000000bebf07723e */ /* 0x000fe400000010ff */
[----:B------:R-:W-:Y:S01]  /*7070*/  ISETP.NE.U32.AND P0, PT, RZ, c[0x0][0x360], PT ;  /* 0x0000d800ff007a0c */ /* 0x000fe20003f05070 */
[----:B------:R-:W-:Y:S01]  /*7080*/  STS [R4+0x4080], R144 ;  /* 0x0040809004007388 */ /* 0x000fe20000000800 */
[----:B------:R-:W-:-:S02]  /*7090*/  ISETP.NE.U32.AND P1, PT, RZ, c[0x0][0x358], PT ;  /* 0x0000d600ff007a0c */ /* 0x000fc40003f25070 */
        /* <DEDUP_REMOVED lines=26> */
[----:B------:R-:W-:Y:S04]  /*7240*/  STS [R3+0x480], R5 ;  /* 0x0004800503007388 */ /* 0x000fe80000000800 */
[----:B------:R-:W-:Y:S04]  /*7250*/  STS [R2+0x2080], R10 ;  /* 0x0020800a02007388 */ /* 0x000fe80000000800 */
[----:B------:R-:W-:Y:S04]  /*7260*/  STS [R2+0x2480], R9 ;  /* 0x0024800902007388 */ /* 0x000fe80000000800 */
[----:B------:R3:W-:Y:S04]  /*7270*/  STS [R3+0x2080], R8 ;  /* 0x0020800803007388 */ /* 0x0007e80000000800 */
[----:B------:R4:W-:Y:S01]  /*7280*/  STS [R3+0x2480], R7 ;  /* 0x0024800703007388 */ /* 0x0009e20000000800 */
[----:B-1----:R-:W-:-:S02]  /*7290*/  IMAD.MOV.U32 R11, RZ, RZ, 0x4 ;  /* 0x00000004ff0b7424 */ /* 0x002fc400078e00ff */
[----:B---3--:R-:W-:Y:S02]  /*72a0*/  IMAD.MOV.U32 R8, RZ, RZ, c[0x0][0x2f0] ;  /* 0x0000bc00ff087624 */ /* 0x008fe400078e00ff */
[CC--:B--2---:R-:W-:Y:S01]  /*72b0*/  IMAD.WIDE R4, R52.reuse, R11.reuse, c[0x0][0x358] ;  /* 0x0000d60034047625 */ /* 0x0c4fe200078e020b */
[----:B------:R-:W-:Y:S03]  /*72c0*/  BAR.SYNC.DEFER_BLOCKING 0x1, 0x100 ;  /* 0x0044000000007b1d */ /* 0x000fe60000010000 */
[----:B----4-:R-:W-:-:S03]  /*72d0*/  @P0 IMAD.WIDE R2, R52, R11, c[0x0][0x360] ;  /* 0x0000d80034020625 */ /* 0x010fc600078e020b */
[----:B------:R-:W2:Y:S04]  /*72e0*/  @P1 LDG.E R0, [R4.64] ;  /* 0x0000001004001981 */ /* 0x000ea8000c1e1900 */
[----:B------:R1:W5:Y:S01]  /*72f0*/  @P0 LDG.E R8, [R2.64] ;  /* 0x0000001002080981 */ /* 0x000362000c1e1900 */
[----:B------:R-:W-:Y:S02]  /*7300*/  CS2R R6, SRZ ;  /* 0x0000000000067805 */ /* 0x000fe4000001ff00 */
[--C-:B--2---:R-:W-:Y:S01]  /*7310*/  @P1 SHF.R.S32.HI R7, RZ, 0x1f, R0.reuse ;  /* 0x0000001fff071819 */ /* 0x104fe20000011400 */
[----:B------:R-:W-:Y:S01]  /*7320*/  @P1 IMAD.MOV.U32 R6, RZ, RZ, R0 ;  /* 0x000000ffff061224 */ /* 0x000fe200078e0000 */
[----:B------:R-:W-:Y:S05]  /*7330*/  @P0 BRA `(.L_x_981) ;  /* 0x0000004000000947 */ /* 0x000fea0003800000 */
[----:B-1----:R-:W-:Y:S05]  /*7340*/  @!P1 BRA `(.L_x_981) ;  /* 0x0000003000009947 */ /* 0x002fea0003800000 */
[----:B------:R-:W2:Y:S04]  /*7350*/  LDG.E R2, [R4.64] ;  /* 0x0000001004027981 */ /* 0x000ea8000c1e1900 */
[----:B------:R-:W2:Y:S02]  /*7360*/  LDG.E R0, [R4.64+0x4] ;  /* 0x0000041004007981 */ /* 0x000ea4000c1e1900 */
[----:B--2--5:R-:W-:-:S02]  /*7370*/  IADD3 R8, -R2, R0, RZ ;  /* 0x0000000002087210 */ /* 0x024fc40007ffe1ff */
.L_x_981:
[----:B-1----:R-:W-:Y:S01]  /*7380*/  LEA.HI R2, R21, R22, RZ, 0x3 ;  /* 0x0000001615027211 */ /* 0x002fe200078f18ff */
[----:B------:R-:W1:Y:S01]  /*7390*/  S2R R9, SR_CTAID.X ;  /* 0x0000000000097919 */ /* 0x000e620000002500 */
[----:B------:R-:W-:Y:S01]  /*73a0*/  SHF.R.S32.HI R4, RZ, 0x1f, R52 ;  /* 0x0000001fff047819 */ /* 0x000fe20000011434 */
[----:B------:R-:W-:Y:S01]  /*73b0*/  BSSY B0, `(.L_x_982) ;  /* 0x0000033000007945 */ /* 0x000fe20003800000 */
[----:B------:R-:W-:-:S02]  /*73c0*/  LOP3.LUT R0, R2, 0x1ffffff8, RZ, 0xc0, !PT ;  /* 0x1ffffff802007812 */ /* 0x000fc400078ec0ff */
[----:B------:R-:W-:Y:S02]  /*73d0*/  SHF.R.S32.HI R14, RZ, 0x3, R2 ;  /* 0x00000003ff0e7819 */ /* 0x000fe40000011402 */
[----:B------:R-:W-:Y:S01]  /*73e0*/  SEL R20, R52, RZ, !P1 ;  /* 0x000000ff34147207 */ /* 0x000fe20004800000 */
[----:B------:R-:W-:Y:S02]  /*73f0*/  IMAD.IADD R0, R22, 0x1, -R0 ;  /* 0x0000000116007824 */ /* 0x000fe400078e0a00 */
[----:B------:R-:W-:Y:S02]  /*7400*/  IMAD.SHL.U32 R2, R14, 0x40, RZ ;  /* 0x000000400e027824 */ /* 0x000fe400078e00ff */
[----:B------:R-:W-:-:S03]  /*7410*/  IMAD.SHL.U32 R12, R0, 0x8, RZ ;  /* 0x00000008000c7824 */ /* 0x000fc600078e00ff */
[----:B------:R-:W-:Y:S02]  /*7420*/  LOP3.LUT R0, R2, 0x1c0, RZ, 0xc0, !PT ;  /* 0x000001c002007812 */ /* 0x000fe400078ec0ff */
[----:B------:R-:W-:Y:S02]  /*7430*/  LEA.HI R2, R21, R22, RZ, 0x6 ;  /* 0x0000001615027211 */ /* 0x000fe400078f30ff */
[----:B------:R-:W-:Y:S01]  /*7440*/  LOP3.LUT R3, R0, 0x38, R12, 0xf8, !PT ;  /* 0x0000003800037812 */ /* 0x000fe200078ef80c */
[----:B------:R-:W2:Y:S01]  /*7450*/  S2R R22, SR_CTAID.Y ;  /* 0x0000000000167919 */ /* 0x000ea20000002600 */
[----:B------:R-:W-:Y:S01]  /*7460*/  SHF.R.U32.HI R0, RZ, 0x3, R0 ;  /* 0x00000003ff007819 */ /* 0x000fe20000011600 */
[----:B------:R-:W-:Y:S01]  /*7470*/  IMAD.SHL.U32 R2, R2, 0x8, RZ ;  /* 0x0000000802027824 */ /* 0x000fe200078e00ff */
[----:B------:R-:W-:Y:S01]  /*7480*/  SEL R21, R4, RZ, !P1 ;  /* 0x000000ff04157207 */ /* 0x000fe20004800000 */
[----:B-1---5:R-:W-:Y:S01]  /*7490*/  IMAD R5, R9, -0x80, R8 ;  /* 0xffffff8009057824 */ /* 0x022fe200078e0208 */
[----:B------:R-:W-:-:S02]  /*74a0*/  LOP3.LUT R0, R3, R0, RZ, 0x3c, !PT ;  /* 0x0000000003007212 */ /* 0x000fc400078e3cff */
[----:B------:R-:W-:Y:S01]  /*74b0*/  IADD3 R4, P0, R14, R6, RZ ;  /* 0x000000060e047210 */ /* 0x000fe20007f1e0ff */
[----:B------:R-:W-:Y:S01]  /*74c0*/  IMAD R6, R21, c[0x0][0x340], RZ ;  /* 0x0000d00015067a24 */ /* 0x000fe200078e02ff */
[----:B------:R-:W-:Y:S02]  /*74d0*/  LOP3.LUT R0, R0, 0x7ffffe00, R2, 0xf8, !PT ;  /* 0x7ffffe0000007812 */ /* 0x000fe400078ef802 */
[----:B------:R-:W-:Y:S01]  /*74e0*/  IMNMX R15, R5, 0x80, PT ;  /* 0x00000080050f7817 */ /* 0x000fe20003800200 */
[----:B------:R-:W-:Y:S01]  /*74f0*/  IMAD R6, R20, c[0x0][0x344], R6 ;  /* 0x0000d10014067a24 */ /* 0x000fe200078e0206 */
[----:B------:R-:W-:Y:S01]  /*7500*/  SHF.R.S32.HI R13, RZ, 0x1f, R12 ;  /* 0x0000001fff0d7819 */ /* 0x000fe2000001140c */
[----:B------:R-:W-:Y:S01]  /*7510*/  IMAD.SHL.U32 R0, R0, 0x2, RZ ;  /* 0x0000000200007824 */ /* 0x000fe200078e00ff */
[C---:B------:R-:W-:Y:S02]  /*7520*/  ISETP.GE.AND P3, PT, R14.reuse, R15, PT ;  /* 0x0000000f0e00720c */ /* 0x040fe40003f66270 */
[----:B------:R-:W-:-:S02]  /*7530*/  LEA.HI.X.SX32 R5, R14, R7, 0x1, P0 ;  /* 0x000000070e057211 */ /* 0x000fc400000f0eff */
[----:B------:R1:W3:Y:S01]  /*7540*/  LDS.128 R24, [R0+0x5080] ;  /* 0x0050800000187984 */ /* 0x0002e20000000c00 */
[----:B------:R-:W-:-:S03]  /*7550*/  ISETP.GE.OR P0, PT, R12, c[0x0][0x324], P3 ;  /* 0x0000c9000c007a0c */ /* 0x000fc60001f06670 */
[----:B------:R1:W4:Y:S01]  /*7560*/  LDS.128 R28, [R0+0x6080] ;  /* 0x00608000001c7984 */ /* 0x0003220000000c00 */
[----:B--2---:R-:W-:-:S03]  /*7570*/  SHF.R.S32.HI R23, RZ, 0x1f, R22 ;  /* 0x0000001fff177819 */ /* 0x004fc60000011416 */
[----:B------:R1:W2:Y:S02]  /*7580*/  LDS.128 R32, [R0+0x7080] ;  /* 0x0070800000207984 */ /* 0x0002a40000000c00 */
[----:B------:R-:W-:Y:S02]  /*7590*/  IMAD R2, R23, c[0x0][0x338], RZ ;  /* 0x0000ce0017027a24 */ /* 0x000fe400078e02ff */
[----:B------:R1:W1:Y:S02]  /*75a0*/  LDS.128 R36, [R0+0x80] ;  /* 0x0000800000247984 */ /* 0x0002640000000c00 */
[C---:B------:R-:W-:Y:S02]  /*75b0*/  IMAD R8, R22.reuse, c[0x0][0x33c], R2 ;  /* 0x0000cf0016087a24 */ /* 0x040fe400078e0202 */
[----:B------:R1:W1:Y:S01]  /*75c0*/  LDS.128 R40, [R0+0x1080] ;  /* 0x0010800000287984 */ /* 0x0002620000000c00 */
[----:B------:R-:W-:-:S03]  /*75d0*/  IMAD.WIDE.U32 R2, R22, c[0x0][0x338], R12 ;  /* 0x0000ce0016027a25 */ /* 0x000fc600078e000c */
[----:B------:R1:W1:Y:S01]  /*75e0*/  LDS.128 R44, [R0+0x2080] ;  /* 0x00208000002c7984 */ /* 0x0002620000000c00 */
[----:B------:R-:W-:-:S03]  /*75f0*/  IMAD.IADD R3, R3, 0x1, R8 ;  /* 0x0000000103037824 */ /* 0x000fc600078e0208 */
[----:B------:R1:W1:Y:S01]  /*7600*/  LDS.128 R48, [R0+0x3080] ;  /* 0x0030800000307984 */ /* 0x0002620000000c00 */
[----:B------:R-:W-:-:S04]  /*7610*/  IMAD.WIDE.U32 R10, R20, c[0x0][0x340], R2 ;  /* 0x0000d000140a7a25 */ /* 0x000fc800078e0002 */
[----:B------:R-:W-:-:S04]  /*7620*/  IMAD.WIDE R2, R9, 0x80, R4 ;  /* 0x0000008009027825 */ /* 0x000fc800078e0204 */
[----:B------:R-:W-:Y:S01]  /*7630*/  IMAD.IADD R9, R11, 0x1, R6 ;  /* 0x000000010b097824 */ /* 0x000fe200078e0206 */
[----:B------:R-:W-:Y:S05]  /*7640*/  @P0 BRA `(.L_x_983) ;  /* 0x0000009000000947 */ /* 0x000fea0003800000 */
[----:B------:R5:W4:Y:S01]  /*7650*/  LDS.128 R16, [R0+0x4080] ;  /* 0x0040800000107984 */ /* 0x000b220000000c00 */
[----:B------:R-:W-:-:S05]  /*7660*/  MOV R8, R10 ;  /* 0x0000000a00087202 */ /* 0x000fca0000000f00 */
[----:B------:R-:W-:-:S05]  /*7670*/  IMAD.WIDE.U32 R4, R2, c[0x0][0x330], R8 ;  /* 0x0000cc0002047a25 */ /* 0x000fca00078e0008 */
[----:B------:R-:W-:Y:S01]  /*7680*/  LEA R6, P0, R4, c[0x0][0x318], 0x1 ;  /* 0x0000c60004067a11 */ /* 0x000fe200078008ff */
[----:B-1---5:R-:W-:-:S04]  /*7690*/  IMAD R0, R3, c[0x0][0x330], RZ ;  /* 0x0000cc0003007a24 */ /* 0x022fc800078e02ff */
[----:B------:R-:W-:-:S05]  /*76a0*/  IMAD R0, R2, c[0x0][0x334], R0 ;  /* 0x0000cd0002007a24 */ /* 0x000fca00078e0200 */
[----:B------:R-:W-:-:S04]  /*76b0*/  IADD3 R0, R5, R0, RZ ;  /* 0x0000000005007210 */ /* 0x000fc80007ffe0ff */
[----:B------:R-:W-:-:S05]  /*76c0*/  LEA.HI.X R7, R4, c[0x0][0x31c], R0, 0x1, P0 ;  /* 0x0000c70004077a11 */ /* 0x000fca00000f0c00 */
[----:B----4-:R1:W-:Y:S02]  /*76d0*/  STG.E.128 [R6.64], R16 ;  /* 0x0000001006007986 */ /* 0x0103e4000c101d10 */
.L_x_983:
[----:B------:R-:W-:Y:S05]  /*76e0*/  BSYNC B0 ;  /* 0x0000000000007941 */ /* 0x000fea0003800000 */
.L_x_982:
[----:B-1----:R-:W-:Y:S01]  /*76f0*/  IADD3 R0, R14, 0x20, RZ ;  /* 0x000000200e007810 */ /* 0x002fe20007ffe0ff */
[----:B------:R-:W-:Y:S03]  /*7700*/  BSSY B0, `(.L_x_984) ;  /* 0x000000f000007945 */ /* 0x000fe60003800000 */
[----:B------:R-:W-:-:S04]  /*7710*/  ISETP.GE.AND P2, PT, R0, R15, PT ;  /* 0x0000000f0000720c */ /* 0x000fc80003f46270 */
[----:B------:R-:W-:-:S13]  /*7720*/  ISETP.GE.OR P0, PT, R12, c[0x0][0x324], P2 ;  /* 0x0000c9000c007a0c */ /* 0x000fda0001706670 */
[----:B------:R-:W-:Y:S05]  /*7730*/  @P0 BRA `(.L_x_985) ;  /* 0x000000b000000947 */ /* 0x000fea0003800000 */
[----:B------:R-:W-:Y:S02]  /*7740*/  IADD3 R0, P0, R2, 0x20, RZ ;  /* 0x0000002002007810 */ /* 0x000fe40007f1e0ff */
[----:B------:R-:W-:-:S03]  /*7750*/  MOV R5, R9 ;  /* 0x0000000900057202 */ /* 0x000fc60000000f00 */
[----:B------:R-:W-:-:S04]  /*7760*/  IMAD.X R4, RZ, RZ, R3, P0 ;  /* 0x000000ffff047224 */ /* 0x000fc800000e0603 */
[----:B------:R-:W-:Y:S02]  /*7770*/  IMAD R6, R4, c[0x0][0x330], RZ ;  /* 0x0000cc0004067a24 */ /* 0x000fe400078e02ff */
[----:B------:R-:W-:-:S04]  /*7780*/  IMAD.MOV.U32 R4, RZ, RZ, R10 ;  /* 0x000000ffff047224 */ /* 0x000fc800078e000a */
[----:B------:R-:W-:-:S04]  /*7790*/  IMAD.WIDE.U32 R4, R0, c[0x0][0x330], R4 ;  /* 0x0000cc0000047a25 */ /* 0x000fc800078e0004 */
[----:B------:R-:W-:Y:S01]  /*77a0*/  IMAD R0, R0, c[0x0][0x334], R6 ;  /* 0x0000cd0000007a24 */ /* 0x000fe200078e0206 */
[----:B------:R-:W-:-:S04]  /*77b0*/  LEA R6, P0, R4, c[0x0][0x318], 0x1 ;  /* 0x0000c60004067a11 */ /* 0x000fc800078008ff */
[----:B------:R-:W-:-:S04]  /*77c0*/  IADD3 R0, R5, R0, RZ ;  /* 0x0000000005007210 */ /* 0x000fc80007ffe0ff */
[----:B------:R-:W-:-:S05]  /*77d0*/  LEA.HI.X R7, R4, c[0x0][0x31c], R0, 0x1, P0 ;  /* 0x0000c70004077a11 */ /* 0x000fca00000f0c00 */
[----:B---3--:R1:W-:Y:S02]  /*77e0*/  STG.E.128 [R6.64], R24 ;  /* 0x0000001806007986 */ /* 0x0083e4000c101d10 */
.L_x_985:
[----:B------:R-:W-:Y:S05]  /*77f0*/  BSYNC B0 ;  /* 0x0000000000007941 */ /* 0x000fea0003800000 */
.L_x_984:
[----:B------:R-:W-:Y:S01]  /*7800*/  IADD3 R0, R14, 0x40, RZ ;  /* 0x000000400e007810 */ /* 0x000fe20007ffe0ff */
[----:B------:R-:W-:Y:S03]  /*7810*/  BSSY B0, `(.L_x_986) ;  /* 0x000000f000007945 */ /* 0x000fe60003800000 */
[----:B------:R-:W-:-:S04]  /*7820*/  ISETP.GE.AND P1, PT, R0, R15, PT ;  /* 0x0000000f0000720c */ /* 0x000fc80003f26270 */
[----:B------:R-:W-:-:S13]  /*7830*/  ISETP.GE.OR P0, PT, R12, c[0x0][0x324], P1 ;  /* 0x0000c9000c007a0c */ /* 0x000fda0000f06670 */
[----:B------:R-:W-:Y:S05]  /*7840*/  @P0 BRA `(.L_x_987) ;  /* 0x000000b000000947 */ /* 0x000fea0003800000 */
[----:B------:R-:W-:Y:S02]  /*7850*/  IADD3 R0, P0, R2, 0x40, RZ ;  /* 0x0000004002007810 */ /* 0x000fe40007f1e0ff */
[----:B------:R-:W-:-:S03]  /*7860*/  MOV R5, R9 ;  /* 0x0000000900057202 */ /* 0x000fc60000000f00 */
[----:B------:R-:W-:-:S04]  /*7870*/  IMAD.X R4, RZ, RZ, R3, P0 ;  /* 0x000000ffff047224 */ /* 0x000fc800000e0603 */
[----:B-1----:R-:W-:Y:S02]  /*7880*/  IMAD R6, R4, c[0x0][0x330], RZ ;  /* 0x0000cc0004067a24 */ /* 0x002fe400078e02ff */
[----:B------:R-:W-:-:S04]  /*7890*/  IMAD.MOV.U32 R4, RZ, RZ, R10 ;  /* 0x000000ffff047224 */ /* 0x000fc800078e000a */
[----:B------:R-:W-:-:S04]  /*78a0*/  IMAD.WIDE.U32 R4, R0, c[0x0][0x330], R4 ;  /* 0x0000cc0000047a25 */ /* 0x000fc800078e0004 */
[----:B------:R-:W-:Y:S01]  /*78b0*/  IMAD R0, R0, c[0x0][0x334], R6 ;  /* 0x0000cd0000007a24 */ /* 0x000fe200078e0206 */
[----:B------:R-:W-:-:S04]  /*78c0*/  LEA R6, P0, R4, c[0x0][0x318], 0x1 ;  /* 0x0000c60004067a11 */ /* 0x000fc800078008ff */
[----:B------:R-:W-:-:S04]  /*78d0*/  IADD3 R0, R5, R0, RZ ;  /* 0x0000000005007210 */ /* 0x000fc80007ffe0ff */
[----:B------:R-:W-:-:S05]  /*78e0*/  LEA.HI.X R7, R4, c[0x0][0x31c], R0, 0x1, P0 ;  /* 0x0000c70004077a11 */ /* 0x000fca00000f0c00 */
[----:B----4-:R1:W-:Y:S02]  /*78f0*/  STG.E.128 [R6.64], R28 ;  /* 0x0000001c06007986 */ /* 0x0103e4000c101d10 */
.L_x_987:
[----:B------:R-:W-:Y:S05]  /*7900*/  BSYNC B0 ;  /* 0x0000000000007941 */ /* 0x000fea0003800000 */
.L_x_986:
        /* <DEDUP_REMOVED lines=10> */
[----:B-1----:R-:W-:-:S04]  /*79b0*/  IMAD.WIDE.U32 R6, R0, c[0x0][0x330], R4 ;  /* 0x0000cc0000067a25 */ /* 0x002fc800078e0004 */
[----:B------:R-:W-:Y:S01]  /*79c0*/  IMAD R0, R0, c[0x0][0x334], R8 ;  /* 0x0000cd0000007a24 */ /* 0x000fe200078e0208 */
[----:B------:R-:W-:-:S04]  /*79d0*/  LEA R4, P4, R6, c[0x0][0x318], 0x1 ;  /* 0x0000c60006047a11 */ /* 0x000fc800078808ff */
[----:B------:R-:W-:-:S04]  /*79e0*/  IADD3 R0, R7, R0, RZ ;  /* 0x0000000007007210 */ /* 0x000fc80007ffe0ff */
[----:B------:R-:W-:-:S05]  /*79f0*/  LEA.HI.X R5, R6, c[0x0][0x31c], R0, 0x1, P4 ;  /* 0x0000c70006057a11 */ /* 0x000fca00020f0c00 */
[----:B--2---:R1:W-:Y:S02]  /*7a00*/  STG.E.128 [R4.64], R32 ;  /* 0x0000002004007986 */ /* 0x0043e4000c101d10 */
.L_x_989:
[----:B------:R-:W-:Y:S05]  /*7a10*/  BSYNC B0 ;  /* 0x0000000000007941 */ /* 0x000fea0003800000 */
.L_x_988:
        /* <DEDUP_REMOVED lines=19> */
.L_x_991:
[----:B------:R-:W-:Y:S05]  /*7b50*/  BSYNC B0 ;  /* 0x0000000000007941 */ /* 0x000fea0003800000 */
.L_x_990:
[----:B------:R-:W-:Y:S01]  /*7b60*/  ISETP.GE.OR P2, PT, R12, c[0x0][0x2f4], P2 ;  /* 0x0000bd000c007a0c */ /* 0x000fe20001746670 */
[----:B------:R-:W-:-:S12]  /*7b70*/  BSSY B0, `(.L_x_992) ;  /* 0x000000d000007945 */ /* 0x000fd80003800000 */
        /* <DEDUP_REMOVED lines=11> */
[----:B------:R1:W-:Y:S02]  /*7c30*/  STG.E.128 [R10.64], R40 ;  /* 0x000000280a007986 */ /* 0x0003e4000c101d10 */
.L_x_993:
[----:B------:R-:W-:Y:S05]  /*7c40*/  BSYNC B0 ;  /* 0x0000000000007941 */ /* 0x000fea0003800000 */
.L_x_992:
        /* <DEDUP_REMOVED lines=14> */
.L_x_995:
[----:B------:R-:W-:Y:S05]  /*7d30*/  BSYNC B0 ;  /* 0x0000000000007941 */ /* 0x000fea0003800000 */
.L_x_994:
[----:B------:R-:W-:-:S13]  /*7d40*/  ISETP.GE.OR P0, PT, R12, c[0x0][0x2f4], P0 ;  /* 0x0000bd000c007a0c */ /* 0x000fda0000706670 */
[----:B------:R-:W-:Y:S05]  /*7d50*/  @P0 EXIT ;  /* 0x000000000000094d */ /* 0x000fea0003800000 */
[----:B------:R-:W-:-:S05]  /*7d60*/  IADD3 R0, P0, R2, 0x60, RZ ;  /* 0x0000006002007810 */ /* 0x000fca0007f1e0ff */
[----:B------:R-:W-:Y:S01]  /*7d70*/  IMAD.X R2, RZ, RZ, R3, P0 ;  /* 0x000000ffff027224 */ /* 0x000fe200000e0603 */
[----:B------:R-:W-:-:S03]  /*7d80*/  MOV R3, R5 ;  /* 0x0000000500037202 */ /* 0x000fc60000000f00 */
[----:B------:R-:W-:Y:S02]  /*7d90*/  IMAD R7, R2, c[0x0][0x300], RZ ;  /* 0x0000c00002077a24 */ /* 0x000fe400078e02ff */
[----:B------:R-:W-:-:S04]  /*7da0*/  IMAD.MOV.U32 R2, RZ, RZ, R6 ;  /* 0x000000ffff027224 */ /* 0x000fc800078e0006 */
[----:B------:R-:W-:-:S04]  /*7db0*/  IMAD.WIDE.U32 R4, R0, c[0x0][0x300], R2 ;  /* 0x0000c00000047a25 */ /* 0x000fc800078e0002 */
[----:B------:R-:W-:Y:S01]  /*7dc0*/  IMAD R0, R0, c[0x0][0x304], R7 ;  /* 0x0000c10000007a24 */ /* 0x000fe200078e0207 */
[----:B------:R-:W-:-:S04]  /*7dd0*/  LEA R2, P0, R4, c[0x0][0x2e8], 0x1 ;  /* 0x0000ba0004027a11 */ /* 0x000fc800078008ff */
[----:B------:R-:W-:-:S04]  /*7de0*/  IADD3 R0, R5, R0, RZ ;  /* 0x0000000005007210 */ /* 0x000fc80007ffe0ff */
[----:B------:R-:W-:-:S05]  /*7df0*/  LEA.HI.X R3, R4, c[0x0][0x2ec], R0, 0x1, P0 ;  /* 0x0000bb0004037a11 */ /* 0x000fca00000f0c00 */
[----:B------:R-:W-:Y:S01]  /*7e00*/  STG.E.128 [R2.64], R48 ;  /* 0x0000003002007986 */ /* 0x000fe2000c101d10 */
[----:B------:R-:W-:Y:S05]  /*7e10*/  EXIT ;  /* 0x000000000000794d */ /* 0x000fea0003800000 */
.L_x_980:
[----:B-----5:R-:W2:Y:S01]  /*7e20*/  LDL R12, [R1+0x40] ;  /* 0x00004000010c7983 */ /* 0x020ea20000100800 */
[----:B------:R-:W-:Y:S01]  /*7e30*/  ISETP.NE.U32.AND P1, PT, RZ, c[0x0][0x358], PT ;  /* 0x0000d600ff007a0c */ /* 0x000fe20003f25070 */
[----:B-1----:R-:W-:Y:S01]  /*7e40*/  IMAD.MOV.U32 R2, RZ, RZ, 0x4 ;  /* 0x00000004ff027424 */ /* 0x002fe200078e00ff */
[----:B------:R-:W-:Y:S02]  /*7e50*/  ISETP.NE.U32.AND P0, PT, RZ, c[0x0][0x360], PT ;  /* 0x0000d800ff007a0c */ /* 0x000fe40003f05070 */
[----:B------:R-:W-:Y:S02]  /*7e60*/  ISETP.NE.AND.EX P1, PT, RZ, c[0x0][0x35c], PT, P1 ;  /* 0x0000d700ff007a0c */ /* 0x000fe40003f25310 */
[----:B------:R-:W-:Y:S01]  /*7e70*/  ISETP.NE.AND.EX P0, PT, RZ, c[0x0][0x364], PT, P0 ;  /* 0x0000d900ff007a0c */ /* 0x000fe20003f05300 */
[----:B--2---:R-:W-:-:S10]  /*7e80*/  IMAD.WIDE R4, R12, R2, c[0x0][0x358] ;  /* 0x0000d6000c047625 */ /* 0x004fd400078e0202 */
[----:B------:R-:W2:Y:S01]  /*7e90*/  @P1 LDG.E R0, [R4.64] ;  /* 0x0000001004001981 */ /* 0x000ea2000c1e1900 */
[----:B------:R-:W-:Y:S02]  /*7ea0*/  IMAD.MOV.U32 R8, RZ, RZ, c[0x0][0x2f0] ;  /* 0x0000bc00ff087624 */ /* 0x000fe400078e00ff */
[----:B------:R-:W-:-:S05]  /*7eb0*/  @P0 IMAD.WIDE R2, R12, R2, c[0x0][0x360] ;  /* 0x0000d8000c020625 */ /* 0x000fca00078e0202 */
[----:B------:R1:W5:Y:S02]  /*7ec0*/  @P0 LDG.E R8, [R2.64] ;  /* 0x0000001002080981 */ /* 0x000364000c1e1900 */
[----:B-1----:R-:W-:Y:S02]  /*7ed0*/  CS2R R2, SRZ ;  /* 0x0000000000027805 */ /* 0x002fe4000001ff00 */
[--C-:B--2---:R-:W-:Y:S01]  /*7ee0*/  @P1 SHF.R.S32.HI R3, RZ, 0x1f, R0.reuse ;  /* 0x0000001fff031819 */ /* 0x104fe20000011400 */
[----:B------:R-:W-:Y:S01]  /*7ef0*/  @P1 IMAD.MOV.U32 R2, RZ, RZ, R0 ;  /* 0x000000ffff021224 */ /* 0x000fe200078e0000 */
[----:B------:R-:W-:Y:S05]  /*7f00*/  @P0 BRA `(.L_x_996) ;  /* 0x0000004000000947 */ /* 0x000fea0003800000 */
[----:B------:R-:W-:Y:S05]  /*7f10*/  @!P1 BRA `(.L_x_996) ;  /* 0x0000003000009947 */ /* 0x000fea0003800000 */
[----:B------:R1:W2:Y:S04]  /*7f20*/  LDG.E R0, [R4.64] ;  /* 0x0000001004007981 */ /* 0x0002a8000c1e1900 */
[----:B-1----:R-:W2:Y:S02]  /*7f30*/  LDG.E R4, [R4.64+0x4] ;  /* 0x0000041004047981 */ /* 0x002ea4000c1e1900 */
[----:B--2--5:R-:W-:-:S02]  /*7f40*/  IADD3 R8, -R0, R4, RZ ;  /* 0x0000000400087210 */ /* 0x024fc40007ffe1ff */
.L_x_996:
[----:B------:R-:W1:Y:S01]  /*7f50*/  S2R R4, SR_TID.X ;  /* 0x0000000000047919 */ /* 0x000e620000002100 */
[----:B------:R-:W-:Y:S01]  /*7f60*/  SEL R16, R12, RZ, !P1 ;  /* 0x000000ff0c107207 */ /* 0x000fe20004800000 */
[----:B------:R-:W-:Y:S02]  /*7f70*/  BSSY B0, `(.L_x_997) ;  /* 0x0000024000007945 */ /* 0x000fe40003800000 */
[----:B------:R-:W2:Y:S04]  /*7f80*/  S2R R9, SR_CTAID.X ;  /* 0x0000000000097919 */ /* 0x000ea80000002500 */
[----:B------:R-:W3:Y:S01]  /*7f90*/  S2R R18, SR_CTAID.Y ;  /* 0x0000000000127919 */ /* 0x000ee20000002600 */
        /* <DEDUP_REMOVED lines=8> */
[----:B------:R-:W-:Y:S01]  /*8020*/  ISETP.GE.AND P3, PT, R14, R15, PT ;  /* 0x0000000f0e00720c */ /* 0x000fe20003f66270 */
[----:B------:R-:W-:Y:S01]  /*8030*/  IMAD.SHL.U32 R10, R10, 0x8, RZ ;  /* 0x000000080a0a7824 */ /* 0x000fe200078e00ff */
[----:B------:R-:W-:Y:S01]  /*8040*/  SHF.R.S32.HI R4, RZ, 0x1f, R12 ;  /* 0x0000001fff047819 */ /* 0x000fe2000001140c */
[----:B------:R-:W-:Y:S01]  /*8050*/  IMAD R5, R19, c[0x0][0x308], RZ ;  /* 0x0000c20013057a24 */ /* 0x000fe200078e02ff */
[----:B------:R-:W-:-:S02]  /*8060*/  LEA.HI.X.SX32 R3, R14, R3, 0x1, P0 ;  /* 0x000000030e037211 */ /* 0x000fc400000f0eff */
[----:B------:R-:W-:Y:S01]  /*8070*/  SHF.R.S32.HI R11, RZ, 0x1f, R10 ;  /* 0x0000001fff0b7819 */ /* 0x000fe2000001140a */
[----:B------:R-:W-:Y:S01]  /*8080*/  IMAD R0, R18, c[0x0][0x30c], R5 ;  /* 0x0000c30012007a24 */ /* 0x000fe200078e0205 */
[----:B------:R-:W-:Y:S01]  /*8090*/  ISETP.GE.OR P0, PT, R10, c[0x0][0x2f4], P3 ;  /* 0x0000bd000a007a0c */ /* 0x000fe20001f06670 */
[----:B------:R-:W-:Y:S01]  /*80a0*/  IMAD.WIDE R2, R9, 0x80, R2 ;  /* 0x0000008009027825 */ /* 0x000fe200078e0202 */
[----:B------:R-:W-:-:S03]  /*80b0*/  SEL R17, R4, RZ, !P1 ;  /* 0x000000ff04117207 */ /* 0x000fc60004800000 */
        /* <DEDUP_REMOVED lines=15> */
.L_x_998:
[----:B------:R-:W-:Y:S05]  /*81b0*/  BSYNC B0 ;  /* 0x0000000000007941 */ /* 0x000fea0003800000 */
.L_x_997:
        /* <DEDUP_REMOVED lines=15> */
[----:B------:R1:W-:Y:S02]  /*82b0*/  STG.E.128 [R12.64], RZ ;  /* 0x000000ff0c007986 */ /* 0x0003e4000c101d10 */
.L_x_1000:
[----:B------:R-:W-:Y:S05]  /*82c0*/  BSYNC B0 ;  /* 0x0000000000007941 */ /* 0x000fea0003800000 */
.L_x_999:
        /* <DEDUP_REMOVED lines=16> */
.L_x_1002:
[----:B------:R-:W-:Y:S05]  /*83d0*/  BSYNC B0 ;  /* 0x0000000000007941 */ /* 0x000fea0003800000 */
.L_x_1001:
[----:B------:R-:W-:Y:S01]  /*83e0*/  IADD3 R14, R14, 0x60, RZ ;  /* 0x000000600e0e7810 */ /* 0x000fe20007ffe0ff */
[----:B------:R-:W-:Y:S03]  /*83f0*/  BSSY B0, `(.L_x_1003) ;  /* 0x000000e000007945 */ /* 0x000fe60003800000 */
[----:B------:R-:W-:-:S04]  /*8400*/  ISETP.GE.AND P0, PT, R14, R15, PT ;  /* 0x0000000f0e00720c */ /* 0x000fc80003f06270 */
[----:B------:R-:W-:-:S13]  /*8410*/  ISETP.GE.OR P4, PT, R10, c[0x0][0x2f4], P0 ;  /* 0x0000bd000a007a0c */ /* 0x000fda0000786670 */
[----:B------:R-:W-:Y:S05]  /*8420*/  @P4 BRA `(.L_x_1004) ;  /* 0x000000a000004947 */ /* 0x000fea0003800000 */
[----:B------:R-:W-:-:S04]  /*8430*/  IADD3 R0, P4, R2, 0x60, RZ ;  /* 0x0000006002007810 */ /* 0x000fc80007f9e0ff */
[----:B------:R-:W-:-:S05]  /*8440*/  IADD3.X R4, RZ, R3, RZ, P4, !PT ;  /* 0x00000003ff047210 */ /* 0x000fca00027fe4ff */
[----:B------:R-:W-:Y:S01]  /*8450*/  IMAD R8, R4, c[0x0][0x300], RZ ;  /* 0x0000c00004087a24 */ /* 0x000fe200078e02ff */
[----:B------:R-:W-:-:S05]  /*8460*/  MOV R4, R6 ;  /* 0x0000000600047202 */ /* 0x000fca0000000f00 */
[----:B------:R-:W-:-:S04]  /*8470*/  IMAD.WIDE.U32 R6, R0, c[0x0][0x300], R4 ;  /* 0x0000c00000067a25 */ /* 0x000fc800078e0004 */
[----:B------:R-:W-:Y:S01]  /*8480*/  IMAD R0, R0, c[0x0][0x304], R8 ;  /* 0x0000c10000007a24 */ /* 0x000fe200078e0208 */
[----:B------:R-:W-:-:S04]  /*8490*/  LEA R4, P4, R6, c[0x0][0x2e8], 0x1 ;  /* 0x0000ba0006047a11 */ /* 0x000fc800078808ff */
[----:B------:R-:W-:-:S04]  /*84a0*/  IADD3 R0, R7, R0, RZ ;  /* 0x0000000007007210 */ /* 0x000fc80007ffe0ff */
[----:B------:R-:W-:-:S05]  /*84b0*/  LEA.HI.X R5, R6, c[0x0][0x2ec], R0, 0x1, P4 ;  /* 0x0000bb0006057a11 */ /* 0x000fca00020f0c00 */
[----:B------:R2:W-:Y:S02]  /*84c0*/  STG.E.128 [R4.64], RZ ;  /* 0x000000ff04007986 */ /* 0x0005e4000c101d10 */
.L_x_1004:
[----:B------:R-:W-:Y:S05]  /*84d0*/  BSYNC B0 ;  /* 0x0000000000007941 */ /* 0x000fea0003800000 */
.L_x_1003:
[----:B------:R-:W-:Y:S01]  /*84e0*/  IMAD R0, R19, c[0x0][0x338], RZ ;  /* 0x0000ce0013007a24 */ /* 0x000fe200078e02ff */
[----:B------:R-:W-:Y:S01]  /*84f0*/  ISETP.GE.OR P3, PT, R10, c[0x0][0x324], P3 ;  /* 0x0000c9000a007a0c */ /* 0x000fe20001f66670 */
[C---:B------:R-:W-:Y:S01]  /*8500*/  IMAD.WIDE.U32 R6, R18.reuse, c[0x0][0x338], R10 ;  /* 0x0000ce0012067a25 */ /* 0x040fe200078e000a */
[----:B------:R-:W-:Y:S03]  /*8510*/  BSSY B0, `(.L_x_1005) ;  /* 0x0000010000007945 */ /* 0x000fe60003800000 */
[----:B------:R-:W-:Y:S02]  /*8520*/  IMAD R0, R18, c[0x0][0x33c], R0 ;  /* 0x0000cf0012007a24 */ /* 0x000fe400078e0200 */
[----:B--2---:R-:W-:-:S03]  /*8530*/  IMAD R4, R17, c[0x0][0x340], RZ ;  /* 0x0000d00011047a24 */ /* 0x004fc600078e02ff */
        /* <DEDUP_REMOVED lines=9> */
[----:B-1----:R-:W-:-:S04]  /*85d0*/  LEA R12, P3, R8, c[0x0][0x318], 0x1 ;  /* 0x0000c600080c7a11 */ /* 0x002fc800078608ff */
[----:B------:R-:W-:-:S04]  /*85e0*/  IADD3 R0, R9, R0, RZ ;  /* 0x0000000009007210 */ /* 0x000fc80007ffe0ff */
[----:B------:R-:W-:-:S05]  /*85f0*/  LEA.HI.X R13, R8, c[0x0][0x31c], R0, 0x1, P3 ;  /* 0x0000c700080d7a11 */ /* 0x000fca00018f0c00 */
[----:B------:R1:W-:Y:S02]  /*8600*/  STG.E.128 [R12.64], RZ ;  /* 0x000000ff0c007986 */ /* 0x0003e4000c101d10 */
.L_x_1006:
[----:B------:R-:W-:Y:S05]  /*8610*/  BSYNC B0 ;  /* 0x0000000000007941 */ /* 0x000fea0003800000 */
.L_x_1005:
        /* <DEDUP_REMOVED lines=14> */
.L_x_1008:
[----:B------:R-:W-:Y:S05]  /*8700*/  BSYNC B0 ;  /* 0x0000000000007941 */ /* 0x000fea0003800000 */
.L_x_1007:
        /* <DEDUP_REMOVED lines=14> */
.L_x_1010:
[----:B------:R-:W-:Y:S05]  /*87f0*/  BSYNC B0 ;  /* 0x0000000000007941 */ /* 0x000fea0003800000 */
.L_x_1009:
[----:B------:R-:W-:-:S13]  /*8800*/  ISETP.GE.OR P0, PT, R10, c[0x0][0x324], P0 ;  /* 0x0000c9000a007a0c */ /* 0x000fda0000706670 */
[----:B------:R-:W-:Y:S05]  /*8810*/  @P0 EXIT ;  /* 0x000000000000094d */ /* 0x000fea0003800000 */
[----:B------:R-:W-:Y:S02]  /*8820*/  IADD3 R0, P0, R2, 0x60, RZ ;  /* 0x0000006002007810 */ /* 0x000fe40007f1e0ff */
[----:B------:R-:W-:Y:S02]  /*8830*/  MOV R4, R6 ;  /* 0x0000000600047202 */ /* 0x000fe40000000f00 */
[----:B------:R-:W-:-:S03]  /*8840*/  IADD3.X R2, RZ, R3, RZ, P0, !PT ;  /* 0x00000003ff027210 */ /* 0x000fc600007fe4ff */
[----:B------:R-:W-:-:S04]  /*8850*/  IMAD.WIDE.U32 R4, R0, c[0x0][0x330], R4 ;  /* 0x0000cc0000047a25 */ /* 0x000fc800078e0004 */
[----:B------:R-:W-:-:S04]  /*8860*/  IMAD R2, R2, c[0x0][0x330], RZ ;  /* 0x0000cc0002027a24 */ /* 0x000fc800078e02ff */
[----:B------:R-:W-:Y:S01]  /*8870*/  IMAD R0, R0, c[0x0][0x334], R2 ;  /* 0x0000cd0000007a24 */ /* 0x000fe200078e0202 */
[----:B------:R-:W-:-:S04]  /*8880*/  LEA R2, P0, R4, c[0x0][0x318], 0x1 ;  /* 0x0000c60004027a11 */ /* 0x000fc800078008ff */
[----:B------:R-:W-:-:S04]  /*8890*/  IADD3 R0, R5, R0, RZ ;  /* 0x0000000005007210 */ /* 0x000fc80007ffe0ff */
[----:B------:R-:W-:-:S05]  /*88a0*/  LEA.HI.X R3, R4, c[0x0][0x31c], R0, 0x1, P0 ;  /* 0x0000c70004037a11 */ /* 0x000fca00000f0c00 */
[----:B------:R-:W-:Y:S01]  /*88b0*/  STG.E.128 [R2.64], RZ ;  /* 0x000000ff02007986 */ /* 0x000fe2000c101d10 */
[----:B------:R-:W-:Y:S05]  /*88c0*/  EXIT ;  /* 0x000000000000794d */ /* 0x000fea0003800000 */
.L_x_1011:
        /* <DEDUP_REMOVED lines=11> */
.L_x_1830:


//--------------------- .text._ZN7cutlass13device_kernelIN5flash19enable_sm80_to_sm89INS1_16FlashAttnBwdSm80INS1_25CollectiveMainloopBwdSm80ILi2ELi2EN4cute5tupleIJNS5_1CILi128EEES8_NS7_ILi64EEEEEENS_10bfloat16_tEfNS_4arch4Sm80ELb0ELb0ELb0ELb1ELb1ELb0ELb0ELb0ELi2ELi4ELi4ELi4ELb0EEENS1_21CollectiveEpilogueBwdISA_SB_SD_Li256ELb1ELb0ELi2EEENS1_19SingleTileSchedulerILb1ELb0ELb0ELi128EEEEEEEEEvNT_6ParamsE --------------------------
	.section	.text._ZN7cutlass13device_kernelIN5flash19enable_sm80_to_sm89INS1_16FlashAttnBwdSm80INS1_25CollectiveMainloopBwdSm80ILi2ELi2EN4cute5tupleIJNS5_1CILi128EEES8_NS7_ILi64EEEEEENS_10bfloat16_tEfNS_4arch4Sm80ELb0ELb0ELb0ELb1ELb1ELb0ELb0ELb0ELi2ELi4ELi4ELi4ELb0EEENS1_21CollectiveEpilogueBwdISA_SB_SD_Li256ELb1ELb0ELi2EEENS1_19SingleTileSchedulerILb1ELb0ELb0ELi128EEEEEEEEEvNT_6ParamsE,"ax",@progbits
	.sectioninfo	@"SHI_REGISTERS=255"
	.align	128
.text._ZN7cutlass13device_kernelIN5flash19enable_sm80_to_sm89INS1_16FlashAttnBwdSm80INS1_25CollectiveMainloopBwdSm80ILi2ELi2EN4cute5tupleIJNS5_1CILi128EEES8_NS7_ILi64EEEEEENS_10bfloat16_tEfNS_4arch4Sm80ELb0ELb0ELb0ELb1ELb1ELb0ELb0ELb0ELi2ELi4ELi4ELi4ELb0EEENS1_21CollectiveEpilogueBwdISA_SB_SD_Li256ELb1ELb0ELi2EEENS1_19SingleTileSchedulerILb1ELb0ELb0ELi128EEEEEEEEEvNT_6ParamsE:
        .type           _ZN7cutlass13device_kernelIN5flash19enable_sm80_to_sm89INS1_16FlashAttnBwdSm80INS1_25CollectiveMainloopBwdSm80ILi2ELi2EN4cute5tupleIJNS5_1CILi128EEES8_NS7_ILi64EEEEEENS_10bfloat16_tEfNS_4arch4Sm80ELb0ELb0ELb0ELb1ELb1ELb0ELb0ELb0ELi2ELi4ELi4ELi4ELb0EEENS1_21CollectiveEpilogueBwdISA_SB_SD_Li256ELb1ELb0ELi2EEENS1_19SingleTileSchedulerILb1ELb0ELb0ELi128EEEEEEEEEvNT_6ParamsE,@function
        .size           _ZN7cutlass13device_kernelIN5flash19enable_sm80_to_sm89INS1_16FlashAttnBwdSm80INS1_25CollectiveMainloopBwdSm80ILi2ELi2EN4cute5tupleIJNS5_1CILi128EEES8_NS7_ILi64EEEEEENS_10bfloat16_tEfNS_4arch4Sm80ELb0ELb0ELb0ELb1ELb1ELb0ELb0ELb0ELi2ELi4ELi4ELi4ELb0EEENS1_21CollectiveEpilogueBwdISA_SB_SD_Li256ELb1ELb0ELi2EEENS1_19SingleTileSchedulerILb1ELb0ELb0ELi128EEEEEEEEEvNT_6ParamsE,(.L_x_1831 - _ZN7cutlass13device_kernelIN5flash19enable_sm80_to_sm89INS1_16FlashAttnBwdSm80INS1_25CollectiveMainloopBwdSm80ILi2ELi2EN4cute5tupleIJNS5_1CILi128EEES8_NS7_ILi64EEEEEENS_10bfloat16_tEfNS_4arch4Sm80ELb0ELb0ELb0ELb1ELb1ELb0ELb0ELb0ELi2ELi4ELi4ELi4ELb0EEENS1_21CollectiveEpilogueBwdISA_SB_SD_Li256ELb1ELb0ELi2EEENS1_19SingleTileSchedulerILb1ELb0ELb0ELi128EEEEEEEEEvNT_6ParamsE)
        .other          _ZN7cutlass13device_kernelIN5flash19enable_sm80_to_sm89INS1_16FlashAttnBwdSm80INS1_25CollectiveMainloopBwdSm80ILi2ELi2EN4cute5tupleIJNS5_1CILi128EEES8_NS7_ILi64EEEEEENS_10bfloat16_tEfNS_4arch4Sm80ELb0ELb0ELb0ELb1ELb1ELb0ELb0ELb0ELi2ELi4ELi4ELi4ELb0EEENS1_21CollectiveEpilogueBwdISA_SB_SD_Li256ELb1ELb0ELi2EEENS1_19SingleTileSchedulerILb1ELb0ELb0ELi128EEEEEEEEEvNT_6ParamsE,@"STO_CUDA_ENTRY STV_DEFAULT"
_ZN7cutlass13device_kernelIN5flash19enable_sm80_to_sm89INS1_16FlashAttnBwdSm80INS1_25CollectiveMainloopBwdSm80ILi2ELi2EN4cute5tupleIJNS5_1CILi128EEES8_NS7_ILi64EEEEEENS_10bfloat16_tEfNS_4arch4Sm80ELb0ELb0ELb0ELb1ELb1ELb0ELb0ELb0ELi2ELi4ELi4ELi4ELb0EEENS1_21CollectiveEpilogueBwdISA_SB_SD_Li256ELb1ELb0ELi2EEENS1_19SingleTileSchedulerILb1ELb0ELb0ELi128EEEEEEEEEvNT_6ParamsE:
        /* <DEDUP_REMOVED lines=18> */
.L_x_1013:
        /* <DEDUP_REMOVED lines=8> */
.L_x_1015:
[----:B------:R-:W-:Y:S02]  /*01a0*/  MOV R0, c[0x0][0x3a4] ;  /* 0x0000e90000007a02 */ /* 0x000fe40000000f00 */
.L_x_1014:
[----:B-1----:R-:W-:-:S05]  /*01b0*/  IMAD.SHL.U32 R2, R24, 0x80, RZ ;  /* 0x0000008018027824 */ /* 0x002fca00078e00ff */
[----:B-----5:R-:W-:-:S04]  /*01c0*/  ISETP.GE.AND P0, PT, R2, R0, PT ;  /* 0x000000000200720c */ /* 0x020fc80003f06270 */
[----:B------:R-:W-:-:S05]  /*01d0*/  SEL R0, R5, 0xffffffff, !P0 ;  /* 0xffffffff05007807 */ /* 0x000fca0004000000 */
[----:B------:R1:W-:Y:S01]  /*01e0*/  STL [R1+0x40], R0 ;  /* 0x0000400001007387 */ /* 0x0003e20000100800 */
[----:B------:R-:W-:Y:S05]  /*01f0*/  BRA `(.L_x_1016) ;  /* 0x0000012000007947 */ /* 0x000fea0003800000 */
.L_x_1012:
[----:B---34-:R-:W-:-:S04]  /*0200*/  ISETP.NE.U32.AND P0, PT, RZ, c[0x0][0x3c0], PT ;  /* 0x0000f000ff007a0c */ /* 0x018fc80003f05070 */
[----:B------:R-:W-:-:S13]  /*0210*/  ISETP.NE.AND.EX P0, PT, RZ, c[0x0][0x3c4], PT, P0 ;  /* 0x0000f100ff007a0c */ /* 0x000fda0003f05300 */
[----:B------:R-:W-:Y:S05]  /*0220*/  @!P0 BRA `(.L_x_1017) ;  /* 0x0000002000008947 */ /* 0x000fea0003800000 */
[----:B------:R1:W5:Y:S01]  /*0230*/  LDG.E R0, [R2.64] ;  /* 0x0000001002007981 */ /* 0x000362000c1e1900 */
[----:B------:R-:W-:Y:S05]  /*0240*/  BRA `(.L_x_1018) ;  /* 0x0000009000007947 */ /* 0x000fea0003800000 */
.L_x_1017:
        /* <DEDUP_REMOVED lines=8> */
.L_x_1019:
[----:B------:R-:W-:Y:S02]  /*02d0*/  MOV R0, c[0x0][0x3a4] ;  /* 0x0000e90000007a02 */ /* 0x000fe40000000f00 */
.L_x_1018:
[----:B-1----:R-:W-:-:S05]  /*02e0*/  IMAD.SHL.U32 R2, R24, 0x80, RZ ;  /* 0x0000008018027824 */ /* 0x002fca00078e00ff */
[----:B-----5:R-:W-:-:S04]  /*02f0*/  ISETP.GE.AND P0, PT, R2, R0, PT ;  /* 0x000000000200720c */ /* 0x020fc80003f06270 */
[----:B------:R-:W-:-:S05]  /*0300*/  SEL R0, R5, 0xffffffff, !P0 ;  /* 0xffffffff05007807 */ /* 0x000fca0004000000 */
[----:B------:R1:W-:Y:S04]  /*0310*/  STL [R1+0x40], R0 ;  /* 0x0000400001007387 */ /* 0x0003e80000100800 */
.L_x_1016:
        /* <DEDUP_REMOVED lines=33> */
.L_x_1020:
[----:B-1-3--:R-:W-:-:S04]  /*0530*/  ISETP.NE.U32.AND P0, PT, RZ, c[0x0][0x2e0], PT ;  /* 0x0000b800ff007a0c */ /* 0x00afc80003f05070 */
[----:B------:R-:W-:-:S13]  /*0540*/  ISETP.NE.AND.EX P0, PT, RZ, c[0x0][0x2e4], PT, P0 ;  /* 0x0000b900ff007a0c */ /* 0x000fda0003f05300 */
[----:B------:R-:W-:Y:S05]  /*0550*/  @!P0 BRA `(.L_x_1021) ;  /* 0x0000003000008947 */ /* 0x000fea0003800000 */
[----:B------:R-:W-:-:S05]  /*0560*/  IMAD.WIDE R2, R40, R8, c[0x0][0x2e0] ;  /* 0x0000b80028027625 */ /* 0x000fca00078e0208 */
[----:B------:R1:W5:Y:S01]  /*0570*/  LDG.E R10, [R2.64] ;  /* 0x00000010020a7981 */ /* 0x000362000c1e1900 */
[----:B------:R-:W-:Y:S05]  /*0580*/  BRA `(.L_x_1022) ;  /* 0x0000004000007947 */ /* 0x000fea0003800000 */
.L_x_1021:
[----:B------:R-:W-:Y:S05]  /*0590*/  @!P2 BRA `(.L_x_1022) ;  /* 0x000000300000a947 */ /* 0x000fea0003800000 */
[----:B------:R-:W2:Y:S04]  /*05a0*/  LDG.E R0, [R4.64] ;  /* 0x0000001004007981 */ /* 0x000ea8000c1e1900 */
[----:B------:R-:W2:Y:S02]  /*05b0*/  LDG.E R2, [R4.64+0x4] ;  /* 0x0000041004027981 */ /* 0x000ea4000c1e1900 */
[----:B--2---:R-:W-:Y:S02]  /*05c0*/  IADD3 R10, -R0, R2, RZ ;  /* 0x00000002000a7210 */ /* 0x004fe40007ffe1ff */
.L_x_1022:
        /* <DEDUP_REMOVED lines=348> */
.L_x_1025:
[----:B------:R-:W-:Y:S05]  /*1b90*/  BSYNC B0 ;  /* 0x0000000000007941 */ /* 0x000fea0003800000 */
.L_x_1024:
        /* <DEDUP_REMOVED lines=103> */
.L_x_1028:
        /* <DEDUP_REMOVED lines=167> */
.L_x_1026:
        /* <DEDUP_REMOVED lines=737> */
.L_x_1027:
        /* <DEDUP_REMOVED lines=280> */
.L_x_1023:
        /* <DEDUP_REMOVED lines=119> */
.L_x_1030:
        /* <DEDUP_REMOVED lines=54> */
.L_x_1032:
[----:B------:R-:W-:Y:S05]  /*76e0*/  BSYNC B0 ;  /* 0x0000000000007941 */ /* 0x000fea0003800000 */
.L_x_1031:
        /* <DEDUP_REMOVED lines=16> */
.L_x_1034:
[----:B------:R-:W-:Y:S05]  /*77f0*/  BSYNC B0 ;  /* 0x0000000000007941 */ /* 0x000fea0003800000 */
.L_x_1033:
        /* <DEDUP_REMOVED lines=16> */
.L_x_1036:
[----:B------:R-:W-:Y:S05]  /*7900*/  BSYNC B0 ;  /* 0x0000000000007941 */ /* 0x000fea0003800000 */
.L_x_1035:
        /* <DEDUP_REMOVED lines=16> */
.L_x_1038:
[----:B------:R-:W-:Y:S05]  /*7a10*/  BSYNC B0 ;  /* 0x0000000000007941 */ /* 0x000fea0003800000 */
.L_x_1037:
        /* <DEDUP_REMOVED lines=19> */
.L_x_1040:
[----:B------:R-:W-:Y:S05]  /*7b50*/  BSYNC B0 ;  /* 0x0000000000007941 */ /* 0x000fea0003800000 */
.L_x_1039:
        /* <DEDUP_REMOVED lines=14> */
.L_x_1042:
[----:B------:R-:W-:Y:S05]  /*7c40*/  BSYNC B0 ;  /* 0x0000000000007941 */ /* 0x000fea0003800000 */
.L_x_1041:
        /* <DEDUP_REMOVED lines=14> */
.L_x_1044:
[----:B------:R-:W-:Y:S05]  /*7d30*/  BSYNC B0 ;  /* 0x0000000000007941 */ /* 0x000fea0003800000 */
.L_x_1043:
        /* <DEDUP_REMOVED lines=14> */
.L_x_1029:
        /* <DEDUP_REMOVED lines=19> */
.L_x_1045:
        /* <DEDUP_REMOVED lines=38> */
.L_x_1047:
[----:B------:R-:W-:Y:S05]  /*81b0*/  BSYNC B0 ;  /* 0x0000000000007941 */ /* 0x000fea0003800000 */
.L_x_1046:
        /* <DEDUP_REMOVED lines=16> */
.L_x_1049:
[----:B------:R-:W-:Y:S05]  /*82c0*/  BSYNC B0 ;  /* 0x0000000000007941 */ /* 0x000fea0003800000 */
.L_x_1048:
        /* <DEDUP_REMOVED lines=16> */
.L_x_1051:
[----:B------:R-:W-:Y:S05]  /*83d0*/  BSYNC B0 ;  /* 0x0000000000007941 */ /* 0x000fea0003800000 */
.L_x_1050:
        /* <DEDUP_REMOVED lines=15> */
.L_x_1053:
[----:B------:R-:W-:Y:S05]  /*84d0*/  BSYNC B0 ;  /* 0x0000000000007941 */ /* 0x000fea0003800000 */
.L_x_1052:
        /* <DEDUP_REMOVED lines=19> */
.L_x_1055:
[----:B------:R-:W-:Y:S05]  /*8610*/  BSYNC B0 ;  /* 0x0000000000007941 */ /* 0x000fea0003800000 */
.L_x_1054:
        /* <DEDUP_REMOVED lines=14> */
.L_x_1057:
[----:B------:R-:W-:Y:S05]  /*8700*/  BSYNC B0 ;  /* 0x0000000000007941 */ /* 0x000fea0003800000 */
.L_x_1056:
        /* <DEDUP_REMOVED lines=14> */
.L_x_1059:
[----:B------:R-:W-:Y:S05]  /*87f0*/  BSYNC B0 ;  /* 0x0000000000007941 */ /* 0x000fea0003800000 */
.L_x_1058:
        /* <DEDUP_REMOVED lines=13> */
.L_x_1060:
        /* <DEDUP_REMOVED lines=11> */
.L_x_1831:


//--------------------- .text._ZN7cutlass13device_kernelIN5flash19enable_sm80_to_sm89INS1_16FlashAttnBwdSm80INS1_25CollectiveMainloopBwdSm80ILi2ELi2EN4cute5tupleIJNS5_1CILi128EEES8_NS7_ILi64EEEEEENS_10bfloat16_tEfNS_4arch4Sm80ELb0ELb0ELb0ELb1ELb0ELb0ELb0ELb0ELi2ELi4ELi4ELi4ELb0EEENS1_24CollectiveEpilogueBwdGQAISA_fSD_Li256ELb1ELb0EEENS1_19SingleTileSchedulerILb1ELb0ELb0ELi128EEEEEEEEEvNT_6ParamsE --------------------------
	.section	.text._ZN7cutlass13device_kernelIN5flash19enable_sm80_to_sm89INS1_16FlashAttnBwdSm80INS1_25CollectiveMainloopBwdSm80ILi2ELi2EN4cute5tupleIJNS5_1CILi128EEES8_NS7_ILi64EEEEEENS_10bfloat16_tEfNS_4arch4Sm80ELb0ELb0ELb0ELb1ELb0ELb0ELb0ELb0ELi2ELi4ELi4ELi4ELb0EEENS1_24CollectiveEpilogueBwdGQAISA_fSD_Li256ELb1ELb0EEENS1_19SingleTileSchedulerILb1ELb0ELb0ELi128EEEEEEEEEvNT_6ParamsE,"ax",@progbits
	.sectioninfo	@"SHI_REGISTERS=255"
	.align	128
.text._ZN7cutlass13device_kernelIN5flash19enable_sm80_to_sm89INS1_16FlashAttnBwdSm80INS1_25CollectiveMainloopBwdSm80ILi2ELi2EN4cute5tupleIJNS5_1CILi128EEES8_NS7_ILi64EEEEEENS_10bfloat16_tEfNS_4arch4Sm80ELb0ELb0ELb0ELb1ELb0ELb0ELb0ELb0ELi2ELi4ELi4ELi4ELb0EEENS1_24CollectiveEpilogueBwdGQAISA_fSD_Li256ELb1ELb0EEENS1_19SingleTileSchedulerILb1ELb0ELb0ELi128EEEEEEEEEvNT_6ParamsE:
        .type           _ZN7cutlass13device_kernelIN5flash19enable_sm80_to_sm89INS1_16FlashAttnBwdSm80INS1_25CollectiveMainloopBwdSm80ILi2ELi2EN4cute5tupleIJNS5_1CILi128EEES8_NS7_ILi64EEEEEENS_10bfloat16_tEfNS_4arch4Sm80ELb0ELb0ELb0ELb1ELb0ELb0ELb0ELb0ELi2ELi4ELi4ELi4ELb0EEENS1_24CollectiveEpilogueBwdGQAISA_fSD_Li256ELb1ELb0EEENS1_19SingleTileSchedulerILb1ELb0ELb0ELi128EEEEEEEEEvNT_6ParamsE,@function
        .size           _ZN7cutlass13device_kernelIN5flash19enable_sm80_to_sm89INS1_16FlashAttnBwdSm80INS1_25CollectiveMainloopBwdSm80ILi2ELi2EN4cute5tupleIJNS5_1CILi128EEES8_NS7_ILi64EEEEEENS_10bfloat16_tEfNS_4arch4Sm80ELb0ELb0ELb0ELb1ELb0ELb0ELb0ELb0ELi2ELi4ELi4ELi4ELb0EEENS1_24CollectiveEpilogueBwdGQAISA_fSD_Li256ELb1ELb0EEENS1_19SingleTileSchedulerILb1ELb0ELb0ELi128EEEEEEEEEvNT_6ParamsE,(.L_x_1832 - _ZN7cutlass13device_kernelIN5flash19enable_sm80_to_sm89INS1_16FlashAttnBwdSm80INS1_25CollectiveMainloopBwdSm80ILi2ELi2EN4cute5tupleIJNS5_1CILi128EEES8_NS7_ILi64EEEEEENS_10bfloat16_tEfNS_4arch4Sm80ELb0ELb0ELb0ELb1ELb0ELb0ELb0ELb0ELi2ELi4ELi4ELi4ELb0EEENS1_24CollectiveEpilogueBwdGQAISA_fSD_Li256ELb1ELb0EEENS1_19SingleTileSchedulerILb1ELb0ELb0ELi128EEEEEEEEEvNT_6ParamsE)
        .other          _ZN7cutlass13device_kernelIN5flash19enable_sm80_to_sm89INS1_16FlashAttnBwdSm80INS1_25CollectiveMainloopBwdSm80ILi2ELi2EN4cute5tupleIJNS5_1CILi128EEES8_NS7_ILi64EEEEEENS_10bfloat16_tEfNS_4arch4Sm80ELb0ELb0ELb0ELb1ELb0ELb0ELb0ELb0ELi2ELi4ELi4ELi4ELb0EEENS1_24CollectiveEpilogueBwdGQAISA_fSD_Li256ELb1ELb0EEENS1_19SingleTileSchedulerILb1ELb0ELb0ELi128EEEEEEEEEvNT_6ParamsE,@"STO_CUDA_ENTRY STV_DEFAULT"
_ZN7cutlass13device_kernelIN5flash19enable_sm80_to_sm89INS1_16FlashAttnBwdSm80INS1_25CollectiveMainloopBwdSm80ILi2ELi2EN4cute5tupleIJNS5_1CILi128EEES8_NS7_ILi64EEEEEENS_10bfloat16_tEfNS_4arch4Sm80ELb0ELb0ELb0ELb1ELb0ELb0ELb0ELb0ELi2ELi4ELi4ELi4ELb0EEENS1_24CollectiveEpilogueBwdGQAISA_fSD_Li256ELb1ELb0EEENS1_19SingleTileSchedulerILb1ELb0ELb0ELi128EEEEEEEEEvNT_6ParamsE:
        /* <DEDUP_REMOVED lines=18> */
.L_x_1062:
        /* <DEDUP_REMOVED lines=8> */
.L_x_1064:
[----:B------:R-:W-:Y:S02]  /*01a0*/  MOV R0, c[0x0][0x3ac] ;  /* 0x0000eb0000007a02 */ /* 0x000fe40000000f00 */
.L_x_1063:
[----:B-1----:R-:W-:-:S05]  /*01b0*/  IMAD.SHL.U32 R2, R16, 0x80, RZ ;  /* 0x0000008010027824 */ /* 0x002fca00078e00ff */
[----:B-----5:R-:W-:-:S04]  /*01c0*/  ISETP.GE.AND P0, PT, R2, R0, PT ;  /* 0x000000000200720c */ /* 0x020fc80003f06270 */
[----:B------:R-:W-:-:S05]  /*01d0*/  SEL R0, R5, 0xffffffff, !P0 ;  /* 0xffffffff05007807 */ /* 0x000fca0004000000 */
[----:B------:R1:W-:Y:S01]  /*01e0*/  STL [R1+0x40], R0 ;  /* 0x0000400001007387 */ /* 0x0003e20000100800 */
[----:B------:R-:W-:Y:S05]  /*01f0*/  BRA `(.L_x_1065) ;  /* 0x0000012000007947 */ /* 0x000fea0003800000 */
.L_x_1061:
[----:B---34-:R-:W-:-:S04]  /*0200*/  ISETP.NE.U32.AND P0, PT, RZ, c[0x0][0x3c8], PT ;  /* 0x0000f200ff007a0c */ /* 0x018fc80003f05070 */
[----:B------:R-:W-:-:S13]  /*0210*/  ISETP.NE.AND.EX P0, PT, RZ, c[0x0][0x3cc], PT, P0 ;  /* 0x0000f300ff007a0c */ /* 0x000fda0003f05300 */
[----:B------:R-:W-:Y:S05]  /*0220*/  @!P0 BRA `(.L_x_1066) ;  /* 0x0000002000008947 */ /* 0x000fea0003800000 */
[----:B------:R1:W5:Y:S01]  /*0230*/  LDG.E R0, [R2.64] ;  /* 0x0000001002007981 */ /* 0x000362000c1e1900 */
[----:B------:R-:W-:Y:S05]  /*0240*/  BRA `(.L_x_1067) ;  /* 0x0000009000007947 */ /* 0x000fea0003800000 */
.L_x_1066:
        /* <DEDUP_REMOVED lines=8> */
.L_x_1068:
[----:B------:R-:W-:Y:S02]  /*02d0*/  MOV R0, c[0x0][0x3ac] ;  /* 0x0000eb0000007a02 */ /* 0x000fe40000000f00 */
.L_x_1067:
[----:B-1----:R-:W-:-:S05]  /*02e0*/  IMAD.SHL.U32 R2, R16, 0x80, RZ ;  /* 0x0000008010027824 */ /* 0x002fca00078e00ff */
[----:B-----5:R-:W-:-:S04]  /*02f0*/  ISETP.GE.AND P0, PT, R2, R0, PT ;  /* 0x000000000200720c */ /* 0x020fc80003f06270 */
[----:B------:R-:W-:-:S05]  /*0300*/  SEL R0, R5, 0xffffffff, !P0 ;  /* 0xffffffff05007807 */ /* 0x000fca0004000000 */
[----:B------:R1:W-:Y:S04]  /*0310*/  STL [R1+0x40], R0 ;  /* 0x0000400001007387 */ /* 0x0003e80000100800 */
.L_x_1065:
        /* <DEDUP_REMOVED lines=10> */
[CC--:B------:R-:W-:Y:S02]  /*03c0*/  @P0 IMAD.WIDE R2, R40.reuse, R13.reuse, c[0x0][0x2d8] ;  /* 0x0000b60028020625 */ /* 0x0c0fe400078e020d */
[----:B-1----:R-:W2:Y:S04]  /*03d0*/  @P3 LDG.E R0, [R4.64] ;  /* 0x0000001004003981 */ /* 0x002ea8000c1e1900 */
[----:B------:R1:W3:Y:S04]  /*03e0*/  @P0 LDG.E R8, [R2.64] ;  /* 0x0000001002080981 */ /* 0x0002e8000c1e1900 */
[----:B------:R-:W4:Y:S01]  /*03f0*/  @P3 LDG.E R7, [R4.64] ;  /* 0x0000001004073981 */ /* 0x000f22000c1e1900 */
[----:B-1----:R-:W-:-:S05]  /*0400*/  IMAD.WIDE R2, R40, R13, c[0x0][0x2d0] ;  /* 0x0000b40028027625 */ /* 0x002fca00078e020d */
[----:B------:R-:W5:Y:S01]  /*0410*/  @P2 LDG.E R6, [R2.64] ;  /* 0x0000001002062981 */ /* 0x000f62000c1e1900 */
[----:B------:R-:W-:Y:S01]  /*0420*/  ULDC UR14, c[0x0][0x168] ;  /* 0x00005a00000e7ab9 */ /* 0x000fe20000000800 */
[----:B------:R-:W-:Y:S01]  /*0430*/  CS2R R10, SRZ ;  /* 0x00000000000a7805 */ /* 0x000fe2000001ff00 */
[----:B------:R-:W-:Y:S02]  /*0440*/  IMAD.MOV.U32 R35, RZ, RZ, RZ ;  /* 0x000000ffff237224 */ /* 0x000fe400078e00ff */
[----:B------:R-:W-:Y:S02]  /*0450*/  IMAD.MOV.U32 R12, RZ, RZ, c[0x0][0x198] ;  /* 0x00006600ff0c7624 */ /* 0x000fe400078e00ff */
[----:B--2---:R-:W-:Y:S01]  /*0460*/  @P3 IMAD R0, R40, 0x80, R0 ;  /* 0x0000008028003824 */ /* 0x004fe200078e0200 */
[----:B---3--:R1:W2:Y:S04]  /*0470*/  @P0 R2UR UR14, R8 ;  /* 0x00000000080e03c2 */ /* 0x0082a800000e0000 */
[----:B-1----:R-:W-:-:S04]  /*0480*/  @P3 SHF.R.S32.HI R8, RZ, 0x1f, R0 ;  /* 0x0000001fff083819 */ /* 0x002fc80000011400 */
[----:B------:R-:W-:Y:S02]  /*0490*/  @P3 LEA.HI R0, R8, R0, RZ, 0x7 ;  /* 0x0000000008003211 */ /* 0x000fe400078f38ff */
[----:B------:R-:W-:Y:S01]  /*04a0*/  CS2R R8, SRZ ;  /* 0x0000000000087805 */ /* 0x000fe2000001ff00 */
[--C-:B-----5:R-:W-:Y:S01]  /*04b0*/  @P2 SHF.R.S32.HI R11, RZ, 0x1f, R6.reuse ;  /* 0x0000001fff0b2819 */ /* 0x120fe20000011406 */
[--C-:B----4-:R-:W-:Y:S01]  /*04c0*/  @P3 IMAD.MOV.U32 R8, RZ, RZ, R7.reuse ;  /* 0x000000ffff083224 */ /* 0x110fe200078e0007 */
[----:B------:R-:W-:Y:S01]  /*04d0*/  @P3 SHF.R.S32.HI R9, RZ, 0x1f, R7 ;  /* 0x0000001fff093819 */ /* 0x000fe20000011407 */
[----:B------:R-:W-:Y:S01]  /*04e0*/  @P2 IMAD.MOV.U32 R10, RZ, RZ, R6 ;  /* 0x000000ffff0a2224 */ /* 0x000fe200078e0006 */
[----:B------:R-:W-:Y:S01]  /*04f0*/  @P3 LOP3.LUT R35, R0, 0xffffff80, RZ, 0xc0, !PT ;  /* 0xffffff8000233812 */ /* 0x000fe200078ec0ff */
[----:B------:R-:W-:Y:S05]  /*0500*/  @P0 BRA `(.L_x_1069) ;  /* 0x0000006000000947 */ /* 0x000fea0003800000 */
[----:B--2---:R-:W-:Y:S05]  /*0510*/  @!P3 BRA `(.L_x_1069) ;  /* 0x000000500000b947 */ /* 0x004fea0003800000 */
[----:B------:R1:W2:Y:S04]  /*0520*/  LDG.E R0, [R4.64] ;  /* 0x0000001004007981 */ /* 0x0002a8000c1e1900 */
[----:B-1----:R-:W3:Y:S01]  /*0530*/  LDG.E R4, [R4.64+0x4] ;  /* 0x0000041004047981 */ /* 0x002ee2000c1e1900 */
[----:B--2---:R-:W1:Y:S08]  /*0540*/  R2UR UR14, R0 ;  /* 0x00000000000e73c2 */ /* 0x004e7000000e0000 */
[----:B---3--:R-:W1:Y:S02]  /*0550*/  R2UR UR4, R4 ;  /* 0x00000000040473c2 */ /* 0x008e6400000e0000 */
[----:B-1----:R-:W-:-:S06]  /*0560*/  UIADD3 UR14, -UR14, UR4, URZ ;  /* 0x000000040e0e7290 */ /* 0x002fcc000fffe13f */
.L_x_1069:
[----:B--2---:R-:W-:-:S04]  /*0570*/  ISETP.NE.U32.AND P0, PT, RZ, c[0x0][0x2e0], PT ;  /* 0x0000b800ff007a0c */ /* 0x004fc80003f05070 */
[----:B------:R-:W-:-:S13]  /*0580*/  ISETP.NE.AND.EX P0, PT, RZ, c[0x0][0x2e4], PT, P0 ;  /* 0x0000b900ff007a0c */ /* 0x000fda0003f05300 */
[----:B------:R-:W-:Y:S05]  /*0590*/  @!P0 BRA `(.L_x_1070) ;  /* 0x0000003000008947 */ /* 0x000fea0003800000 */
[----:B------:R-:W-:-:S05]  /*05a0*/  IMAD.WIDE R2, R40, R13, c[0x0][0x2e0] ;  /* 0x0000b80028027625 */ /* 0x000fca00078e020d */
[----:B------:R1:W5:Y:S01]  /*05b0*/  LDG.E R12, [R2.64] ;  /* 0x00000010020c7981 */ /* 0x000362000c1e1900 */
[----:B------:R-:W-:Y:S05]  /*05c0*/  BRA `(.L_x_1071) ;  /* 0x0000004000007947 */ /* 0x000fea0003800000 */
.L_x_1070:
[----:B------:R-:W-:Y:S05]  /*05d0*/  @!P2 BRA `(.L_x_1071) ;  /* 0x000000300000a947 */ /* 0x000fea0003800000 */
[----:B------:R1:W2:Y:S04]  /*05e0*/  LDG.E R0, [R2.64] ;  /* 0x0000001002007981 */ /* 0x0002a8000c1e1900 */
[----:B-1----:R-:W2:Y:S02]  /*05f0*/  LDG.E R2, [R2.64+0x4] ;  /* 0x0000041002027981 */ /* 0x002ea4000c1e1900 */
[----:B--2---:R-:W-:Y:S02]  /*0600*/  IADD3 R12, -R0, R2, RZ ;  /* 0x00000002000c7210 */ /* 0x004fe40007ffe1ff */
.L_x_1071:
[----:B------:R-:W-:Y:S01]  /*0610*/  UISETP.GE.AND UP0, UPT, UR14, 0x1, UPT ;  /* 0x000000010e00788c */ /* 0x000fe2000bf06270 */
[----:B------:R-:W-:Y:S01]  /*0620*/  PLOP3.LUT P1, PT, PT, PT, PT, 0x80, 0x0 ;  /* 0x000000000000781c */ /* 0x000fe20003f2f070 */
        /* <DEDUP_REMOVED lines=40> */
[----:B-----5:R-:W-:Y:S01]  /*08b0*/  IMAD R236, R16, -0x80, R12 ;  /* 0xffffff8010ec7824 */ /* 0x020fe200078e020c */
[----:B-1----:R-:W-:Y:S01]  /*08c0*/  LEA.HI R2, R32, R22, RZ, 0x3 ;  /* 0x0000001620027211 */ /* 0x002fe200078f18ff */
[C---:B------:R-:W-:Y:S01]  /*08d0*/  IMAD R3, R13.reuse, c[0x0][0x270], RZ ;  /* 0x00009c000d037a24 */ /* 0x040fe200078e02ff */
[----:B------:R-:W-:Y:S01]  /*08e0*/  SHF.R.S32.HI R23, RZ, 0x1f, R22 ;  /* 0x0000001fff177819 */ /* 0x000fe20000011416 */
[----:B------:R-:W-:Y:S01]  /*08f0*/  IMAD R18, R13, c[0x0][0x288], RZ ;  /* 0x0000a2000d127a24 */ /* 0x000fe200078e02ff */
[----:B------:R-:W-:Y:S01]  /*0900*/  SHF.R.S32.HI R39, RZ, 0x3, R2 ;  /* 0x00000003ff277819 */ /* 0x000fe20000011402 */
[C---:B------:R-:W-:Y:S01]  /*0910*/  IMAD R3, R15.reuse, c[0x0][0x274], R3 ;  /* 0x00009d000f037a24 */ /* 0x040fe200078e0203 */
[----:B------:R-:W-:Y:S01]  /*0920*/  LOP3.LUT R2, R2, 0xfffffff8, RZ, 0xc0, !PT ;  /* 0xfffffff802027812 */ /* 0x000fe200078ec0ff */
[----:B------:R-:W-:Y:S01]  /*0930*/  IMAD.WIDE.U32 R4, R15, c[0x0][0x238], R22 ;  /* 0x00008e000f047a25 */ /* 0x000fe200078e0016 */
[----:B------:R-:W-:Y:S01]  /*0940*/  IADD3 R30, P1, R39, R8, RZ ;  /* 0x00000008271e7210 */ /* 0x000fe20007f3e0ff */
[----:B------:R-:W-:Y:S01]  /*0950*/  STL [R1], R39 ;  /* 0x0000002701007387 */ /* 0x000fe20000100800 */
[----:B------:R-:W-:Y:S01]  /*0960*/  SHF.R.S32.HI R21, RZ, 0x1f, R20 ;  /* 0x0000001fff157819 */ /* 0x000fe20000011414 */
[----:B------:R-:W-:Y:S01]  /*0970*/  @P0 IMAD.HI.U32 R0, R15, c[0x0][0x24c], RZ ;  /* 0x000093000f000a27 */ /* 0x000fe200078e00ff */
[----:B------:R-:W-:Y:S01]  /*0980*/  SEL R33, R40, RZ, !P3 ;  /* 0x000000ff28217207 */ /* 0x000fe20005800000 */
[----:B------:R-:W-:Y:S01]  /*0990*/  ULDC.64 UR4, c[0x0][0x1d8] ;  /* 0x0000760000047ab9 */ /* 0x000fe20000000a00 */
[----:B------:R-:W-:Y:S01]  /*09a0*/  SHF.R.S32.HI R24, RZ, 0x1f, R40 ;  /* 0x0000001fff187819 */ /* 0x000fe20000011428 */
[----:B------:R-:W-:Y:S01]  /*09b0*/  IMAD.IADD R38, R22, 0x1, -R2 ;  /* 0x0000000116267824 */ /* 0x000fe200078e0a02 */
[----:B------:R-:W-:Y:S01]  /*09c0*/  @P0 SHF.R.U32.HI R14, RZ, c[0x0][0x250], R0 ;  /* 0x00009400ff0e0a19 */ /* 0x000fe20000011600 */
[----:B------:R-:W-:Y:S01]  /*09d0*/  IMAD.SHL.U32 R2, R39, 0x40, RZ ;  /* 0x0000004027027824 */ /* 0x000fe200078e00ff */
[----:B------:R-:W-:Y:S01]  /*09e0*/  SHF.R.S32.HI R0, RZ, 0x1f, R39 ;  /* 0x0000001fff007819 */ /* 0x000fe20000011427 */
[----:B------:R-:W-:Y:S01]  /*09f0*/  IMAD.WIDE.U32 R6, R15, c[0x0][0x270], R20 ;  /* 0x00009c000f067a25 */ /* 0x000fe200078e0014 */
[----:B------:R-:W-:Y:S01]  /*0a00*/  IADD3 R10, P0, R39, R10, RZ ;  /* 0x0000000a270a7210 */ /* 0x000fe20007f1e0ff */
[----:B------:R1:W-:Y:S01]  /*0a10*/  STL.64 [R1+0x18], R20 ;  /* 0x0000181401007387 */ /* 0x0003e20000100a00 */
[----:B------:R-:W-:Y:S01]  /*0a20*/  SEL R25, R24, RZ, !P3 ;  /* 0x000000ff18197207 */ /* 0x000fe20005800000 */
[C---:B------:R-:W-:Y:S01]  /*0a30*/  IMAD.X R34, R0.reuse, 0x1, R9, P1 ;  /* 0x0000000100227824 */ /* 0x040fe200008e0609 */
[----:B------:R-:W-:Y:S01]  /*0a40*/  SHF.R.S32.HI R31, RZ, 0x1f, R35 ;  /* 0x0000001fff1f7819 */ /* 0x000fe20000011423 */
[----:B------:R-:W-:Y:S01]  /*0a50*/  IMAD.X R11, R0, 0x1, R11, P0 ;  /* 0x00000001000b7824 */ /* 0x000fe200000e060b */
[----:B------:R-:W-:Y:S01]  /*0a60*/  USHF.L.U32 UR6, UR4, 0x6, URZ ;  /* 0x0000000604067899 */ /* 0x000fe2000800063f */
[----:B------:R-:W-:Y:S01]  /*0a70*/  IMAD R0, R13, c[0x0][0x238], RZ ;  /* 0x00008e000d007a24 */ /* 0x000fe200078e02ff */
[----:B------:R-:W-:Y:S01]  /*0a80*/  UMOV UR10, 0x6 ;  /* 0x00000006000a7882 */ /* 0x000fe20000000000 */
[----:B------:R-:W-:Y:S01]  /*0a90*/  IMAD.WIDE R16, R16, 0x80, R10 ;  /* 0x0000008010107825 */ /* 0x000fe200078e020a */
[----:B------:R-:W-:-:S02]  /*0aa0*/  USHF.L.U64.HI UR7, UR4, UR10, UR5 ;  /* 0x0000000a04077299 */ /* 0x000fc40008010205 */
[----:B------:R-:W-:Y:S01]  /*0ab0*/  ULDC.64 UR8, c[0x0][0x178] ;  /* 0x00005e0000087ab9 */ /* 0x000fe20000000a00 */
[C---:B------:R-:W-:Y:S01]  /*0ac0*/  IMAD R0, R15.reuse, c[0x0][0x23c], R0 ;  /* 0x00008f000f007a24 */ /* 0x040fe200078e0200 */
[----:B------:R-:W-:Y:S01]  /*0ad0*/  ULDC.64 UR4, c[0x0][0x1a8] ;  /* 0x00006a0000047ab9 */ /* 0x000fe20000000a00 */
[----:B------:R-:W-:Y:S01]  /*0ae0*/  IMAD R18, R15, c[0x0][0x28c], R18 ;  /* 0x0000a3000f127a24 */ /* 0x000fe200078e0212 */
[----:B------:R-:W-:Y:S01]  /*0af0*/  USHF.L.U64.HI UR5, UR4, UR10, UR5 ;  /* 0x0000000a04057299 */ /* 0x000fe20008010205 */
[----:B------:R-:W-:Y:S01]  /*0b00*/  IMAD.IADD R29, R5, 0x1, R0 ;  /* 0x00000001051d7824 */ /* 0x000fe200078e0200 */
[----:B------:R-:W-:Y:S01]  /*0b10*/  LOP3.LUT R0, R2, 0x1c0, RZ, 0xc0, !PT ;  /* 0x000001c002007812 */ /* 0x000fe200078ec0ff */
[----:B------:R-:W-:Y:S01]  /*0b20*/  IMAD.SHL.U32 R2, R38, 0x8, RZ ;  /* 0x0000000826027824 */ /* 0x000fe200078e00ff */
[----:B------:R-:W-:Y:S01]  /*0b30*/  USHF.L.U64.HI UR9, UR8, UR10, UR9 ;  /* 0x0000000a08097299 */ /* 0x000fe20008010209 */
[----:B------:R-:W-:Y:S01]  /*0b40*/  IMAD.IADD R5, R7, 0x1, R3 ;  /* 0x0000000107057824 */ /* 0x000fe200078e0203 */
[----:B------:R-:W-:Y:S01]  /*0b50*/  UISETP.GE.AND UP0, UPT, UR14, 0x81, UPT ;  /* 0x000000810e00788c */ /* 0x000fe2000bf06270 */
[----:B------:R-:W-:Y:S01]  /*0b60*/  IMAD.WIDE.U32 R8, R15, c[0x0][0x288], R20 ;  /* 0x0000a2000f087a25 */ /* 0x000fe200078e0014 */
[----:B------:R-:W-:-:S02]  /*0b70*/  LOP3.LUT R3, R0, 0x38, R2, 0xf8, !PT ;  /* 0x0000003800037812 */ /* 0x000fc400078ef802 */
[----:B------:R-:W-:Y:S01]  /*0b80*/  SHF.R.U32.HI R0, RZ, 0x3, R0 ;  /* 0x00000003ff007819 */ /* 0x000fe20000011600 */
[----:B------:R-:W-:Y:S02]  /*0b90*/  IMAD.IADD R19, R9, 0x1, R18 ;  /* 0x0000000109137824 */ /* 0x000fe400078e0212 */
[----:B------:R-:W-:Y:S01]  /*0ba0*/  IMAD.MOV.U32 R28, RZ, RZ, R4 ;  /* 0x000000ffff1c7224 */ /* 0x000fe200078e0004 */
[----:B------:R-:W-:Y:S01]  /*0bb0*/  LOP3.LUT R11, R3, R0, RZ, 0x3c, !PT ;  /* 0x00000000030b7212 */ /* 0x000fe200078e3cff */
[----:B------:R-:W-:Y:S01]  /*0bc0*/  IMAD.MOV.U32 R4, RZ, RZ, R6 ;  /* 0x000000ffff047224 */ /* 0x000fe200078e0006 */
[----:B------:R-:W-:Y:S01]  /*0bd0*/  LEA.HI R3, R32, R22, RZ, 0x6 ;  /* 0x0000001620037211 */ /* 0x000fe200078f30ff */
[C---:B------:R-:W-:Y:S01]  /*0be0*/  IMAD R26, R13.reuse, c[0x0][0x180], RZ ;  /* 0x000060000d1a7a24 */ /* 0x040fe200078e02ff */
[----:B------:R-:W-:Y:S01]  /*0bf0*/  SHF.R.S32.HI R0, RZ, 0x1f, R14 ;  /* 0x0000001fff007819 */ /* 0x000fe2000001140e */
[----:B------:R-:W-:Y:S02]  /*0c00*/  IMAD R27, R13, c[0x0][0x210], RZ ;  /* 0x000084000d1b7a24 */ /* 0x000fe400078e02ff */
[----:B------:R-:W-:Y:S01]  /*0c10*/  IMAD.SHL.U32 R9, R3, 0x8, RZ ;  /* 0x0000000803097824 */ /* 0x000fe200078e00ff */
[----:B------:R-:W-:Y:S01]  /*0c20*/  SHF.R.S32.HI R3, RZ, 0x1f, R2 ;  /* 0x0000001fff037819 */ /* 0x000fe20000011402 */
[----:B------:R-:W-:-:S02]  /*0c30*/  IMAD R6, R0, c[0x0][0x1e0], RZ ;  /* 0x0000780000067a24 */ /* 0x000fc400078e02ff */
[----:B------:R-:W-:Y:S01]  /*0c40*/  IMAD R0, R0, c[0x0][0x1b0], RZ ;  /* 0x00006c0000007a24 */ /* 0x000fe200078e02ff */
[----:B------:R-:W-:Y:S01]  /*0c50*/  LOP3.LUT R37, R11, 0xfffffe00, R9, 0xf8, !PT ;  /* 0xfffffe000b257812 */ /* 0x000fe200078ef809 */
[----:B-1----:R-:W-:-:S04]  /*0c60*/  IMAD.WIDE.U32 R20, R33, c[0x0][0x278], R4 ;  /* 0x00009e0021147a25 */ /* 0x002fc800078e0004 */
[C---:B------:R-:W-:Y:S01]  /*0c70*/  IMAD R10, R14.reuse, c[0x0][0x1e4], R6 ;  /* 0x000079000e0a7a24 */ /* 0x040fe200078e0206 */
[----:B------:R-:W-:Y:S01]  /*0c80*/  IADD3 R36, P0, R35, R20, RZ ;  /* 0x0000001423247210 */ /* 0x000fe20007f1e0ff */
[C---:B------:R-:W-:Y:S02]  /*0c90*/  IMAD R26, R15.reuse, c[0x0][0x184], R26 ;  /* 0x000061000f1a7a24 */ /* 0x040fe400078e021a */
[C---:B------:R-:W-:Y:S02]  /*0ca0*/  IMAD R27, R15.reuse, c[0x0][0x214], R27 ;  /* 0x000085000f1b7a24 */ /* 0x040fe400078e021b */
[----:B------:R-:W-:Y:S02]  /*0cb0*/  IMAD R0, R14, c[0x0][0x1b4], R0 ;  /* 0x00006d000e007a24 */ /* 0x000fe400078e0200 */
[----:B------:R-:W-:-:S04]  /*0cc0*/  IMAD.WIDE.U32 R6, R15, c[0x0][0x180], R2 ;  /* 0x000060000f067a25 */ /* 0x000fc800078e0002 */
[----:B------:R-:W-:-:S04]  /*0cd0*/  IMAD.WIDE.U32 R4, R15, c[0x0][0x210], R2 ;  /* 0x000084000f047a25 */ /* 0x000fc800078e0002 */
[----:B------:R-:W-:-:S04]  /*0ce0*/  IMAD.WIDE.U32 R12, R14, c[0x0][0x1e0], R2 ;  /* 0x000078000e0c7a25 */ /* 0x000fc800078e0002 */
[----:B------:R-:W-:Y:S01]  /*0cf0*/  IMAD.WIDE.U32 R14, R14, c[0x0][0x1b0], R2 ;  /* 0x00006c000e0e7a25 */ /* 0x000fe200078e0002 */
[----:B------:R-:W-:-:S03]  /*0d00*/  SEL R3, R40, RZ, !P2 ;  /* 0x000000ff28037207 */ /* 0x000fc60005000000 */
[----:B------:R-:W-:Y:S02]  /*0d10*/  IMAD.MOV.U32 R18, RZ, RZ, R8 ;  /* 0x000000ffff127224 */ /* 0x000fe400078e0008 */
[----:B------:R-:W-:Y:S02]  /*0d20*/  IMAD R8, R25, c[0x0][0x278], RZ ;  /* 0x00009e0019087a24 */ /* 0x000fe400078e02ff */
[----:B------:R-:W-:Y:S02]  /*0d30*/  IMAD.IADD R9, R5, 0x1, R27 ;  /* 0x0000000105097824 */ /* 0x000fe400078e021b */
[----:B------:R-:W-:Y:S01]  /*0d40*/  IMAD.IADD R5, R15, 0x1, R0 ;  /* 0x000000010f057824 */ /* 0x000fe200078e0200 */
[----:B------:R-:W-:Y:S01]  /*0d50*/  SEL R0, R24, RZ, !P2 ;  /* 0x000000ff18007207 */ /* 0x000fe20005000000 */
[----:B------:R-:W-:Y:S02]  /*0d60*/  IMAD R8, R33, c[0x0][0x27c], R8 ;  /* 0x00009f0021087a24 */ /* 0x000fe400078e0208 */
[----:B------:R-:W-:-:S02]  /*0d70*/  IMAD.IADD R11, R7, 0x1, R26 ;  /* 0x00000001070b7824 */ /* 0x000fc400078e021a */
[----:B------:R-:W-:Y:S01]  /*0d80*/  IMAD.IADD R7, R13, 0x1, R10 ;  /* 0x000000010d077824 */ /* 0x000fe200078e020a */
[----:B------:R-:W-:Y:S01]  /*0d90*/  IADD3.X R26, R31, R21, R8, P0, !PT ;  /* 0x000000151f1a7210 */ /* 0x000fe200007fe408 */
[----:B------:R-:W-:Y:S02]  /*0da0*/  IMAD.MOV.U32 R10, RZ, RZ, R6 ;  /* 0x000000ffff0a7224 */ /* 0x000fe400078e0006 */
[----:B------:R-:W-:Y:S02]  /*0db0*/  IMAD.MOV.U32 R6, RZ, RZ, R12 ;  /* 0x000000ffff067224 */ /* 0x000fe400078e000c */
[C---:B------:R-:W-:Y:S02]  /*0dc0*/  IMAD R12, R0.reuse, c[0x0][0x1e8], RZ ;  /* 0x00007a00000c7a24 */ /* 0x040fe400078e02ff */
[----:B------:R-:W-:Y:S02]  /*0dd0*/  IMAD R0, R0, c[0x0][0x1b8], RZ ;  /* 0x00006e0000007a24 */ /* 0x000fe400078e02ff */
[----:B------:R-:W-:-:S02]  /*0de0*/  IMAD.MOV.U32 R8, RZ, RZ, R4 ;  /* 0x000000ffff087224 */ /* 0x000fc400078e0004 */
        /* <DEDUP_REMOVED lines=139> */
[----:B------:R1:W-:Y:S04]  /*16a0*/  @!P4 LDGSTS.E.BYPASS.LTC128B.128 [R2+0x18080], [R20.64] ;  /* 0x180800001402cfae */ /* 0x0003e8000b901d50 */
[----:B------:R-:W-:Y:S01]  /*16b0*/  LOP3.LUT R15, R0, 0x8, RZ, 0xc0, !PT ;  /* 0x00000008000f7812 */ /* 0x000fe200078ec0ff */
[----:B------:R-:W-:Y:S01]  /*16c0*/  IMAD.SHL.U32 R0, R224, 0x10, RZ ;  /* 0x00000010e0007824 */ /* 0x000fe200078e00ff */
[----:B------:R-:W0:Y:S04]  /*16d0*/  LDGDEPBAR ;  /* 0x00000000000079af */ /* 0x000e280000000000 */
[----:B------:R2:W-:Y:S01]  /*16e0*/  LDGSTS.E.BYPASS.LTC128B.128 [R14+0x10080], [R40.64], !P0 ;  /* 0x10080000280e7fae */ /* 0x0005e2000c101d50 */
[----:B------:R-:W-:-:S02]  /*16f0*/  LOP3.LUT R0, R15, 0x10, R0, 0xf8, !PT ;  /* 0x000000100f007812 */ /* 0x000fc400078ef800 */
[----:B-1----:R-:W-:-:S04]  /*1700*/  IADD3 R2, P2, R40, UR6, RZ ;  /* 0x0000000628027c10 */ /* 0x002fc8000ff5e0ff */
[----:B------:R-:W-:Y:S02]  /*1710*/  IADD3.X R3, R41, UR10, RZ, P2, !PT ;  /* 0x0000000a29037c10 */ /* 0x000fe400097fe4ff */
[----:B---3--:R-:W-:Y:S02]  /*1720*/  IADD3 R4, P0, R2, UR6, RZ ;  /* 0x0000000602047c10 */ /* 0x008fe4000ff1e0ff */
[----:B------:R-:W-:Y:S01]  /*1730*/  ISETP.LT.OR P2, PT, R8, 0x61, P5 ;  /* 0x000000610800780c */ /* 0x000fe20002f41670 */
[----:B------:R1:W-:Y:S01]  /*1740*/  LDGSTS.E.BYPASS.LTC128B.128 [R14+0x11080], [R2.64], !P1 ;  /* 0x11080000020e7fae */ /* 0x0003e2000c901d50 */
[----:B------:R-:W-:Y:S01]  /*1750*/  IADD3.X R5, R3, UR10, RZ, P0, !PT ;  /* 0x0000000a03057c10 */ /* 0x000fe200087fe4ff */
[----:B------:R-:W-:Y:S01]  /*1760*/  IMAD.IADD R8, R11, 0x1, R16 ;  /* 0x000000010b087824 */ /* 0x000fe200078e0210 */
[----:B----4-:R-:W-:-:S03]  /*1770*/  LEA R20, P1, R24, c[0x0][0x280], 0x2 ;  /* 0x0000a00018147a11 */ /* 0x010fc600078210ff */
[----:B------:R3:W-:Y:S01]  /*1780*/  LDGSTS.E.BYPASS.LTC128B.128 [R14+0x12080], [R4.64], !P3 ;  /* 0x12080000040e7fae */ /* 0x0007e2000d901d50 */
[----:B------:R-:W-:-:S05]  /*1790*/  LEA.HI.X R21, R24, c[0x0][0x284], R19, 0x2, P1 ;  /* 0x0000a10018157a11 */ /* 0x000fca00008f1413 */
[----:B------:R-:W-:Y:S01]  /*17a0*/  STL.64 [R1+0x20], R20 ;  /* 0x0000201401007387 */ /* 0x000fe20000100a00 */
[----:B-1----:R-:W-:-:S04]  /*17b0*/  IADD3 R2, P0, R4, UR6, RZ ;  /* 0x0000000604027c10 */ /* 0x002fc8000ff1e0ff */
[----:B------:R-:W-:Y:S01]  /*17c0*/  IADD3.X R3, R5, UR10, RZ, P0, !PT ;  /* 0x0000000a05037c10 */ /* 0x000fe200087fe4ff */
[----:B---3--:R-:W-:Y:S01]  /*17d0*/  @!P4 IMAD.SHL.U32 R4, R22, 0x10, RZ ;  /* 0x000000101604c824 */ /* 0x008fe200078e00ff */
[----:B------:R-:W-:-:S03]  /*17e0*/  IADD3 R5, P1, R6, R10, RZ ;  /* 0x0000000a06057210 */ /* 0x000fc60007f3e0ff */
[----:B------:R1:W-:Y:S01]  /*17f0*/  LDGSTS.E.BYPASS.LTC128B.128 [R14+0x13080], [R2.64], !P2 ;  /* 0x13080000020e7fae */ /* 0x0003e2000d101d50 */
[----:B------:R-:W-:-:S03]  /*1800*/  PLOP3.LUT P0, PT, PT, PT, UP0, 0x80, 0x0 ;  /* 0x000000000000781c */ /* 0x000fc60003f0f008 */
[----:B------:R3:W-:Y:S04]  /*1810*/  @!P4 LDGSTS.E.BYPASS.LTC128B.128 [R4+0x18480], [R20.64] ;  /* 0x184800001404cfae */ /* 0x0007e8000b901d50 */
[----:B------:R4:W-:Y:S04]  /*1820*/  STL [R1+0x3c], R5 ;  /* 0x00003c0501007387 */ /* 0x0009e80000100800 */
[----:B------:R-:W0:Y:S04]  /*1830*/  LDGDEPBAR ;  /* 0x00000000000079af */ /* 0x000e280000000000 */
[----:B------:R-:W0:Y:S01]  /*1840*/  LDGDEPBAR ;  /* 0x00000000000079af */ /* 0x000e220000000000 */
[----:B-1----:R-:W-:-:S02]  /*1850*/  IMAD.SHL.U32 R3, R9, 0x40, RZ ;  /* 0x0000004009037824 */ /* 0x002fc400078e00ff */
[----:B------:R-:W-:-:S03]  /*1860*/  IMAD.SHL.U32 R2, R224, 0x8, RZ ;  /* 0x00000008e0027824 */ /* 0x000fc600078e00ff */
[----:B------:R-:W-:Y:S01]  /*1870*/  LOP3.LUT R3, R3, 0x1c0, RZ, 0xc0, !PT ;  /* 0x000001c003037812 */ /* 0x000fe200078ec0ff */
[----:B----4-:R-:W-:-:S03]  /*1880*/  IMAD.SHL.U32 R5, R7, 0x40, RZ ;  /* 0x0000004007057824 */ /* 0x010fc600078e00ff */
[--C-:B---3--:R-:W-:Y:S02]  /*1890*/  SHF.R.U32.HI R4, RZ, 0x3, R3.reuse ;  /* 0x00000003ff047819 */ /* 0x108fe40000011603 */
[----:B------:R-:W-:Y:S02]  /*18a0*/  LOP3.LUT R2, R3, 0x8, R2, 0xf8, !PT ;  /* 0x0000000803027812 */ /* 0x000fe400078ef802 */
[----:B------:R-:W-:Y:S01]  /*18b0*/  LOP3.LUT R3, R4, R0, R3, 0x1e, !PT ;  /* 0x0000000004037212 */ /* 0x000fe200078e1e03 */
[----:B------:R-:W-:Y:S01]  /*18c0*/  IMAD.SHL.U32 R0, R13, 0x400, RZ ;  /* 0x000004000d007824 */ /* 0x000fe200078e00ff */
[----:B------:R-:W-:Y:S02]  /*18d0*/  LOP3.LUT R4, R2, R4, RZ, 0x3c, !PT ;  /* 0x0000000402047212 */ /* 0x000fe400078e3cff */
[----:B------:R-:W-:Y:S02]  /*18e0*/  LOP3.LUT R2, R5, 0xfffffe00, RZ, 0xc0, !PT ;  /* 0xfffffe0005027812 */ /* 0x000fe400078ec0ff */
[----:B------:R-:W-:-:S02]  /*18f0*/  LEA.HI.X.SX32 R5, R6, R8, 0x1, P1 ;  /* 0x0000000806057211 */ /* 0x000fc400008f0eff */
        /* <DEDUP_REMOVED lines=40> */
.L_x_1074:
[----:B------:R-:W-:Y:S05]  /*1b80*/  BSYNC B0 ;  /* 0x0000000000007941 */ /* 0x000fea0003800000 */
.L_x_1073:
        /* <DEDUP_REMOVED lines=103> */
.L_x_1077:
        /* <DEDUP_REMOVED lines=167> */
.L_x_1075:
        /* <DEDUP_REMOVED lines=737> */
.L_x_1076:
        /* <DEDUP_REMOVED lines=280> */
.L_x_1072:
[----:B------:R-:W-:Y:S05]  /*6c00*/  @P1 EXIT ;  /* 0x000000000000194d */ /* 0x000fea0003800000 */
[----:B------:R-:W2:Y:S01]  /*6c10*/  LDL.LU R9, [R1+0x40] ;  /* 0x0000400001097983 */ /* 0x000ea20000300800 */
[----:B------:R-:W-:-:S04]  /*6c20*/  ISETP.NE.U32.AND P2, PT, RZ, c[0x0][0x360], PT ;  /* 0x0000d800ff007a0c */ /* 0x000fc80003f45070 */
[----:B------:R-:W-:-:S13]  /*6c30*/  ISETP.NE.AND.EX P2, PT, RZ, c[0x0][0x364], PT, P2 ;  /* 0x0000d900ff007a0c */ /* 0x000fda0003f45320 */
[----:B-1----:R-:W-:-:S04]  /*6c40*/  @P2 IMAD.MOV.U32 R2, RZ, RZ, 0x4 ;  /* 0x00000004ff022424 */ /* 0x002fc800078e00ff */
[----:B--2---:R-:W-:-:S05]  /*6c50*/  @P2 IMAD.WIDE R2, R9, R2, c[0x0][0x360] ;  /* 0x0000d80009022625 */ /* 0x004fca00078e0202 */
[----:B------:R1:W2:Y:S01]  /*6c60*/  @P2 LDG.E R0, [R2.64] ;  /* 0x0000001002002981 */ /* 0x0002a2000c1e1900 */
[----:B------:R-:W3:Y:S01]  /*6c70*/  S2UR UR5, SR_CTAID.X ;  /* 0x00000000000579c3 */ /* 0x000ee20000002500 */
[----:B------:R-:W-:Y:S02]  /*6c80*/  IMAD.MOV.U32 R4, RZ, RZ, 0x1 ;  /* 0x00000001ff047424 */ /* 0x000fe400078e00ff */
[----:B------:R-:W4:Y:S04]  /*6c90*/  S2R R5, SR_TID.X ;  /* 0x0000000000057919 */ /* 0x000f280000002100 */
[----:B------:R-:W-:Y:S01]  /*6ca0*/  BAR.SYNC.DEFER_BLOCKING 0x1, 0x100 ;  /* 0x0044000000007b1d */ /* 0x000fe20000010000 */
[----:B------:R-:W-:-:S05]  /*6cb0*/  ISETP.NE.AND P0, PT, R4, c[0x0][0x338], PT ;  /* 0x0000ce0004007a0c */ /* 0x000fca0003f05270 */
[----:B-1----:R-:W1:Y:S01]  /*6cc0*/  S2R R3, SR_CTAID.Y ;  /* 0x0000000000037919 */ /* 0x002e620000002600 */
[----:B---3--:R-:W-:Y:S01]  /*6cd0*/  USHF.L.U32 UR5, UR5, 0xd, URZ ;  /* 0x0000000d05057899 */ /* 0x008fe2000800063f */
[----:B----4-:R-:W-:-:S03]  /*6ce0*/  SHF.R.S32.HI R6, RZ, 0x1f, R5 ;  /* 0x0000001fff067819 */ /* 0x010fc60000011405 */
[----:B------:R-:W-:-:S03]  /*6cf0*/  USHF.R.S32.HI UR4, URZ, 0x1f, UR5 ;  /* 0x0000001f3f047899 */ /* 0x000fc60008011405 */
[----:B-1----:R-:W-:-:S04]  /*6d00*/  @P0 IMAD.HI.U32 R4, R3, c[0x0][0x33c], RZ ;  /* 0x0000cf0003040a27 */ /* 0x002fc800078e00ff */
[----:B--2---:R-:W-:-:S05]  /*6d10*/  @P2 IMAD R0, R9, 0x80, R0 ;  /* 0x0000008009002824 */ /* 0x004fca00078e0200 */
[----:B------:R-:W-:-:S04]  /*6d20*/  @P2 SHF.R.S32.HI R2, RZ, 0x1f, R0 ;  /* 0x0000001fff022819 */ /* 0x000fc80000011400 */
[----:B------:R-:W-:Y:S01]  /*6d30*/  @P2 LEA.HI R2, R2, R0, RZ, 0x7 ;  /* 0x0000000002022211 */ /* 0x000fe200078f38ff */
[----:B------:R-:W-:Y:S01]  /*6d40*/  IMAD.MOV.U32 R0, RZ, RZ, R3 ;  /* 0x000000ffff007224 */ /* 0x000fe200078e0003 */
[----:B------:R-:W-:Y:S02]  /*6d50*/  @P0 SHF.R.U32.HI R0, RZ, c[0x0][0x340], R4 ;  /* 0x0000d000ff000a19 */ /* 0x000fe40000011604 */
[----:B------:R-:W-:Y:S02]  /*6d60*/  @P2 SHF.L.U32 R2, R2, 0x6, RZ ;  /* 0x0000000602022819 */ /* 0x000fe400000006ff */
[----:B------:R-:W-:Y:S02]  /*6d70*/  SHF.R.S32.HI R4, RZ, 0x1f, R0 ;  /* 0x0000001fff047819 */ /* 0x000fe40000011400 */
[----:B------:R-:W-:-:S04]  /*6d80*/  @P2 LOP3.LUT R2, R2, 0xffffe000, RZ, 0xc0, !PT ;  /* 0xffffe00002022812 */ /* 0x000fc800078ec0ff */
[----:B------:R-:W-:Y:S02]  /*6d90*/  @P2 SHF.R.S32.HI R3, RZ, 0x1f, R2 ;  /* 0x0000001fff032819 */ /* 0x000fe40000011402 */
[----:B------:R-:W-:-:S06]  /*6da0*/  @!P2 CS2R R2, SRZ ;  /* 0x000000000002a805 */ /* 0x000fcc000001ff00 */
[----:B------:R-:W-:Y:S01]  /*6db0*/  IADD3 R2, P1, P0, R2, UR5, R5 ;  /* 0x0000000502027c10 */ /* 0x000fe2000f83e005 */
[C---:B------:R-:W-:Y:S02]  /*6dc0*/  IMAD R5, R4.reuse, c[0x0][0x328], RZ ;  /* 0x0000ca0004057a24 */ /* 0x040fe400078e02ff */
[----:B------:R-:W-:Y:S01]  /*6dd0*/  IMAD R4, R4, c[0x0][0x300], RZ ;  /* 0x0000c00004047a24 */ /* 0x000fe200078e02ff */
[----:B------:R-:W-:Y:S01]  /*6de0*/  IADD3.X R3, R3, UR4, R6, P1, P0 ;  /* 0x0000000403037c10 */ /* 0x000fe20008fe0406 */
[C---:B------:R-:W-:Y:S01]  /*6df0*/  IMAD R7, R0.reuse, c[0x0][0x32c], R5 ;  /* 0x0000cb0000077a24 */ /* 0x040fe200078e0205 */
[----:B------:R-:W-:Y:S01]  /*6e00*/  SHF.R.S32.HI R6, RZ, 0x1f, R9 ;  /* 0x0000001fff067819 */ /* 0x000fe20000011409 */
[C---:B------:R-:W-:Y:S02]  /*6e10*/  IMAD R8, R0.reuse, c[0x0][0x304], R4 ;  /* 0x0000c10000087a24 */ /* 0x040fe400078e0204 */
[----:B------:R-:W-:-:S04]  /*6e20*/  IMAD.WIDE.U32 R4, R0, c[0x0][0x328], R2 ;  /* 0x0000ca0000047a25 */ /* 0x000fc800078e0002 */
[----:B------:R-:W-:Y:S01]  /*6e30*/  IMAD.WIDE.U32 R2, R0, c[0x0][0x300], R2 ;  /* 0x0000c00000027a25 */ /* 0x000fe200078e0002 */
[----:B------:R-:W-:Y:S02]  /*6e40*/  SEL R0, R6, RZ, !P2 ;  /* 0x000000ff06007207 */ /* 0x000fe40005000000 */
[----:B------:R-:W-:Y:S01]  /*6e50*/  SEL R6, R9, RZ, !P2 ;  /* 0x000000ff09067207 */ /* 0x000fe20005000000 */
[----:B------:R-:W-:Y:S01]  /*6e60*/  IMAD.IADD R5, R5, 0x1, R7 ;  /* 0x0000000105057824 */ /* 0x000fe200078e0207 */
[----:B------:R-:W-:Y:S01]  /*6e70*/  IADD3 R3, R3, R8, RZ ;  /* 0x0000000803037210 */ /* 0x000fe20007ffe0ff */
[C---:B------:R-:W-:Y:S02]  /*6e80*/  IMAD R10, R0.reuse, c[0x0][0x330], RZ ;  /* 0x0000cc00000a7a24 */ /* 0x040fe400078e02ff */
[----:B------:R-:W-:Y:S02]  /*6e90*/  IMAD R0, R0, c[0x0][0x308], RZ ;  /* 0x0000c20000007a24 */ /* 0x000fe400078e02ff */
[----:B------:R-:W-:-:S02]  /*6ea0*/  IMAD R10, R6, c[0x0][0x334], R10 ;  /* 0x0000cd00060a7a24 */ /* 0x000fc400078e020a */
[----:B------:R-:W-:-:S04]  /*6eb0*/  IMAD.WIDE.U32 R8, R6, c[0x0][0x330], R4 ;  /* 0x0000cc0006087a25 */ /* 0x000fc800078e0004 */
[----:B------:R-:W-:Y:S01]  /*6ec0*/  IMAD R0, R6, c[0x0][0x30c], R0 ;  /* 0x0000c30006007a24 */ /* 0x000fe200078e0200 */
        /* <DEDUP_REMOVED lines=72> */
.L_x_1078:
        /* <DEDUP_REMOVED lines=11> */
.L_x_1832:


//--------------------- .text._ZN7cutlass13device_kernelIN5flash19enable_sm80_to_sm89INS1_16FlashAttnBwdSm80INS1_25CollectiveMainloopBwdSm80ILi2ELi2EN4cute5tupleIJNS5_1CILi128EEES8_NS7_ILi64EEEEEENS_10bfloat16_tEfNS_4arch4Sm80ELb0ELb0ELb0ELb1ELb1ELb0ELb0ELb0ELi2ELi4ELi4ELi4ELb0EEENS1_24CollectiveEpilogueBwdGQAISA_fSD_Li256ELb1ELb1EEENS1_19SingleTileSchedulerILb1ELb0ELb0ELi128EEEEEEEEEvNT_6ParamsE --------------------------
	.section	.text._ZN7cutlass13device_kernelIN5flash19enable_sm80_to_sm89INS1_16FlashAttnBwdSm80INS1_25CollectiveMainloopBwdSm80ILi2ELi2EN4cute5tupleIJNS5_1CILi128EEES8_NS7_ILi64EEEEEENS_10bfloat16_tEfNS_4arch4Sm80ELb0ELb0ELb0ELb1ELb1ELb0ELb0ELb0ELi2ELi4ELi4ELi4ELb0EEENS1_24CollectiveEpilogueBwdGQAISA_fSD_Li256ELb1ELb1EEENS1_19SingleTileSchedulerILb1ELb0ELb0ELi128EEEEEEEEEvNT_6ParamsE,"ax",@progbits
	.sectioninfo	@"SHI_REGISTERS=255"
	.align	128
.text._ZN7cutlass13device_kernelIN5flash19enable_sm80_to_sm89INS1_16FlashAttnBwdSm80INS1_25CollectiveMainloopBwdSm80ILi2ELi2EN4cute5tupleIJNS5_1CILi128EEES8_NS7_ILi64EEEEEENS_10bfloat16_tEfNS_4arch4Sm80ELb0ELb0ELb0ELb1ELb1ELb0ELb0ELb0ELi2ELi4ELi4ELi4ELb0EEENS1_24CollectiveEpilogueBwdGQAISA_fSD_Li256ELb1ELb1EEENS1_19SingleTileSchedulerILb1ELb0ELb0ELi128EEEEEEEEEvNT_6ParamsE:
        .type           _ZN7cutlass13device_kernelIN5flash19enable_sm80_to_sm89INS1_16FlashAttnBwdSm80INS1_25CollectiveMainloopBwdSm80ILi2ELi2EN4cute5tupleIJNS5_1CILi128EEES8_NS7_ILi64EEEEEENS_10bfloat16_tEfNS_4arch4Sm80ELb0ELb0ELb0ELb1ELb1ELb0ELb0ELb0ELi2ELi4ELi4ELi4ELb0EEENS1_24CollectiveEpilogueBwdGQAISA_fSD_Li256ELb1ELb1EEENS1_19SingleTileSchedulerILb1ELb0ELb0ELi128EEEEEEEEEvNT_6ParamsE,@function
        .size           _ZN7cutlass13device_kernelIN5flash19enable_sm80_to_sm89INS1_16FlashAttnBwdSm80INS1_25CollectiveMainloopBwdSm80ILi2ELi2EN4cute5tupleIJNS5_1CILi128EEES8_NS7_ILi64EEEEEENS_10bfloat16_tEfNS_4arch4Sm80ELb0ELb0ELb0ELb1ELb1ELb0ELb0ELb0ELi2ELi4ELi4ELi4ELb0EEENS1_24CollectiveEpilogueBwdGQAISA_fSD_Li256ELb1ELb1EEENS1_19SingleTileSchedulerILb1ELb0ELb0ELi128EEEEEEEEEvNT_6ParamsE,(.L_x_1833 - _ZN7cutlass13device_kernelIN5flash19enable_sm80_to_sm89INS1_16FlashAttnBwdSm80INS1_25CollectiveMainloopBwdSm80ILi2ELi2EN4cute5tupleIJNS5_1CILi128EEES8_NS7_ILi64EEEEEENS_10bfloat16_tEfNS_4arch4Sm80ELb0ELb0ELb0ELb1ELb1ELb0ELb0ELb0ELi2ELi4ELi4ELi4ELb0EEENS1_24CollectiveEpilogueBwdGQAISA_fSD_Li256ELb1ELb1EEENS1_19SingleTileSchedulerILb1ELb0ELb0ELi128EEEEEEEEEvNT_6ParamsE)
        .other          _ZN7cutlass13device_kernelIN5flash19enable_sm80_to_sm89INS1_16FlashAttnBwdSm80INS1_25CollectiveMainloopBwdSm80ILi2ELi2EN4cute5tupleIJNS5_1CILi128EEES8_NS7_ILi64EEEEEENS_10bfloat16_tEfNS_4arch4Sm80ELb0ELb0ELb0ELb1ELb1ELb0ELb0ELb0ELi2ELi4ELi4ELi4ELb0EEENS1_24CollectiveEpilogueBwdGQAISA_fSD_Li256ELb1ELb1EEENS1_19SingleTileSchedulerILb1ELb0ELb0ELi128EEEEEEEEEvNT_6ParamsE,@"STO_CUDA_ENTRY STV_DEFAULT"
_ZN7cutlass13device_kernelIN5flash19enable_sm80_to_sm89INS1_16FlashAttnBwdSm80INS1_25CollectiveMainloopBwdSm80ILi2ELi2EN4cute5tupleIJNS5_1CILi128EEES8_NS7_ILi64EEEEEENS_10bfloat16_tEfNS_4arch4Sm80ELb0ELb0ELb0ELb1ELb1ELb0ELb0ELb0ELi2ELi4ELi4ELi4ELb0EEENS1_24CollectiveEpilogueBwdGQAISA_fSD_Li256ELb1ELb1EEENS1_19SingleTileSchedulerILb1ELb0ELb0ELi128EEEEEEEEEvNT_6ParamsE:
        /* <DEDUP_REMOVED lines=18> */
.L_x_1080:
        /* <DEDUP_REMOVED lines=8> */
.L_x_1082:
[----:B------:R-:W-:Y:S02]  /*01a0*/  MOV R0, c[0x0][0x3ac] ;  /* 0x0000eb0000007a02 */ /* 0x000fe40000000f00 */
.L_x_1081:
[----:B-1----:R-:W-:-:S05]  /*01b0*/  IMAD.SHL.U32 R2, R16, 0x80, RZ ;  /* 0x0000008010027824 */ /* 0x002fca00078e00ff */
[----:B-----5:R-:W-:-:S04]  /*01c0*/  ISETP.GE.AND P0, PT, R2, R0, PT ;  /* 0x000000000200720c */ /* 0x020fc80003f06270 */
[----:B------:R-:W-:-:S05]  /*01d0*/  SEL R0, R5, 0xffffffff, !P0 ;  /* 0xffffffff05007807 */ /* 0x000fca0004000000 */
[----:B------:R1:W-:Y:S01]  /*01e0*/  STL [R1+0x40], R0 ;  /* 0x0000400001007387 */ /* 0x0003e20000100800 */
[----:B------:R-:W-:Y:S05]  /*01f0*/  BRA `(.L_x_1083) ;  /* 0x0000012000007947 */ /* 0x000fea0003800000 */
.L_x_1079:
[----:B---34-:R-:W-:-:S04]  /*0200*/  ISETP.NE.U32.AND P0, PT, RZ, c[0x0][0x3c8], PT ;  /* 0x0000f200ff007a0c */ /* 0x018fc80003f05070 */
[----:B------:R-:W-:-:S13]  /*0210*/  ISETP.NE.AND.EX P0, PT, RZ, c[0x0][0x3cc], PT, P0 ;  /* 0x0000f300ff007a0c */ /* 0x000fda0003f05300 */
[----:B------:R-:W-:Y:S05]  /*0220*/  @!P0 BRA `(.L_x_1084) ;  /* 0x0000002000008947 */ /* 0x000fea0003800000 */
[----:B------:R1:W5:Y:S01]  /*0230*/  LDG.E R0, [R2.64] ;  /* 0x0000001602007981 */ /* 0x000362000c1e1900 */
[----:B------:R-:W-:Y:S05]  /*0240*/  BRA `(.L_x_1085) ;  /* 0x0000009000007947 */ /* 0x000fea0003800000 */
.L_x_1084:
        /* <DEDUP_REMOVED lines=8> */
.L_x_1086:
[----:B------:R-:W-:Y:S02]  /*02d0*/  MOV R0, c[0x0][0x3ac] ;  /* 0x0000eb0000007a02 */ /* 0x000fe40000000f00 */
.L_x_1085:
[----:B-1----:R-:W-:-:S05]  /*02e0*/  IMAD.SHL.U32 R2, R16, 0x80, RZ ;  /* 0x0000008010027824 */ /* 0x002fca00078e00ff */
[----:B-----5:R-:W-:-:S04]  /*02f0*/  ISETP.GE.AND P0, PT, R2, R0, PT ;  /* 0x000000000200720c */ /* 0x020fc80003f06270 */
[----:B------:R-:W-:-:S05]  /*0300*/  SEL R0, R5, 0xffffffff, !P0 ;  /* 0xffffffff05007807 */ /* 0x000fca0004000000 */
[----:B------:R1:W-:Y:S04]  /*0310*/  STL [R1+0x40], R0 ;  /* 0x0000400001007387 */ /* 0x0003e80000100800 */
.L_x_1083:
        /* <DEDUP_REMOVED lines=37> */
.L_x_1087:
[----:B--2---:R-:W-:-:S04]  /*0570*/  ISETP.NE.U32.AND P0, PT, RZ, c[0x0][0x2e0], PT ;  /* 0x0000b800ff007a0c */ /* 0x004fc80003f05070 */
[----:B------:R-:W-:-:S13]  /*0580*/  ISETP.NE.AND.EX P0, PT, RZ, c[0x0][0x2e4], PT, P0 ;  /* 0x0000b900ff007a0c */ /* 0x000fda0003f05300 */
[----:B------:R-:W-:Y:S05]  /*0590*/  @!P0 BRA `(.L_x_1088) ;  /* 0x0000003000008947 */ /* 0x000fea0003800000 */
[----:B------:R-:W-:-:S05]  /*05a0*/  IMAD.WIDE R2, R40, R13, c[0x0][0x2e0] ;  /* 0x0000b80028027625 */ /* 0x000fca00078e020d */
[----:B------:R1:W5:Y:S01]  /*05b0*/  LDG.E R12, [R2.64] ;  /* 0x00000016020c7981 */ /* 0x000362000c1e1900 */
[----:B------:R-:W-:Y:S05]  /*05c0*/  BRA `(.L_x_1089) ;  /* 0x0000004000007947 */ /* 0x000fea0003800000 */
.L_x_1088:
[----:B------:R-:W-:Y:S05]  /*05d0*/  @!P2 BRA `(.L_x_1089) ;  /* 0x000000300000a947 */ /* 0x000fea0003800000 */
[----:B------:R1:W2:Y:S04]  /*05e0*/  LDG.E R0, [R2.64] ;  /* 0x0000001602007981 */ /* 0x0002a8000c1e1900 */
[----:B-1----:R-:W2:Y:S02]  /*05f0*/  LDG.E R2, [R2.64+0x4] ;  /* 0x0000041602027981 */ /* 0x002ea4000c1e1900 */
[----:B--2---:R-:W-:Y:S02]  /*0600*/  IADD3 R12, -R0, R2, RZ ;  /* 0x00000002000c7210 */ /* 0x004fe40007ffe1ff */
.L_x_1089:
        /* <DEDUP_REMOVED lines=343> */
.L_x_1092:
[----:B------:R-:W-:Y:S05]  /*1b80*/  BSYNC B0 ;  /* 0x0000000000007941 */ /* 0x000fea0003800000 */
.L_x_1091:
[----:B-12---:R-:W-:Y:S01]  /*1b90*/  LEA.HI R2, R32, R22, RZ, 0x2 ;  /* 0x0000001620027211 */ /* 0x006fe200078f10ff */
[----:B------:R-:W-:Y:S01]  /*1ba0*/  IMAD.SHL.U32 R5, R38, 0x40, RZ ;  /* 0x0000004026057824 */ /* 0x000fe200078e00ff */
[----:B------:R-:W-:Y:S01]  /*1bb0*/  LOP3.LUT R4, R12, 0xffffffe0, RZ, 0xc0, !PT ;  /* 0xffffffe00c047812 */ /* 0x000fe200078ec0ff */
[----:B------:R-:W-:Y:S01]  /*1bc0*/  IMAD.SHL.U32 R7, R13, 0x10, RZ ;  /* 0x000000100d077824 */ /* 0x000fe200078e00ff */
[----:B------:R-:W-:Y:S01]  /*1bd0*/  LOP3.LUT R3, R2, 0x3ffffffc, RZ, 0xc0, !PT ;  /* 0x3ffffffc02037812 */ /* 0x000fe200078ec0ff */
[----:B------:R-:W-:Y:S01]  /*1be0*/  IMAD.MOV.U32 R230, RZ, RZ, 0x20 ;  /* 0x00000020ffe67424 */ /* 0x000fe200078e00ff */
[----:B------:R-:W-:Y:S01]  /*1bf0*/  LOP3.LUT R8, R5, 0x1c0, RZ, 0xc0, !PT ;  /* 0x000001c005087812 */ /* 0x000fe200078ec0ff */
[C---:B------:R-:W-:Y:S01]  /*1c00*/  IMAD.IADD R10, R22.reuse, 0x1, -R4 ;  /* 0x00000001160a7824 */ /* 0x040fe200078e0a04 */
[--C-:B------:R-:W-:Y:S01]  /*1c10*/  SHF.R.S32.HI R6, RZ, 0x2, R2.reuse ;  /* 0x00000002ff067819 */ /* 0x100fe20000011402 */
[----:B------:R-:W-:Y:S01]  /*1c20*/  IMAD.IADD R22, R22, 0x1, -R3 ;  /* 0x0000000116167824 */ /* 0x000fe200078e0a03 */
[----:B------:R-:W-:Y:S01]  /*1c30*/  SHF.R.S32.HI R2, RZ, 0x1f, R2 ;  /* 0x0000001fff027819 */ /* 0x000fe20000011402 */
[----:B------:R-:W-:Y:S01]  /*1c40*/  IMAD.SHL.U32 R3, R39, 0x8, RZ ;  /* 0x0000000827037824 */ /* 0x000fe200078e00ff */
[C---:B------:R-:W-:Y:S01]  /*1c50*/  LOP3.LUT P3, RZ, R9.reuse, 0x2, RZ, 0xc0, !PT ;  /* 0x0000000209ff7812 */ /* 0x040fe2000786c0ff */
[----:B------:R-:W-:Y:S01]  /*1c60*/  IMAD R22, R22, 0x2, R0 ;  /* 0x0000000216167824 */ /* 0x000fe200078e0200 */
[----:B------:R-:W-:Y:S01]  /*1c70*/  LOP3.LUT P0, RZ, R9, 0x4, RZ, 0xc0, !PT ;  /* 0x0000000409ff7812 */ /* 0x000fe2000780c0ff */
[----:B------:R-:W-:Y:S01]  /*1c80*/  IMAD.MOV.U32 R239, RZ, RZ, 0x40 ;  /* 0x00000040ffef7424 */ /* 0x000fe200078e00ff */
[----:B------:R-:W-:Y:S01]  /*1c90*/  LOP3.LUT R3, R3, 0x8, RZ, 0xc0, !PT ;  /* 0x0000000803037812 */ /* 0x000fe200078ec0ff */
[----:B------:R-:W0:Y:S01]  /*1ca0*/  LDGDEPBAR ;  /* 0x00000000000079af */ /* 0x000e220000000000 */
[--C-:B------:R-:W-:Y:S01]  /*1cb0*/  SHF.R.U32.HI R9, RZ, 0x3, R8.reuse ;  /* 0x00000003ff097819 */ /* 0x100fe20000011608 */
[----:B------:R-:W-:Y:S01]  /*1cc0*/  UIADD3 UR6, UR14, 0x7f, URZ ;  /* 0x0000007f0e067890 */ /* 0x000fe2000fffe03f */
[----:B------:R-:W-:Y:S01]  /*1cd0*/  LOP3.LUT R5, R8, 0x30, R7, 0xf8, !PT ;  /* 0x0000003008057812 */ /* 0x000fe200078ef807 */
[----:B------:R-:W-:Y:S01]  /*1ce0*/  IMAD.MOV.U32 R231, RZ, RZ, 0x20 ;  /* 0x00000020ffe77424 */ /* 0x000fe200078e00ff */
[----:B------:R-:W-:Y:S01]  /*1cf0*/  LEA.HI R4, R225, R225, RZ, 0x1 ;  /* 0x000000e1e1047211 */ /* 0x000fe200078f08ff */
[----:B------:R-:W-:Y:S01]  /*1d00*/  USHF.R.S32.HI UR4, URZ, 0x1f, UR6 ;  /* 0x0000001f3f047899 */ /* 0x000fe20008011406 */
[----:B------:R-:W-:Y:S01]  /*1d10*/  LEA.HI R2, R2, R6, RZ, 0x3 ;  /* 0x0000000602027211 */ /* 0x000fe200078f18ff */
[----:B------:R-:W-:Y:S01]  /*1d20*/  CS2R R190, SRZ ;  /* 0x0000000000be7805 */ /* 0x000fe2000001ff00 */
[C---:B------:R-:W-:Y:S01]  /*1d30*/  LOP3.LUT R8, R9.reuse, R3, R8, 0x1e, !PT ;  /* 0x0000000309087212 */ /* 0x040fe200078e1e08 */
[----:B------:R-:W-:Y:S01]  /*1d40*/  ULEA.HI UR4, UR4, UR6, URZ, 0x7 ;  /* 0x0000000604047291 */ /* 0x000fe2000f8f383f */
[----:B------:R-:W-:Y:S01]  /*1d50*/  LOP3.LUT R5, R9, R5, R3, 0x1e, !PT ;  /* 0x0000000509057212 */ /* 0x000fe200078e1e03 */
[----:B------:R-:W-:Y:S01]  /*1d60*/  CS2R R188, SRZ ;  /* 0x0000000000bc7805 */ /* 0x000fe2000001ff00 */
[----:B------:R-:W-:Y:S01]  /*1d70*/  LOP3.LUT R4, R4, 0xfffffffe, RZ, 0xc0, !PT ;  /* 0xfffffffe04047812 */ /* 0x000fe200078ec0ff */
[----:B------:R-:W-:Y:S01]  /*1d80*/  CS2R R194, SRZ ;  /* 0x0000000000c27805 */ /* 0x000fe2000001ff00 */
[----:B------:R-:W-:Y:S01]  /*1d90*/  SHF.R.S32.HI R3, RZ, 0x1f, R10 ;  /* 0x0000001fff037819 */ /* 0x000fe2000001140a */
[----:B------:R-:W-:Y:S01]  /*1da0*/  CS2R R192, SRZ ;  /* 0x0000000000c07805 */ /* 0x000fe2000001ff00 */
[----:B------:R-:W-:Y:S01]  /*1db0*/  LOP3.LUT R2, R2, 0xfffffff8, RZ, 0xc0, !PT ;  /* 0xfffffff802027812 */ /* 0x000fe200078ec0ff */
[----:B------:R-:W-:Y:S01]  /*1dc0*/  IMAD.IADD R4, R225, 0x1, -R4 ;  /* 0x00000001e1047824 */ /* 0x000fe200078e0a04 */
[----:B------:R-:W-:Y:S01]  /*1dd0*/  LEA.HI R0, R3, R10, RZ, 0x2 ;  /* 0x0000000a03007211 */ /* 0x000fe200078f10ff */
[----:B------:R-:W-:Y:S01]  /*1de0*/  IMAD R225, R224, 0x2, R225 ;  /* 0x00000002e0e17824 */ /* 0x000fe200078e02e1 */
[----:B------:R-:W-:Y:S01]  /*1df0*/  R2P PR, R38, 0x6 ;  /* 0x0000000626007804 */ /* 0x000fe20000000000 */
[----:B------:R-:W-:Y:S01]  /*1e00*/  IMAD.IADD R3, R6, 0x1, -R2 ;  /* 0x0000000106037824 */ /* 0x000fe200078e0a02 */
[----:B------:R-:W-:Y:S01]  /*1e10*/  LOP3.LUT R2, R0, 0xfffffffc, RZ, 0xc0, !PT ;  /* 0xfffffffc00027812 */ /* 0x000fe200078ec0ff */
[----:B------:R-:W-:Y:S01]  /*1e20*/  IMAD R236, R4, -0x8, R236 ;  /* 0xfffffff804ec7824 */ /* 0x000fe200078e02ec */
[----:B------:R-:W-:Y:S01]  /*1e30*/  LEA.HI.SX32 R0, R0, R7, 0x1e ;  /* 0x0000000700007211 */ /* 0x000fe200078ff2ff */
[----:B------:R-:W-:Y:S01]  /*1e40*/  IMAD.SHL.U32 R4, R3, 0x40, RZ ;  /* 0x0000004003047824 */ /* 0x000fe200078e00ff */
[----:B------:R-:W-:Y:S01]  /*1e50*/  SEL R227, R230, 0xffffffe0, !P1 ;  /* 0xffffffe0e6e37807 */ /* 0x000fe20004800000 */
[----:B------:R-:W-:Y:S01]  /*1e60*/  IMAD R224, R224, 0x200, R5 ;  /* 0x00000200e0e07824 */ /* 0x000fe200078e0205 */
[----:B------:R-:W-:Y:S01]  /*1e70*/  SEL R226, R239, 0xffffffc0, !P2 ;  /* 0xffffffc0efe27807 */ /* 0x000fe20005000000 */
[----:B------:R1:W-:Y:S01]  /*1e80*/  STL [R1+0x4], R0 ;  /* 0x0000040001007387 */ /* 0x0003e20000100800 */
[----:B------:R-:W-:Y:S01]  /*1e90*/  IMAD.IADD R5, R10, 0x1, -R2 ;  /* 0x000000010a057824 */ /* 0x000fe200078e0a02 */
[----:B------:R-:W-:Y:S01]  /*1ea0*/  R2P PR, R3, 0x6 ;  /* 0x0000000603007804 */ /* 0x000fe20000000000 */
[----:B------:R-:W-:Y:S01]  /*1eb0*/  IMAD.U32 R225, R225, 0x200, R8 ;  /* 0x00000200e1e17824 */ /* 0x000fe200078e0008 */
[----:B------:R-:W-:Y:S01]  /*1ec0*/  SEL R196, R239, 0xffffffc0, !P0 ;  /* 0xffffffc0efc47807 */ /* 0x000fe20004000000 */
[----:B------:R-:W-:Y:S01]  /*1ed0*/  IMAD R236, R5, -0x2, R236 ;  /* 0xfffffffe05ec7824 */ /* 0x000fe200078e02ec */
[----:B------:R-:W-:Y:S01]  /*1ee0*/  CS2R R186, SRZ ;  /* 0x0000000000ba7805 */ /* 0x000fe2000001ff00 */
[----:B------:R-:W-:Y:S01]  /*1ef0*/  IMAD.SHL.U32 R225, R225, 0x2, RZ ;  /* 0x00000002e1e17824 */ /* 0x000fe200078e00ff */
[----:B------:R-:W-:Y:S01]  /*1f00*/  SEL R239, R239, 0xffffffc0, !P2 ;  /* 0xffffffc0efef7807 */ /* 0x000fe20005000000 */
[----:B------:R-:W-:Y:S01]  /*1f10*/  CS2R R184, SRZ ;  /* 0x0000000000b87805 */ /* 0x000fe2000001ff00 */
[----:B------:R-:W-:Y:S01]  /*1f20*/  CS2R R182, SRZ ;  /* 0x0000000000b67805 */ /* 0x000fe2000001ff00 */
[C---:B------:R-:W-:Y:S01]  /*1f30*/  IMAD.IADD R226, R225.reuse, 0x1, R226 ;  /* 0x00000001e1e27824 */ /* 0x040fe200078e02e2 */
[----:B------:R-:W-:Y:S01]  /*1f40*/  CS2R R180, SRZ ;  /* 0x0000000000b47805 */ /* 0x000fe2000001ff00 */
        /* <DEDUP_REMOVED lines=12> */
[----:B-1----:R-:W-:Y:S01]  /*2010*/  LOP3.LUT R0, R4, 0x1c0, RZ, 0xc0, !PT ;  /* 0x000001c004007812 */ /* 0x002fe200078ec0ff */
        /* <DEDUP_REMOVED lines=16> */
[----:B------:R-:W-:Y:S01]  /*2120*/  SEL R230, R230, 0xffffffe0, !P3 ;  /* 0xffffffe0e6e67807 */ /* 0x000fe20005800000 */
[----:B------:R-:W-:Y:S01]  /*2130*/  IMAD.SHL.U32 R224, R224, 0x2, RZ ;  /* 0x00000002e0e07824 */ /* 0x000fe200078e00ff */
[----:B------:R-:W-:Y:S01]  /*2140*/  LEA R237, R0, 0x18880, 0x1 ;  /* 0x0001888000ed7811 */ /* 0x000fe200078e08ff */
[----:B------:R-:W-:Y:S01]  /*2150*/  IMAD.IADD R227, R227, 0x1, R226 ;  /* 0x00000001e3e37824 */ /* 0x000fe200078e02e2 */
[----:B------:R-:W-:Y:S01]  /*2160*/  SEL R231, R231, 0xffffffe0, !P0 ;  /* 0xffffffe0e7e77807 */ /* 0x000fe20004000000 */
[----:B------:R-:W-:Y:S01]  /*2170*/  UMOV UR13, URZ ;  /* 0x0000003f000d7c82 */ /* 0x000fe20008000000 */
[C---:B------:R-:W-:Y:S01]  /*2180*/  IADD3 R238, R237.reuse, 0x20, RZ ;  /* 0x00000020edee7810 */ /* 0x040fe20007ffe0ff */
[C---:B------:R-:W-:Y:S01]  /*2190*/  IMAD.IADD R240, R237.reuse, 0x1, R239 ;  /* 0x00000001edf07824 */ /* 0x040fe200078e02ef */
[----:B------:R-:W-:Y:S01]  /*21a0*/  @P1 IADD3 R238, R237, -0x20, RZ ;  /* 0xffffffe0edee1810 */ /* 0x000fe20007ffe0ff */
[----:B------:R-:W-:-:S02]  /*21b0*/  UMOV UR12, 0x1 ;  /* 0x00000001000c7882 */ /* 0x000fc40000000000 */
[----:B------:R-:W-:Y:S02]  /*21c0*/  UMOV UR11, URZ ;  /* 0x0000003f000b7c82 */ /* 0x000fe40008000000 */
[----:B------:R-:W-:Y:S01]  /*21d0*/  IMAD.IADD R239, R239, 0x1, R238 ;  /* 0x00000001efef7824 */ /* 0x000fe200078e02ee */
[----:B------:R-:W-:Y:S02]  /*21e0*/  UMOV UR5, URZ ;  /* 0x0000003f00057c82 */ /* 0x000fe40008000000 */
[----:B------:R-:W-:Y:S02]  /*21f0*/  ULDC.64 UR18, c[0x0][0x118] ;  /* 0x0000460000127ab9 */ /* 0x000fe40000000a00 */
[----:B------:R-:W-:Y:S02]  /*2200*/  USHF.R.S32.HI UR8, URZ, 0x7, UR4 ;  /* 0x000000073f087899 */ /* 0x000fe40008011404 */
[----:B------:R-:W-:Y:S02]  /*2210*/  ULDC.64 UR16, c[0x0][0x118] ;  /* 0x0000460000107ab9 */ /* 0x000fe40000000a00 */
.L_x_1095:
        /* <DEDUP_REMOVED lines=167> */
.L_x_1093:
        /* <DEDUP_REMOVED lines=737> */
.L_x_1094:
        /* <DEDUP_REMOVED lines=280> */
.L_x_1090:
[----:B------:R-:W-:Y:S05]  /*6c20*/  @P1 EXIT ;  /* 0x000000000000194d */ /* 0x000fea0003800000 */
[----:B------:R-:W2:Y:S01]  /*6c30*/  LDL.LU R9, [R1+0x40] ;  /* 0x0000400001097983 */ /* 0x000ea20000300800 */
[----:B------:R-:W-:Y:S01]  /*6c40*/  ISETP.NE.U32.AND P1, PT, RZ, c[0x0][0x360], PT ;  /* 0x0000d800ff007a0c */ /* 0x000fe20003f25070 */
[----:B------:R-:W-:-:S03]  /*6c50*/  ULDC.64 UR8, c[0x0][0x118] ;  /* 0x0000460000087ab9 */ /* 0x000fc60000000a00 */
[----:B------:R-:W-:-:S13]  /*6c60*/  ISETP.NE.AND.EX P1, PT, RZ, c[0x0][0x364], PT, P1 ;  /* 0x0000d900ff007a0c */ /* 0x000fda0003f25310 */
[----:B-1----:R-:W-:Y:S01]  /*6c70*/  @P1 IMAD.MOV.U32 R2, RZ, RZ, 0x4 ;  /* 0x00000004ff021424 */ /* 0x002fe200078e00ff */
[----:B------:R-:W1:Y:S01]  /*6c80*/  S2UR UR6, SR_CTAID.X ;  /* 0x00000000000679c3 */ /* 0x000e620000002500 */
[----:B------:R-:W3:Y:S02]  /*6c90*/  S2R R7, SR_CTAID.Y ;  /* 0x0000000000077919 */ /* 0x000ee40000002600 */
[----:B--2---:R-:W-:-:S06]  /*6ca0*/  @P1 IMAD.WIDE R2, R9, R2, c[0x0][0x360] ;  /* 0x0000d80009021625 */ /* 0x004fcc00078e0202 */
[----:B------:R2:W4:Y:S01]  /*6cb0*/  @P1 LDG.E R2, [R2.64] ;  /* 0x0000000802021981 */ /* 0x000522000c1e1900 */
[----:B------:R-:W-:Y:S01]  /*6cc0*/  IMAD.MOV.U32 R0, RZ, RZ, 0x1 ;  /* 0x00000001ff007424 */ /* 0x000fe200078e00ff */
[----:B------:R-:W-:Y:S01]  /*6cd0*/  ULDC UR5, c[0x0][0x358] ;  /* 0x0000d60000057ab9 */ /* 0x000fe20000000800 */
[----:B---3--:R-:W-:Y:S01]  /*6ce0*/  IMAD.MOV.U32 R8, RZ, RZ, R7 ;  /* 0x000000ffff087224 */ /* 0x008fe200078e0007 */
[----:B-----5:R-:W3:Y:S01]  /*6cf0*/  S2R R12, SR_TID.X ;  /* 0x00000000000c7919 */ /* 0x020ee20000002100 */
[----:B-1----:R-:W-:-:S03]  /*6d00*/  UIMAD UR5, UR6, UR5, URZ ;  /* 0x00000005060572a4 */ /* 0x002fc6000f8e023f */
[----:B------:R-:W-:Y:S01]  /*6d10*/  BAR.SYNC.DEFER_BLOCKING 0x1, 0x100 ;  /* 0x0044000000007b1d */ /* 0x000fe20000010000 */
[----:B------:R-:W-:Y:S01]  /*6d20*/  ISETP.NE.AND P0, PT, R0, c[0x0][0x338], PT ;  /* 0x0000ce0000007a0c */ /* 0x000fe20003f05270 */
[----:B------:R-:W-:Y:S01]  /*6d30*/  IMAD R0, R9, c[0x0][0x2f4], RZ ;  /* 0x0000bd0009007a24 */ /* 0x000fe200078e02ff */
[----:B------:R-:W-:-:S03]  /*6d40*/  SHF.R.S32.HI R16, RZ, 0x1f, R9 ;  /* 0x0000001fff107819 */ /* 0x000fc60000011409 */
[----:B------:R-:W-:Y:S01]  /*6d50*/  ULDC UR4, c[0x0][0x2f4] ;  /* 0x0000bd0000047ab9 */ /* 0x000fe20000000800 */
[----:B------:R-:W-:Y:S01]  /*6d60*/  SHF.R.S32.HI R4, RZ, 0x1f, R0 ;  /* 0x0000001fff047819 */ /* 0x000fe20000011400 */
[----:B------:R-:W-:Y:S01]  /*6d70*/  UIMAD UR5, UR5, UR4, URZ ;  /* 0x00000004050572a4 */ /* 0x000fe2000f8e023f */
[----:B------:R-:W-:Y:S01]  /*6d80*/  BSSY B0, `(.L_x_1096) ;  /* 0x000001d000007945 */ /* 0x000fe20003800000 */
[----:B------:R-:W-:Y:S02]  /*6d90*/  SEL R16, R16, RZ, !P1 ;  /* 0x000000ff10107207 */ /* 0x000fe40004800000 */
[----:B------:R-:W-:Y:S02]  /*6da0*/  USHF.R.S32.HI UR4, URZ, 0x1f, UR5 ;  /* 0x0000001f3f047899 */ /* 0x000fe40008011405 */
[----:B--2---:R-:W-:-:S05]  /*6db0*/  @P0 IMAD.HI.U32 R3, R7, c[0x0][0x33c], RZ ;  /* 0x0000cf0007030a27 */ /* 0x004fca00078e00ff */
[----:B------:R-:W-:-:S04]  /*6dc0*/  @P0 SHF.R.U32.HI R8, RZ, c[0x0][0x340], R3 ;  /* 0x0000d000ff080a19 */ /* 0x000fc80000011603 */
[--C-:B------:R-:W-:Y:S02]  /*6dd0*/  IADD3 R0, P2, P0, R0, UR5, R8.reuse ;  /* 0x0000000500007c10 */ /* 0x100fe4000f85e008 */
[----:B------:R-:W-:-:S03]  /*6de0*/  SHF.R.S32.HI R5, RZ, 0x1f, R8 ;  /* 0x0000001fff057819 */ /* 0x000fc60000011408 */
[----:B------:R-:W-:Y:S02]  /*6df0*/  IMAD.SHL.U32 R14, R0, 0x4, RZ ;  /* 0x00000004000e7824 */ /* 0x000fe400078e00ff */
[C---:B----4-:R-:W-:Y:S01]  /*6e00*/  @P1 IMAD R2, R9.reuse, 0x80, R2 ;  /* 0x0000008009021824 */ /* 0x050fe200078e0202 */
[----:B------:R-:W-:-:S04]  /*6e10*/  SEL R9, R9, RZ, !P1 ;  /* 0x000000ff09097207 */ /* 0x000fc80004800000 */
[----:B------:R-:W-:-:S04]  /*6e20*/  @P1 SHF.R.S32.HI R3, RZ, 0x1f, R2 ;  /* 0x0000001fff031819 */ /* 0x000fc80000011402 */
[----:B------:R-:W-:Y:S02]  /*6e30*/  @P1 LEA.HI R3, R3, R2, RZ, 0x7 ;  /* 0x0000000203031211 */ /* 0x000fe400078f38ff */
[----:B------:R-:W-:Y:S01]  /*6e40*/  IADD3.X R2, R4, UR4, R5, P2, P0 ;  /* 0x0000000404027c10 */ /* 0x000fe200097e0405 */
[----:B------:R-:W-:Y:S01]  /*6e50*/  IMAD.MOV R4, RZ, RZ, -R8 ;  /* 0x000000ffff047224 */ /* 0x000fe200078e0a08 */
[----:B---3--:R-:W-:Y:S01]  /*6e60*/  ISETP.NE.AND P2, PT, R12, RZ, PT ;  /* 0x000000ff0c00720c */ /* 0x008fe20003f45270 */
[----:B------:R-:W-:Y:S01]  /*6e70*/  @P1 IMAD.SHL.U32 R3, R3, 0x40, RZ ;  /* 0x0000004003031824 */ /* 0x000fe200078e00ff */
[----:B------:R-:W-:Y:S01]  /*6e80*/  SHF.L.U64.HI R15, R0, 0x2, R2 ;  /* 0x00000002000f7819 */ /* 0x000fe20000010202 */
[----:B------:R-:W-:Y:S01]  /*6e90*/  IMAD R4, R4, c[0x0][0x338], R7 ;  /* 0x0000ce0004047a24 */ /* 0x000fe200078e0207 */
[----:B------:R-:W-:Y:S02]  /*6ea0*/  IADD3 R6, P0, R14, c[0x0][0x350], RZ ;  /* 0x0000d4000e067a10 */ /* 0x000fe40007f1e0ff */
[----:B------:R-:W-:-:S02]  /*6eb0*/  @P1 LOP3.LUT R2, R3, 0xffffe000, RZ, 0xc0, !PT ;  /* 0xffffe00003021812 */ /* 0x000fc400078ec0ff */
[----:B------:R-:W-:Y:S02]  /*6ec0*/  IADD3.X R7, R15, c[0x0][0x354], RZ, P0, !PT ;  /* 0x0000d5000f077a10 */ /* 0x000fe400007fe4ff */
[----:B------:R-:W-:Y:S02]  /*6ed0*/  @P1 SHF.R.S32.HI R3, RZ, 0x1f, R2 ;  /* 0x0000001fff031819 */ /* 0x000fe40000011402 */
[----:B------:R-:W-:Y:S01]  /*6ee0*/  @!P1 CS2R R2, SRZ ;  /* 0x0000000000029805 */ /* 0x000fe2000001ff00 */
[----:B------:R-:W-:Y:S05]  /*6ef0*/  @P2 BRA `(.L_x_1097) ;  /* 0x0000005000002947 */ /* 0x000fea0003800000 */
.L_x_1098:
[----:B------:R-:W2:Y:S01]  /*6f00*/  LDG.E.STRONG.GPU R0, [R6.64] ;  /* 0x0000000806007981 */ /* 0x000ea2000c1ef900 */
[----:B------:R-:W-:Y:S01]  /*6f10*/  YIELD ;  /* 0x0000000000007946 */ /* 0x000fe20003800000 */
[----:B--2---:R-:W-:Y:S01]  /*6f20*/  ISETP.NE.AND P0, PT, R0, R4, PT ;  /* 0x000000040000720c */ /* 0x004fe20003f05270 */
[----:B------:R-:W-:-:S12]  /*6f30*/  CCTL.IVALL ;  /* 0x00000000ff00798f */ /* 0x000fd80002000000 */
[----:B------:R-:W-:Y:S05]  /*6f40*/  @P0 BRA `(.L_x_1098) ;  /* 0xffffffb000000947 */ /* 0x000fea000383ffff */
.L_x_1097:
[----:B------:R-:W-:Y:S05]  /*6f50*/  BSYNC B0 ;  /* 0x0000000000007941 */ /* 0x000fea0003800000 */
.L_x_1096:
[----:B------:R-:W-:Y:S01]  /*6f60*/  MOV R17, 0xffffffff ;  /* 0xffffffff00117802 */ /* 0x000fe20000000f00 */
[----:B------:R-:W-:Y:S05]  /*6f70*/  BRA.CONV ~URZ, `(.L_x_1099) ;  /* 0x000000237f007947 */ /* 0x000fea000b800000 */
[----:B------:R-:W-:Y:S02]  /*6f80*/  MOV R10, 0x6fa0 ;  /* 0x00006fa0000a7802 */ /* 0x000fe40000000f00 */
[----:B------:R-:W-:Y:S05]  /*6f90*/  CALL.REL.NOINC `($__internal_7_$__cuda_sm70_warpsync) ;  /* 0x0000089000007944 */ /* 0x000fea0003c00000 */
.L_x_1099:
[----:B------:R-:W-:Y:S01]  /*6fa0*/  USHF.L.U32 UR5, UR6, 0xd, URZ ;  /* 0x0000000d06057899 */ /* 0x000fe2000800063f */
[----:B------:R-:W-:Y:S01]  /*6fb0*/  SHF.R.S32.HI R10, RZ, 0x1f, R12 ;  /* 0x0000001fff0a7819 */ /* 0x000fe2000001140c */
[----:B------:R-:W-:Y:S01]  /*6fc0*/  IMAD R0, R5, c[0x0][0x328], RZ ;  /* 0x0000ca0005007a24 */ /* 0x000fe200078e02ff */
[----:B------:R-:W-:-:S06]  /*6fd0*/  NOP ;  /* 0x0000000000007918 */ /* 0x000fcc0000000000 */
[----:B------:R-:W-:Y:S01]  /*6fe0*/  USHF.R.S32.HI UR4, URZ, 0x1f, UR5 ;  /* 0x0000001f3f047899 */ /* 0x000fe20008011405 */
[----:B------:R-:W-:Y:S01]  /*6ff0*/  IADD3 R12, P1, P0, R2, UR5, R12 ;  /* 0x00000005020c7c10 */ /* 0x000fe2000f83e00c */
[----:B------:R-:W-:-:S04]  /*7000*/  IMAD R0, R8, c[0x0][0x32c], R0 ;  /* 0x0000cb0008007a24 */ /* 0x000fc800078e0200 */
[----:B------:R-:W-:Y:S01]  /*7010*/  IADD3.X R13, R3, UR4, R10, P1, P0 ;  /* 0x00000004030d7c10 */ /* 0x000fe20008fe040a */
[----:B------:R-:W-:-:S04]  /*7020*/  IMAD R10, R16, c[0x0][0x330], RZ ;  /* 0x0000cc00100a7a24 */ /* 0x000fc800078e02ff */
[----:B------:R-:W-:-:S05]  /*7030*/  IMAD.WIDE.U32 R2, R8, c[0x0][0x328], R12 ;  /* 0x0000ca0008027a25 */ /* 0x000fca00078e000c */
        /* <DEDUP_REMOVED lines=40> */
[----:B-1----:R-:W-:Y:S05]  /*72c0*/  CALL.REL.NOINC `($__internal_7_$__cuda_sm70_warpsync) ;  /* 0x0000056000007944 */ /* 0x002fea0003c00000 */
.L_x_1100:
        /* <DEDUP_REMOVED lines=12> */
.L_x_1102:
[----:B------:R-:W-:Y:S05]  /*7390*/  BSYNC B0 ;  /* 0x0000000000007941 */ /* 0x000fea0003800000 */
.L_x_1101:
[----:B-1----:R-:W-:Y:S01]  /*73a0*/  IADD3 R2, P0, R14, c[0x0][0x348], RZ ;  /* 0x0000d2000e027a10 */ /* 0x002fe20007f1e0ff */
[----:B------:R-:W-:Y:S03]  /*73b0*/  BSSY B0, `(.L_x_1103) ;  /* 0x0000008000007945 */ /* 0x000fe60003800000 */
[----:B------:R-:W-:Y:S01]  /*73c0*/  IADD3.X R3, R15, c[0x0][0x34c], RZ, P0, !PT ;  /* 0x0000d3000f037a10 */ /* 0x000fe200007fe4ff */
[----:B------:R-:W-:Y:S05]  /*73d0*/  @P2 BRA `(.L_x_1104) ;  /* 0x0000005000002947 */ /* 0x000fea0003800000 */
.L_x_1105:
[----:B--2---:R-:W2:Y:S01]  /*73e0*/  LDG.E.STRONG.GPU R0, [R2.64] ;  /* 0x0000000802007981 */ /* 0x004ea2000c1ef900 */
[----:B------:R-:W-:Y:S01]  /*73f0*/  YIELD ;  /* 0x0000000000007946 */ /* 0x000fe20003800000 */
[----:B--2---:R-:W-:Y:S01]  /*7400*/  ISETP.NE.AND P0, PT, R0, R4, PT ;  /* 0x000000040000720c */ /* 0x004fe20003f05270 */
[----:B------:R-:W-:-:S12]  /*7410*/  CCTL.IVALL ;  /* 0x00000000ff00798f */ /* 0x000fd80002000000 */
[----:B------:R-:W-:Y:S05]  /*7420*/  @P0 BRA `(.L_x_1105) ;  /* 0xffffffb000000947 */ /* 0x000fea000383ffff */
.L_x_1104:
[----:B------:R-:W-:Y:S05]  /*7430*/  BSYNC B0 ;  /* 0x0000000000007941 */ /* 0x000fea0003800000 */
.L_x_1103:
[----:B------:R-:W-:Y:S05]  /*7440*/  BRA.CONV ~URZ, `(.L_x_1106) ;  /* 0x000000237f007947 */ /* 0x000fea000b800000 */
[----:B------:R-:W-:Y:S02]  /*7450*/  MOV R10, 0x7470 ;  /* 0x00007470000a7802 */ /* 0x000fe40000000f00 */
[----:B--2---:R-:W-:Y:S05]  /*7460*/  CALL.REL.NOINC `($__internal_7_$__cuda_sm70_warpsync) ;  /* 0x000003c000007944 */ /* 0x004fea0003c00000 */
.L_x_1106:
[----:B--2---:R-:W-:Y:S01]  /*7470*/  IMAD R0, R5, c[0x0][0x300], RZ ;  /* 0x0000c00005007a24 */ /* 0x004fe200078e02ff */
[----:B------:R-:W-:Y:S01]  /*7480*/  MOV R4, R12 ;  /* 0x0000000c00047202 */ /* 0x000fe20000000f00 */
[----:B------:R-:W-:Y:S01]  /*7490*/  IMAD R6, R16, c[0x0][0x308], RZ ;  /* 0x0000c20010067a24 */ /* 0x000fe200078e02ff */
[----:B------:R-:W-:Y:S01]  /*74a0*/  MOV R5, R13 ;  /* 0x0000000d00057202 */ /* 0x000fe20000000f00 */
[----:B------:R-:W-:Y:S01]  /*74b0*/  IMAD R0, R8, c[0x0][0x304], R0 ;  /* 0x0000c10008007a24 */ /* 0x000fe200078e0200 */
[----:B------:R-:W-:-:S06]  /*74c0*/  NOP ;  /* 0x0000000000007918 */ /* 0x000fcc0000000000 */
        /* <DEDUP_REMOVED lines=42> */
.L_x_1107:
        /* <DEDUP_REMOVED lines=12> */
        .weak           $__internal_7_$__cuda_sm70_warpsync
        .type           $__internal_7_$__cuda_sm70_warpsync,@function
        .size           $__internal_7_$__cuda_sm70_warpsync,(.L_x_1833 - $__internal_7_$__cuda_sm70_warpsync)
$__internal_7_$__cuda_sm70_warpsync:
[----:B------:R-:W-:Y:S01]  /*7830*/  MOV R11, 0x0 ;  /* 0x00000000000b7802 */ /* 0x000fe20000000f00 */
[----:B------:R-:W-:Y:S04]  /*7840*/  WARPSYNC R17 ;  /* 0x0000001100007348 */ /* 0x000fe80003800000 */
[----:B------:R-:W-:Y:S05]  /*7850*/  RET.REL.NODEC R10 `(_ZN7cutlass13device_kernelIN5flash19enable_sm80_to_sm89INS1_16FlashAttnBwdSm80INS1_25CollectiveMainloopBwdSm80ILi2ELi2EN4cute5tupleIJNS5_1CILi128EEES8_NS7_ILi64EEEEEENS_10bfloat16_tEfNS_4arch4Sm80ELb0ELb0ELb0ELb1ELb1ELb0ELb0ELb0ELi2ELi4ELi4ELi4ELb0EEENS1_24CollectiveEpilogueBwdGQAISA_fSD_Li256ELb1ELb1EEENS1_19SingleTileSchedulerILb1ELb0ELb0ELi128EEEEEEEEEvNT_6ParamsE) ;  /* 0xffff87a00a007950 */ /* 0x000fea0003c3ffff */
.L_x_1108:
        /* <DEDUP_REMOVED lines=10> */
.L_x_1833:


//--------------------- .text._ZN7cutlass13device_kernelIN5flash19enable_sm80_to_sm89INS1_16FlashAttnBwdSm80INS1_25CollectiveMainloopBwdSm80ILi2ELi2EN4cute5tupleIJNS5_1CILi128EEES8_NS7_ILi64EEEEEENS_10bfloat16_tEfNS_4arch4Sm80ELb0ELb1ELb0ELb0ELb0ELb0ELb0ELb0ELi2ELi4ELi4ELi4ELb0EEENS1_21CollectiveEpilogueBwdISA_SB_SD_Li256ELb0ELb0ELi2EEENS1_19SingleTileSchedulerILb0ELb0ELb0ELi128EEEEEEEEEvNT_6ParamsE --------------------------
	.section	.text._ZN7cutlass13device_kernelIN5flash19enable_sm80_to_sm89INS1_16FlashAttnBwdSm80INS1_25CollectiveMainloopBwdSm80ILi2ELi2EN4cute5tupleIJNS5_1CILi128EEES8_NS7_ILi64EEEEEENS_10bfloat16_tEfNS_4arch4Sm80ELb0ELb1ELb0ELb0ELb0ELb0ELb0ELb0ELi2ELi4ELi4ELi4ELb0EEENS1_21CollectiveEpilogueBwdISA_SB_SD_Li256ELb0ELb0ELi2EEENS1_19SingleTileSchedulerILb0ELb0ELb0ELi128EEEEEEEEEvNT_6ParamsE,"ax",@progbits
	.sectioninfo	@"SHI_REGISTERS=255"
	.align	128
.text._ZN7cutlass13device_kernelIN5flash19enable_sm80_to_sm89INS1_16FlashAttnBwdSm80INS1_25CollectiveMainloopBwdSm80ILi2ELi2EN4cute5tupleIJNS5_1CILi128EEES8_NS7_ILi64EEEEEENS_10bfloat16_tEfNS_4arch4Sm80ELb0ELb1ELb0ELb0ELb0ELb0ELb0ELb0ELi2ELi4ELi4ELi4ELb0EEENS1_21CollectiveEpilogueBwdISA_SB_SD_Li256ELb0ELb0ELi2EEENS1_19SingleTileSchedulerILb0ELb0ELb0ELi128EEEEEEEEEvNT_6ParamsE:
        .type           _ZN7cutlass13device_kernelIN5flash19enable_sm80_to_sm89INS1_16FlashAttnBwdSm80INS1_25CollectiveMainloopBwdSm80ILi2ELi2EN4cute5tupleIJNS5_1CILi128EEES8_NS7_ILi64EEEEEENS_10bfloat16_tEfNS_4arch4Sm80ELb0ELb1ELb0ELb0ELb0ELb0ELb0ELb0ELi2ELi4ELi4ELi4ELb0EEENS1_21CollectiveEpilogueBwdISA_SB_SD_Li256ELb0ELb0ELi2EEENS1_19SingleTileSchedulerILb0ELb0ELb0ELi128EEEEEEEEEvNT_6ParamsE,@function
        .size           _ZN7cutlass13device_kernelIN5flash19enable_sm80_to_sm89INS1_16FlashAttnBwdSm80INS1_25CollectiveMainloopBwdSm80ILi2ELi2EN4cute5tupleIJNS5_1CILi128EEES8_NS7_ILi64EEEEEENS_10bfloat16_tEfNS_4arch4Sm80ELb0ELb1ELb0ELb0ELb0ELb0ELb0ELb0ELi2ELi4ELi4ELi4ELb0EEENS1_21CollectiveEpilogueBwdISA_SB_SD_Li256ELb0ELb0ELi2EEENS1_19SingleTileSchedulerILb0ELb0ELb0ELi128EEEEEEEEEvNT_6ParamsE,(.L_x_1835 - _ZN7cutlass13device_kernelIN5flash19enable_sm80_to_sm89INS1_16FlashAttnBwdSm80INS1_25CollectiveMainloopBwdSm80ILi2ELi2EN4cute5tupleIJNS5_1CILi128EEES8_NS7_ILi64EEEEEENS_10bfloat16_tEfNS_4arch4Sm80ELb0ELb1ELb0ELb0ELb0ELb0ELb0ELb0ELi2ELi4ELi4ELi4ELb0EEENS1_21CollectiveEpilogueBwdISA_SB_SD_Li256ELb0ELb0ELi2EEENS1_19SingleTileSchedulerILb0ELb0ELb0ELi128EEEEEEEEEvNT_6ParamsE)
        .other          _ZN7cutlass13device_kernelIN5flash19enable_sm80_to_sm89INS1_16FlashAttnBwdSm80INS1_25CollectiveMainloopBwdSm80ILi2ELi2EN4cute5tupleIJNS5_1CILi128EEES8_NS7_ILi64EEEEEENS_10bfloat16_tEfNS_4arch4Sm80ELb0ELb1ELb0ELb0ELb0ELb0ELb0ELb0ELi2ELi4ELi4ELi4ELb0EEENS1_21CollectiveEpilogueBwdISA_SB_SD_Li256ELb0ELb0ELi2EEENS1_19SingleTileSchedulerILb0ELb0ELb0ELi128EEEEEEEEEvNT_6ParamsE,@"STO_CUDA_ENTRY STV_DEFAULT"
_ZN7cutlass13device_kernelIN5flash19enable_sm80_to_sm89INS1_16FlashAttnBwdSm80INS1_25CollectiveMainloopBwdSm80ILi2ELi2EN4cute5tupleIJNS5_1CILi128EEES8_NS7_ILi64EEEEEENS_10bfloat16_tEfNS_4arch4Sm80ELb0ELb1ELb0ELb0ELb0ELb0ELb0ELb0ELi2ELi4ELi4ELi4ELb0EEENS1_21CollectiveEpilogueBwdISA_SB_SD_Li256ELb0ELb0ELi2EEENS1_19SingleTileSchedulerILb0ELb0ELb0ELi128EEEEEEEEEvNT_6ParamsE:
[----:B------:R-:W-:-:S03]  /*0000*/  MOV R1, c[0x0][0x28] ;  /* 0x00000a0000017a02 */ /* 0x000fc60000000f00 */
[----:B------:R-:W1:Y:S01]  /*0010*/  S2UR UR16, SR_CTAID.Z ;  /* 0x00000000001079c3 */ /* 0x000e620000002700 */
[----:B------:R-:W-:Y:S02]  /*0020*/  IADD3 R1, R1, -0x58, RZ ;  /* 0xffffffa801017810 */ /* 0x000fe40007ffe0ff */
        /* <DEDUP_REMOVED lines=23> */
.L_x_1109:
        /* <DEDUP_REMOVED lines=8> */
[----:B------:R-:W-:Y:S01]  /*0220*/  ULDC.64 UR22, c[0x0][0x118] ;  /* 0x0000460000167ab9 */ /* 0x000fe20000000a00 */
[----:B------:R-:W-:Y:S01]  /*0230*/  IMAD.MOV.U32 R130, RZ, RZ, RZ ;  /* 0x000000ffff827224 */ /* 0x000fe200078e00ff */
[----:B------:R-:W-:Y:S01]  /*0240*/  MOV R128, RZ ;  /* 0x000000ff00807202 */ /* 0x000fe20000000f00 */
[----:B------:R-:W-:Y:S01]  /*0250*/  CS2R R10, SRZ ;  /* 0x00000000000a7805 */ /* 0x000fe2000001ff00 */
[----:B------:R-:W-:Y:S01]  /*0260*/  IMAD.U32 R0, RZ, RZ, UR4 ;  /* 0x00000004ff007e24 */ /* 0x000fe2000f8e00ff */
[----:B------:R-:W-:Y:S01]  /*0270*/  MOV R13, RZ ;  /* 0x000000ff000d7202 */ /* 0x000fe20000000f00 */
[----:B------:R-:W-:Y:S01]  /*0280*/  IMAD.MOV.U32 R122, RZ, RZ, RZ ;  /* 0x000000ffff7a7224 */ /* 0x000fe200078e00ff */
[----:B------:R-:W-:Y:S01]  /*0290*/  CS2R R116, SRZ ;  /* 0x0000000000747805 */ /* 0x000fe2000001ff00 */
[----:B------:R-:W-:Y:S01]  /*02a0*/  IMAD.MOV.U32 R120, RZ, RZ, RZ ;  /* 0x000000ffff787224 */ /* 0x000fe200078e00ff */
[----:B------:R-:W-:Y:S01]  /*02b0*/  IADD3 R0, R0, -c[0x0][0x2a4], RZ ;  /* 0x8000a90000007a10 */ /* 0x000fe20007ffe0ff */
[----:B------:R-:W-:Y:S01]  /*02c0*/  IMAD.MOV.U32 R118, RZ, RZ, RZ ;  /* 0x000000ffff767224 */ /* 0x000fe200078e00ff */
[----:B------:R-:W-:Y:S01]  /*02d0*/  CS2R R16, SRZ ;  /* 0x0000000000107805 */ /* 0x000fe2000001ff00 */
[----:B------:R-:W-:Y:S01]  /*02e0*/  IMAD.MOV.U32 R110, RZ, RZ, RZ ;  /* 0x000000ffff6e7224 */ /* 0x000fe200078e00ff */
[----:B------:R-:W-:Y:S01]  /*02f0*/  SHF.R.S32.HI R2, RZ, 0x1f, R0 ;  /* 0x0000001fff027819 */ /* 0x000fe20000011400 */
[----:B------:R-:W-:Y:S01]  /*0300*/  CS2R R18, SRZ ;  /* 0x0000000000127805 */ /* 0x000fe2000001ff00 */
[----:B------:R-:W-:Y:S01]  /*0310*/  MOV R108, RZ ;  /* 0x000000ff006c7202 */ /* 0x000fe20000000f00 */
[----:B------:R-:W-:Y:S01]  /*0320*/  IMAD.MOV.U32 R114, RZ, RZ, RZ ;  /* 0x000000ffff727224 */ /* 0x000fe200078e00ff */
[----:B------:R-:W-:Y:S01]  /*0330*/  LEA.HI R0, R2, R0, RZ, 0x7 ;  /* 0x0000000002007211 */ /* 0x000fe200078f38ff */
[----:B------:R-:W-:Y:S01]  /*0340*/  CS2R R20, SRZ ;  /* 0x0000000000147805 */ /* 0x000fe2000001ff00 */
[----:B------:R-:W-:Y:S01]  /*0350*/  MOV R112, RZ ;  /* 0x000000ff00707202 */ /* 0x000fe20000000f00 */
[----:B------:R-:W-:Y:S01]  /*0360*/  IMAD.MOV.U32 R106, RZ, RZ, RZ ;  /* 0x000000ffff6a7224 */ /* 0x000fe200078e00ff */
[----:B------:R-:W1:Y:S01]  /*0370*/  R2UR UR10, R0 ;  /* 0x00000000000a73c2 */ /* 0x000e6200000e0000 */
[----:B------:R-:W-:Y:S01]  /*0380*/  MOV R104, RZ ;  /* 0x000000ff00687202 */ /* 0x000fe20000000f00 */
[----:B------:R-:W-:Y:S01]  /*0390*/  CS2R R22, SRZ ;  /* 0x0000000000167805 */ /* 0x000fe2000001ff00 */
[----:B------:R-:W-:Y:S01]  /*03a0*/  IMAD.MOV.U32 R102, RZ, RZ, RZ ;  /* 0x000000ffff667224 */ /* 0x000fe200078e00ff */
[----:B------:R-:W-:Y:S01]  /*03b0*/  MOV R100, RZ ;  /* 0x000000ff00647202 */ /* 0x000fe20000000f00 */
        /* <DEDUP_REMOVED lines=16> */
[----:B-1----:R-:W-:-:S04]  /*04c0*/  USHF.R.S32.HI UR10, URZ, 0x7, UR10 ;  /* 0x000000073f0a7899 */ /* 0x002fc8000801140a */
[----:B------:R-:W-:-:S04]  /*04d0*/  UISETP.LT.AND UP0, UPT, URZ, UR10, UPT ;  /* 0x0000000a3f00728c */ /* 0x000fc8000bf01270 */
[----:B------:R-:W-:-:S04]  /*04e0*/  USEL UR10, URZ, UR10, !UP0 ;  /* 0x0000000a3f0a7287 */ /* 0x000fc8000c000000 */
[----:B------:R-:W-:-:S06]  /*04f0*/  UISETP.GT.AND UP0, UPT, UR11, UR10, UPT ;  /* 0x0000000a0b00728c */ /* 0x000fcc000bf04270 */
[----:B------:R-:W-:-:S13]  /*0500*/  PLOP3.LUT P0, PT, PT, PT, UP0, 0x80, 0x0 ;  /* 0x000000000000781c */ /* 0x000fda0003f0f008 */
[----:B------:R-:W-:Y:S05]  /*0510*/  @!P0 BRA `(.L_x_1110) ;  /* 0x0000780000008947 */ /* 0x000fea0003800000 */
[----:B------:R-:W-:Y:S01]  /*0520*/  IMAD.MOV.U32 R0, RZ, RZ, c[0x0][0x248] ;  /* 0x00009200ff007624 */ /* 0x000fe200078e00ff */
[C---:B------:R-:W-:Y:S01]  /*0530*/  ISETP.GT.AND P3, PT, R14.reuse, 0x1f, PT ;  /* 0x0000001f0e00780c */ /* 0x040fe20003f64270 */
[----:B------:R-:W-:Y:S01]  /*0540*/  IMAD.SHL.U32 R32, R14, 0x4, RZ ;  /* 0x000000040e207824 */ /* 0x000fe200078e00ff */
[----:B------:R-:W-:Y:S01]  /*0550*/  USHF.L.U32 UR19, UR10, 0x7, URZ ;  /* 0x000000070a137899 */ /* 0x000fe2000800063f */
[----:B------:R-:W-:Y:S01]  /*0560*/  SHF.R.S32.HI R20, RZ, 0x1f, R14 ;  /* 0x0000001fff147819 */ /* 0x000fe2000001140e */
[----:B------:R-:W-:Y:S01]  /*0570*/  ULDC.64 UR4, c[0x0][0x278] ;  /* 0x00009e0000047ab9 */ /* 0x000fe20000000a00 */
[----:B------:R-:W-:Y:S01]  /*0580*/  ISETP.NE.AND P0, PT, R0, 0x1, PT ;  /* 0x000000010000780c */ /* 0x000fe20003f05270 */
[----:B------:R-:W-:Y:S01]  /*0590*/  UIMAD.WIDE.U32 UR12, UR16, UR4, URZ ;  /* 0x00000004100c72a5 */ /* 0x000fe2000f8e003f */
[----:B------:R-:W-:Y:S01]  /*05a0*/  SHF.R.S32.HI R33, RZ, 0x1f, R32 ;  /* 0x0000001fff217819 */ /* 0x000fe20000011420 */
[--C-:B------:R-:W-:Y:S01]  /*05b0*/  IMAD.MOV.U32 R5, RZ, RZ, R26.reuse ;  /* 0x000000ffff057224 */ /* 0x100fe200078e001a */
[----:B------:R-:W-:Y:S01]  /*05c0*/  SHF.R.S32.HI R27, RZ, 0x1f, R26 ;  /* 0x0000001fff1b7819 */ /* 0x000fe2000001141a */
[----:B------:R-:W-:Y:S01]  /*05d0*/  IMAD.U32 R6, RZ, RZ, UR19 ;  /* 0x00000013ff067e24 */ /* 0x000fe2000f8e00ff */
[----:B------:R-:W-:Y:S01]  /*05e0*/  USHF.R.S32.HI UR20, URZ, 0x1f, UR16 ;  /* 0x0000001f3f147899 */ /* 0x000fe20008011410 */
[C---:B------:R-:W-:Y:S01]  /*05f0*/  IMAD.WIDE.U32 R2, R26.reuse, c[0x0][0x270], R32 ;  /* 0x00009c001a027a25 */ /* 0x040fe200078e0020 */
[----:B------:R-:W-:Y:S01]  /*0600*/  USHF.R.S32.HI UR18, URZ, 0x1f, UR19 ;  /* 0x0000001f3f127899 */ /* 0x000fe20008011413 */
[----:B------:R-:W-:Y:S01]  /*0610*/  STL.64 [R1+0x8], R32 ;  /* 0x0000082001007387 */ /* 0x000fe20000100a00 */
[----:B------:R-:W-:Y:S01]  /*0620*/  UIMAD UR4, UR20, UR4, URZ ;  /* 0x00000004140472a4 */ /* 0x000fe2000f8e023f */
[----:B------:R-:W-:Y:S01]  /*0630*/  IMAD R4, R27, c[0x0][0x270], RZ ;  /* 0x00009c001b047a24 */ /* 0x000fe200078e02ff */
[----:B------:R-:W-:Y:S01]  /*0640*/  ULDC.64 UR6, c[0x0][0x188] ;  /* 0x0000620000067ab9 */ /* 0x000fe20000000a00 */
[----:B------:R-:W-:Y:S01]  /*0650*/  @P0 IMAD.HI.U32 R0, R26, c[0x0][0x24c], RZ ;  /* 0x000093001a000a27 */ /* 0x000fe200078e00ff */
[----:B------:R-:W-:-:S02]  /*0660*/  UIMAD UR5, UR16, UR5, UR4 ;  /* 0x00000005100572a4 */ /* 0x000fc4000f8e0204 */
[----:B------:R-:W-:Y:S01]  /*0670*/  UIMAD.WIDE.U32 UR14, UR16, UR6, URZ ;  /* 0x00000006100e72a5 */ /* 0x000fe2000f8e003f */
[----:B------:R-:W-:Y:S01]  /*0680*/  IMAD R4, R26, c[0x0][0x274], R4 ;  /* 0x00009d001a047a24 */ /* 0x000fe200078e0204 */
[----:B------:R-:W-:Y:S01]  /*0690*/  @P0 SHF.R.U32.HI R5, RZ, c[0x0][0x250], R0 ;  /* 0x00009400ff050a19 */ /* 0x000fe20000011600 */
[----:B------:R-:W-:Y:S01]  /*06a0*/  UIADD3 UR8, UR13, UR5, URZ ;  /* 0x000000050d087290 */ /* 0x000fe2000fffe03f */
[-C--:B------:R-:W-:Y:S01]  /*06b0*/  LEA.HI R0, R20, R14.reuse, RZ, 0x3 ;  /* 0x0000000e14007211 */ /* 0x080fe200078f18ff */
[----:B------:R-:W-:Y:S01]  /*06c0*/  IMAD.IADD R7, R3, 0x1, R4 ;  /* 0x0000000103077824 */ /* 0x000fe200078e0204 */
[----:B------:R-:W-:Y:S01]  /*06d0*/  @!P3 IADD3 R17, P1, P0, R6, UR12, R2 ;  /* 0x0000000c0611bc10 */ /* 0x000fe2000f83e002 */
[----:B------:R-:W-:Y:S01]  /*06e0*/  IMAD.U32 R3, RZ, RZ, UR9 ;  /* 0x00000009ff037e24 */ /* 0x000fe2000f8e00ff */
[----:B------:R-:W-:Y:S01]  /*06f0*/  SHF.R.S32.HI R28, RZ, 0x3, R0 ;  /* 0x00000003ff1c7819 */ /* 0x000fe20000011400 */
[----:B------:R-:W-:Y:S01]  /*0700*/  IMAD R9, R27, c[0x0][0x180], RZ ;  /* 0x000060001b097a24 */ /* 0x000fe200078e02ff */
[----:B------:R-:W-:Y:S01]  /*0710*/  LOP3.LUT R2, R0, 0xfffffff8, RZ, 0xc0, !PT ;  /* 0xfffffff800027812 */ /* 0x000fe200078ec0ff */
[----:B------:R-:W-:Y:S01]  /*0720*/  ULDC.64 UR4, c[0x0][0x1e8] ;  /* 0x00007a0000047ab9 */ /* 0x000fe20000000a00 */
[----:B------:R-:W-:Y:S01]  /*0730*/  SHF.R.S32.HI R29, RZ, 0x1f, R28 ;  /* 0x0000001fff1d7819 */ /* 0x000fe2000001141c */
[----:B------:R-:W-:Y:S01]  /*0740*/  IMAD.SHL.U32 R0, R28, 0x40, RZ ;  /* 0x000000401c007824 */ /* 0x000fe200078e00ff */
[----:B------:R-:W-:Y:S01]  /*0750*/  UIMAD UR4, UR20, UR4, URZ ;  /* 0x00000004140472a4 */ /* 0x000fe2000f8e023f */
[----:B------:R-:W-:Y:S01]  /*0760*/  IMAD.IADD R25, R14, 0x1, -R2 ;  /* 0x000000010e197824 */ /* 0x000fe200078e0a02 */
[----:B------:R-:W-:Y:S01]  /*0770*/  ULDC UR21, c[0x0][0x198] ;  /* 0x0000660000157ab9 */ /* 0x000fe20000000800 */
[----:B------:R-:W-:Y:S01]  /*0780*/  IMAD.WIDE R10, R3, 0x80, R28 ;  /* 0x00000080030a7825 */ /* 0x000fe200078e021c */
[----:B------:R-:W-:Y:S01]  /*0790*/  LOP3.LUT R0, R0, 0x1c0, RZ, 0xc0, !PT ;  /* 0x000001c000007812 */ /* 0x000fe200078ec0ff */
[----:B------:R-:W-:Y:S01]  /*07a0*/  UIMAD UR24, UR16, UR5, UR4 ;  /* 0x00000005101872a4 */ /* 0x000fe2000f8e0204 */
[----:B------:R-:W-:Y:S01]  /*07b0*/  STL.64 [R1+0x20], R28 ;  /* 0x0000201c01007387 */ /* 0x000fe20000100a00 */
[----:B------:R-:W-:Y:S01]  /*07c0*/  IMAD.SHL.U32 R30, R25, 0x8, RZ ;  /* 0x00000008191e7824 */ /* 0x000fe200078e00ff */
[----:B------:R-:W-:Y:S01]  /*07d0*/  SHF.R.U32.HI R4, RZ, 0x3, R0 ;  /* 0x00000003ff047819 */ /* 0x000fe20000011600 */
[----:B------:R-:W-:Y:S01]  /*07e0*/  IMAD.U32 R2, RZ, RZ, UR18 ;  /* 0x00000012ff027e24 */ /* 0x000fe2000f8e00ff */
[----:B------:R-:W-:Y:S01]  /*07f0*/  ULDC.64 UR4, c[0x0][0x1b8] ;  /* 0x00006e0000047ab9 */ /* 0x000fe20000000a00 */
[----:B------:R-:W-:Y:S01]  /*0800*/  IMAD R9, R26, c[0x0][0x184], R9 ;  /* 0x000061001a097a24 */ /* 0x000fe200078e0209 */
[--C-:B------:R-:W-:Y:S01]  /*0810*/  LOP3.LUT R3, R0, 0x38, R30.reuse, 0xf8, !PT ;  /* 0x0000003800037812 */ /* 0x100fe200078ef81e */
[----:B------:R-:W-:Y:S01]  /*0820*/  IMAD.WIDE.U32 R34, R28, c[0x0][0x178], RZ ;  /* 0x00005e001c227a25 */ /* 0x000fe200078e00ff */
[----:B------:R-:W-:Y:S01]  /*0830*/  LEA.HI R0, R20, R14, RZ, 0x6 ;  /* 0x0000000e14007211 */ /* 0x000fe200078f30ff */
[----:B------:R-:W-:Y:S01]  /*0840*/  UIMAD UR4, UR20, UR4, URZ ;  /* 0x00000004140472a4 */ /* 0x000fe2000f8e023f */
[----:B------:R-:W-:Y:S01]  /*0850*/  @!P3 IADD3.X R19, R2, UR8, R7, P1, P0 ;  /* 0x000000080213bc10 */ /* 0x000fe20008fe0407 */
[----:B------:R-:W-:Y:S01]  /*0860*/  UIADD3 UR21, -UR17, UR21, URZ ;  /* 0x0000001511157290 */ /* 0x000fe2000fffe13f */
[----:B------:R-:W-:Y:S01]  /*0870*/  LOP3.LUT R2, R3, R4, RZ, 0x3c, !PT ;  /* 0x0000000403027212 */ /* 0x000fe200078e3cff */
[----:B------:R-:W-:Y:S01]  /*0880*/  IMAD.SHL.U32 R0, R0, 0x8, RZ ;  /* 0x0000000800007824 */ /* 0x000fe200078e00ff */
[----:B------:R-:W-:Y:S01]  /*0890*/  SHF.R.S32.HI R4, RZ, 0x1f, R5 ;  /* 0x0000001fff047819 */ /* 0x000fe20000011405 */
[----:B------:R-:W-:Y:S01]  /*08a0*/  UMOV UR25, 0x6 ;  /* 0x0000000600197882 */ /* 0x000fe20000000000 */
[----:B------:R-:W-:Y:S01]  /*08b0*/  SHF.R.S32.HI R31, RZ, 0x1f, R30 ;  /* 0x0000001fff1f7819 */ /* 0x000fe2000001141e */
[----:B------:R-:W-:Y:S01]  /*08c0*/  USHF.R.S32.HI UR29, URZ, 0x1f, UR10 ;  /* 0x0000001f3f1d7899 */ /* 0x000fe2000801140a */
[----:B------:R-:W-:Y:S01]  /*08d0*/  LOP3.LUT R13, R2, 0xfffffe00, R0, 0xf8, !PT ;  /* 0xfffffe00020d7812 */ /* 0x000fe200078ef800 */
[----:B------:R-:W-:Y:S01]  /*08e0*/  IMAD R0, R4, c[0x0][0x1e0], RZ ;  /* 0x0000780004007a24 */ /* 0x000fe200078e02ff */
[----:B------:R-:W-:Y:S01]  /*08f0*/  IADD3 R12, -R28, UR21, RZ ;  /* 0x000000151c0c7c10 */ /* 0x000fe2000fffe1ff */
[----:B------:R-:W-:Y:S01]  /*0900*/  IMAD.WIDE.U32 R2, R26, c[0x0][0x180], R30 ;  /* 0x000060001a027a25 */ /* 0x000fe200078e001e */
[----:B------:R-:W-:Y:S01]  /*0910*/  STL.64 [R1+0x28], R30 ;  /* 0x0000281e01007387 */ /* 0x000fe20000100a00 */
[----:B------:R-:W-:Y:S01]  /*0920*/  UMOV UR28, 0x7 ;  /* 0x00000007001c7882 */ /* 0x000fe20000000000 */
[----:B------:R-:W-:Y:S01]  /*0930*/  ISETP.GE.AND P5, PT, R12, 0x1, PT ;  /* 0x000000010c00780c */ /* 0x000fe20003fa6270 */
[C---:B------:R-:W-:Y:S01]  /*0940*/  IMAD R8, R5.reuse, c[0x0][0x1e4], R0 ;  /* 0x0000790005087a24 */ /* 0x040fe200078e0200 */
[----:B------:R-:W-:Y:S01]  /*0950*/  IADD3 R18, P2, P1, R34, UR14, R2 ;  /* 0x0000000e22127c10 */ /* 0x000fe2000f95e002 */
[----:B------:R-:W-:Y:S01]  /*0960*/  IMAD.WIDE.U32 R6, R5, c[0x0][0x1e0], R30 ;  /* 0x0000780005067a25 */ /* 0x000fe200078e001e */
[C---:B------:R-:W-:Y:S01]  /*0970*/  ISETP.GE.OR P4, PT, R30.reuse, c[0x0][0x1cc], !P5 ;  /* 0x000073001e007a0c */ /* 0x040fe20006f86670 */
[----:B------:R-:W-:Y:S01]  /*0980*/  STL.64 [R1+0x38], R34 ;  /* 0x0000382201007387 */ /* 0x000fe20000100a00 */
[----:B------:R-:W-:Y:S01]  /*0990*/  ISETP.GE.OR P5, PT, R30, c[0x0][0x19c], !P5 ;  /* 0x000067001e007a0c */ /* 0x000fe20006fa6670 */
[----:B------:R-:W-:-:S02]  /*09a0*/  IMAD R0, R4, c[0x0][0x1b0], RZ ;  /* 0x00006c0004007a24 */ /* 0x000fc400078e02ff */
[----:B------:R-:W-:Y:S02]  /*09b0*/  IMAD.IADD R16, R3, 0x1, R9 ;  /* 0x0000000103107824 */ /* 0x000fe400078e0209 */
[----:B------:R-:W-:Y:S02]  /*09c0*/  IMAD.IADD R3, R7, 0x1, R8 ;  /* 0x0000000107037824 */ /* 0x000fe400078e0208 */
[----:B------:R-:W-:Y:S02]  /*09d0*/  IMAD.U32 R7, RZ, RZ, UR16 ;  /* 0x00000010ff077e24 */ /* 0x000fe4000f8e00ff */
[C---:B------:R-:W-:Y:S02]  /*09e0*/  IMAD R0, R5.reuse, c[0x0][0x1b4], R0 ;  /* 0x00006d0005007a24 */ /* 0x040fe400078e0200 */
[----:B------:R-:W-:Y:S02]  /*09f0*/  IMAD.MOV.U32 R2, RZ, RZ, R6 ;  /* 0x000000ffff027224 */ /* 0x000fe400078e0006 */
[----:B------:R-:W-:-:S04]  /*0a00*/  IMAD.WIDE.U32 R4, R5, c[0x0][0x1b0], R30 ;  /* 0x00006c0005047a25 */ /* 0x000fc800078e001e */
[----:B------:R-:W-:-:S04]  /*0a10*/  IMAD.WIDE.U32 R6, R7, c[0x0][0x1e8], R2 ;  /* 0x00007a0007067a25 */ /* 0x000fc800078e0002 */
[----:B------:R-:W-:Y:S01]  /*0a20*/  IMAD.IADD R3, R5, 0x1, R0 ;  /* 0x0000000105037824 */ /* 0x000fe200078e0200 */
[----:B------:R-:W-:Y:S01]  /*0a30*/  IADD3 R7, R7, UR24, RZ ;  /* 0x0000001807077c10 */ /* 0x000fe2000fffe0ff */
[----:B------:R-:W-:Y:S01]  /*0a40*/  IMAD.U32 R0, RZ, RZ, UR16 ;  /* 0x00000010ff007e24 */ /* 0x000fe2000f8e00ff */
[----:B------:R-:W-:Y:S01]  /*0a50*/  UIMAD UR24, UR16, UR5, UR4 ;  /* 0x00000005101872a4 */ /* 0x000fe2000f8e0204 */
[----:B------:R-:W-:Y:S02]  /*0a60*/  IMAD.MOV.U32 R2, RZ, RZ, R4 ;  /* 0x000000ffff027224 */ /* 0x000fe400078e0004 */
[----:B------:R-:W-:Y:S01]  /*0a70*/  IMAD.WIDE.U32 R6, R10, c[0x0][0x1d8], R6 ;  /* 0x000076000a067a25 */ /* 0x000fe200078e0006 */
[----:B------:R-:W-:Y:S02]  /*0a80*/  ULDC.64 UR4, c[0x0][0x1d8] ;  /* 0x0000760000047ab9 */ /* 0x000fe40000000a00 */
[----:B------:R-:W-:Y:S01]  /*0a90*/  USHF.L.U64.HI UR26, UR4, UR25, UR5 ;  /* 0x00000019041a7299 */ /* 0x000fe20008010205 */
[----:B------:R-:W-:Y:S01]  /*0aa0*/  IMAD.WIDE.U32 R2, R0, c[0x0][0x1b8], R2 ;  /* 0x00006e0000027a25 */ /* 0x000fe200078e0002 */
[----:B------:R-:W-:-:S02]  /*0ab0*/  UIMAD UR5, UR20, UR6, URZ ;  /* 0x00000006140572a4 */ /* 0x000fc4000f8e023f */
[----:B------:R-:W-:Y:S01]  /*0ac0*/  USHF.L.U32 UR6, UR4, 0x6, URZ ;  /* 0x0000000604067899 */ /* 0x000fe2000800063f */
[----:B------:R-:W-:Y:S01]  /*0ad0*/  IMAD R0, R11, c[0x0][0x1d8], RZ ;  /* 0x000076000b007a24 */ /* 0x000fe200078e02ff */
[----:B------:R-:W-:Y:S01]  /*0ae0*/  IADD3 R5, R3, UR24, RZ ;  /* 0x0000001803057c10 */ /* 0x000fe2000fffe0ff */
[----:B------:R-:W-:Y:S01]  /*0af0*/  IMAD.MOV.U32 R4, RZ, RZ, R2 ;  /* 0x000000ffff047224 */ /* 0x000fe200078e0002 */
[----:B------:R-:W-:Y:S01]  /*0b00*/  LEA R2, P0, R6, c[0x0][0x1c0], 0x1 ;  /* 0x0000700006027a11 */ /* 0x000fe200078008ff */
[C---:B------:R-:W-:Y:S01]  /*0b10*/  IMAD R0, R10.reuse, c[0x0][0x1dc], R0 ;  /* 0x000077000a007a24 */ /* 0x040fe200078e0200 */
[----:B------:R-:W-:Y:S01]  /*0b20*/  UIMAD UR7, UR16, UR7, UR5 ;  /* 0x00000007100772a4 */ /* 0x000fe2000f8e0205 */
[----:B------:R-:W-:Y:S02]  /*0b30*/  IMAD R3, R11, c[0x0][0x1a8], RZ ;  /* 0x00006a000b037a24 */ /* 0x000fe400078e02ff */
[----:B------:R-:W-:Y:S01]  /*0b40*/  IMAD.IADD R0, R7, 0x1, R0 ;  /* 0x0000000107007824 */ /* 0x000fe200078e0200 */
[----:B------:R-:W-:Y:S01]  /*0b50*/  UIADD3 UR24, UR15, UR7, URZ ;  /* 0x000000070f187290 */ /* 0x000fe2000fffe03f */
[----:B------:R-:W-:Y:S01]  /*0b60*/  IMAD R7, R10, c[0x0][0x1ac], R3 ;  /* 0x00006b000a077a24 */ /* 0x000fe200078e0203 */
[----:B------:R-:W-:Y:S01]  /*0b70*/  ULDC.64 UR4, c[0x0][0x178] ;  /* 0x00005e0000047ab9 */ /* 0x000fe20000000a00 */
[----:B------:R-:W-:Y:S01]  /*0b80*/  IMAD.SHL.U32 R23, R13, 0x2, RZ ;  /* 0x000000020d177824 */ /* 0x000fe200078e00ff */
[----:B------:R-:W-:Y:S01]  /*0b90*/  LEA.HI.X R3, R6, c[0x0][0x1c4], R0, 0x1, P0 ;  /* 0x0000710006037a11 */ /* 0x000fe200000f0c00 */
[----:B------:R-:W-:Y:S01]  /*0ba0*/  IMAD R0, R29, c[0x0][0x178], RZ ;  /* 0x00005e001d007a24 */ /* 0x000fe200078e02ff */
[----:B------:R-:W-:Y:S01]  /*0bb0*/  UIMAD UR7, UR29, UR4, URZ ;  /* 0x000000041d0772a4 */ /* 0x000fe2000f8e023f */
[----:B------:R-:W-:Y:S01]  /*0bc0*/  IMAD.WIDE.U32 R8, R10, c[0x0][0x1a8], R4 ;  /* 0x00006a000a087a25 */ /* 0x000fe200078e0004 */
[----:B------:R-:W-:Y:S01]  /*0bd0*/  IADD3 R4, P0, R2, UR6, RZ ;  /* 0x0000000602047c10 */ /* 0x000fe2000ff1e0ff */
[----:B------:R-:W-:Y:S01]  /*0be0*/  @!PT LDS RZ, [RZ] ;  /* 0x00000000fffff984 */ /* 0x000fe20000000800 */
[----:B------:R-:W-:Y:S01]  /*0bf0*/  @!PT LDS RZ, [RZ] ;  /* 0x00000000fffff984 */ /* 0x000fe20000000800 */
[----:B------:R-:W-:Y:S01]  /*0c00*/  @!PT LDS RZ, [RZ] ;  /* 0x00000000fffff984 */ /* 0x000fe20000000800 */
[----:B------:R1:W-:Y:S01]  /*0c10*/  LDGSTS.E.BYPASS.LTC128B.128 [R23+0x4080], [R2.64], !P4 ;  /* 0x0408000002177fae */ /* 0x0003e2000e101d56 */
[----:B------:R-:W-:Y:S01]  /*0c20*/  ISETP.GE.AND P4, PT, R12, 0x21, PT ;  /* 0x000000210c00780c */ /* 0x000fe20003f86270 */
[----:B------:R-:W-:Y:S01]  /*0c30*/  IMAD R0, R28, c[0x0][0x17c], R0 ;  /* 0x00005f001c007a24 */ /* 0x000fe200078e0200 */
[----:B------:R-:W-:Y:S01]  /*0c40*/  IADD3.X R5, R3, UR26, RZ, P0, !PT ;  /* 0x0000001a03057c10 */ /* 0x000fe200087fe4ff */
[----:B------:R-:W-:Y:S01]  /*0c50*/  UIMAD.WIDE.U32 UR30, UR10, UR4, URZ ;  /* 0x000000040a1e72a5 */ /* 0x000fe2000f8e003f */
[C---:B------:R-:W-:Y:S01]  /*0c60*/  ISETP.GE.OR P6, PT, R30.reuse, c[0x0][0x1cc], !P4 ;  /* 0x000073001e007a0c */ /* 0x040fe200067c6670 */
[----:B------:R-:W-:Y:S01]  /*0c70*/  IMAD.IADD R21, R35, 0x1, R0 ;  /* 0x0000000123157824 */ /* 0x000fe200078e0200 */
[----:B------:R-:W-:Y:S01]  /*0c80*/  UIMAD UR7, UR10, UR5, UR7 ;  /* 0x000000050a0772a4 */ /* 0x000fe2000f8e0207 */
[----:B------:R-:W-:Y:S01]  /*0c90*/  IMAD.IADD R0, R9, 0x1, R7 ;  /* 0x0000000109007824 */ /* 0x000fe200078e0207 */
[----:B------:R-:W-:Y:S01]  /*0ca0*/  ISETP.GE.OR P4, PT, R30, c[0x0][0x19c], !P4 ;  /* 0x000067001e007a0c */ /* 0x000fe20006786670 */
[----:B------:R-:W-:Y:S01]  /*0cb0*/  IMAD.U32 R9, RZ, RZ, UR31 ;  /* 0x0000001fff097e24 */ /* 0x000fe2000f8e00ff */
[----:B------:R-:W-:Y:S01]  /*0cc0*/  IADD3.X R10, R21, UR24, R16, P2, P1 ;  /* 0x00000018150a7c10 */ /* 0x000fe200097e2410 */
[----:B------:R-:W-:Y:S01]  /*0cd0*/  UIADD3 UR7, UR31, UR7, URZ ;  /* 0x000000071f077290 */ /* 0x000fe2000fffe03f */
[----:B------:R-:W-:Y:S01]  /*0ce0*/  ISETP.GE.AND P2, PT, R12, 0x41, PT ;  /* 0x000000410c00780c */ /* 0x000fe20003f46270 */
[----:B------:R2:W-:Y:S03]  /*0cf0*/  STL [R1+0x48], R21 ;  /* 0x0000481501007387 */ /* 0x0005e60000100800 */
[C---:B------:R-:W-:Y:S01]  /*0d00*/  ISETP.GE.OR P0, PT, R30.reuse, c[0x0][0x1cc], !P2 ;  /* 0x000073001e007a0c */ /* 0x040fe20005706670 */
[----:B------:R3:W-:Y:S01]  /*0d10*/  LDGSTS.E.BYPASS.LTC128B.128 [R23+0x5080], [R4.64], !P6 ;  /* 0x0508000004177fae */ /* 0x0007e2000f101d56 */
[----:B------:R-:W-:-:S02]  /*0d20*/  ISETP.GE.OR P2, PT, R30, c[0x0][0x19c], !P2 ;  /* 0x000067001e007a0c */ /* 0x000fc40005746670 */
[----:B-1----:R-:W-:-:S04]  /*0d30*/  IADD3 R2, P1, R4, UR6, RZ ;  /* 0x0000000604027c10 */ /* 0x002fc8000ff3e0ff */
[----:B------:R-:W-:Y:S02]  /*0d40*/  IADD3.X R3, R5, UR26, RZ, P1, !PT ;  /* 0x0000001a05037c10 */ /* 0x000fe40008ffe4ff */
[----:B------:R-:W-:-:S03]  /*0d50*/  LEA R6, P1, R8, c[0x0][0x190], 0x1 ;  /* 0x0000640008067a11 */ /* 0x000fc600078208ff */
[----:B------:R1:W-:Y:S01]  /*0d60*/  LDGSTS.E.BYPASS.LTC128B.128 [R23+0x6080], [R2.64], !P0 ;  /* 0x0608000002177fae */ /* 0x0003e2000c101d56 */
[----:B------:R-:W-:Y:S01]  /*0d70*/  LEA.HI.X R7, R8, c[0x0][0x194], R0, 0x1, P1 ;  /* 0x0000650008077a11 */ /* 0x000fe200008f0c00 */
[----:B------:R-:W-:Y:S01]  /*0d80*/  IMAD.U32 R8, RZ, RZ, UR30 ;  /* 0x0000001eff087e24 */ /* 0x000fe2000f8e00ff */
[----:B------:R-:W-:-:S04]  /*0d90*/  ISETP.GE.AND P0, PT, R12, 0x61, PT ;  /* 0x000000610c00780c */ /* 0x000fc80003f06270 */
[----:B------:R-:W-:Y:S01]  /*0da0*/  LEA R0, P1, R8, R18, 0x7 ;  /* 0x0000001208007211 */ /* 0x000fe200078238ff */
[----:B------:R-:W-:Y:S02]  /*0db0*/  IMAD R18, R27, c[0x0][0x210], RZ ;  /* 0x000084001b127a24 */ /* 0x000fe400078e02ff */
[----:B---3--:R-:W-:-:S05]  /*0dc0*/  IMAD.U32 R4, RZ, RZ, UR7 ;  /* 0x00000007ff047e24 */ /* 0x008fca000f8e00ff */
[----:B------:R-:W-:Y:S01]  /*0dd0*/  LEA.HI.X R4, R8, R10, R4, 0x7, P1 ;  /* 0x0000000a08047211 */ /* 0x000fe200008f3c04 */
[----:B------:R-:W-:Y:S01]  /*0de0*/  IMAD.WIDE.U32 R10, R28, c[0x0][0x208], RZ ;  /* 0x000082001c0a7a25 */ /* 0x000fe200078e00ff */
[----:B------:R-:W-:-:S03]  /*0df0*/  LEA R12, P1, R0, c[0x0][0x160], 0x1 ;  /* 0x00005800000c7a11 */ /* 0x000fc600078208ff */
[----:B------:R-:W-:Y:S01]  /*0e00*/  IMAD.WIDE.U32 R8, R26, c[0x0][0x210], R30 ;  /* 0x000084001a087a25 */ /* 0x000fe200078e001e */
[----:B------:R-:W-:Y:S02]  /*0e10*/  LEA.HI.X R13, R0, c[0x0][0x164], R4, 0x1, P1 ;  /* 0x00005900000d7a11 */ /* 0x000fe400008f0c04 */
[----:B------:R-:W-:Y:S01]  /*0e20*/  @!P3 LEA R16, P1, R17, c[0x0][0x258], 0x2 ;  /* 0x000096001110ba11 */ /* 0x000fe200078210ff */
[----:B------:R-:W-:Y:S01]  /*0e30*/  IMAD R0, R29, c[0x0][0x208], RZ ;  /* 0x000082001d007a24 */ /* 0x000fe200078e02ff */
[----:B-1----:R-:W-:Y:S01]  /*0e40*/  IADD3 R2, P6, R2, UR6, RZ ;  /* 0x0000000602027c10 */ /* 0x002fe2000ffde0ff */
[----:B------:R-:W-:Y:S01]  /*0e50*/  ULDC.64 UR6, c[0x0][0x1a8] ;  /* 0x00006a0000067ab9 */ /* 0x000fe20000000a00 */
[----:B------:R-:W-:Y:S01]  /*0e60*/  @!P3 LEA.HI.X R17, R17, c[0x0][0x25c], R19, 0x2, P1 ;  /* 0x000097001111ba11 */ /* 0x000fe200008f1413 */
[----:B------:R-:W-:Y:S01]  /*0e70*/  USHF.L.U32 UR32, UR6, 0x6, URZ ;  /* 0x0000000606207899 */ /* 0x000fe2000800063f */
[----:B------:R-:W-:Y:S01]  /*0e80*/  IADD3.X R3, R3, UR26, RZ, P6, !PT ;  /* 0x0000001a03037c10 */ /* 0x000fe2000b7fe4ff */
[----:B------:R-:W-:Y:S01]  /*0e90*/  USHF.L.U64.HI UR30, UR6, UR25, UR7 ;  /* 0x00000019061e7299 */ /* 0x000fe20008010207 */
[----:B------:R-:W-:Y:S01]  /*0ea0*/  ISETP.GE.OR P6, PT, R30, c[0x0][0x1cc], !P0 ;  /* 0x000073001e007a0c */ /* 0x000fe200047c6670 */
[----:B------:R-:W-:Y:S01]  /*0eb0*/  IMAD R5, R28, c[0x0][0x20c], R0 ;  /* 0x000083001c057a24 */ /* 0x000fe200078e0200 */
[----:B------:R-:W-:Y:S01]  /*0ec0*/  ULDC.64 UR6, c[0x0][0x218] ;  /* 0x0000860000067ab9 */ /* 0x000fe20000000a00 */
[----:B------:R-:W-:Y:S01]  /*0ed0*/  IMAD R0, R26, c[0x0][0x214], R18 ;  /* 0x000085001a007a24 */ /* 0x000fe200078e0212 */
[----:B------:R-:W-:Y:S01]  /*0ee0*/  UIMAD UR27, UR20, UR6, URZ ;  /* 0x00000006141b72a4 */ /* 0x000fe2000f8e023f */
[----:B--2---:R-:W-:Y:S01]  /*0ef0*/  IMAD.IADD R21, R11, 0x1, R5 ;  /* 0x000000010b157824 */ /* 0x004fe200078e0205 */
[----:B------:R-:W-:Y:S01]  /*0f00*/  UIMAD.WIDE.U32 UR34, UR16, UR6, URZ ;  /* 0x00000006102272a5 */ /* 0x000fe2000f8e003f */
[----:B------:R-:W-:Y:S01]  /*0f10*/  IMAD R11, R27, c[0x0][0x288], RZ ;  /* 0x0000a2001b0b7a24 */ /* 0x000fe200078e02ff */
[----:B------:R-:W-:-:S02]  /*0f20*/  UIMAD UR27, UR16, UR7, UR27 ;  /* 0x00000007101b72a4 */ /* 0x000fc4000f8e021b */
[----:B------:R-:W-:Y:S01]  /*0f30*/  USHF.L.U64.HI UR26, UR4, UR25, UR5 ;  /* 0x00000019041a7299 */ /* 0x000fe20008010205 */
[----:B------:R-:W-:Y:S01]  /*0f40*/  IMAD R11, R26, c[0x0][0x28c], R11 ;  /* 0x0000a3001a0b7a24 */ /* 0x000fe200078e020b */
[----:B------:R-:W-:Y:S01]  /*0f50*/  ULDC.64 UR6, c[0x0][0x208] ;  /* 0x0000820000067ab9 */ /* 0x000fe20000000a00 */
[----:B------:R1:W-:Y:S01]  /*0f60*/  LDGSTS.E.BYPASS.LTC128B.128 [R23+0x7080], [R2.64], !P6 ;  /* 0x0708000002177fae */ /* 0x0003e2000f101d56 */
[----:B------:R-:W-:Y:S01]  /*0f70*/  UIADD3 UR27, UR35, UR27, URZ ;  /* 0x0000001b231b7290 */ /* 0x000fe2000fffe03f */
[----:B------:R-:W-:Y:S01]  /*0f80*/  ISETP.GE.OR P6, PT, R30, c[0x0][0x19c], !P0 ;  /* 0x000067001e007a0c */ /* 0x000fe200047c6670 */
[----:B------:R-:W-:Y:S01]  /*0f90*/  USHF.L.U32 UR31, UR6, 0x7, URZ ;  /* 0x00000007061f7899 */ /* 0x000fe2000800063f */
[----:B------:R2:W-:Y:S01]  /*0fa0*/  LDGSTS.E.BYPASS.LTC128B.128 [R23+0x80], [R6.64], !P5 ;  /* 0x0008000006177fae */ /* 0x0005e2000e901d56 */
[----:B------:R-:W-:Y:S02]  /*0fb0*/  USHF.L.U64.HI UR7, UR6, UR28, UR7 ;  /* 0x0000001c06077299 */ /* 0x000fe40008010207 */
[----:B------:R-:W-:Y:S01]  /*0fc0*/  USHF.L.U32 UR28, UR4, 0x6, URZ ;  /* 0x00000006041c7899 */ /* 0x000fe2000800063f */
[----:B------:R3:W-:Y:S01]  /*0fd0*/  STL [R1+0x44], R21 ;  /* 0x0000441501007387 */ /* 0x0007e20000100800 */
[----:B------:R-:W-:Y:S01]  /*0fe0*/  UIMAD UR4, UR7, UR10, URZ ;  /* 0x0000000a070472a4 */ /* 0x000fe2000f8e023f */
[----:B------:R-:W-:-:S03]  /*0ff0*/  IMAD.U32 R24, RZ, RZ, UR31 ;  /* 0x0000001fff187e24 */ /* 0x000fc6000f8e00ff */
[----:B------:R-:W-:Y:S01]  /*1000*/  UIMAD UR4, UR29, UR31, UR4 ;  /* 0x0000001f1d0472a4 */ /* 0x000fe2000f8e0204 */
[----:B-1----:R-:W-:-:S04]  /*1010*/  IADD3 R2, P1, R6, UR32, RZ ;  /* 0x0000002006027c10 */ /* 0x002fc8000ff3e0ff */
[----:B------:R-:W-:Y:S02]  /*1020*/  IADD3.X R3, R7, UR30, RZ, P1, !PT ;  /* 0x0000001e07037c10 */ /* 0x000fe40008ffe4ff */
[----:B------:R-:W-:-:S03]  /*1030*/  IADD3 R4, P1, R2, UR32, RZ ;  /* 0x0000002002047c10 */ /* 0x000fc6000ff3e0ff */
[----:B------:R1:W-:Y:S01]  /*1040*/  LDGSTS.E.BYPASS.LTC128B.128 [R23+0x1080], [R2.64], !P4 ;  /* 0x0108000002177fae */ /* 0x0003e2000e101d56 */
[----:B------:R-:W-:Y:S02]  /*1050*/  IADD3.X R5, R3, UR30, RZ, P1, !PT ;  /* 0x0000001e03057c10 */ /* 0x000fe40008ffe4ff */
[----:B------:R-:W-:Y:S01]  /*1060*/  IADD3 R18, P5, P1, R10, UR34, R8 ;  /* 0x000000220a127c10 */ /* 0x000fe2000f9be008 */
[----:B------:R-:W-:Y:S02]  /*1070*/  IMAD.IADD R8, R9, 0x1, R0 ;  /* 0x0000000109087824 */ /* 0x000fe400078e0200 */
[----:B------:R-:W-:Y:S01]  /*1080*/  IMAD.U32 R10, RZ, RZ, UR19 ;  /* 0x00000013ff0a7e24 */ /* 0x000fe2000f8e00ff */
[----:B------:R4:W-:Y:S02]  /*1090*/  LDGSTS.E.BYPASS.LTC128B.128 [R23+0x2080], [R4.64], !P2 ;  /* 0x0208000004177fae */ /* 0x0009e4000d101d56 */
[----:B------:R-:W-:Y:S02]  /*10a0*/  IADD3.X R19, R21, UR27, R8, P5, P1 ;  /* 0x0000001b15137c10 */ /* 0x000fe4000afe2408 */
[----:B------:R-:W-:-:S02]  /*10b0*/  IADD3 R10, -R28, c[0x0][0x168], -R10 ;  /* 0x00005a001c0a7a10 */ /* 0x000fc40007ffe90a */
[----:B------:R-:W-:Y:S01]  /*10c0*/  ISETP.GE.AND P5, PT, R30, c[0x0][0x16c], PT ;  /* 0x00005b001e007a0c */ /* 0x000fe20003fa6270 */
[----:B--2---:R-:W-:-:S03]  /*10d0*/  IMAD.WIDE.U32 R6, R24, UR10, R18 ;  /* 0x0000000a18067c25 */ /* 0x004fc6000f8e0012 */
[C---:B------:R-:W-:Y:S02]  /*10e0*/  ISETP.LT.OR P4, PT, R10.reuse, 0x1, P5 ;  /* 0x000000010a00780c */ /* 0x040fe40002f81670 */
[----:B------:R-:W-:Y:S02]  /*10f0*/  ISETP.LT.OR P2, PT, R10, 0x21, P5 ;  /* 0x000000210a00780c */ /* 0x000fe40002f41670 */
[----:B------:R-:W-:Y:S01]  /*1100*/  IADD3 R0, R7, UR4, RZ ;  /* 0x0000000407007c10 */ /* 0x000fe2000fffe0ff */
[----:B------:R-:W-:Y:S02]  /*1110*/  ULDC.64 UR4, c[0x0][0x290] ;  /* 0x0000a40000047ab9 */ /* 0x000fe40000000a00 */
[----:B------:R-:W-:Y:S01]  /*1120*/  UIMAD UR29, UR20, UR4, URZ ;  /* 0x00000004141d72a4 */ /* 0x000fe2000f8e023f */
[----:B-1----:R-:W-:-:S03]  /*1130*/  IADD3 R2, P1, R12, UR28, RZ ;  /* 0x0000001c0c027c10 */ /* 0x002fc6000ff3e0ff */
[----:B------:R-:W-:Y:S01]  /*1140*/  UIMAD UR29, UR16, UR5, UR29 ;  /* 0x00000005101d72a4 */ /* 0x000fe2000f8e021d */
[----:B------:R-:W-:Y:S02]  /*1150*/  IADD3.X R3, R13, UR26, RZ, P1, !PT ;  /* 0x0000001a0d037c10 */ /* 0x000fe40008ffe4ff */
[----:B----4-:R-:W-:Y:S01]  /*1160*/  IADD3 R4, P0, R4, UR32, RZ ;  /* 0x0000002004047c10 */ /* 0x010fe2000ff1e0ff */
[----:B------:R-:W-:-:S03]  /*1170*/  UIMAD.WIDE.U32 UR32, UR16, UR4, URZ ;  /* 0x00000004102072a5 */ /* 0x000fc6000f8e003f */
[----:B------:R-:W-:Y:S01]  /*1180*/  IADD3.X R5, R5, UR30, RZ, P0, !PT ;  /* 0x0000001e05057c10 */ /* 0x000fe200087fe4ff */
[----:B------:R-:W-:Y:S01]  /*1190*/  UIADD3 UR29, UR33, UR29, URZ ;  /* 0x0000001d211d7290 */ /* 0x000fe2000fffe03f */
[C---:B------:R-:W-:Y:S01]  /*11a0*/  LEA R8, P0, R6.reuse, c[0x0][0x1f0], 0x1 ;  /* 0x00007c0006087a11 */ /* 0x040fe200078008ff */
[----:B------:R-:W-:Y:S02]  /*11b0*/  USHF.L.U32 UR30, UR6, 0x6, URZ ;  /* 0x00000006061e7899 */ /* 0x000fe4000800063f */
[----:B------:R1:W-:Y:S01]  /*11c0*/  LDGSTS.E.BYPASS.LTC128B.128 [R23+0x3080], [R4.64], !P6 ;  /* 0x0308000004177fae */ /* 0x0003e2000f101d56 */
[----:B------:R-:W-:Y:S01]  /*11d0*/  LEA.HI.X R9, R6, c[0x0][0x1f4], R0, 0x1, P0 ;  /* 0x00007d0006097a11 */ /* 0x000fe200000f0c00 */
[----:B------:R-:W-:Y:S01]  /*11e0*/  ULDC UR4, c[0x0][0x20c] ;  /* 0x0000830000047ab9 */ /* 0x000fe20000000800 */
[----:B------:R-:W-:Y:S01]  /*11f0*/  LEA.HI R6, R20, R14, RZ, 0x4 ;  /* 0x0000000e14067211 */ /* 0x000fe200078f20ff */
[----:B------:R-:W0:Y:S01]  /*1200*/  LDGDEPBAR ;  /* 0x00000000000079af */ /* 0x000e220000000000 */
[----:B------:R-:W-:Y:S01]  /*1210*/  ISETP.LT.OR P6, PT, R10, 0x41, P5 ;  /* 0x000000410a00780c */ /* 0x000fe20002fc1670 */
[----:B------:R-:W-:Y:S01]  /*1220*/  USHF.L.U64.HI UR25, UR6, UR25, UR4 ;  /* 0x0000001906197299 */ /* 0x000fe20008010204 */
[----:B------:R-:W-:Y:S01]  /*1230*/  SHF.R.S32.HI R0, RZ, 0x4, R6 ;  /* 0x00000004ff007819 */ /* 0x000fe20000011406 */
[----:B------:R2:W-:Y:S01]  /*1240*/  LDGSTS.E.BYPASS.LTC128B.128 [R23+0x8080], [R12.64], !P4 ;  /* 0x080800000c177fae */ /* 0x0005e2000e101d56 */
[----:B------:R-:W-:Y:S01]  /*1250*/  ISETP.GE.AND P4, PT, R30, c[0x0][0x1fc], PT ;  /* 0x00007f001e007a0c */ /* 0x000fe20003f86270 */
[----:B------:R-:W-:Y:S01]  /*1260*/  UIADD3 UR4, UR10, 0x1, URZ ;  /* 0x000000010a047890 */ /* 0x000fe2000fffe03f */
[----:B------:R-:W-:Y:S01]  /*1270*/  LEA.HI R7, R6, R0, RZ, 0x1 ;  /* 0x0000000006077211 */ /* 0x000fe200078f08ff */
[----:B------:R4:W-:Y:S01]  /*1280*/  LDGSTS.E.BYPASS.LTC128B.128 [R23+0x9080], [R2.64], !P2 ;  /* 0x0908000002177fae */ /* 0x0009e2000d101d56 */
[----:B------:R-:W-:Y:S01]  /*1290*/  ISETP.LT.OR P2, PT, R10, 0x61, P5 ;  /* 0x000000610a00780c */ /* 0x000fe20002f41670 */
[----:B------:R-:W-:Y:S01]  /*12a0*/  UISETP.GE.AND UP0, UPT, UR4, UR11, UPT ;  /* 0x0000000b0400728c */ /* 0x000fe2000bf06270 */
[----:B------:R-:W-:Y:S01]  /*12b0*/  LOP3.LUT R7, R7, 0xfffffffe, RZ, 0xc0, !PT ;  /* 0xfffffffe07077812 */ /* 0x000fe200078ec0ff */
[----:B-1----:R-:W-:-:S05]  /*12c0*/  IMAD.WIDE.U32 R4, R26, c[0x0][0x288], R32 ;  /* 0x0000a2001a047a25 */ /* 0x002fca00078e0020 */
[----:B------:R-:W-:Y:S01]  /*12d0*/  IADD3 R22, P1, R4, UR32, RZ ;  /* 0x0000002004167c10 */ /* 0x000fe2000ff3e0ff */
[----:B--2---:R-:W-:-:S03]  /*12e0*/  IMAD.IADD R13, R0, 0x1, -R7 ;  /* 0x00000001000d7824 */ /* 0x004fc600078e0a07 */
[----:B---3--:R-:W-:Y:S01]  /*12f0*/  IADD3.X R21, R5, UR29, R11, P1, !PT ;  /* 0x0000001d05157c10 */ /* 0x008fe20008ffe40b */
[----:B------:R-:W-:Y:S01]  /*1300*/  @!P3 IMAD.SHL.U32 R0, R14, 0x10, RZ ;  /* 0x000000100e00b824 */ /* 0x000fe200078e00ff */
[----:B------:R-:W-:Y:S02]  /*1310*/  ISETP.LT.OR P1, PT, R10, 0x1, P4 ;  /* 0x000000010a00780c */ /* 0x000fe40002721670 */
[----:B----4-:R-:W-:Y:S02]  /*1320*/  IADD3 R2, P0, R2, UR28, RZ ;  /* 0x0000001c02027c10 */ /* 0x010fe4000ff1e0ff */
[----:B------:R-:W-:Y:S02]  /*1330*/  LEA.HI R12, R20, R14, RZ, 0x5 ;  /* 0x0000000e140c7211 */ /* 0x000fe400078f28ff */
[----:B------:R-:W-:Y:S02]  /*1340*/  IADD3.X R3, R3, UR26, RZ, P0, !PT ;  /* 0x0000001a03037c10 */ /* 0x000fe400087fe4ff */
[----:B------:R-:W-:-:S03]  /*1350*/  IADD3 R4, P0, R2, UR28, RZ ;  /* 0x0000001c02047c10 */ /* 0x000fc6000ff1e0ff */
[----:B------:R1:W-:Y:S01]  /*1360*/  LDGSTS.E.BYPASS.LTC128B.128 [R23+0xa080], [R2.64], !P6 ;  /* 0x0a08000002177fae */ /* 0x0003e2000f101d56 */
[----:B------:R-:W-:Y:S02]  /*1370*/  IADD3.X R5, R3, UR26, RZ, P0, !PT ;  /* 0x0000001a03057c10 */ /* 0x000fe400087fe4ff */
[C---:B------:R-:W-:Y:S02]  /*1380*/  ISETP.LT.OR P0, PT, R10.reuse, 0x21, P4 ;  /* 0x000000210a00780c */ /* 0x040fe40002701670 */
[C---:B------:R-:W-:Y:S01]  /*1390*/  ISETP.LT.OR P6, PT, R10.reuse, 0x41, P4 ;  /* 0x000000410a00780c */ /* 0x040fe200027c1670 */
[----:B------:R2:W-:Y:S01]  /*13a0*/  LDGSTS.E.BYPASS.LTC128B.128 [R23+0xb080], [R4.64], !P2 ;  /* 0x0b08000004177fae */ /* 0x0005e2000d101d56 */
[----:B------:R-:W-:-:S03]  /*13b0*/  ISETP.LT.OR P2, PT, R10, 0x61, P4 ;  /* 0x000000610a00780c */ /* 0x000fc60002741670 */
[----:B------:R3:W-:Y:S04]  /*13c0*/  @!P3 LDGSTS.E.BYPASS.LTC128B.128 [R0+0x18080], [R16.64] ;  /* 0x180800001000bfae */ /* 0x0007e8000b901d56 */
[----:B------:R-:W0:Y:S04]  /*13d0*/  LDGDEPBAR ;  /* 0x00000000000079af */ /* 0x000e280000000000 */
[----:B------:R4:W-:Y:S01]  /*13e0*/  LDGSTS.E.BYPASS.LTC128B.128 [R23+0x10080], [R8.64], !P1 ;  /* 0x1008000008177fae */ /* 0x0009e2000c901d56 */
[----:B-1----:R-:W-:-:S04]  /*13f0*/  IADD3 R2, P1, R8, UR30, RZ ;  /* 0x0000001e08027c10 */ /* 0x002fc8000ff3e0ff */
[----:B------:R-:W-:Y:S02]  /*1400*/  IADD3.X R3, R9, UR25, RZ, P1, !PT ;  /* 0x0000001909037c10 */ /* 0x000fe40008ffe4ff */
[----:B--2---:R-:W-:-:S03]  /*1410*/  SHF.R.S32.HI R4, RZ, 0x1f, R12 ;  /* 0x0000001fff047819 */ /* 0x004fc6000001140c */
[----:B------:R1:W-:Y:S01]  /*1420*/  LDGSTS.E.BYPASS.LTC128B.128 [R23+0x11080], [R2.64], !P0 ;  /* 0x1108000002177fae */ /* 0x0003e2000c101d56 */
[----:B---3--:R-:W-:Y:S02]  /*1430*/  LOP3.LUT R0, R6, 0xfffffff0, RZ, 0xc0, !PT ;  /* 0xfffffff006007812 */ /* 0x008fe400078ec0ff */
[----:B------:R-:W-:-:S03]  /*1440*/  IADD3 R7, P0, R22, UR19, RZ ;  /* 0x0000001316077c10 */ /* 0x000fc6000ff1e0ff */
[----:B------:R-:W-:Y:S01]  /*1450*/  IMAD.IADD R0, R14, 0x1, -R0 ;  /* 0x000000010e007824 */ /* 0x000fe200078e0a00 */
[----:B------:R-:W-:Y:S02]  /*1460*/  IADD3.X R10, R21, UR18, RZ, P0, !PT ;  /* 0x00000012150a7c10 */ /* 0x000fe400087fe4ff */
[----:B----4-:R-:W-:Y:S02]  /*1470*/  SHF.R.S32.HI R8, RZ, 0x5, R12 ;  /* 0x00000005ff087819 */ /* 0x010fe4000001140c */
[----:B------:R-:W-:Y:S02]  /*1480*/  SHF.R.S32.HI R5, RZ, 0x1f, R0 ;  /* 0x0000001fff057819 */ /* 0x000fe40000011400 */
[----:B------:R-:W-:Y:S02]  /*1490*/  LEA.HI R6, R4, R8, RZ, 0x2 ;  /* 0x0000000804067211 */ /* 0x000fe400078f10ff */
[----:B------:R-:W-:Y:S02]  /*14a0*/  LEA.HI R11, R5, R0, RZ, 0x3 ;  /* 0x00000000050b7211 */ /* 0x000fe400078f18ff */
[----:B------:R-:W-:-:S02]  /*14b0*/  IADD3 R4, P1, R2, UR30, RZ ;  /* 0x0000001e02047c10 */ /* 0x000fc4000ff3e0ff */
[----:B------:R-:W-:Y:S02]  /*14c0*/  LOP3.LUT R9, R6, 0xfffffffc, RZ, 0xc0, !PT ;  /* 0xfffffffc06097812 */ /* 0x000fe400078ec0ff */
[----:B------:R-:W-:Y:S02]  /*14d0*/  IADD3.X R5, R3, UR25, RZ, P1, !PT ;  /* 0x0000001903057c10 */ /* 0x000fe40008ffe4ff */
[----:B------:R-:W-:Y:S01]  /*14e0*/  LEA R6, P0, R7, c[0x0][0x280], 0x2 ;  /* 0x0000a00007067a11 */ /* 0x000fe200078010ff */
[----:B------:R-:W-:Y:S01]  /*14f0*/  IMAD.IADD R16, R8, 0x1, -R9 ;  /* 0x0000000108107824 */ /* 0x000fe200078e0a09 */
[----:B------:R-:W-:Y:S01]  /*1500*/  IADD3 R8, P1, R4, UR30, RZ ;  /* 0x0000001e04087c10 */ /* 0x000fe2000ff3e0ff */
[----:B------:R2:W-:Y:S01]  /*1510*/  LDGSTS.E.BYPASS.LTC128B.128 [R23+0x12080], [R4.64], !P6 ;  /* 0x1208000004177fae */ /* 0x0005e2000f101d56 */
[----:B-1----:R-:W-:Y:S02]  /*1520*/  LOP3.LUT R2, R11, 0xfffffff8, RZ, 0xc0, !PT ;  /* 0xfffffff80b027812 */ /* 0x002fe400078ec0ff */
[----:B------:R-:W-:-:S02]  /*1530*/  IADD3.X R9, R5, UR25, RZ, P1, !PT ;  /* 0x0000001905097c10 */ /* 0x000fc40008ffe4ff */
[----:B------:R-:W-:Y:S01]  /*1540*/  LEA.HI.X R7, R7, c[0x0][0x284], R10, 0x2, P0 ;  /* 0x0000a10007077a11 */ /* 0x000fe200000f140a */
[----:B------:R-:W-:Y:S01]  /*1550*/  IMAD.IADD R188, R0, 0x1, -R2 ;  /* 0x0000000100bc7824 */ /* 0x000fe200078e0a02 */
[----:B------:R-:W-:Y:S01]  /*1560*/  LEA.HI R0, R20, R14, RZ, 0x7 ;  /* 0x0000000e14007211 */ /* 0x000fe200078f38ff */
[----:B------:R-:W-:Y:S01]  /*1570*/  @!P3 IMAD.SHL.U32 R2, R14, 0x10, RZ ;  /* 0x000000100e02b824 */ /* 0x000fe200078e00ff */
[----:B------:R1:W-:Y:S01]  /*1580*/  LDGSTS.E.BYPASS.LTC128B.128 [R23+0x13080], [R8.64], !P2 ;  /* 0x1308000008177fae */ /* 0x0003e2000d101d56 */
[----:B------:R-:W-:Y:S01]  /*1590*/  IMAD.SHL.U32 R3, R188, 0x40, RZ ;  /* 0x00000040bc037824 */ /* 0x000fe200078e00ff */
[----:B------:R-:W-:Y:S02]  /*15a0*/  SHF.R.S32.HI R181, RZ, 0x7, R0 ;  /* 0x00000007ffb57819 */ /* 0x000fe40000011400 */
[----:B------:R3:W-:Y:S01]  /*15b0*/  @!P3 LDGSTS.E.BYPASS.LTC128B.128 [R2+0x18480], [R6.64] ;  /* 0x184800000602bfae */ /* 0x0007e2000b901d56 */
[----:B------:R-:W-:Y:S02]  /*15c0*/  PLOP3.LUT P0, PT, PT, PT, UP0, 0x80, 0x0 ;  /* 0x000000000000781c */ /* 0x000fe40003f0f008 */
[----:B------:R-:W-:Y:S01]  /*15d0*/  IMAD.SHL.U32 R0, R181, 0x8, RZ ;  /* 0x00000008b5007824 */ /* 0x000fe200078e00ff */
[----:B------:R-:W-:Y:S01]  /*15e0*/  LOP3.LUT R3, R3, 0x1c0, RZ, 0xc0, !PT ;  /* 0x000001c003037812 */ /* 0x000fe200078ec0ff */
[----:B------:R-:W0:Y:S03]  /*15f0*/  LDGDEPBAR ;  /* 0x00000000000079af */ /* 0x000e260000000000 */
[----:B------:R-:W-:Y:S01]  /*1600*/  LOP3.LUT R17, R0, 0x8, RZ, 0xc0, !PT ;  /* 0x0000000800117812 */ /* 0x000fe200078ec0ff */
[----:B------:R-:W-:Y:S01]  /*1610*/  IMAD.SHL.U32 R0, R13, 0x10, RZ ;  /* 0x000000100d007824 */ /* 0x000fe200078e00ff */
[----:B------:R-:W0:Y:S04]  /*1620*/  LDGDEPBAR ;  /* 0x00000000000079af */ /* 0x000e280000000000 */
[----:B------:R-:W-:Y:S01]  /*1630*/  LOP3.LUT R0, R17, 0x10, R0, 0xf8, !PT ;  /* 0x0000001011007812 */ /* 0x000fe200078ef800 */
[----:B--2---:R-:W-:Y:S01]  /*1640*/  IMAD.SHL.U32 R5, R11, 0x40, RZ ;  /* 0x000000400b057824 */ /* 0x004fe200078e00ff */
[----:B------:R-:W-:Y:S01]  /*1650*/  SHF.R.U32.HI R4, RZ, 0x3, R3 ;  /* 0x00000003ff047819 */ /* 0x000fe20000011603 */
[----:B---3--:R-:W-:-:S05]  /*1660*/  IMAD.SHL.U32 R2, R13, 0x8, RZ ;  /* 0x000000080d027824 */ /* 0x008fca00078e00ff */
[----:B------:R-:W-:Y:S02]  /*1670*/  LOP3.LUT R2, R3, 0x8, R2, 0xf8, !PT ;  /* 0x0000000803027812 */ /* 0x000fe400078ef802 */
[----:B------:R-:W-:Y:S01]  /*1680*/  LOP3.LUT R3, R4, R0, R3, 0x1e, !PT ;  /* 0x0000000004037212 */ /* 0x000fe200078e1e03 */
[----:B------:R-:W-:Y:S01]  /*1690*/  IMAD.SHL.U32 R0, R16, 0x400, RZ ;  /* 0x0000040010007824 */ /* 0x000fe200078e00ff */
[----:B------:R-:W-:Y:S02]  /*16a0*/  LOP3.LUT R4, R2, R4, RZ, 0x3c, !PT ;  /* 0x0000000402047212 */ /* 0x000fe400078e3cff */
[----:B------:R-:W-:-:S04]  /*16b0*/  LOP3.LUT R2, R5, 0xfffffe00, RZ, 0xc0, !PT ;  /* 0xfffffe0005027812 */ /* 0x000fc800078ec0ff */
[-C--:B------:R-:W-:Y:S02]  /*16c0*/  IADD3 R186, R4, R2.reuse, R0 ;  /* 0x0000000204ba7210 */ /* 0x080fe40007ffe000 */
[----:B------:R-:W-:Y:S02]  /*16d0*/  LOP3.LUT R185, R3, R2, RZ, 0xfc, !PT ;  /* 0x0000000203b97212 */ /* 0x000fe400078efcff */
[C---:B------:R-:W-:Y:S02]  /*16e0*/  IADD3 R2, R23.reuse, 0x10080, RZ ;  /* 0x0001008017027810 */ /* 0x040fe40007ffe0ff */
[----:B------:R-:W-:-:S03]  /*16f0*/  IADD3 R3, R23, 0x8080, RZ ;  /* 0x0000808017037810 */ /* 0x000fc60007ffe0ff */
[----:B------:R1:W-:Y:S04]  /*1700*/  STL [R1+0x4c], R2 ;  /* 0x00004c0201007387 */ /* 0x0003e80000100800 */
[----:B------:R1:W-:Y:S01]  /*1710*/  STL [R1+0x50], R3 ;  /* 0x0000500301007387 */ /* 0x0003e20000100800 */
[----:B------:R-:W-:Y:S05]  /*1720*/  @P0 BRA `(.L_x_1111) ;  /* 0x0000021000000947 */ /* 0x000fea0003800000 */
[----:B------:R-:W-:Y:S01]  /*1730*/  USHF.L.U32 UR6, UR4, 0x7, URZ ;  /* 0x0000000704067899 */ /* 0x000fe2000800063f */
[----:B------:R-:W-:Y:S01]  /*1740*/  IMAD.WIDE.U32 R4, R24, UR4, R18 ;  /* 0x0000000418047c25 */ /* 0x000fe2000f8e0012 */
[----:B------:R-:W-:Y:S01]  /*1750*/  USHF.R.S32.HI UR5, URZ, 0x1f, UR4 ;  /* 0x0000001f3f057899 */ /* 0x000fe20008011404 */
[----:B------:R-:W-:Y:S01]  /*1760*/  BSSY B0, `(.L_x_1111) ;  /* 0x000001d000007945 */ /* 0x000fe20003800000 */
[----:B------:R-:W-:Y:S02]  /*1770*/  UIMAD UR7, UR7, UR4, URZ ;  /* 0x00000004070772a4 */ /* 0x000fe4000f8e023f */
[----:B-1----:R-:W-:Y:S01]  /*1780*/  IMAD.U32 R8, RZ, RZ, UR6 ;  /* 0x00000006ff087e24 */ /* 0x002fe2000f8e00ff */
[----:B------:R-:W-:Y:S01]  /*1790*/  LEA R2, P1, R4, c[0x0][0x1f0], 0x1 ;  /* 0x00007c0004027a11 */ /* 0x000fe200078208ff */
[----:B------:R-:W-:-:S03]  /*17a0*/  UIMAD UR5, UR5, UR31, UR7 ;  /* 0x0000001f050572a4 */ /* 0x000fc6000f8e0207 */
[----:B------:R-:W-:-:S03]  /*17b0*/  IADD3 R6, -R28, c[0x0][0x168], -R8 ;  /* 0x00005a001c067a10 */ /* 0x000fc60007ffe908 */
[----:B------:R-:W-:Y:S02]  /*17c0*/  IADD3 R3, R5, UR5, RZ ;  /* 0x0000000505037c10 */ /* 0x000fe4000fffe0ff */
[----:B------:R-:W-:Y:S02]  /*17d0*/  ISETP.LT.OR P0, PT, R6, 0x1, P4 ;  /* 0x000000010600780c */ /* 0x000fe40002701670 */
[----:B------:R-:W-:Y:S02]  /*17e0*/  LEA.HI.X R3, R4, c[0x0][0x1f4], R3, 0x1, P1 ;  /* 0x00007d0004037a11 */ /* 0x000fe400008f0c03 */
[----:B------:R-:W-:Y:S02]  /*17f0*/  IADD3 R4, P1, R2, UR30, RZ ;  /* 0x0000001e02047c10 */ /* 0x000fe4000ff3e0ff */
[C---:B------:R-:W-:Y:S02]  /*1800*/  ISETP.LT.OR P6, PT, R6.reuse, 0x21, P4 ;  /* 0x000000210600780c */ /* 0x040fe400027c1670 */
[----:B------:R-:W-:-:S02]  /*1810*/  ISETP.LT.OR P2, PT, R6, 0x41, P4 ;  /* 0x000000410600780c */ /* 0x000fc40002741670 */
[----:B------:R-:W-:Y:S02]  /*1820*/  IADD3.X R5, R3, UR25, RZ, P1, !PT ;  /* 0x0000001903057c10 */ /* 0x000fe40008ffe4ff */
[----:B------:R-:W-:Y:S01]  /*1830*/  ISETP.LT.OR P1, PT, R6, 0x61, P4 ;  /* 0x000000610600780c */ /* 0x000fe20002721670 */
[----:B------:R1:W-:Y:S06]  /*1840*/  LDGSTS.E.BYPASS.LTC128B.128 [R23+0x14080], [R2.64], !P0 ;  /* 0x1408000002177fae */ /* 0x0003ec000c101d56 */
[----:B------:R2:W-:Y:S01]  /*1850*/  LDGSTS.E.BYPASS.LTC128B.128 [R23+0x15080], [R4.64], !P6 ;  /* 0x1508000004177fae */ /* 0x0005e2000f101d56 */
[----:B-1----:R-:W-:-:S04]  /*1860*/  IADD3 R2, P0, R4, UR30, RZ ;  /* 0x0000001e04027c10 */ /* 0x002fc8000ff1e0ff */
[----:B------:R-:W-:Y:S02]  /*1870*/  IADD3.X R3, R5, UR25, RZ, P0, !PT ;  /* 0x0000001905037c10 */ /* 0x000fe400087fe4ff */
[----:B------:R-:W-:-:S03]  /*1880*/  IADD3 R6, P0, R2, UR30, RZ ;  /* 0x0000001e02067c10 */ /* 0x000fc6000ff1e0ff */
[----:B------:R1:W-:Y:S01]  /*1890*/  LDGSTS.E.BYPASS.LTC128B.128 [R23+0x16080], [R2.64], !P2 ;  /* 0x1608000002177fae */ /* 0x0003e2000d101d56 */
[----:B------:R-:W-:-:S05]  /*18a0*/  IADD3.X R7, R3, UR25, RZ, P0, !PT ;  /* 0x0000001903077c10 */ /* 0x000fca00087fe4ff */
[----:B------:R3:W-:Y:S01]  /*18b0*/  LDGSTS.E.BYPASS.LTC128B.128 [R23+0x17080], [R6.64], !P1 ;  /* 0x1708000006177fae */ /* 0x0007e2000c901d56 */
[----:B-1----:R-:W-:-:S04]  /*18c0*/  IADD3 R3, P1, R22, UR6, RZ ;  /* 0x0000000616037c10 */ /* 0x002fc8000ff3e0ff */
[----:B------:R-:W-:Y:S02]  /*18d0*/  LEA R2, P0, R3, c[0x0][0x280], 0x2 ;  /* 0x0000a00003027a11 */ /* 0x000fe400078010ff */
[----:B--2---:R-:W-:-:S04]  /*18e0*/  LEA.HI.X.SX32 R4, R8, R21, 0x1, P1 ;  /* 0x0000001508047211 */ /* 0x004fc800008f0eff */
[----:B------:R-:W-:Y:S01]  /*18f0*/  LEA.HI.X R3, R3, c[0x0][0x284], R4, 0x2, P0 ;  /* 0x0000a10003037a11 */ /* 0x000fe200000f1404 */
[----:B------:R-:W-:Y:S05]  /*1900*/  @P3 BRA `(.L_x_1112) ;  /* 0x0000002000003947 */ /* 0x000fea0003800000 */
[----:B---3--:R-:W-:-:S05]  /*1910*/  SHF.L.U32 R4, R14, 0x4, RZ ;  /* 0x000000040e047819 */ /* 0x008fca00000006ff */
[----:B------:R1:W-:Y:S02]  /*1920*/  LDGSTS.E.BYPASS.LTC128B.128 [R4+0x18680], [R2.64] ;  /* 0x1868000002047fae */ /* 0x0003e4000b901d56 */
.L_x_1112:
[----:B---3--:R-:W-:Y:S05]  /*1930*/  BSYNC B0 ;  /* 0x0000000000007941 */ /* 0x008fea0003800000 */
.L_x_1111:
[----:B-1----:R-:W-:Y:S01]  /*1940*/  LEA.HI R2, R20, R14, RZ, 0x2 ;  /* 0x0000000e14027211 */ /* 0x002fe200078f10ff */
[----:B------:R-:W-:Y:S01]  /*1950*/  IMAD.SHL.U32 R7, R16, 0x10, RZ ;  /* 0x0000001010077824 */ /* 0x000fe200078e00ff */
[----:B------:R-:W-:Y:S01]  /*1960*/  LOP3.LUT R4, R12, 0xffffffe0, RZ, 0xc0, !PT ;  /* 0xffffffe00c047812 */ /* 0x000fe200078ec0ff */
[----:B------:R-:W-:Y:S01]  /*1970*/  IMAD.MOV.U32 R187, RZ, RZ, 0x20 ;  /* 0x00000020ffbb7424 */ /* 0x000fe200078e00ff */
[----:B------:R-:W-:Y:S01]  /*1980*/  LOP3.LUT R3, R2, 0x3ffffffc, RZ, 0xc0, !PT ;  /* 0x3ffffffc02037812 */ /* 0x000fe200078ec0ff */
[----:B------:R-:W-:Y:S01]  /*1990*/  IMAD.MOV.U32 R172, RZ, RZ, 0x40 ;  /* 0x00000040ffac7424 */ /* 0x000fe200078e00ff */
[----:B------:R-:W-:Y:S01]  /*19a0*/  LEA.HI R5, R181, R181, RZ, 0x1 ;  /* 0x000000b5b5057211 */ /* 0x000fe200078f08ff */
[C---:B------:R-:W-:Y:S01]  /*19b0*/  IMAD.IADD R8, R14.reuse, 0x1, -R4 ;  /* 0x000000010e087824 */ /* 0x040fe200078e0a04 */
[----:B------:R-:W-:Y:S01]  /*19c0*/  SHF.R.S32.HI R6, RZ, 0x2, R2 ;  /* 0x00000002ff067819 */ /* 0x000fe20000011402 */
[C---:B------:R-:W-:Y:S01]  /*19d0*/  IMAD.SHL.U32 R4, R25.reuse, 0x40, RZ ;  /* 0x0000004019047824 */ /* 0x040fe200078e00ff */
[----:B------:R-:W-:Y:S01]  /*19e0*/  R2P PR, R25, 0x6 ;  /* 0x0000000619007804 */ /* 0x000fe20000000000 */
[----:B------:R-:W-:Y:S01]  /*19f0*/  IMAD.IADD R9, R14, 0x1, -R3 ;  /* 0x000000010e097824 */ /* 0x000fe200078e0a03 */
[----:B------:R-:W-:Y:S01]  /*1a00*/  SHF.R.S32.HI R15, RZ, 0x1f, R14 ;  /* 0x0000001fff0f7819 */ /* 0x000fe2000001140e */
[----:B------:R-:W-:Y:S01]  /*1a10*/  IMAD.SHL.U32 R3, R28, 0x8, RZ ;  /* 0x000000081c037824 */ /* 0x000fe200078e00ff */
[----:B------:R-:W-:Y:S01]  /*1a20*/  LOP3.LUT R10, R4, 0x1c0, RZ, 0xc0, !PT ;  /* 0x000001c0040a7812 */ /* 0x000fe200078ec0ff */
[----:B------:R-:W-:Y:S01]  /*1a30*/  IMAD R9, R9, 0x2, R0 ;  /* 0x0000000209097824 */ /* 0x000fe200078e0200 */
[----:B------:R-:W-:Y:S01]  /*1a40*/  LOP3.LUT R4, R5, 0x1ffffffe, RZ, 0xc0, !PT ;  /* 0x1ffffffe05047812 */ /* 0x000fe200078ec0ff */
[----:B------:R-:W-:Y:S01]  /*1a50*/  IMAD R11, R27, c[0x0][0x238], RZ ;  /* 0x00008e001b0b7a24 */ /* 0x000fe200078e02ff */
[----:B------:R-:W-:Y:S01]  /*1a60*/  LOP3.LUT R3, R3, 0x8, RZ, 0xc0, !PT ;  /* 0x0000000803037812 */ /* 0x000fe200078ec0ff */
[----:B------:R-:W-:Y:S01]  /*1a70*/  IMAD.WIDE.U32 R14, R26, c[0x0][0x238], R14 ;  /* 0x00008e001a0e7a25 */ /* 0x000fe200078e000e */
[----:B------:R-:W-:Y:S01]  /*1a80*/  SHF.R.S32.HI R5, RZ, 0x1f, R2 ;  /* 0x0000001fff057819 */ /* 0x000fe20000011402 */
[----:B------:R-:W-:Y:S01]  /*1a90*/  ULDC.64 UR4, c[0x0][0x240] ;  /* 0x0000900000047ab9 */ /* 0x000fe20000000a00 */
[----:B------:R-:W-:Y:S01]  /*1aa0*/  SHF.R.U32.HI R180, RZ, 0x3, R10 ;  /* 0x00000003ffb47819 */ /* 0x000fe2000001160a */
[----:B------:R-:W-:Y:S01]  /*1ab0*/  IMAD.IADD R12, R181, 0x1, -R4 ;  /* 0x00000001b50c7824 */ /* 0x000fe200078e0a04 */
[----:B------:R-:W-:Y:S01]  /*1ac0*/  LOP3.LUT R2, R10, 0x30, R7, 0xf8, !PT ;  /* 0x000000300a027812 */ /* 0x000fe200078ef807 */
[----:B------:R-:W-:Y:S01]  /*1ad0*/  IMAD R181, R13, 0x2, R181 ;  /* 0x000000020db57824 */ /* 0x000fe200078e02b5 */
[----:B------:R-:W-:Y:S01]  /*1ae0*/  LOP3.LUT R4, R180, R3, R10, 0x1e, !PT ;  /* 0x00000003b4047212 */ /* 0x000fe200078e1e0a */
[----:B------:R-:W-:Y:S01]  /*1af0*/  IMAD R11, R26, c[0x0][0x23c], R11 ;  /* 0x00008f001a0b7a24 */ /* 0x000fe200078e020b */
[----:B------:R-:W-:Y:S01]  /*1b00*/  LOP3.LUT R180, R180, R2, R3, 0x1e, !PT ;  /* 0x00000002b4b47212 */ /* 0x000fe200078e1e03 */
[----:B------:R-:W-:Y:S01]  /*1b10*/  UIMAD UR4, UR20, UR4, URZ ;  /* 0x00000004140472a4 */ /* 0x000fe2000f8e023f */
[----:B------:R-:W-:Y:S01]  /*1b20*/  LEA.HI R2, R5, R6, RZ, 0x3 ;  /* 0x0000000605027211 */ /* 0x000fe200078f18ff */
[----:B------:R-:W-:Y:S01]  /*1b30*/  IMAD.U32 R181, R181, 0x200, R4 ;  /* 0x00000200b5b57824 */ /* 0x000fe200078e0004 */
[----:B------:R-:W-:Y:S01]  /*1b40*/  SEL R183, R187, 0xffffffe0, !P1 ;  /* 0xffffffe0bbb77807 */ /* 0x000fe20004800000 */
[----:B------:R-:W-:Y:S01]  /*1b50*/  IMAD.IADD R3, R15, 0x1, R11 ;  /* 0x000000010f037824 */ /* 0x000fe200078e020b */
[----:B------:R-:W-:Y:S01]  /*1b60*/  LOP3.LUT R0, R2, 0xfffffff8, RZ, 0xc0, !PT ;  /* 0xfffffff802007812 */ /* 0x000fe200078ec0ff */
[----:B------:R-:W-:Y:S01]  /*1b70*/  UMOV UR34, 0x1 ;  /* 0x0000000100227882 */ /* 0x000fe20000000000 */
[----:B------:R-:W-:Y:S01]  /*1b80*/  SHF.R.S32.HI R2, RZ, 0x1f, R8 ;  /* 0x0000001fff027819 */ /* 0x000fe20000011408 */
[----:B------:R-:W-:Y:S01]  /*1b90*/  ULDC UR31, c[0x0][0x198] ;  /* 0x00006600001f7ab9 */ /* 0x000fe20000000800 */
[----:B------:R-:W-:Y:S01]  /*1ba0*/  SEL R182, R172, 0xffffffc0, !P2 ;  /* 0xffffffc0acb67807 */ /* 0x000fe20005000000 */
[----:B------:R-:W-:Y:S01]  /*1bb0*/  IMAD.IADD R4, R6, 0x1, -R0 ;  /* 0x0000000106047824 */ /* 0x000fe200078e0a00 */
[----:B------:R-:W-:Y:S01]  /*1bc0*/  LEA.HI R0, R2, R8, RZ, 0x2 ;  /* 0x0000000802007211 */ /* 0x000fe200078f10ff */
[----:B------:R-:W-:Y:S01]  /*1bd0*/  IMAD.MOV.U32 R2, RZ, RZ, R14 ;  /* 0x000000ffff027224 */ /* 0x000fe200078e000e */
[----:B------:R-:W-:Y:S01]  /*1be0*/  UIMAD UR4, UR16, UR5, UR4 ;  /* 0x00000005100472a4 */ /* 0x000fe2000f8e0204 */
[----:B------:R-:W-:Y:S01]  /*1bf0*/  IMAD.U32 R6, RZ, RZ, UR16 ;  /* 0x00000010ff067e24 */ /* 0x000fe2000f8e00ff */
[C---:B------:R-:W-:Y:S01]  /*1c00*/  LEA.HI.SX32 R5, R0.reuse, R7, 0x1e ;  /* 0x0000000700057211 */ /* 0x040fe200078ff2ff */
[----:B------:R-:W-:Y:S01]  /*1c10*/  UIADD3 UR31, -UR17, UR31, UR34 ;  /* 0x0000001f111f7290 */ /* 0x000fe2000fffe122 */
[----:B------:R-:W-:Y:S01]  /*1c20*/  LOP3.LUT R0, R0, 0x7ffffffc, RZ, 0xc0, !PT ;  /* 0x7ffffffc00007812 */ /* 0x000fe200078ec0ff */
[----:B------:R-:W-:Y:S01]  /*1c30*/  IMAD.WIDE.U32 R18, R6, c[0x0][0x240], R2 ;  /* 0x0000900006127a25 */ /* 0x000fe200078e0002 */
[----:B------:R-:W-:Y:S01]  /*1c40*/  R2P PR, R4, 0x6 ;  /* 0x0000000604007804 */ /* 0x000fe20000000000 */
[----:B------:R1:W-:Y:S01]  /*1c50*/  STL [R1+0x1c], R5 ;  /* 0x00001c0501007387 */ /* 0x0003e20000100800 */
[----:B------:R-:W-:Y:S01]  /*1c60*/  ULDC UR7, c[0x0][0x2a0] ;  /* 0x0000a80000077ab9 */ /* 0x000fe20000000800 */
[----:B------:R-:W-:Y:S01]  /*1c70*/  IMAD.U32 R2, RZ, RZ, UR31 ;  /* 0x0000001fff027e24 */ /* 0x000fe2000f8e00ff */
[----:B------:R-:W-:Y:S01]  /*1c80*/  ULOP3.LUT UR7, URZ, UR7, URZ, 0x33, !UPT ;  /* 0x000000073f077292 */ /* 0x000fe2000f8e333f */
[----:B------:R-:W-:Y:S01]  /*1c90*/  STL.64 [R1+0x30], R18 ;  /* 0x0000301201007387 */ /* 0x000fe20000100a00 */
[----:B------:R-:W-:Y:S01]  /*1ca0*/  IMAD.SHL.U32 R181, R181, 0x2, RZ ;  /* 0x00000002b5b57824 */ /* 0x000fe200078e00ff */
[----:B------:R-:W-:Y:S01]  /*1cb0*/  SEL R229, R172, 0xffffffc0, !P2 ;  /* 0xffffffc0ace57807 */ /* 0x000fe20005000000 */
[----:B------:R-:W-:Y:S01]  /*1cc0*/  IMAD R180, R13, 0x200, R180 ;  /* 0x000002000db47824 */ /* 0x000fe200078e02b4 */
[----:B------:R-:W0:Y:S01]  /*1cd0*/  LDGDEPBAR ;  /* 0x00000000000079af */ /* 0x000e220000000000 */
[C---:B------:R-:W-:Y:S01]  /*1ce0*/  IMAD.IADD R182, R181.reuse, 0x1, R182 ;  /* 0x00000001b5b67824 */ /* 0x040fe200078e02b6 */
[----:B------:R-:W-:Y:S01]  /*1cf0*/  ULDC UR32, c[0x0][0x290] ;  /* 0x0000a40000207ab9 */ /* 0x000fe20000000800 */
        /* <DEDUP_REMOVED lines=18> */
[----:B------:R-:W-:Y:S01]  /*1e20*/  IMAD R5, R12, 0x4, R5 ;  /* 0x000000040c057824 */ /* 0x000fe200078e0205 */
[----:B------:R-:W-:Y:S01]  /*1e30*/  CS2R R100, SRZ ;  /* 0x0000000000647805 */ /* 0x000fe2000001ff00 */
[----:B------:R-:W-:Y:S01]  /*1e40*/  CS2R R94, SRZ ;  /* 0x00000000005e7805 */ /* 0x000fe2000001ff00 */
[----:B------:R-:W-:Y:S01]  /*1e50*/  LOP3.LUT R0, R0, 0x1c0, RZ, 0xc0, !PT ;  /* 0x000001c000007812 */ /* 0x000fe200078ec0ff */
[----:B------:R-:W-:Y:S01]  /*1e60*/  IMAD.SHL.U32 R10, R5, 0x2, RZ ;  /* 0x00000002050a7824 */ /* 0x000fe200078e00ff */
        /* <DEDUP_REMOVED lines=23> */
[----:B------:R1:W-:Y:S01]  /*1fe0*/  STL [R1+0x40], R0 ;  /* 0x0000400001007387 */ /* 0x0003e20000100800 */
[----:B------:R-:W-:Y:S01]  /*1ff0*/  R2P PR, R188, 0x6 ;  /* 0x00000006bc007804 */ /* 0x000fe20000000000 */
[----:B------:R-:W-:Y:S01]  /*2000*/  IMAD.SHL.U32 R180, R180, 0x2, RZ ;  /* 0x00000002b4b47824 */ /* 0x000fe200078e00ff */
[----:B------:R-:W-:Y:S01]  /*2010*/  ULDC UR33, c[0x0][0x2a8] ;  /* 0x0000aa0000217ab9 */ /* 0x000fe20000000800 */
[----:B------:R-:W-:Y:S01]  /*2020*/  STL [R1+0x10], R10 ;  /* 0x0000100a01007387 */ /* 0x000fe20000100800 */
[----:B------:R-:W-:Y:S01]  /*2030*/  IMAD.IADD R183, R183, 0x1, R182 ;  /* 0x00000001b7b77824 */ /* 0x000fe200078e02b6 */
[----:B------:R-:W-:Y:S01]  /*2040*/  SEL R187, R187, 0xffffffe0, !P1 ;  /* 0xffffffe0bbbb7807 */ /* 0x000fe20004800000 */
[----:B------:R-:W-:Y:S01]  /*2050*/  IMAD.IADD R229, R229, 0x1, R228 ;  /* 0x00000001e5e57824 */ /* 0x000fe200078e02e4 */
[----:B------:R-:W-:Y:S01]  /*2060*/  SEL R172, R172, 0xffffffc0, !P2 ;  /* 0xffffffc0acac7807 */ /* 0x000fe20005000000 */
[----:B------:R-:W-:-:S02]  /*2070*/  ULDC UR6, c[0x0][0x218] ;  /* 0x0000860000067ab9 */ /* 0x000fc40000000800 */
[----:B------:R-:W-:Y:S02]  /*2080*/  UIMAD UR17, UR16, UR32, URZ ;  /* 0x00000020101172a4 */ /* 0x000fe4000f8e023f */
[----:B------:R-:W-:Y:S02]  /*2090*/  UMOV UR20, URZ ;  /* 0x0000003f00147c82 */ /* 0x000fe40008000000 */
[----:B------:R-:W-:Y:S02]  /*20a0*/  UMOV UR19, 0x1 ;  /* 0x0000000100137882 */ /* 0x000fe40000000000 */
[----:B------:R-:W-:Y:S02]  /*20b0*/  UMOV UR5, URZ ;  /* 0x0000003f00057c82 */ /* 0x000fe40008000000 */
[----:B------:R-:W-:Y:S02]  /*20c0*/  USHF.L.U32 UR18, UR9, 0x7, URZ ;  /* 0x0000000709127899 */ /* 0x000fe4000800063f */
[----:B------:R-:W-:-:S02]  /*20d0*/  UISETP.GT.AND UP5, UPT, UR9, -0x1, UPT ;  /* 0xffffffff0900788c */ /* 0x000fc4000bfa4270 */
[----:B------:R-:W-:Y:S01]  /*20e0*/  UISETP.LE.AND UP4, UPT, UR34, UR33, UPT ;  /* 0x000000212200728c */ /* 0x000fe2000bf83270 */
[----:B-1----:R-:W-:Y:S01]  /*20f0*/  IADD3 R0, R2, -c[0x0][0x168], -R10 ;  /* 0x80005a0002007a10 */ /* 0x002fe20007ffe80a */
[----:B------:R-:W-:Y:S01]  /*2100*/  UIMAD UR16, UR16, UR6, URZ ;  /* 0x00000006101072a4 */ /* 0x000fe2000f8e023f */
[----:B------:R-:W-:Y:S01]  /*2110*/  IADD3 R2, -R10, UR21, RZ ;  /* 0x000000150a027c10 */ /* 0x000fe2000fffe1ff */
[----:B------:R-:W-:-:S04]  /*2120*/  ULDC UR21, c[0x0][0x168] ;  /* 0x00005a0000157ab9 */ /* 0x000fc80000000800 */
[----:B------:R1:W-:Y:S02]  /*2130*/  STL [R1+0x18], R2 ;  /* 0x0000180201007387 */ /* 0x0003e40000100800 */
[C---:B-1----:R-:W-:Y:S02]  /*2140*/  IADD3 R2, R0.reuse, c[0x0][0x2a4], RZ ;  /* 0x0000a90000027a10 */ /* 0x042fe40007ffe0ff */
[----:B------:R-:W-:-:S03]  /*2150*/  IADD3 R0, R0, UR7, RZ ;  /* 0x0000000700007c10 */ /* 0x000fc6000fffe0ff */
[----:B------:R1:W-:Y:S04]  /*2160*/  STL [R1], R2 ;  /* 0x0000000201007387 */ /* 0x0003e80000100800 */
[----:B------:R1:W-:Y:S02]  /*2170*/  STL [R1+0x14], R0 ;  /* 0x0000140001007387 */ /* 0x0003e40000100800 */
.L_x_1131:
[----:B------:R-:W-:Y:S04]  /*2180*/  DEPBAR.LE SB0, 0x1 ;  /* 0x000080400000791a */ /* 0x000fe80000000000 */
[----:B------:R-:W-:Y:S01]  /*2190*/  BAR.SYNC.DEFER_BLOCKING 0x0 ;  /* 0x0000000000007b1d */ /* 0x000fe20000010000 */
[----:B------:R-:W-:Y:S01]  /*21a0*/  USHF.L.U32 UR4, UR5, 0xd, URZ ;  /* 0x0000000d05047899 */ /* 0x000fe2000800063f */
[----:B------:R-:W-:Y:S02]  /*21b0*/  MOV R199, UR5 ;  /* 0x0000000500c77c02 */ /* 0x000fe40008000f00 */
[----:B------:R-:W-:Y:S03]  /*21c0*/  PLOP3.LUT P0, PT, PT, PT, UP4, 0x80, 0x0 ;  /* 0x000000000000781c */ /* 0x000fe60003f0f048 */
[----:B-1----:R-:W-:Y:S05]  /*21d0*/  IADD3 R0, R186, UR4, RZ ;  /* 0x00000004ba007c10 */ /* 0x002fea000fffe0ff */
[----:B------:R-:W-:Y:S04]  /*21e0*/  IMAD.SHL.U32 R0, R0, 0x2, RZ ;  /* 0x0000000200007824 */ /* 0x000fe800078e00ff */
[C---:B------:R-:W-:Y:S01]  /*21f0*/  IMAD.IADD R2, R0.reuse, 0x1, R187 ;  /* 0x0000000100027824 */ /* 0x040fe200078e02bb */
[----:B------:R-:W-:Y:S03]  /*2200*/  IADD3 R160, R0, R172, RZ ;  /* 0x000000ac00a07210 */ /* 0x000fe60007ffe0ff */
[----:B------:R-:W-:Y:S01]  /*2210*/  IMAD.IADD R172, R172, 0x1, R2 ;  /* 0x00000001acac7824 */ /* 0x000fe200078e0202 */
[----:B------:R-:W-:Y:S08]  /*2220*/  LDSM.16.M88.4 R16, [R181+0x80] ;  /* 0x00008000b510783b */ /* 0x000ff00000000200 */
[----:B------:R-:W1:Y:S08]  /*2230*/  LDSM.16.M88.4 R64, [R0+0x8080] ;  /* 0x008080000040783b */ /* 0x000e700000000200 */
[----:B------:R-:W2:Y:S08]  /*2240*/  LDSM.16.M88.4 R60, [R0+0xa080] ;  /* 0x00a08000003c783b */ /* 0x000eb00000000200 */
[----:B------:R-:W3:Y:S08]  /*2250*/  LDSM.16.M88.4 R32, [R181+0x1080] ;  /* 0x00108000b520783b */ /* 0x000ef00000000200 */
[----:B------:R-:W4:Y:S04]  /*2260*/  LDL R178, [R1] ;  /* 0x0000000001b27983 */ /* 0x000f280000100800 */
[----:B------:R-:W5:Y:S08]  /*2270*/  LDSM.16.M88.4 R48, [R181+0x2080] ;  /* 0x00208000b530783b */ /* 0x000f700000000200 */
[----:B------:R-:W4:Y:S01]  /*2280*/  LDL R177, [R1+0x14] ;  /* 0x0000140001b17983 */ /* 0x000f220000100800 */
[-C--:B-1----:R-:W-:Y:S03]  /*2290*/  HMMA.16816.F32.BF16 R4, R64, R16.reuse, RZ ;  /* 0x000000104004723c */ /* 0x082fe600000418ff */
[----:B------:R-:W1:Y:S05]  /*22a0*/  LDSM.16.M88.4 R132, [R181+0x3080] ;  /* 0x00308000b584783b */ /* 0x000e6a0000000200 */
[C---:B--2---:R-:W-:Y:S03]  /*22b0*/  HMMA.16816.F32.BF16 R8, R60.reuse, R16, RZ ;  /* 0x000000103c08723c */ /* 0x044fe600000418ff */
[----:B------:R-:W2:Y:S04]  /*22c0*/  LDL R176, [R1+0x18] ;  /* 0x0000180001b07983 */ /* 0x000ea80000100800 */
[----:B------:R-:W-:Y:S01]  /*22d0*/  LDSM.16.M88.4 R140, [R184+0x80] ;  /* 0x00008000b88c783b */ /* 0x000fe20000000200 */
[-C--:B------:R-:W-:Y:S07]  /*22e0*/  HMMA.16816.F32.BF16 R12, R60, R18.reuse, RZ ;  /* 0x000000123c0c723c */ /* 0x080fee00000418ff */
[----:B------:R-:W1:Y:S01]  /*22f0*/  LDSM.16.M88.4 R136, [R2+0x8080] ;  /* 0x008080000288783b */ /* 0x000e620000000200 */
[C---:B------:R-:W-:Y:S07]  /*2300*/  HMMA.16816.F32.BF16 R16, R64.reuse, R18, RZ ;  /* 0x000000124010723c */ /* 0x040fee00000418ff */
[----:B------:R-:W1:Y:S01]  /*2310*/  LDSM.16.M88.4 R144, [R2+0xa080] ;  /* 0x00a080000290783b */ /* 0x000e620000000200 */
[-C--:B---3--:R-:W-:Y:S07]  /*2320*/  HMMA.16816.F32.BF16 R20, R64, R32.reuse, RZ ;  /* 0x000000204014723c */ /* 0x088fee00000418ff */
[----:B------:R-:W3:Y:S01]  /*2330*/  LDSM.16.M88.4 R148, [R184+0x1080] ;  /* 0x00108000b894783b */ /* 0x000ee20000000200 */
[C---:B------:R-:W-:Y:S07]  /*2340*/  HMMA.16816.F32.BF16 R24, R60.reuse, R32, RZ ;  /* 0x000000203c18723c */ /* 0x040fee00000418ff */
[----:B------:R-:W1:Y:S01]  /*2350*/  LDSM.16.M88.4 R152, [R184+0x2080] ;  /* 0x00208000b898783b */ /* 0x000e620000000200 */
[-C--:B------:R-:W-:Y:S07]  /*2360*/  HMMA.16816.F32.BF16 R28, R60, R34.reuse, RZ ;  /* 0x000000223c1c723c */ /* 0x080fee00000418ff */
[----:B------:R-:W2:Y:S01]  /*2370*/  LDL R233, [R1+0x1c] ;  /* 0x00001c0001e97983 */ /* 0x000ea20000100800 */
[C---:B------:R-:W-:Y:S03]  /*2380*/  HMMA.16816.F32.BF16 R32, R64.reuse, R34, RZ ;  /* 0x000000224020723c */ /* 0x040fe600000418ff */
[----:B------:R-:W3:Y:S05]  /*2390*/  LDSM.16.M88.4 R156, [R184+0x3080] ;  /* 0x00308000b89c783b */ /* 0x000eea0000000200 */
[-C--:B-----5:R-:W-:Y:S03]  /*23a0*/  HMMA.16816.F32.BF16 R36, R64, R48.reuse, RZ ;  /* 0x000000304024723c */ /* 0x0a0fe600000418ff */
[----:B------:R-:W-:Y:S05]  /*23b0*/  LDSM.16.M88.4 R164, [R182+0x1080] ;  /* 0x00108000b6a4783b */ /* 0x000fea0000000200 */
[C---:B------:R-:W-:Y:S03]  /*23c0*/  HMMA.16816.F32.BF16 R40, R60.reuse, R48, RZ ;  /* 0x000000303c28723c */ /* 0x040fe600000418ff */
[----:B------:R-:W-:Y:S05]  /*23d0*/  LDSM.16.M88.4 R168, [R183+0x80] ;  /* 0x00008000b7a8783b */ /* 0x000fea0000000200 */
[-C--:B------:R-:W-:Y:S08]  /*23e0*/  HMMA.16816.F32.BF16 R44, R60, R50.reuse, RZ ;  /* 0x000000323c2c723c */ /* 0x080ff000000418ff */
[C---:B------:R-:W-:Y:S08]  /*23f0*/  HMMA.16816.F32.BF16 R48, R64.reuse, R50, RZ ;  /* 0x000000324030723c */ /* 0x040ff000000418ff */
[-C--:B-1----:R-:W-:Y:S08]  /*2400*/  HMMA.16816.F32.BF16 R52, R64, R132.reuse, RZ ;  /* 0x000000844034723c */ /* 0x082ff000000418ff */
[C---:B------:R-:W-:Y:S08]  /*2410*/  HMMA.16816.F32.BF16 R56, R60.reuse, R132, RZ ;  /* 0x000000843c38723c */ /* 0x040ff000000418ff */
[-C--:B------:R-:W-:Y:S08]  /*2420*/  HMMA.16816.F32.BF16 R60, R60, R134.reuse, RZ ;  /* 0x000000863c3c723c */ /* 0x080ff000000418ff */
[----:B------:R-:W-:Y:S01]  /*2430*/  HMMA.16816.F32.BF16 R64, R64, R134, RZ ;  /* 0x000000864040723c */ /* 0x000fe200000418ff */
[----:B------:R-:W-:Y:S07]  /*2440*/  LDSM.16.M88.4 R132, [R160+0x8080] ;  /* 0x00808000a084783b */ /* 0x000fee0000000200 */
[-C--:B------:R-:W-:Y:S01]  /*2450*/  HMMA.16816.F32.BF16 R4, R136, R140.reuse, R4 ;  /* 0x0000008c8804723c */ /* 0x080fe20000041804 */
[----:B------:R-:W-:Y:S07]  /*2460*/  LDSM.16.M88.4 R160, [R160+0xa080] ;  /* 0x00a08000a0a0783b */ /* 0x000fee0000000200 */
[C---:B------:R-:W-:Y:S08]  /*2470*/  HMMA.16816.F32.BF16 R8, R144.reuse, R140, R8 ;  /* 0x0000008c9008723c */ /* 0x040ff00000041808 */
[-C--:B------:R-:W-:Y:S08]  /*2480*/  HMMA.16816.F32.BF16 R12, R144, R142.reuse, R12 ;  /* 0x0000008e900c723c */ /* 0x080ff0000004180c */
[C---:B------:R-:W-:Y:S01]  /*2490*/  HMMA.16816.F32.BF16 R16, R136.reuse, R142, R16 ;  /* 0x0000008e8810723c */ /* 0x040fe20000041810 */
[----:B------:R-:W1:Y:S07]  /*24a0*/  LDSM.16.M88.4 R140, [R182+0x80] ;  /* 0x00008000b68c783b */ /* 0x000e6e0000000200 */
[-C--:B---3--:R-:W-:Y:S08]  /*24b0*/  HMMA.16816.F32.BF16 R20, R136, R148.reuse, R20 ;  /* 0x000000948814723c */ /* 0x088ff00000041814 */
[C---:B------:R-:W-:Y:S08]  /*24c0*/  HMMA.16816.F32.BF16 R24, R144.reuse, R148, R24 ;  /* 0x000000949018723c */ /* 0x040ff00000041818 */
[-C--:B------:R-:W-:Y:S08]  /*24d0*/  HMMA.16816.F32.BF16 R28, R144, R150.reuse, R28 ;  /* 0x00000096901c723c */ /* 0x080ff0000004181c */
[C---:B------:R-:W-:Y:S01]  /*24e0*/  HMMA.16816.F32.BF16 R32, R136.reuse, R150, R32 ;  /* 0x000000968820723c */ /* 0x040fe20000041820 */
[----:B------:R-:W3:Y:S07]  /*24f0*/  LDSM.16.M88.4 R148, [R182+0x2080] ;  /* 0x00208000b694783b */ /* 0x000eee0000000200 */
[-C--:B------:R-:W-:Y:S08]  /*2500*/  HMMA.16816.F32.BF16 R36, R136, R152.reuse, R36 ;  /* 0x000000988824723c */ /* 0x080ff00000041824 */
[C---:B------:R-:W-:Y:S08]  /*2510*/  HMMA.16816.F32.BF16 R40, R144.reuse, R152, R40 ;  /* 0x000000989028723c */ /* 0x040ff00000041828 */
[-C--:B------:R-:W-:Y:S08]  /*2520*/  HMMA.16816.F32.BF16 R44, R144, R154.reuse, R44 ;  /* 0x0000009a902c723c */ /* 0x080ff0000004182c */
[C---:B------:R-:W-:Y:S01]  /*2530*/  HMMA.16816.F32.BF16 R48, R136.reuse, R154, R48 ;  /* 0x0000009a8830723c */ /* 0x040fe20000041830 */
[----:B------:R-:W5:Y:S07]  /*2540*/  LDSM.16.M88.4 R152, [R182+0x3080] ;  /* 0x00308000b698783b */ /* 0x000f6e0000000200 */
[-C--:B------:R-:W-:Y:S08]  /*2550*/  HMMA.16816.F32.BF16 R52, R136, R156.reuse, R52 ;  /* 0x0000009c8834723c */ /* 0x080ff00000041834 */
[C---:B------:R-:W-:Y:S08]  /*2560*/  HMMA.16816.F32.BF16 R56, R144.reuse, R156, R56 ;  /* 0x0000009c9038723c */ /* 0x040ff00000041838 */
[-C--:B------:R-:W-:Y:S01]  /*2570*/  HMMA.16816.F32.BF16 R60, R144, R158.reuse, R60 ;  /* 0x0000009e903c723c */ /* 0x080fe2000004183c */
[----:B------:R-:W2:Y:S07]  /*2580*/  LDSM.16.M88.4 R144, [R172+0x8080] ;  /* 0x00808000ac90783b */ /* 0x000eae0000000200 */
[----:B------:R-:W-:Y:S01]  /*2590*/  HMMA.16816.F32.BF16 R64, R136, R158, R64 ;  /* 0x0000009e8840723c */ /* 0x000fe20000041840 */
[----:B------:R-:W2:Y:S07]  /*25a0*/  LDSM.16.M88.4 R172, [R172+0xa080] ;  /* 0x00a08000acac783b */ /* 0x000eae0000000200 */
[-C--:B-1----:R-:W-:Y:S01]  /*25b0*/  HMMA.16816.F32.BF16 R4, R132, R140.reuse, R4 ;  /* 0x0000008c8404723c */ /* 0x082fe20000041804 */
[----:B------:R-:W1:Y:S07]  /*25c0*/  LDSM.16.M88.4 R136, [R183+0x1080] ;  /* 0x00108000b788783b */ /* 0x000e6e0000000200 */
[C---:B------:R-:W-:Y:S08]  /*25d0*/  HMMA.16816.F32.BF16 R8, R160.reuse, R140, R8 ;  /* 0x0000008ca008723c */ /* 0x040ff00000041808 */
[-C--:B------:R-:W-:Y:S08]  /*25e0*/  HMMA.16816.F32.BF16 R12, R160, R142.reuse, R12 ;  /* 0x0000008ea00c723c */ /* 0x080ff0000004180c */
[C---:B------:R-:W-:Y:S01]  /*25f0*/  HMMA.16816.F32.BF16 R16, R132.reuse, R142, R16 ;  /* 0x0000008e8410723c */ /* 0x040fe20000041810 */
[----:B------:R-:W1:Y:S07]  /*2600*/  LDSM.16.M88.4 R140, [R183+0x2080] ;  /* 0x00208000b78c783b */ /* 0x000e6e0000000200 */
        /* <DEDUP_REMOVED lines=8> */
[----:B------:R-:W3:Y:S07]  /*2690*/  LDSM.16.M88.4 R148, [R183+0x3080] ;  /* 0x00308000b794783b */ /* 0x000eee0000000200 */
[-C--:B-----5:R-:W-:Y:S04]  /*26a0*/  HMMA.16816.F32.BF16 R52, R132, R152.reuse, R52 ;  /* 0x000000988434723c */ /* 0x0a0fe80000041834 */
[--C-:B--2---:R-:W-:Y:S04]  /*26b0*/  IMAD R199, R199, 0x80, R233.reuse ;  /* 0x00000080c7c77824 */ /* 0x104fe800078e02e9 */
[C---:B------:R-:W-:Y:S01]  /*26c0*/  HMMA.16816.F32.BF16 R56, R160.reuse, R152, R56 ;  /* 0x00000098a038723c */ /* 0x040fe20000041838 */
[----:B------:R2:W1:Y:S04]  /*26d0*/  LDS R196, [R199.X4+0x18080] ;  /* 0x01808000c7c47984 */ /* 0x0004680000004800 */
[----:B------:R2:W1:Y:S03]  /*26e0*/  LDS R197, [R199.X4+0x180a0] ;  /* 0x0180a000c7c57984 */ /* 0x0004660000004800 */
[-C--:B------:R-:W-:Y:S01]  /*26f0*/  HMMA.16816.F32.BF16 R60, R160, R154.reuse, R60 ;  /* 0x0000009aa03c723c */ /* 0x080fe2000004183c */
[----:B------:R2:W1:Y:S04]  /*2700*/  LDS R198, [R199.X4+0x18180] ;  /* 0x01818000c7c67984 */ /* 0x0004680000004800 */
[----:B------:R-:W1:Y:S03]  /*2710*/  LDS R199, [R199.X4+0x181a0] ;  /* 0x0181a000c7c77984 */ /* 0x000e660000004800 */
[----:B------:R-:W-:Y:S07]  /*2720*/  HMMA.16816.F32.BF16 R64, R132, R154, R64 ;  /* 0x0000009a8440723c */ /* 0x000fee0000041840 */
[----:B------:R-:W-:Y:S01]  /*2730*/  MOV R132, UR10 ;  /* 0x0000000a00847c02 */ /* 0x000fe20008000f00 */
[-C--:B------:R-:W-:Y:S05]  /*2740*/  HMMA.16816.F32.BF16 R4, R144, R168.reuse, R4 ;  /* 0x000000a89004723c */ /* 0x080fea0000041804 */
[----:B------:R-:W-:Y:S03]  /*2750*/  IMAD R132, R132, 0x80, R233 ;  /* 0x0000008084847824 */ /* 0x000fe600078e02e9 */
[C---:B------:R-:W-:Y:S04]  /*2760*/  HMMA.16816.F32.BF16 R8, R172.reuse, R168, R8 ;  /* 0x000000a8ac08723c */ /* 0x040fe80000041808 */
[C---:B----4-:R-:W-:Y:S01]  /*2770*/  IADD3 R191, R132.reuse, R178, RZ ;  /* 0x000000b284bf7210 */ /* 0x050fe20007ffe0ff */
[----:B------:R-:W-:Y:S03]  /*2780*/  IMAD.IADD R189, R132, 0x1, R177 ;  /* 0x0000000184bd7824 */ /* 0x000fe600078e02b1 */
[-C--:B------:R-:W-:Y:S04]  /*2790*/  HMMA.16816.F32.BF16 R12, R172, R170.reuse, R12 ;  /* 0x000000aaac0c723c */ /* 0x080fe8000004180c */
[----:B------:R-:W-:Y:S04]  /*27a0*/  IMNMX R191, R176, R191, PT ;  /* 0x000000bfb0bf7217 */ /* 0x000fe80003800200 */
[C---:B------:R-:W-:Y:S08]  /*27b0*/  HMMA.16816.F32.BF16 R16, R144.reuse, R170, R16 ;  /* 0x000000aa9010723c */ /* 0x040ff00000041810 */
[-C--:B-1----:R-:W-:Y:S08]  /*27c0*/  HMMA.16816.F32.BF16 R20, R144, R136.reuse, R20 ;  /* 0x000000889014723c */ /* 0x082ff00000041814 */
[C---:B------:R-:W-:Y:S08]  /*27d0*/  HMMA.16816.F32.BF16 R24, R172.reuse, R136, R24 ;  /* 0x00000088ac18723c */ /* 0x040ff00000041818 */
[-C--:B------:R-:W-:Y:S08]  /*27e0*/  HMMA.16816.F32.BF16 R28, R172, R138.reuse, R28 ;  /* 0x0000008aac1c723c */ /* 0x080ff0000004181c */
[C---:B------:R-:W-:Y:S08]  /*27f0*/  HMMA.16816.F32.BF16 R32, R144.reuse, R138, R32 ;  /* 0x0000008a9020723c */ /* 0x040ff00000041820 */
        /* <DEDUP_REMOVED lines=9> */
[----:B--2---:R-:W-:Y:S01]  /*2890*/  IMAD.MOV.U32 R3, RZ, RZ, c[0x0][0x168] ;  /* 0x00005a00ff037624 */ /* 0x004fe200078e00ff */
        /* <DEDUP_REMOVED lines=13> */
.L_x_1115:
[----:B------:R-:W-:Y:S04]  /*2970*/  MOV R133, 0x1 ;  /* 0x0000000100857802 */ /* 0x000fe80000000f00 */
[----:B------:R-:W-:Y:S11]  /*2980*/  ISETP.NE.AND P1, PT, R133, c[0x0][0x2a8], PT ;  /* 0x0000aa0085007a0c */ /* 0x000ff60003f25270 */
[----:B------:R-:W-:Y:S02]  /*2990*/  @!UPT UIADD3 URZ, URZ, URZ, URZ ;  /* 0x0000003f3f3ff290 */ /* 0x000fe4000fffe03f */
[----:B------:R-:W-:Y:S05]  /*29a0*/  @P1 IMAD.HI.U32 R133, R3, c[0x0][0x2ac], RZ ;  /* 0x0000ab0003851a27 */ /* 0x000fea00078e00ff */
[----:B------:R-:W-:Y:S02]  /*29b0*/  @P1 SHF.R.U32.HI R3, RZ, c[0x0][0x2b0], R133 ;  /* 0x0000ac00ff031a19 */ /* 0x000fe40000011685 */
.L_x_1116:
[----:B------:R-:W-:Y:S05]  /*29c0*/  BSYNC B0 ;  /* 0x0000000000007941 */ /* 0x000fea0003800000 */
.L_x_1114:
[----:B------:R-:W2:Y:S01]  /*29d0*/  LDL R134, [R1+0x10] ;  /* 0x0000100001867983 */ /* 0x000ea20000100800 */
[----:B------:R-:W-:Y:S04]  /*29e0*/  IMAD.MOV.U32 R133, RZ, RZ, c[0x0][0x2a8] ;  /* 0x0000aa00ff857624 */ /* 0x000fe800078e00ff */
[----:B------:R-:W-:Y:S04]  /*29f0*/  IMAD R3, R3, R133, -UR18 ;  /* 0x8000001203037e24 */ /* 0x000fe8000f8e0285 */
[----:B--2---:R-:W-:Y:S05]  /*2a00*/  IMAD.IADD R3, R3, 0x1, -R134 ;  /* 0x0000000103037824 */ /* 0x004fea00078e0a86 */
[----:B------:R-:W-:Y:S02]  /*2a10*/  IADD3 R133, R3, c[0x0][0x2a8], RZ ;  /* 0x0000aa0003857a10 */ /* 0x000fe40007ffe0ff */
[----:B------:R-:W-:Y:S02]  /*2a20*/  IMNMX R189, R189, R3, !PT ;  /* 0x00000003bdbd7217 */ /* 0x000fe40007800200 */
[----:B------:R-:W-:Y:S02]  /*2a30*/  IMNMX R191, R191, R133, PT ;  /* 0x00000085bfbf7217 */ /* 0x000fe40003800200 */
.L_x_1113:
[----:B--2---:R-:W-:Y:S05]  /*2a40*/  IADD3 R133, R132, 0x8, RZ ;  /* 0x0000000884857810 */ /* 0x004fea0007ffe0ff */
[--C-:B------:R-:W-:Y:S02]  /*2a50*/  IMAD.IADD R190, R178, 0x1, R133.reuse ;  /* 0x00000001b2be7824 */ /* 0x100fe400078e0285 */
        /* <DEDUP_REMOVED lines=17> */
.L_x_1119:
[----:B------:R-:W-:Y:S04]  /*2b70*/  MOV R134, 0x1 ;  /* 0x0000000100867802 */ /* 0x000fe80000000f00 */
[----:B------:R-:W-:Y:S11]  /*2b80*/  ISETP.NE.AND P1, PT, R134, c[0x0][0x2a8], PT ;  /* 0x0000aa0086007a0c */ /* 0x000ff60003f25270 */
[----:B------:R-:W-:Y:S02]  /*2b90*/  @!UPT UIADD3 URZ, URZ, URZ, URZ ;  /* 0x0000003f3f3ff290 */ /* 0x000fe4000fffe03f */
[----:B------:R-:W-:Y:S05]  /*2ba0*/  @P1 IMAD.HI.U32 R134, R133, c[0x0][0x2ac], RZ ;  /* 0x0000ab0085861a27 */ /* 0x000fea00078e00ff */
[----:B------:R-:W-:Y:S02]  /*2bb0*/  @P1 SHF.R.U32.HI R133, RZ, c[0x0][0x2b0], R134 ;  /* 0x0000ac00ff851a19 */ /* 0x000fe40000011686 */
.L_x_1120:
[----:B------:R-:W-:Y:S05]  /*2bc0*/  BSYNC B0 ;  /* 0x0000000000007941 */ /* 0x000fea0003800000 */
.L_x_1118:
[----:B------:R-:W2:Y:S01]  /*2bd0*/  LDL R135, [R1+0x10] ;  /* 0x0000100001877983 */ /* 0x000ea20000100800 */
[----:B------:R-:W-:Y:S04]  /*2be0*/  IMAD.MOV.U32 R134, RZ, RZ, c[0x0][0x2a8] ;  /* 0x0000aa00ff867624 */ /* 0x000fe800078e00ff */
[----:B------:R-:W-:Y:S04]  /*2bf0*/  IMAD R133, R133, R134, -UR18 ;  /* 0x8000001285857e24 */ /* 0x000fe8000f8e0286 */
[----:B--2---:R-:W-:Y:S05]  /*2c00*/  IMAD.IADD R133, R133, 0x1, -R135 ;  /* 0x0000000185857824 */ /* 0x004fea00078e0a87 */
[----:B------:R-:W-:Y:S02]  /*2c10*/  IADD3 R134, R133, c[0x0][0x2a8], RZ ;  /* 0x0000aa0085867a10 */ /* 0x000fe40007ffe0ff */
[----:B------:R-:W-:Y:S02]  /*2c20*/  IMNMX R3, R3, R133, !PT ;  /* 0x0000008503037217 */ /* 0x000fe40007800200 */
[----:B------:R-:W-:Y:S02]  /*2c30*/  IMNMX R190, R190, R134, PT ;  /* 0x00000086bebe7217 */ /* 0x000fe40003800200 */
.L_x_1117:
[----:B------:R-:W-:Y:S05]  /*2c40*/  IADD3 R133, R132, 0x40, RZ ;  /* 0x0000004084857810 */ /* 0x000fea0007ffe0ff */
        /* <DEDUP_REMOVED lines=18> */
.L_x_1123:
[----:B------:R-:W-:Y:S04]  /*2d70*/  MOV R134, 0x1 ;  /* 0x0000000100867802 */ /* 0x000fe80000000f00 */
[----:B------:R-:W-:Y:S11]  /*2d80*/  ISETP.NE.AND P1, PT, R134, c[0x0][0x2a8], PT ;  /* 0x0000aa0086007a0c */ /* 0x000ff60003f25270 */
[----:B------:R-:W-:Y:S02]  /*2d90*/  @!UPT UIADD3 URZ, URZ, URZ, URZ ;  /* 0x0000003f3f3ff290 */ /* 0x000fe4000fffe03f */
[----:B------:R-:W-:Y:S05]  /*2da0*/  @P1 IMAD.HI.U32 R134, R133, c[0x0][0x2ac], RZ ;  /* 0x0000ab0085861a27 */ /* 0x000fea00078e00ff */
[----:B------:R-:W-:Y:S02]  /*2db0*/  @P1 SHF.R.U32.HI R133, RZ, c[0x0][0x2b0], R134 ;  /* 0x0000ac00ff851a19 */ /* 0x000fe40000011686 */
.L_x_1124:
[----:B------:R-:W-:Y:S05]  /*2dc0*/  BSYNC B0 ;  /* 0x0000000000007941 */ /* 0x000fea0003800000 */
.L_x_1122:
[----:B------:R-:W2:Y:S01]  /*2dd0*/  LDL R135, [R1+0x10] ;  /* 0x0000100001877983 */ /* 0x000ea20000100800 */
[----:B------:R-:W-:Y:S04]  /*2de0*/  IMAD.MOV.U32 R134, RZ, RZ, c[0x0][0x2a8] ;  /* 0x0000aa00ff867624 */ /* 0x000fe800078e00ff */
[----:B------:R-:W-:Y:S04]  /*2df0*/  IMAD R133, R133, R134, -UR18 ;  /* 0x8000001285857e24 */ /* 0x000fe8000f8e0286 */
[----:B--2---:R-:W-:Y:S05]  /*2e00*/  IMAD.IADD R133, R133, 0x1, -R135 ;  /* 0x0000000185857824 */ /* 0x004fea00078e0a87 */
[----:B------:R-:W-:Y:S02]  /*2e10*/  IADD3 R134, R133, c[0x0][0x2a8], RZ ;  /* 0x0000aa0085867a10 */ /* 0x000fe40007ffe0ff */
[----:B------:R-:W-:Y:S02]  /*2e20*/  IMNMX R193, R193, R133, !PT ;  /* 0x00000085c1c17217 */ /* 0x000fe40007800200 */
[----:B------:R-:W-:Y:S02]  /*2e30*/  IMNMX R194, R194, R134, PT ;  /* 0x00000086c2c27217 */ /* 0x000fe40003800200 */
.L_x_1121:
        /* <DEDUP_REMOVED lines=19> */
.L_x_1127:
[----:B------:R-:W-:Y:S04]  /*2f70*/  MOV R133, 0x1 ;  /* 0x0000000100857802 */ /* 0x000fe80000000f00 */
[----:B------:R-:W-:Y:S11]  /*2f80*/  ISETP.NE.AND P0, PT, R133, c[0x0][0x2a8], PT ;  /* 0x0000aa0085007a0c */ /* 0x000ff60003f05270 */
[----:B------:R-:W-:Y:S02]  /*2f90*/  @!UPT UIADD3 URZ, URZ, URZ, URZ ;  /* 0x0000003f3f3ff290 */ /* 0x000fe4000fffe03f */
[----:B------:R-:W-:Y:S05]  /*2fa0*/  @P0 IMAD.HI.U32 R133, R132, c[0x0][0x2ac], RZ ;  /* 0x0000ab0084850a27 */ /* 0x000fea00078e00ff */
[----:B------:R-:W-:Y:S02]  /*2fb0*/  @P0 SHF.R.U32.HI R132, RZ, c[0x0][0x2b0], R133 ;  /* 0x0000ac00ff840a19 */ /* 0x000fe40000011685 */
.L_x_1128:
[----:B------:R-:W-:Y:S05]  /*2fc0*/  BSYNC B0 ;  /* 0x0000000000007941 */ /* 0x000fea0003800000 */
.L_x_1126:
[----:B------:R-:W2:Y:S01]  /*2fd0*/  LDL R134, [R1+0x10] ;  /* 0x0000100001867983 */ /* 0x000ea20000100800 */
[----:B------:R-:W-:Y:S04]  /*2fe0*/  IMAD.MOV.U32 R133, RZ, RZ, c[0x0][0x2a8] ;  /* 0x0000aa00ff857624 */ /* 0x000fe800078e00ff */
[----:B------:R-:W-:Y:S04]  /*2ff0*/  IMAD R132, R132, R133, -UR18 ;  /* 0x8000001284847e24 */ /* 0x000fe8000f8e0285 */
[----:B--2---:R-:W-:Y:S05]  /*3000*/  IMAD.IADD R132, R132, 0x1, -R134 ;  /* 0x0000000184847824 */ /* 0x004fea00078e0a86 */
[----:B------:R-:W-:Y:S02]  /*3010*/  IADD3 R133, R132, c[0x0][0x2a8], RZ ;  /* 0x0000aa0084857a10 */ /* 0x000fe40007ffe0ff */
[----:B------:R-:W-:Y:S02]  /*3020*/  IMNMX R192, R192, R132, !PT ;  /* 0x00000084c0c07217 */ /* 0x000fe40007800200 */
[----:B------:R-:W-:Y:S02]  /*3030*/  IMNMX R195, R195, R133, PT ;  /* 0x00000085c3c37217 */ /* 0x000fe40003800200 */
.L_x_1125:
[----:B------:R-:W-:Y:S04]  /*3040*/  DEPBAR.LE SB0, 0x1 ;  /* 0x000080400000791a */ /* 0x000fe80000000000 */
[----:B------:R-:W-:Y:S01]  /*3050*/  BAR.SYNC.DEFER_BLOCKING 0x0 ;  /* 0x0000000000007b1d */ /* 0x000fe20000010000 */
[----:B------:R-:W-:Y:S04]  /*3060*/  UIADD3 UR31, UR10, 0x1, URZ ;  /* 0x000000010a1f7890 */ /* 0x000fe8000fffe03f */
[----:B------:R-:W-:Y:S06]  /*3070*/  UISETP.GE.AND UP0, UPT, UR31, UR11, UPT ;  /* 0x0000000b1f00728c */ /* 0x000fec000bf06270 */
[----:B------:R-:W-:Y:S01]  /*3080*/  PLOP3.LUT P0, PT, PT, PT, UP0, 0x80, 0x0 ;  /* 0x000000000000781c */ /* 0x000fe20003f0f008 */
[----:B------:R1:W2:Y:S04]  /*3090*/  LDSM.16.M88.4 R132, [R0+0x10080] ;  /* 0x010080000084783b */ /* 0x0002a80000000200 */
[----:B------:R1:W3:Y:S04]  /*30a0*/  LDSM.16.M88.4 R140, [R0+0x12080] ;  /* 0x01208000008c783b */ /* 0x0002e80000000200 */
[----:B------:R1:W4:Y:S04]  /*30b0*/  LDSM.16.M88.4 R156, [R2+0x10080] ;  /* 0x01008000029c783b */ /* 0x0003280000000200 */
[----:B------:R1:W1:Y:S04]  /*30c0*/  LDSM.16.M88.4 R164, [R2+0x12080] ;  /* 0x0120800002a4783b */ /* 0x0002680000000200 */
[----:B------:R1:W1:Y:S04]  /*30d0*/  LDSM.16.M88.4 R136, [R181+0x4080] ;  /* 0x00408000b588783b */ /* 0x0002680000000200 */
[----:B------:R1:W1:Y:S04]  /*30e0*/  LDSM.16.M88.4 R144, [R181+0x5080] ;  /* 0x00508000b590783b */ /* 0x0002680000000200 */
[----:B------:R1:W1:Y:S04]  /*30f0*/  LDSM.16.M88.4 R148, [R181+0x6080] ;  /* 0x00608000b594783b */ /* 0x0002680000000200 */
[----:B------:R1:W1:Y:S04]  /*3100*/  LDSM.16.M88.4 R152, [R181+0x7080] ;  /* 0x00708000b598783b */ /* 0x0002680000000200 */
[----:B------:R1:W1:Y:S04]  /*3110*/  LDSM.16.M88.4 R160, [R184+0x4080] ;  /* 0x00408000b8a0783b */ /* 0x0002680000000200 */
[----:B------:R1:W1:Y:S04]  /*3120*/  LDSM.16.M88.4 R168, [R184+0x5080] ;  /* 0x00508000b8a8783b */ /* 0x0002680000000200 */
[----:B------:R1:W1:Y:S04]  /*3130*/  LDSM.16.M88.4 R172, [R184+0x6080] ;  /* 0x00608000b8ac783b */ /* 0x0002680000000200 */
[----:B------:R1:W1:Y:S01]  /*3140*/  LDSM.16.M88.4 R176, [R184+0x7080] ;  /* 0x00708000b8b0783b */ /* 0x0002620000000200 */
[----:B------:R-:W-:-:S05]  /*3150*/  @P0 BRA `(.L_x_1129) ;  /* 0x0000043000000947 */ /* 0x000fca0003800000 */
[----:B--23--:R-:W2:Y:S01]  /*3160*/  LDL.64 R200, [R1+0x28] ;  /* 0x0000280001c87983 */ /* 0x00cea20000100a00 */
[----:B------:R-:W-:Y:S02]  /*3170*/  USHF.R.S32.HI UR32, URZ, 0x1f, UR31 ;  /* 0x0000001f3f207899 */ /* 0x000fe4000801141f */
[----:B------:R-:W-:Y:S01]  /*3180*/  ULDC.64 UR6, c[0x0][0x178] ;  /* 0x00005e0000067ab9 */ /* 0x000fe20000000a00 */
[----:B------:R-:W3:Y:S01]  /*3190*/  LDL.64 R208, [R1+0x8] ;  /* 0x0000080001d07983 */ /* 0x000ee20000100a00 */
[----:B------:R-:W-:Y:S02]  /*31a0*/  UIMAD UR32, UR32, UR6, URZ ;  /* 0x00000006202072a4 */ /* 0x000fe4000f8e023f */
[----:B------:R-:W-:Y:S01]  /*31b0*/  UIMAD.WIDE.U32 UR34, UR31, UR6, URZ ;  /* 0x000000061f2272a5 */ /* 0x000fe2000f8e003f */
[----:B------:R-:W5:Y:S01]  /*31c0*/  LDL.64 R212, [R1+0x38] ;  /* 0x0000380001d47983 */ /* 0x000f620000100a00 */
[----:B------:R-:W-:Y:S02]  /*31d0*/  UIMAD UR32, UR31, UR7, UR32 ;  /* 0x000000071f2072a4 */ /* 0x000fe4000f8e0220 */
[----:B------:R-:W-:Y:S01]  /*31e0*/  UIMAD UR6, UR31, -0x80, UR21 ;  /* 0xffffff801f0678a4 */ /* 0x000fe2000f8e0215 */
[----:B----4-:R-:W4:Y:S01]  /*31f0*/  LDL.64 R206, [R1+0x20] ;  /* 0x0000200001ce7983 */ /* 0x010f220000100a00 */
[----:B------:R-:W-:Y:S01]  /*3200*/  UIADD3 UR32, UR35, UR32, URZ ;  /* 0x0000002023207290 */ /* 0x000fe2000fffe03f */
[----:B------:R-:W-:Y:S02]  /*3210*/  IMAD.U32 R204, RZ, RZ, UR34 ;  /* 0x00000022ffcc7e24 */ /* 0x000fe4000f8e00ff */
[----:B------:R-:W4:Y:S04]  /*3220*/  LDL R211, [R1+0x48] ;  /* 0x0000480001d37983 */ /* 0x000f280000100800 */
[----:B------:R-:W4:Y:S04]  /*3230*/  LDL R210, [R1+0x50] ;  /* 0x0000500001d27983 */ /* 0x000f280000100800 */
[----:B------:R-:W1:Y:S02]  /*3240*/  S2R R205, SR_CTAID.Y ;  /* 0x0000000000cd7919 */ /* 0x000e640000002600 */
[----:B-1----:R-:W-:Y:S05]  /*3250*/  SHF.R.S32.HI R2, RZ, 0x1f, R205 ;  /* 0x0000001fff027819 */ /* 0x002fea00000114cd */
[C---:B------:R-:W-:Y:S02]  /*3260*/  IMAD R0, R2.reuse, c[0x0][0x180], RZ ;  /* 0x0000600002007a24 */ /* 0x040fe400078e02ff */
[----:B------:R-:W-:Y:S02]  /*3270*/  @!P3 IMAD R2, R2, c[0x0][0x270], RZ ;  /* 0x00009c000202ba24 */ /* 0x000fe400078e02ff */
[C---:B------:R-:W-:Y:S02]  /*3280*/  IMAD R0, R205.reuse, c[0x0][0x184], R0 ;  /* 0x00006100cd007a24 */ /* 0x040fe400078e0200 */
[----:B--2---:R-:W-:Y:S02]  /*3290*/  IMAD.MOV.U32 R202, RZ, RZ, R200 ;  /* 0x000000ffffca7224 */ /* 0x004fe400078e00c8 */
[----:B------:R-:W-:Y:S02]  /*32a0*/  IMAD.MOV.U32 R203, RZ, RZ, R201 ;  /* 0x000000ffffcb7224 */ /* 0x000fe400078e00c9 */
[----:B---3--:R-:W-:Y:S02]  /*32b0*/  @!P3 IMAD.MOV.U32 R200, RZ, RZ, R208 ;  /* 0x000000ffffc8b224 */ /* 0x008fe400078e00d0 */
[----:B------:R-:W-:Y:S02]  /*32c0*/  @!P3 IMAD.MOV.U32 R201, RZ, RZ, R209 ;  /* 0x000000ffffc9b224 */ /* 0x000fe400078e00d1 */
[C---:B------:R-:W-:Y:S04]  /*32d0*/  IMAD.WIDE.U32 R202, R205.reuse, c[0x0][0x180], R202 ;  /* 0x00006000cdca7a25 */ /* 0x040fe800078e00ca */
[C---:B------:R-:W-:Y:S01]  /*32e0*/  @!P3 IMAD.WIDE.U32 R200, R205.reuse, c[0x0][0x270], R200 ;  /* 0x00009c00cdc8ba25 */ /* 0x040fe200078e00c8 */
[----:B-----5:R-:W-:Y:S03]  /*32f0*/  IADD3 R202, P1, P0, R212, UR14, R202 ;  /* 0x0000000ed4ca7c10 */ /* 0x020fe6000f83e0ca */
[----:B------:R-:W-:Y:S01]  /*3300*/  @!P3 IMAD R205, R205, c[0x0][0x274], R2 ;  /* 0x00009d00cdcdba24 */ /* 0x000fe200078e0202 */
[----:B------:R-:W-:Y:S01]  /*3310*/  LEA R202, P6, R204, R202, 0x7 ;  /* 0x000000caccca7211 */ /* 0x000fe200078c38ff */
[----:B------:R-:W-:Y:S02]  /*3320*/  IMAD.U32 R2, RZ, RZ, UR10 ;  /* 0x0000000aff027e24 */ /* 0x000fe4000f8e00ff */
[----:B------:R-:W-:Y:S03]  /*3330*/  IMAD.IADD R203, R203, 0x1, R0 ;  /* 0x00000001cbcb7824 */ /* 0x000fe600078e0200 */
[----:B------:R-:W-:Y:S02]  /*3340*/  @!P3 LEA R0, R2, 0x80, 0x7 ;  /* 0x000000800200b811 */ /* 0x000fe400078e38ff */
[----:B----4-:R-:W-:Y:S01]  /*3350*/  IADD3 R2, -R206, UR6, RZ ;  /* 0x00000006ce027c10 */ /* 0x010fe2000fffe1ff */
[----:B------:R-:W-:Y:S01]  /*3360*/  IMAD.U32 R206, RZ, RZ, UR34 ;  /* 0x00000022ffce7e24 */ /* 0x000fe2000f8e00ff */
[----:B------:R-:W-:Y:S02]  /*3370*/  IADD3.X R204, R211, UR24, R203, P1, P0 ;  /* 0x00000018d3cc7c10 */ /* 0x000fe40008fe04cb */
[----:B------:R-:W-:Y:S01]  /*3380*/  @!P3 IADD3 R203, P2, P1, R0, UR12, R200 ;  /* 0x0000000c00cbbc10 */ /* 0x000fe2000f95e0c8 */
[----:B------:R-:W-:Y:S01]  /*3390*/  @!P3 IMAD.IADD R200, R201, 0x1, R205 ;  /* 0x00000001c9c8b824 */ /* 0x000fe200078e02cd */
[----:B------:R-:W-:Y:S01]  /*33a0*/  @!P3 SHF.R.S32.HI R0, RZ, 0x1f, R0 ;  /* 0x0000001fff00b819 */ /* 0x000fe20000011400 */
[----:B------:R-:W-:Y:S01]  /*33b0*/  IMAD.U32 R201, RZ, RZ, UR32 ;  /* 0x00000020ffc97e24 */ /* 0x000fe2000f8e00ff */
[----:B------:R-:W-:Y:S02]  /*33c0*/  ISETP.LT.OR P0, PT, R2, 0x1, P5 ;  /* 0x000000010200780c */ /* 0x000fe40002f01670 */
[----:B------:R-:W-:Y:S01]  /*33d0*/  @!P3 IADD3.X R205, R0, UR8, R200, P2, P1 ;  /* 0x0000000800cdbc10 */ /* 0x000fe200097e24c8 */
[----:B------:R-:W-:Y:S01]  /*33e0*/  IMAD.U32 R0, RZ, RZ, UR19 ;  /* 0x00000013ff007e24 */ /* 0x000fe2000f8e00ff */
[----:B------:R-:W-:Y:S02]  /*33f0*/  LEA.HI.X R204, R206, R204, R201, 0x7, P6 ;  /* 0x000000cccecc7211 */ /* 0x000fe400030f3cc9 */
[----:B------:R-:W-:Y:S01]  /*3400*/  LEA R200, P2, R202, c[0x0][0x160], 0x1 ;  /* 0x00005800cac87a11 */ /* 0x000fe200078408ff */
[----:B------:R-:W-:Y:S01]  /*3410*/  IMAD R0, R0, 0x4000, R210 ;  /* 0x0000400000007824 */ /* 0x000fe200078e02d2 */
[C---:B------:R-:W-:Y:S02]  /*3420*/  @!P3 LEA R206, P1, R203.reuse, c[0x0][0x258], 0x2 ;  /* 0x00009600cbceba11 */ /* 0x040fe400078210ff */
[----:B------:R-:W-:Y:S02]  /*3430*/  LEA.HI.X R201, R202, c[0x0][0x164], R204, 0x1, P2 ;  /* 0x00005900cac97a11 */ /* 0x000fe400010f0ccc */
[----:B------:R-:W-:Y:S02]  /*3440*/  ISETP.LT.OR P6, PT, R2, 0x21, P5 ;  /* 0x000000210200780c */ /* 0x000fe40002fc1670 */
[----:B------:R-:W-:Y:S01]  /*3450*/  @!P3 LEA.HI.X R207, R203, c[0x0][0x25c], R205, 0x2, P1 ;  /* 0x00009700cbcfba11 */ /* 0x000fe200008f14cd */
[----:B------:R-:W-:Y:S01]  /*3460*/  @!PT LDS RZ, [RZ] ;  /* 0x00000000fffff984 */ /* 0x000fe20000000800 */
[----:B------:R-:W-:Y:S01]  /*3470*/  @!PT LDS RZ, [RZ] ;  /* 0x00000000fffff984 */ /* 0x000fe20000000800 */
[----:B------:R-:W-:Y:S01]  /*3480*/  @!PT LDS RZ, [RZ] ;  /* 0x00000000fffff984 */ /* 0x000fe20000000800 */
[----:B------:R1:W-:Y:S01]  /*3490*/  LDGSTS.E.BYPASS.LTC128B.128 [R0], [R200.64], !P0 ;  /* 0x00000000c8007fae */ /* 0x0003e2000c101d56 */
[----:B------:R-:W-:Y:S02]  /*34a0*/  IADD3 R202, P1, R200, UR28, RZ ;  /* 0x0000001cc8ca7c10 */ /* 0x000fe4000ff3e0ff */
[C---:B------:R-:W-:Y:S02]  /*34b0*/  ISETP.LT.OR P2, PT, R2.reuse, 0x41, P5 ;  /* 0x000000410200780c */ /* 0x040fe40002f41670 */
[----:B------:R-:W-:Y:S02]  /*34c0*/  IADD3.X R203, R201, UR26, RZ, P1, !PT ;  /* 0x0000001ac9cb7c10 */ /* 0x000fe40008ffe4ff */
[----:B------:R-:W-:Y:S01]  /*34d0*/  ISETP.LT.OR P1, PT, R2, 0x61, P5 ;  /* 0x000000610200780c */ /* 0x000fe20002f21670 */
[----:B------:R-:W-:Y:S02]  /*34e0*/  IMAD.U32 R2, RZ, RZ, UR19 ;  /* 0x00000013ff027e24 */ /* 0x000fe4000f8e00ff */
[----:B------:R2:W-:Y:S02]  /*34f0*/  LDGSTS.E.BYPASS.LTC128B.128 [R0+0x1000], [R202.64], !P6 ;  /* 0x01000000ca007fae */ /* 0x0005e4000f101d56 */
[----:B------:R-:W-:Y:S04]  /*3500*/  @!P3 IMAD R2, R2, 0x80, R208 ;  /* 0x000000800202b824 */ /* 0x000fe800078e02d0 */
[----:B------:R-:W-:Y:S01]  /*3510*/  @!P3 IMAD.SHL.U32 R2, R2, 0x4, RZ ;  /* 0x000000040202b824 */ /* 0x000fe200078e00ff */
[----:B-1----:R-:W-:Y:S04]  /*3520*/  IADD3 R200, P0, R202, UR28, RZ ;  /* 0x0000001ccac87c10 */ /* 0x002fe8000ff1e0ff */
[----:B------:R-:W-:Y:S02]  /*3530*/  IADD3.X R201, R203, UR26, RZ, P0, !PT ;  /* 0x0000001acbc97c10 */ /* 0x000fe400087fe4ff */
[----:B------:R-:W-:Y:S03]  /*3540*/  IADD3 R204, P0, R200, UR28, RZ ;  /* 0x0000001cc8cc7c10 */ /* 0x000fe6000ff1e0ff */
[----:B------:R2:W-:Y:S01]  /*3550*/  LDGSTS.E.BYPASS.LTC128B.128 [R0+0x2000], [R200.64], !P2 ;  /* 0x02000000c8007fae */ /* 0x0005e2000d101d56 */
[----:B------:R-:W-:Y:S05]  /*3560*/  IADD3.X R205, R201, UR26, RZ, P0, !PT ;  /* 0x0000001ac9cd7c10 */ /* 0x000fea00087fe4ff */
[----:B------:R2:W-:Y:S04]  /*3570*/  LDGSTS.E.BYPASS.LTC128B.128 [R0+0x3000], [R204.64], !P1 ;  /* 0x03000000cc007fae */ /* 0x0005e8000c901d56 */
[----:B------:R2:W-:Y:S02]  /*3580*/  @!P3 LDGSTS.E.BYPASS.LTC128B.128 [R2+0x18080], [R206.64] ;  /* 0x18080000ce02bfae */ /* 0x0005e4000b901d56 */
.L_x_1129:
[----:B--23--:R-:W-:Y:S01]  /*3590*/  PLOP3.LUT P0, PT, PT, PT, UP5, 0x80, 0x0 ;  /* 0x000000000000781c */ /* 0x00cfe20003f0f058 */
[----:B------:R-:W0:Y:S01]  /*35a0*/  LDGDEPBAR ;  /* 0x00000000000079af */ /* 0x000e220000000000 */
[----:B------:R-:W-:Y:S02]  /*35b0*/  UIADD3 UR32, UR10, 0x2, URZ ;  /* 0x000000020a207890 */ /* 0x000fe4000fffe03f */
[C---:B------:R-:W-:Y:S02]  /*35c0*/  ISETP.GT.AND P1, PT, R189.reuse, RZ, P0 ;  /* 0x000000ffbd00720c */ /* 0x040fe40000724270 */
[----:B------:R-:W-:Y:S01]  /*35d0*/  ISETP.GT.AND P6, PT, R189, 0x1, P0 ;  /* 0x00000001bd00780c */ /* 0x000fe200007c4270 */
[----:B------:R-:W-:Y:S01]  /*35e0*/  UISETP.GE.AND UP0, UPT, UR32, UR11, UPT ;  /* 0x0000000b2000728c */ /* 0x000fe2000bf06270 */
[----:B------:R-:W-:Y:S02]  /*35f0*/  ISETP.LT.OR P1, PT, R191, 0x1, P1 ;  /* 0x00000001bf00780c */ /* 0x000fe40000f21670 */
[C---:B------:R-:W-:Y:S02]  /*3600*/  ISETP.GT.AND P2, PT, R3.reuse, RZ, P0 ;  /* 0x000000ff0300720c */ /* 0x040fe40000744270 */
[----:B------:R-:W-:Y:S02]  /*3610*/  FSEL R219, R4, -INF , !P1 ;  /* 0xff80000004db7808 */ /* 0x000fe40004800000 */
[----:B------:R-:W-:Y:S02]  /*3620*/  ISETP.GT.AND P1, PT, R3, 0x1, P0 ;  /* 0x000000010300780c */ /* 0x000fe40000724270 */
[----:B------:R-:W-:Y:S01]  /*3630*/  ISETP.LT.OR P6, PT, R191, 0x2, P6 ;  /* 0x00000002bf00780c */ /* 0x000fe200037c1670 */
[--C-:B------:R-:W-:Y:S01]  /*3640*/  FFMA.FTZ R219, R219, c[0x0][0x29c], -R196.reuse ;  /* 0x0000a700dbdb7a23 */ /* 0x100fe200000108c4 */
[C---:B------:R-:W-:Y:S02]  /*3650*/  ISETP.LT.OR P1, PT, R190.reuse, 0x2, P1 ;  /* 0x00000002be00780c */ /* 0x040fe40000f21670 */
[----:B------:R-:W-:Y:S02]  /*3660*/  FSEL R224, R5, -INF , !P6 ;  /* 0xff80000005e07808 */ /* 0x000fe40007000000 */
[----:B------:R-:W-:Y:S01]  /*3670*/  FSEL R231, R7, -INF , !P1 ;  /* 0xff80000007e77808 */ /* 0x000fe20004800000 */
[----:B------:R-:W2:Y:S01]  /*3680*/  MUFU.EX2 R219, R219 ;  /* 0x000000db00db7308 */ /* 0x000ea20000000800 */
[----:B------:R-:W-:Y:S01]  /*3690*/  ISETP.LT.OR P2, PT, R190, 0x1, P2 ;  /* 0x00000001be00780c */ /* 0x000fe20001741670 */
[--C-:B------:R-:W-:Y:S01]  /*36a0*/  FFMA.FTZ R224, R224, c[0x0][0x29c], -R196.reuse ;  /* 0x0000a700e0e07a23 */ /* 0x100fe200000108c4 */
[----:B------:R-:W-:Y:S01]  /*36b0*/  ISETP.GT.AND P6, PT, R189, 0x10, P0 ;  /* 0x00000010bd00780c */ /* 0x000fe200007c4270 */
[--C-:B------:R-:W-:Y:S01]  /*36c0*/  FFMA.FTZ R231, R231, c[0x0][0x29c], -R197.reuse ;  /* 0x0000a700e7e77a23 */ /* 0x100fe200000108c5 */
[----:B------:R-:W-:Y:S02]  /*36d0*/  ISETP.GT.AND P1, PT, R3, 0x10, P0 ;  /* 0x000000100300780c */ /* 0x000fe40000724270 */
[----:B------:R-:W-:Y:S02]  /*36e0*/  FSEL R232, R6, -INF , !P2 ;  /* 0xff80000006e87808 */ /* 0x000fe40005000000 */
[-C--:B-1----:R-:W-:Y:S01]  /*36f0*/  HMMA.16816.F32.BF16 R4, R132, R136.reuse, RZ ;  /* 0x000000888404723c */ /* 0x082fe200000418ff */
[----:B------:R-:W1:Y:S02]  /*3700*/  MUFU.EX2 R224, R224 ;  /* 0x000000e000e07308 */ /* 0x000e640000000800 */
[----:B------:R-:W-:Y:S01]  /*3710*/  ISETP.GT.AND P2, PT, R189, 0x11, P0 ;  /* 0x00000011bd00780c */ /* 0x000fe20000744270 */
[--C-:B------:R-:W-:Y:S01]  /*3720*/  FFMA.FTZ R232, R232, c[0x0][0x29c], -R197.reuse ;  /* 0x0000a700e8e87a23 */ /* 0x100fe200000108c5 */
[C---:B------:R-:W-:Y:S02]  /*3730*/  ISETP.LT.OR P6, PT, R191.reuse, 0x11, P6 ;  /* 0x00000011bf00780c */ /* 0x040fe400037c1670 */
[----:B------:R-:W-:Y:S02]  /*3740*/  ISETP.LT.OR P1, PT, R190, 0x11, P1 ;  /* 0x00000011be00780c */ /* 0x000fe40000f21670 */
[----:B------:R-:W-:Y:S02]  /*3750*/  FSEL R218, R16, -INF , !P6 ;  /* 0xff80000010da7808 */ /* 0x000fe40007000000 */
[----:B------:R-:W-:Y:S01]  /*3760*/  ISETP.LT.OR P2, PT, R191, 0x12, P2 ;  /* 0x00000012bf00780c */ /* 0x000fe20001741670 */
[----:B------:R-:W3:Y:S01]  /*3770*/  MUFU.EX2 R232, R232 ;  /* 0x000000e800e87308 */ /* 0x000ee20000000800 */
[----:B------:R-:W-:Y:S01]  /*3780*/  FSEL R226, R18, -INF , !P1 ;  /* 0xff80000012e27808 */ /* 0x000fe20004800000 */
[--C-:B------:R-:W-:Y:S01]  /*3790*/  FFMA.FTZ R218, R218, c[0x0][0x29c], -R196.reuse ;  /* 0x0000a700dada7a23 */ /* 0x100fe200000108c4 */
[----:B------:R-:W-:Y:S02]  /*37a0*/  ISETP.GT.AND P6, PT, R3, 0x11, P0 ;  /* 0x000000110300780c */ /* 0x000fe400007c4270 */
[----:B------:R-:W-:Y:S01]  /*37b0*/  ISETP.GT.AND P1, PT, R189, 0x21, P0 ;  /* 0x00000021bd00780c */ /* 0x000fe20000724270 */
[--C-:B------:R-:W-:Y:S01]  /*37c0*/  FFMA.FTZ R226, R226, c[0x0][0x29c], -R197.reuse ;  /* 0x0000a700e2e27a23 */ /* 0x100fe200000108c5 */
[----:B------:R-:W-:Y:S02]  /*37d0*/  FSEL R217, R17, -INF , !P2 ;  /* 0xff80000011d97808 */ /* 0x000fe40005000000 */
[----:B------:R-:W-:Y:S01]  /*37e0*/  ISETP.GT.AND P2, PT, R189, 0x20, P0 ;  /* 0x00000020bd00780c */ /* 0x000fe20000744270 */
[----:B------:R-:W5:Y:S01]  /*37f0*/  MUFU.EX2 R231, R231 ;  /* 0x000000e700e77308 */ /* 0x000f620000000800 */
[----:B------:R-:W-:Y:S01]  /*3800*/  ISETP.LT.OR P6, PT, R190, 0x12, P6 ;  /* 0x00000012be00780c */ /* 0x000fe200037c1670 */
[--C-:B------:R-:W-:Y:S01]  /*3810*/  FFMA.FTZ R217, R217, c[0x0][0x29c], -R196.reuse ;  /* 0x0000a700d9d97a23 */ /* 0x100fe200000108c4 */
[----:B------:R-:W-:Y:S02]  /*3820*/  ISETP.LT.OR P1, PT, R191, 0x22, P1 ;  /* 0x00000022bf00780c */ /* 0x000fe40000f21670 */
[----:B------:R-:W-:Y:S02]  /*3830*/  FSEL R225, R19, -INF , !P6 ;  /* 0xff80000013e17808 */ /* 0x000fe40007000000 */
[----:B------:R-:W-:Y:S02]  /*3840*/  FSEL R213, R21, -INF , !P1 ;  /* 0xff80000015d57808 */ /* 0x000fe40004800000 */
[----:B------:R-:W-:Y:S01]  /*3850*/  ISETP.LT.OR P2, PT, R191, 0x21, P2 ;  /* 0x00000021bf00780c */ /* 0x000fe20001741670 */
[--C-:B------:R-:W-:Y:S01]  /*3860*/  FFMA.FTZ R225, R225, c[0x0][0x29c], -R197.reuse ;  /* 0x0000a700e1e17a23 */ /* 0x100fe200000108c5 */
[----:B------:R-:W-:Y:S01]  /*3870*/  ISETP.GT.AND P6, PT, R3, 0x20, P0 ;  /* 0x000000200300780c */ /* 0x000fe200007c4270 */
[--C-:B------:R-:W-:Y:S01]  /*3880*/  FFMA.FTZ R213, R213, c[0x0][0x29c], -R196.reuse ;  /* 0x0000a700d5d57a23 */ /* 0x100fe200000108c4 */
[----:B------:R-:W-:Y:S01]  /*3890*/  ISETP.GT.AND P1, PT, R189, 0x30, P0 ;  /* 0x00000030bd00780c */ /* 0x000fe20000724270 */
[----:B------:R-:W-:Y:S01]  /*38a0*/  MUFU.EX2 R218, R218 ;  /* 0x000000da00da7308 */ /* 0x000fe20000000800 */
[----:B------:R-:W-:Y:S02]  /*38b0*/  FSEL R214, R20, -INF , !P2 ;  /* 0xff80000014d67808 */ /* 0x000fe40005000000 */
[----:B------:R-:W-:Y:S02]  /*38c0*/  ISETP.GT.AND P2, PT, R3, 0x21, P0 ;  /* 0x000000210300780c */ /* 0x000fe40000744270 */
[----:B------:R-:W-:Y:S01]  /*38d0*/  ISETP.LT.OR P6, PT, R190, 0x21, P6 ;  /* 0x00000021be00780c */ /* 0x000fe200037c1670 */
[--C-:B------:R-:W-:Y:S01]  /*38e0*/  FFMA.FTZ R214, R214, c[0x0][0x29c], -R196.reuse ;  /* 0x0000a700d6d67a23 */ /* 0x100fe200000108c4 */
[----:B------:R-:W-:Y:S02]  /*38f0*/  ISETP.LT.OR P1, PT, R191, 0x31, P1 ;  /* 0x00000031bf00780c */ /* 0x000fe40000f21670 */
[----:B------:R-:W-:Y:S01]  /*3900*/  FSEL R223, R22, -INF , !P6 ;  /* 0xff80000016df7808 */ /* 0x000fe20007000000 */
[----:B------:R-:W-:Y:S01]  /*3910*/  MUFU.EX2 R217, R217 ;  /* 0x000000d900d97308 */ /* 0x000fe20000000800 */
[----:B------:R-:W-:Y:S02]  /*3920*/  ISETP.LT.OR P2, PT, R190, 0x22, P2 ;  /* 0x00000022be00780c */ /* 0x000fe40001741670 */
[----:B------:R-:W-:Y:S01]  /*3930*/  ISETP.GT.AND P6, PT, R189, 0x31, P0 ;  /* 0x00000031bd00780c */ /* 0x000fe200007c4270 */
[--C-:B------:R-:W-:Y:S01]  /*3940*/  FFMA.FTZ R223, R223, c[0x0][0x29c], -R197.reuse ;  /* 0x0000a700dfdf7a23 */ /* 0x100fe200000108c5 */
[----:B------:R-:W-:Y:S02]  /*3950*/  FSEL R211, R32, -INF , !P1 ;  /* 0xff80000020d37808 */ /* 0x000fe40004800000 */
[----:B------:R-:W-:Y:S02]  /*3960*/  ISETP.GT.AND P1, PT, R3, 0x31, P0 ;  /* 0x000000310300780c */ /* 0x000fe40000724270 */
[----:B------:R-:W-:Y:S01]  /*3970*/  FSEL R221, R23, -INF , !P2 ;  /* 0xff80000017dd7808 */ /* 0x000fe20005000000 */
[--C-:B------:R-:W-:Y:S01]  /*3980*/  FFMA.FTZ R211, R211, c[0x0][0x29c], -R196.reuse ;  /* 0x0000a700d3d37a23 */ /* 0x100fe200000108c4 */
[----:B------:R-:W-:Y:S01]  /*3990*/  ISETP.GT.AND P2, PT, R3, 0x30, P0 ;  /* 0x000000300300780c */ /* 0x000fe20000744270 */
[----:B------:R-:W-:Y:S01]  /*39a0*/  MUFU.EX2 R226, R226 ;  /* 0x000000e200e27308 */ /* 0x000fe20000000800 */
[----:B------:R-:W-:Y:S01]  /*39b0*/  ISETP.LT.OR P6, PT, R191, 0x32, P6 ;  /* 0x00000032bf00780c */ /* 0x000fe200037c1670 */
[--C-:B------:R-:W-:Y:S01]  /*39c0*/  FFMA.FTZ R221, R221, c[0x0][0x29c], -R197.reuse ;  /* 0x0000a700dddd7a23 */ /* 0x100fe200000108c5 */
[C---:B------:R-:W-:Y:S02]  /*39d0*/  ISETP.LT.OR P1, PT, R190.reuse, 0x32, P1 ;  /* 0x00000032be00780c */ /* 0x040fe40000f21670 */
[----:B------:R-:W-:Y:S02]  /*39e0*/  ISETP.LT.OR P2, PT, R190, 0x31, P2 ;  /* 0x00000031be00780c */ /* 0x000fe40001741670 */
[----:B------:R-:W-:Y:S02]  /*39f0*/  FSEL R208, R33, -INF , !P6 ;  /* 0xff80000021d07808 */ /* 0x000fe40007000000 */
[----:B------:R-:W-:Y:S01]  /*3a00*/  ISETP.GT.AND P6, PT, R189, 0x40, P0 ;  /* 0x00000040bd00780c */ /* 0x000fe200007c4270 */
[----:B------:R-:W-:Y:S01]  /*3a10*/  MUFU.EX2 R225, R225 ;  /* 0x000000e100e17308 */ /* 0x000fe20000000800 */
[----:B------:R-:W-:Y:S01]  /*3a20*/  FSEL R220, R35, -INF , !P1 ;  /* 0xff80000023dc7808 */ /* 0x000fe20004800000 */
[--C-:B------:R-:W-:Y:S01]  /*3a30*/  FFMA.FTZ R208, R208, c[0x0][0x29c], -R196.reuse ;  /* 0x0000a700d0d07a23 */ /* 0x100fe200000108c4 */
[----:B------:R-:W-:Y:S02]  /*3a40*/  ISETP.GT.AND P1, PT, R3, 0x40, P0 ;  /* 0x000000400300780c */ /* 0x000fe40000724270 */
[----:B------:R-:W-:Y:S01]  /*3a50*/  FSEL R222, R34, -INF , !P2 ;  /* 0xff80000022de7808 */ /* 0x000fe20005000000 */
[--C-:B------:R-:W-:Y:S01]  /*3a60*/  FFMA.FTZ R220, R220, c[0x0][0x29c], -R197.reuse ;  /* 0x0000a700dcdc7a23 */ /* 0x100fe200000108c5 */
[----:B------:R-:W-:Y:S02]  /*3a70*/  ISETP.GT.AND P2, PT, R189, 0x41, P0 ;  /* 0x00000041bd00780c */ /* 0x000fe40000744270 */
[C---:B------:R-:W-:Y:S01]  /*3a80*/  ISETP.LT.OR P6, PT, R191.reuse, 0x41, P6 ;  /* 0x00000041bf00780c */ /* 0x040fe200037c1670 */
[--C-:B------:R-:W-:Y:S01]  /*3a90*/  FFMA.FTZ R222, R222, c[0x0][0x29c], -R197.reuse ;  /* 0x0000a700dede7a23 */ /* 0x100fe200000108c5 */
[----:B------:R-:W-:Y:S01]  /*3aa0*/  ISETP.LT.OR P1, PT, R190, 0x41, P1 ;  /* 0x00000041be00780c */ /* 0x000fe20000f21670 */
[----:B------:R-:W-:Y:S01]  /*3ab0*/  MUFU.EX2 R214, R214 ;  /* 0x000000d600d67308 */ /* 0x000fe20000000800 */
[----:B------:R-:W-:Y:S02]  /*3ac0*/  ISETP.LT.OR P2, PT, R191, 0x42, P2 ;  /* 0x00000042bf00780c */ /* 0x000fe40001741670 */
[----:B------:R-:W-:Y:S02]  /*3ad0*/  FSEL R210, R36, -INF , !P6 ;  /* 0xff80000024d27808 */ /* 0x000fe40007000000 */
[----:B------:R-:W-:Y:S02]  /*3ae0*/  ISETP.GT.AND P6, PT, R3, 0x41, P0 ;  /* 0x000000410300780c */ /* 0x000fe400007c4270 */
[----:B------:R-:W-:Y:S01]  /*3af0*/  FSEL R216, R38, -INF , !P1 ;  /* 0xff80000026d87808 */ /* 0x000fe20004800000 */
[----:B------:R-:W-:Y:S01]  /*3b00*/  FFMA.FTZ R210, R210, c[0x0][0x29c], -R196 ;  /* 0x0000a700d2d27a23 */ /* 0x000fe200000108c4 */
[----:B------:R-:W-:Y:S01]  /*3b10*/  ISETP.GT.AND P1, PT, R189, 0x51, P0 ;  /* 0x00000051bd00780c */ /* 0x000fe20000724270 */
[----:B------:R-:W-:Y:S01]  /*3b20*/  MUFU.EX2 R213, R213 ;  /* 0x000000d500d57308 */ /* 0x000fe20000000800 */
[----:B------:R-:W-:Y:S01]  /*3b30*/  FSEL R207, R37, -INF , !P2 ;  /* 0xff80000025cf7808 */ /* 0x000fe20005000000 */
[--C-:B------:R-:W-:Y:S01]  /*3b40*/  FFMA.FTZ R216, R216, c[0x0][0x29c], -R197.reuse ;  /* 0x0000a700d8d87a23 */ /* 0x100fe200000108c5 */
[----:B------:R-:W-:Y:S02]  /*3b50*/  ISETP.GT.AND P2, PT, R189, 0x50, P0 ;  /* 0x00000050bd00780c */ /* 0x000fe40000744270 */
[----:B------:R-:W-:Y:S02]  /*3b60*/  ISETP.LT.OR P6, PT, R190, 0x42, P6 ;  /* 0x00000042be00780c */ /* 0x000fe400037c1670 */
[C---:B------:R-:W-:Y:S02]  /*3b70*/  ISETP.LT.OR P1, PT, R191.reuse, 0x52, P1 ;  /* 0x00000052bf00780c */ /* 0x040fe40000f21670 */
[----:B------:R-:W-:Y:S01]  /*3b80*/  ISETP.LT.OR P2, PT, R191, 0x51, P2 ;  /* 0x00000051bf00780c */ /* 0x000fe20001741670 */
[----:B------:R-:W-:Y:S01]  /*3b90*/  MUFU.EX2 R223, R223 ;  /* 0x000000df00df7308 */ /* 0x000fe20000000800 */
[----:B------:R-:W-:Y:S02]  /*3ba0*/  FSEL R36, R49, -INF , !P1 ;  /* 0xff80000031247808 */ /* 0x000fe40004800000 */
[----:B------:R-:W-:Y:S02]  /*3bb0*/  FSEL R215, R39, -INF , !P6 ;  /* 0xff80000027d77808 */ /* 0x000fe40007000000 */
[----:B------:R-:W-:Y:S02]  /*3bc0*/  ISETP.GT.AND P6, PT, R3, 0x50, P0 ;  /* 0x000000500300780c */ /* 0x000fe400007c4270 */
[----:B------:R-:W-:Y:S01]  /*3bd0*/  ISETP.GT.AND P1, PT, R189, 0x60, P0 ;  /* 0x00000060bd00780c */ /* 0x000fe20000724270 */
[--C-:B------:R-:W-:Y:S01]  /*3be0*/  FFMA.FTZ R215, R215, c[0x0][0x29c], -R197.reuse ;  /* 0x0000a700d7d77a23 */ /* 0x100fe200000108c5 */
[----:B------:R-:W-:Y:S01]  /*3bf0*/  FSEL R37, R48, -INF , !P2 ;  /* 0xff80000030257808 */ /* 0x000fe20005000000 */
[----:B------:R-:W-:Y:S01]  /*3c00*/  MUFU.EX2 R221, R221 ;  /* 0x000000dd00dd7308 */ /* 0x000fe20000000800 */
[----:B------:R-:W-:Y:S02]  /*3c10*/  ISETP.GT.AND P2, PT, R3, 0x51, P0 ;  /* 0x000000510300780c */ /* 0x000fe40000744270 */
[C---:B------:R-:W-:Y:S02]  /*3c20*/  ISETP.LT.OR P6, PT, R190.reuse, 0x51, P6 ;  /* 0x00000051be00780c */ /* 0x040fe400037c1670 */
[----:B------:R-:W-:Y:S02]  /*3c30*/  ISETP.LT.OR P1, PT, R191, 0x61, P1 ;  /* 0x00000061bf00780c */ /* 0x000fe40000f21670 */
[----:B------:R-:W-:Y:S02]  /*3c40*/  ISETP.LT.OR P2, PT, R190, 0x52, P2 ;  /* 0x00000052be00780c */ /* 0x000fe40001741670 */
[----:B------:R-:W-:Y:S01]  /*3c50*/  FSEL R35, R52, -INF , !P1 ;  /* 0xff80000034237808 */ /* 0x000fe20004800000 */
[----:B------:R-:W-:Y:S01]  /*3c60*/  MUFU.EX2 R211, R211 ;  /* 0x000000d300d37308 */ /* 0x000fe20000000800 */
[----:B------:R-:W-:Y:S02]  /*3c70*/  FSEL R212, R50, -INF , !P6 ;  /* 0xff80000032d47808 */ /* 0x000fe40007000000 */
[----:B------:R-:W-:Y:S02]  /*3c80*/  ISETP.GT.AND P6, PT, R189, 0x61, P0 ;  /* 0x00000061bd00780c */ /* 0x000fe400007c4270 */
[----:B------:R-:W-:Y:S01]  /*3c90*/  ISETP.GT.AND P1, PT, R3, 0x61, P0 ;  /* 0x000000610300780c */ /* 0x000fe20000724270 */
[--C-:B------:R-:W-:Y:S01]  /*3ca0*/  FFMA.FTZ R212, R212, c[0x0][0x29c], -R197.reuse ;  /* 0x0000a700d4d47a23 */ /* 0x100fe200000108c5 */
[----:B------:R-:W-:Y:S02]  /*3cb0*/  FSEL R39, R51, -INF , !P2 ;  /* 0xff80000033277808 */ /* 0x000fe40005000000 */
[----:B------:R-:W-:Y:S01]  /*3cc0*/  ISETP.GT.AND P2, PT, R3, 0x60, P0 ;  /* 0x000000600300780c */ /* 0x000fe20000744270 */
[----:B------:R-:W-:Y:S01]  /*3cd0*/  MUFU.EX2 R208, R208 ;  /* 0x000000d000d07308 */ /* 0x000fe20000000800 */
[----:B------:R-:W-:Y:S01]  /*3ce0*/  ISETP.LT.OR P6, PT, R191, 0x62, P6 ;  /* 0x00000062bf00780c */ /* 0x000fe200037c1670 */
[--C-:B------:R-:W-:Y:S01]  /*3cf0*/  FFMA.FTZ R238, R39, c[0x0][0x29c], -R197.reuse ;  /* 0x0000a70027ee7a23 */ /* 0x100fe200000108c5 */
[C---:B------:R-:W-:Y:S02]  /*3d00*/  ISETP.LT.OR P1, PT, R190.reuse, 0x62, P1 ;  /* 0x00000062be00780c */ /* 0x040fe40000f21670 */
[----:B------:R-:W-:Y:S02]  /*3d10*/  FSEL R34, R53, -INF , !P6 ;  /* 0xff80000035227808 */ /* 0x000fe40007000000 */
[----:B------:R-:W-:Y:S02]  /*3d20*/  ISETP.LT.OR P2, PT, R190, 0x61, P2 ;  /* 0x00000061be00780c */ /* 0x000fe40001741670 */
[----:B------:R-:W-:Y:S01]  /*3d30*/  ISETP.GT.AND P6, PT, R189, 0x70, P0 ;  /* 0x00000070bd00780c */ /* 0x000fe200007c4270 */
[----:B------:R-:W-:Y:S01]  /*3d40*/  MUFU.EX2 R222, R222 ;  /* 0x000000de00de7308 */ /* 0x000fe20000000800 */
[----:B------:R-:W-:Y:S02]  /*3d50*/  FSEL R209, R55, -INF , !P1 ;  /* 0xff80000037d17808 */ /* 0x000fe40004800000 */
        /* <DEDUP_REMOVED lines=8> */
[----:B------:R-:W-:Y:S02]  /*3de0*/  FSEL R32, R64, -INF , !P6 ;  /* 0xff80000040207808 */ /* 0x000fe40007000000 */
[----:B------:R-:W-:Y:S02]  /*3df0*/  ISETP.LT.OR P2, PT, R191, 0x72, P2 ;  /* 0x00000072bf00780c */ /* 0x000fe40001741670 */
[----:B------:R-:W-:Y:S02]  /*3e00*/  ISETP.GT.AND P6, PT, R3, 0x71, P0 ;  /* 0x000000710300780c */ /* 0x000fe400007c4270 */
[----:B------:R-:W-:Y:S02]  /*3e10*/  FSEL R202, R66, -INF , !P1 ;  /* 0xff80000042ca7808 */ /* 0x000fe40004800000 */
[----:B------:R-:W-:Y:S01]  /*3e20*/  ISETP.GT.AND P1, PT, R193, 0x1, P0 ;  /* 0x00000001c100780c */ /* 0x000fe20000724270 */
[----:B------:R-:W-:Y:S01]  /*3e30*/  MUFU.EX2 R216, R216 ;  /* 0x000000d800d87308 */ /* 0x000fe20000000800 */
[----:B------:R-:W-:Y:S01]  /*3e40*/  FSEL R33, R65, -INF , !P2 ;  /* 0xff80000041217808 */ /* 0x000fe20005000000 */
[--C-:B------:R-:W-:Y:S01]  /*3e50*/  FFMA.FTZ R239, R202, c[0x0][0x29c], -R197.reuse ;  /* 0x0000a700caef7a23 */ /* 0x100fe200000108c5 */
[----:B------:R-:W-:Y:S02]  /*3e60*/  ISETP.GT.AND P2, PT, R193, RZ, P0 ;  /* 0x000000ffc100720c */ /* 0x000fe40000744270 */
[----:B------:R-:W-:Y:S02]  /*3e70*/  ISETP.LT.OR P6, PT, R190, 0x72, P6 ;  /* 0x00000072be00780c */ /* 0x000fe400037c1670 */
[C---:B------:R-:W-:Y:S02]  /*3e80*/  ISETP.LT.OR P1, PT, R194.reuse, 0x2, P1 ;  /* 0x00000002c200780c */ /* 0x040fe40000f21670 */
[----:B------:R-:W-:Y:S01]  /*3e90*/  ISETP.LT.OR P2, PT, R194, 0x1, P2 ;  /* 0x00000001c200780c */ /* 0x000fe20001741670 */
[----:B------:R-:W-:Y:S01]  /*3ea0*/  MUFU.EX2 R215, R215 ;  /* 0x000000d700d77308 */ /* 0x000fe20000000800 */
[----:B------:R-:W-:Y:S02]  /*3eb0*/  FSEL R189, R9, -INF , !P1 ;  /* 0xff80000009bd7808 */ /* 0x000fe40004800000 */
[----:B------:R-:W-:Y:S02]  /*3ec0*/  FSEL R200, R67, -INF , !P6 ;  /* 0xff80000043c87808 */ /* 0x000fe40007000000 */
[----:B------:R-:W-:Y:S01]  /*3ed0*/  ISETP.GT.AND P6, PT, R192, RZ, P0 ;  /* 0x000000ffc000720c */ /* 0x000fe200007c4270 */
[--C-:B------:R-:W-:Y:S01]  /*3ee0*/  FFMA.FTZ R236, R189, c[0x0][0x29c], -R198.reuse ;  /* 0x0000a700bdec7a23 */ /* 0x100fe200000108c6 */
[----:B------:R-:W-:Y:S01]  /*3ef0*/  ISETP.GT.AND P1, PT, R193, 0x10, P0 ;  /* 0x00000010c100780c */ /* 0x000fe20000724270 */
[----:B------:R-:W-:Y:S01]  /*3f00*/  FFMA.FTZ R197, R200, c[0x0][0x29c], -R197 ;  /* 0x0000a700c8c57a23 */ /* 0x000fe200000108c5 */
[----:B------:R-:W-:Y:S01]  /*3f10*/  FSEL R190, R8, -INF , !P2 ;  /* 0xff80000008be7808 */ /* 0x000fe20005000000 */
[----:B------:R-:W-:Y:S01]  /*3f20*/  MUFU.EX2 R212, R212 ;  /* 0x000000d400d47308 */ /* 0x000fe20000000800 */
[----:B------:R-:W-:Y:S02]  /*3f30*/  ISETP.GT.AND P2, PT, R192, 0x1, P0 ;  /* 0x00000001c000780c */ /* 0x000fe40000744270 */
[C---:B------:R-:W-:Y:S01]  /*3f40*/  ISETP.LT.OR P6, PT, R195.reuse, 0x1, P6 ;  /* 0x00000001c300780c */ /* 0x040fe200037c1670 */
[--C-:B------:R-:W-:Y:S01]  /*3f50*/  FFMA.FTZ R237, R190, c[0x0][0x29c], -R198.reuse ;  /* 0x0000a700beed7a23 */ /* 0x100fe200000108c6 */
[----:B------:R-:W-:Y:S02]  /*3f60*/  ISETP.LT.OR P1, PT, R194, 0x11, P1 ;  /* 0x00000011c200780c */ /* 0x000fe40000f21670 */
[----:B------:R-:W-:Y:S02]  /*3f70*/  FSEL R206, R10, -INF , !P6 ;  /* 0xff8000000ace7808 */ /* 0x000fe40007000000 */
[----:B------:R-:W-:Y:S01]  /*3f80*/  FSEL R54, R12, -INF , !P1 ;  /* 0xff8000000c367808 */ /* 0x000fe20004800000 */
[----:B------:R-:W-:Y:S01]  /*3f90*/  MUFU.EX2 R237, R237 ;  /* 0x000000ed00ed7308 */ /* 0x000fe20000000800 */
[----:B------:R-:W-:Y:S01]  /*3fa0*/  ISETP.LT.OR P2, PT, R195, 0x2, P2 ;  /* 0x00000002c300780c */ /* 0x000fe20001741670 */
[--C-:B------:R-:W-:Y:S01]  /*3fb0*/  FFMA.FTZ R206, R206, c[0x0][0x29c], -R199.reuse ;  /* 0x0000a700cece7a23 */ /* 0x100fe200000108c7 */
[----:B------:R-:W-:Y:S01]  /*3fc0*/  ISETP.GT.AND P6, PT, R193, 0x11, P0 ;  /* 0x00000011c100780c */ /* 0x000fe200007c4270 */
[----:B------:R-:W-:Y:S01]  /*3fd0*/  FFMA.FTZ R235, R54, c[0x0][0x29c], -R198 ;  /* 0x0000a70036eb7a23 */ /* 0x000fe200000108c6 */
[C---:B------:R-:W-:Y:S02]  /*3fe0*/  ISETP.GT.AND P1, PT, R192.reuse, 0x11, P0 ;  /* 0x00000011c000780c */ /* 0x040fe40000724270 */
[----:B------:R-:W-:Y:S02]  /*3ff0*/  FSEL R204, R11, -INF , !P2 ;  /* 0xff8000000bcc7808 */ /* 0x000fe40005000000 */
[C---:B------:R-:W-:Y:S01]  /*4000*/  HMMA.16816.F32.BF16 R8, R140.reuse, R136, RZ ;  /* 0x000000888c08723c */ /* 0x040fe200000418ff */
[----:B------:R-:W-:Y:S01]  /*4010*/  MUFU.EX2 R236, R236 ;  /* 0x000000ec00ec7308 */ /* 0x000fe20000000800 */
[----:B------:R-:W-:Y:S01]  /*4020*/  ISETP.GT.AND P2, PT, R192, 0x10, P0 ;  /* 0x00000010c000780c */ /* 0x000fe20000744270 */
[----:B------:R-:W-:Y:S01]  /*4030*/  FFMA.FTZ R204, R204, c[0x0][0x29c], -R199 ;  /* 0x0000a700cccc7a23 */ /* 0x000fe200000108c7 */
[----:B------:R-:W-:Y:S02]  /*4040*/  ISETP.LT.OR P6, PT, R194, 0x12, P6 ;  /* 0x00000012c200780c */ /* 0x000fe400037c1670 */
[----:B------:R-:W-:Y:S01]  /*4050*/  ISETP.LT.OR P1, PT, R195, 0x12, P1 ;  /* 0x00000012c300780c */ /* 0x000fe20000f21670 */
[----:B------:R-:W-:Y:S01]  /*4060*/  IMAD.MOV.U32 R137, RZ, RZ, R233 ;  /* 0x000000ffff897224 */ /* 0x000fe200078e00e9 */
[----:B------:R-:W-:Y:S01]  /*4070*/  FSEL R51, R13, -INF , !P6 ;  /* 0xff8000000d337808 */ /* 0x000fe20007000000 */
[--C-:B------:R-:W-:Y:S01]  /*4080*/  FFMA.FTZ R233, R207, c[0x0][0x29c], -R196.reuse ;  /* 0x0000a700cfe97a23 */ /* 0x100fe200000108c4 */
[----:B------:R-:W-:Y:S01]  /*4090*/  ISETP.LT.OR P2, PT, R195, 0x11, P2 ;  /* 0x00000011c300780c */ /* 0x000fe20001741670 */
[----:B------:R-:W-:Y:S01]  /*40a0*/  MUFU.EX2 R235, R235 ;  /* 0x000000eb00eb7308 */ /* 0x000fe20000000800 */
[----:B------:R-:W-:Y:S01]  /*40b0*/  FSEL R203, R15, -INF , !P1 ;  /* 0xff8000000fcb7808 */ /* 0x000fe20004800000 */
[----:B------:R-:W-:Y:S01]  /*40c0*/  FFMA.FTZ R207, R37, c[0x0][0x29c], -R196 ;  /* 0x0000a70025cf7a23 */ /* 0x000fe200000108c4 */
[----:B------:R-:W-:Y:S01]  /*40d0*/  ISETP.GT.AND P6, PT, R193, 0x20, P0 ;  /* 0x00000020c100780c */ /* 0x000fe200007c4270 */
[--C-:B------:R-:W-:Y:S01]  /*40e0*/  FFMA.FTZ R209, R51, c[0x0][0x29c], -R198.reuse ;  /* 0x0000a70033d17a23 */ /* 0x100fe200000108c6 */
[----:B------:R-:W-:Y:S01]  /*40f0*/  ISETP.GT.AND P1, PT, R192, 0x20, P0 ;  /* 0x00000020c000780c */ /* 0x000fe20000724270 */
[--C-:B------:R-:W-:Y:S01]  /*4100*/  FFMA.FTZ R203, R203, c[0x0][0x29c], -R199.reuse ;  /* 0x0000a700cbcb7a23 */ /* 0x100fe200000108c7 */
[----:B------:R-:W-:Y:S02]  /*4110*/  FSEL R205, R14, -INF , !P2 ;  /* 0xff8000000ecd7808 */ /* 0x000fe40005000000 */
[-C--:B------:R-:W-:Y:S01]  /*4120*/  HMMA.16816.F32.BF16 R12, R140, R138.reuse, RZ ;  /* 0x0000008a8c0c723c */ /* 0x080fe200000418ff */
[----:B------:R-:W-:Y:S01]  /*4130*/  ISETP.GT.AND P2, PT, R193, 0x21, P0 ;  /* 0x00000021c100780c */ /* 0x000fe20000744270 */
[----:B------:R-:W-:Y:S01]  /*4140*/  MUFU.EX2 R209, R209 ;  /* 0x000000d100d17308 */ /* 0x000fe20000000800 */
[----:B------:R-:W-:Y:S01]  /*4150*/  ISETP.LT.OR P6, PT, R194, 0x21, P6 ;  /* 0x00000021c200780c */ /* 0x000fe200037c1670 */
[--C-:B------:R-:W-:Y:S01]  /*4160*/  FFMA.FTZ R205, R205, c[0x0][0x29c], -R199.reuse ;  /* 0x0000a700cdcd7a23 */ /* 0x100fe200000108c7 */
[----:B------:R-:W-:Y:S02]  /*4170*/  ISETP.LT.OR P1, PT, R195, 0x21, P1 ;  /* 0x00000021c300780c */ /* 0x000fe40000f21670 */
[----:B------:R-:W-:Y:S01]  /*4180*/  FSEL R53, R24, -INF , !P6 ;  /* 0xff80000018357808 */ /* 0x000fe20007000000 */
[C---:B------:R-:W-:Y:S02]  /*4190*/  HMMA.16816.F32.BF16 R16, R132.reuse, R138, RZ ;  /* 0x0000008a8410723c */ /* 0x040fe400000418ff */
[----:B------:R-:W-:Y:S02]  /*41a0*/  ISETP.LT.OR P2, PT, R194, 0x22, P2 ;  /* 0x00000022c200780c */ /* 0x000fe40001741670 */
[----:B------:R-:W-:Y:S01]  /*41b0*/  FSEL R201, R26, -INF , !P1 ;  /* 0xff8000001ac97808 */ /* 0x000fe20004800000 */
[--C-:B------:R-:W-:Y:S01]  /*41c0*/  FFMA.FTZ R202, R53, c[0x0][0x29c], -R198.reuse ;  /* 0x0000a70035ca7a23 */ /* 0x100fe200000108c6 */
[----:B------:R-:W-:Y:S01]  /*41d0*/  ISETP.GT.AND P6, PT, R192, 0x21, P0 ;  /* 0x00000021c000780c */ /* 0x000fe200007c4270 */
[----:B------:R-:W-:Y:S01]  /*41e0*/  MUFU.EX2 R197, R197 ;  /* 0x000000c500c57308 */ /* 0x000fe20000000800 */
[-C--:B------:R-:W-:Y:S01]  /*41f0*/  HMMA.16816.F32.BF16 R20, R132, R144.reuse, RZ ;  /* 0x000000908414723c */ /* 0x080fe200000418ff */
[----:B------:R-:W-:Y:S02]  /*4200*/  ISETP.GT.AND P1, PT, R193, 0x31, P0 ;  /* 0x00000031c100780c */ /* 0x000fe40000724270 */
[----:B------:R-:W-:Y:S01]  /*4210*/  ISETP.LT.OR P6, PT, R195, 0x22, P6 ;  /* 0x00000022c300780c */ /* 0x000fe200037c1670 */
[--C-:B------:R-:W-:Y:S01]  /*4220*/  FFMA.FTZ R201, R201, c[0x0][0x29c], -R199.reuse ;  /* 0x0000a700c9c97a23 */ /* 0x100fe200000108c7 */
[----:B------:R-:W-:Y:S02]  /*4230*/  FSEL R50, R25, -INF , !P2 ;  /* 0xff80000019327808 */ /* 0x000fe40005000000 */
[----:B------:R-:W-:Y:S02]  /*4240*/  ISETP.GT.AND P2, PT, R193, 0x30, P0 ;  /* 0x00000030c100780c */ /* 0x000fe40000744270 */
[C---:B------:R-:W-:Y:S01]  /*4250*/  ISETP.LT.OR P1, PT, R194.reuse, 0x32, P1 ;  /* 0x00000032c200780c */ /* 0x040fe20000f21670 */
[----:B------:R-:W-:Y:S01]  /*4260*/  MUFU.EX2 R202, R202 ;  /* 0x000000ca00ca7308 */ /* 0x000fe20000000800 */
[----:B------:R-:W-:Y:S01]  /*4270*/  ISETP.LT.OR P2, PT, R194, 0x31, P2 ;  /* 0x00000031c200780c */ /* 0x000fe20001741670 */
[--C-:B------:R-:W-:Y:S01]  /*4280*/  FFMA.FTZ R200, R50, c[0x0][0x29c], -R198.reuse ;  /* 0x0000a70032c87a23 */ /* 0x100fe200000108c6 */
[----:B------:R-:W-:Y:S02]  /*4290*/  FSEL R191, R27, -INF , !P6 ;  /* 0xff8000001bbf7808 */ /* 0x000fe40007000000 */
[C---:B------:R-:W-:Y:S02]  /*42a0*/  HMMA.16816.F32.BF16 R24, R140.reuse, R144, RZ ;  /* 0x000000908c18723c */ /* 0x040fe400000418ff */
[----:B------:R-:W-:Y:S01]  /*42b0*/  FSEL R48, R29, -INF , !P1 ;  /* 0xff8000001d307808 */ /* 0x000fe20004800000 */
[--C-:B------:R-:W-:Y:S01]  /*42c0*/  FFMA.FTZ R191, R191, c[0x0][0x29c], -R199.reuse ;  /* 0x0000a700bfbf7a23 */ /* 0x100fe200000108c7 */
[----:B------:R-:W-:Y:S01]  /*42d0*/  ISETP.GT.AND P6, PT, R192, 0x30, P0 ;  /* 0x00000030c000780c */ /* 0x000fe200007c4270 */
[----:B------:R-:W-:Y:S01]  /*42e0*/  MUFU.EX2 R200, R200 ;  /* 0x000000c800c87308 */ /* 0x000fe20000000800 */
[----:B------:R-:W-:Y:S01]  /*42f0*/  ISETP.GT.AND P1, PT, R193, 0x40, P0 ;  /* 0x00000040c100780c */ /* 0x000fe20000724270 */
[--C-:B------:R-:W-:Y:S01]  /*4300*/  FFMA.FTZ R189, R48, c[0x0][0x29c], -R198.reuse ;  /* 0x0000a70030bd7a23 */ /* 0x100fe200000108c6 */
[----:B------:R-:W-:Y:S02]  /*4310*/  FSEL R49, R28, -INF , !P2 ;  /* 0xff8000001c317808 */ /* 0x000fe40005000000 */
[----:B------:R-:W-:Y:S02]  /*4320*/  ISETP.GT.AND P2, PT, R192, 0x31, P0 ;  /* 0x00000031c000780c */ /* 0x000fe40000744270 */
[----:B------:R-:W-:Y:S01]  /*4330*/  ISETP.LT.OR P6, PT, R195, 0x31, P6 ;  /* 0x00000031c300780c */ /* 0x000fe200037c1670 */
[--C-:B------:R-:W-:Y:S01]  /*4340*/  FFMA.FTZ R190, R49, c[0x0][0x29c], -R198.reuse ;  /* 0x0000a70031be7a23 */ /* 0x100fe200000108c6 */
[----:B------:R-:W-:Y:S01]  /*4350*/  ISETP.LT.OR P1, PT, R194, 0x41, P1 ;  /* 0x00000041c200780c */ /* 0x000fe20000f21670 */
[----:B------:R-:W-:Y:S01]  /*4360*/  MUFU.EX2 R189, R189 ;  /* 0x000000bd00bd7308 */ /* 0x000fe20000000800 */
[----:B------:R-:W-:Y:S02]  /*4370*/  FSEL R67, R30, -INF , !P6 ;  /* 0xff8000001e437808 */ /* 0x000fe40007000000 */
[----:B------:R-:W-:Y:S02]  /*4380*/  FSEL R3, R40, -INF , !P1 ;  /* 0xff80000028037808 */ /* 0x000fe40004800000 */
[----:B------:R-:W-:Y:S01]  /*4390*/  ISETP.LT.OR P2, PT, R195, 0x32, P2 ;  /* 0x00000032c300780c */ /* 0x000fe20001741670 */
[--C-:B------:R-:W-:Y:S01]  /*43a0*/  FFMA.FTZ R247, R67, c[0x0][0x29c], -R199.reuse ;  /* 0x0000a70043f77a23 */ /* 0x100fe200000108c7 */
[----:B------:R-:W-:Y:S01]  /*43b0*/  ISETP.GT.AND P6, PT, R193, 0x41, P0 ;  /* 0x00000041c100780c */ /* 0x000fe200007c4270 */
[--C-:B------:R-:W-:Y:S01]  /*43c0*/  FFMA.FTZ R234, R3, c[0x0][0x29c], -R198.reuse ;  /* 0x0000a70003ea7a23 */ /* 0x100fe200000108c6 */
[----:B------:R-:W-:Y:S01]  /*43d0*/  ISETP.GT.AND P1, PT, R192, 0x41, P0 ;  /* 0x00000041c000780c */ /* 0x000fe20000724270 */
[----:B------:R-:W-:Y:S01]  /*43e0*/  IMAD.U32 R3, RZ, RZ, UR5 ;  /* 0x00000005ff037e24 */ /* 0x000fe2000f8e00ff */
[----:B------:R-:W-:Y:S01]  /*43f0*/  FSEL R55, R31, -INF , !P2 ;  /* 0xff8000001f377808 */ /* 0x000fe20005000000 */
[----:B------:R-:W-:Y:S01]  /*4400*/  MUFU.EX2 R190, R190 ;  /* 0x000000be00be7308 */ /* 0x000fe20000000800 */
[-C--:B------:R-:W-:Y:S01]  /*4410*/  HMMA.16816.F32.BF16 R28, R140, R146.reuse, RZ ;  /* 0x000000928c1c723c */ /* 0x080fe200000418ff */
[----:B------:R-:W-:Y:S02]  /*4420*/  ISETP.LT.OR P2, PT, R194, 0x42, P6 ;  /* 0x00000042c200780c */ /* 0x000fe40003741670 */
[----:B------:R-:W-:Y:S01]  /*4430*/  ISETP.LT.OR P1, PT, R195, 0x42, P1 ;  /* 0x00000042c300780c */ /* 0x000fe20000f21670 */
[--C-:B------:R-:W-:Y:S01]  /*4440*/  FFMA.FTZ R248, R55, c[0x0][0x29c], -R199.reuse ;  /* 0x0000a70037f87a23 */ /* 0x100fe200000108c7 */
[----:B------:R-:W-:Y:S02]  /*4450*/  FSEL R2, R41, -INF , !P2 ;  /* 0xff80000029027808 */ /* 0x000fe40005000000 */
[----:B------:R-:W-:Y:S02]  /*4460*/  FSEL R66, R43, -INF , !P1 ;  /* 0xff8000002b427808 */ /* 0x000fe40004800000 */
[----:B------:R-:W-:Y:S01]  /*4470*/  ISETP.GT.AND P6, PT, R192, 0x40, P0 ;  /* 0x00000040c000780c */ /* 0x000fe200007c4270 */
[----:B------:R-:W-:Y:S01]  /*4480*/  MUFU.EX2 R234, R234 ;  /* 0x000000ea00ea7308 */ /* 0x000fe20000000800 */
[C---:B------:R-:W-:Y:S01]  /*4490*/  ISETP.GT.AND P2, PT, R193.reuse, 0x50, P0 ;  /* 0x00000050c100780c */ /* 0x040fe20000744270 */
[--C-:B------:R-:W-:Y:S01]  /*44a0*/  FFMA.FTZ R2, R2, c[0x0][0x29c], -R198.reuse ;  /* 0x0000a70002027a23 */ /* 0x100fe200000108c6 */
[----:B------:R-:W-:Y:S01]  /*44b0*/  ISETP.GT.AND P1, PT, R193, 0x51, P0 ;  /* 0x00000051c100780c */ /* 0x000fe20000724270 */
[--C-:B------:R-:W-:Y:S01]  /*44c0*/  FFMA.FTZ R250, R66, c[0x0][0x29c], -R199.reuse ;  /* 0x0000a70042fa7a23 */ /* 0x100fe200000108c7 */
[----:B------:R-:W-:Y:S02]  /*44d0*/  ISETP.LT.OR P6, PT, R195, 0x41, P6 ;  /* 0x00000041c300780c */ /* 0x000fe400037c1670 */
[C---:B------:R-:W-:Y:S02]  /*44e0*/  ISETP.LT.OR P2, PT, R194.reuse, 0x51, P2 ;  /* 0x00000051c200780c */ /* 0x040fe40001741670 */
[----:B------:R-:W-:Y:S01]  /*44f0*/  ISETP.LT.OR P1, PT, R194, 0x52, P1 ;  /* 0x00000052c200780c */ /* 0x000fe20000f21670 */
[----:B------:R-:W-:Y:S01]  /*4500*/  MUFU.EX2 R239, R239 ;  /* 0x000000ef00ef7308 */ /* 0x000fe20000000800 */
[----:B------:R-:W-:Y:S02]  /*4510*/  FSEL R52, R42, -INF , !P6 ;  /* 0xff8000002a347808 */ /* 0x000fe40007000000 */
[----:B------:R-:W-:Y:S02]  /*4520*/  FSEL R44, R44, -INF , !P2 ;  /* 0xff8000002c2c7808 */ /* 0x000fe40005000000 */
[----:B------:R-:W-:Y:S01]  /*4530*/  FSEL R0, R45, -INF , !P1 ;  /* 0xff8000002d007808 */ /* 0x000fe20004800000 */
[--C-:B------:R-:W-:Y:S01]  /*4540*/  FFMA.FTZ R249, R52, c[0x0][0x29c], -R199.reuse ;  /* 0x0000a70034f97a23 */ /* 0x100fe200000108c7 */
[----:B------:R-:W-:Y:S01]  /*4550*/  ISETP.GT.AND P6, PT, R192, 0x50, P0 ;  /* 0x00000050c000780c */ /* 0x000fe200007c4270 */
[--C-:B------:R-:W-:Y:S01]  /*4560*/  FFMA.FTZ R242, R44, c[0x0][0x29c], -R198.reuse ;  /* 0x0000a7002cf27a23 */ /* 0x100fe200000108c6 */
[----:B------:R-:W-:Y:S01]  /*4570*/  ISETP.GT.AND P2, PT, R192, 0x51, P0 ;  /* 0x00000051c000780c */ /* 0x000fe20000744270 */
[--C-:B------:R-:W-:Y:S01]  /*4580*/  FFMA.FTZ R243, R0, c[0x0][0x29c], -R198.reuse ;  /* 0x0000a70000f37a23 */ /* 0x100fe200000108c6 */
[----:B------:R-:W-:Y:S02]  /*4590*/  ISETP.GT.AND P1, PT, R193, 0x60, P0 ;  /* 0x00000060c100780c */ /* 0x000fe40000724270 */
[C---:B------:R-:W-:Y:S02]  /*45a0*/  ISETP.LT.OR P6, PT, R195.reuse, 0x51, P6 ;  /* 0x00000051c300780c */ /* 0x040fe400037c1670 */
[----:B------:R-:W-:Y:S02]  /*45b0*/  ISETP.LT.OR P2, PT, R195, 0x52, P2 ;  /* 0x00000052c300780c */ /* 0x000fe40001741670 */
[----:B------:R-:W-:Y:S02]  /*45c0*/  ISETP.LT.OR P1, PT, R194, 0x61, P1 ;  /* 0x00000061c200780c */ /* 0x000fe40000f21670 */
        /* <DEDUP_REMOVED lines=9> */
[----:B------:R-:W-:Y:S02]  /*4660*/  ISETP.LT.OR P6, PT, R194, 0x62, P6 ;  /* 0x00000062c200780c */ /* 0x000fe400037c1670 */
[C---:B------:R-:W-:Y:S02]  /*4670*/  ISETP.LT.OR P2, PT, R195.reuse, 0x61, P2 ;  /* 0x00000061c300780c */ /* 0x040fe40001741670 */
[----:B------:R-:W-:Y:S02]  /*4680*/  ISETP.LT.OR P1, PT, R195, 0x62, P1 ;  /* 0x00000062c300780c */ /* 0x000fe40000f21670 */
[----:B------:R-:W-:Y:S02]  /*4690*/  FSEL R57, R57, -INF , !P6 ;  /* 0xff80000039397808 */ /* 0x000fe40007000000 */
[----:B------:R-:W-:Y:S02]  /*46a0*/  FSEL R58, R58, -INF , !P2 ;  /* 0xff8000003a3a7808 */ /* 0x000fe40005000000 */
[----:B------:R-:W-:Y:S01]  /*46b0*/  FSEL R59, R59, -INF , !P1 ;  /* 0xff8000003b3b7808 */ /* 0x000fe20004800000 */
[----:B------:R-:W-:Y:S01]  /*46c0*/  FFMA.FTZ R245, R57, c[0x0][0x29c], -R198 ;  /* 0x0000a70039f57a23 */ /* 0x000fe200000108c6 */
[C---:B------:R-:W-:Y:S01]  /*46d0*/  ISETP.GT.AND P6, PT, R193.reuse, 0x70, P0 ;  /* 0x00000070c100780c */ /* 0x040fe200007c4270 */
[--C-:B------:R-:W-:Y:S01]  /*46e0*/  FFMA.FTZ R138, R58, c[0x0][0x29c], -R199.reuse ;  /* 0x0000a7003a8a7a23 */ /* 0x100fe200000108c7 */
[----:B------:R-:W-:Y:S01]  /*46f0*/  ISETP.GT.AND P2, PT, R193, 0x71, P0 ;  /* 0x00000071c100780c */ /* 0x000fe20000744270 */
[--C-:B------:R-:W-:Y:S01]  /*4700*/  FFMA.FTZ R193, R34, c[0x0][0x29c], -R196.reuse ;  /* 0x0000a70022c17a23 */ /* 0x100fe200000108c4 */
[C---:B------:R-:W-:Y:S01]  /*4710*/  ISETP.GT.AND P1, PT, R192.reuse, 0x70, P0 ;  /* 0x00000070c000780c */ /* 0x040fe20000724270 */
[--C-:B------:R-:W-:Y:S01]  /*4720*/  FFMA.FTZ R139, R59, c[0x0][0x29c], -R199.reuse ;  /* 0x0000a7003b8b7a23 */ /* 0x100fe200000108c7 */
[----:B------:R-:W-:Y:S01]  /*4730*/  ISETP.GT.AND P0, PT, R192, 0x71, P0 ;  /* 0x00000071c000780c */ /* 0x000fe20000704270 */
[--C-:B------:R-:W-:Y:S01]  /*4740*/  FFMA.FTZ R192, R32, c[0x0][0x29c], -R196.reuse ;  /* 0x0000a70020c07a23 */ /* 0x100fe200000108c4 */
[C---:B------:R-:W-:Y:S01]  /*4750*/  ISETP.LT.OR P6, PT, R194.reuse, 0x71, P6 ;  /* 0x00000071c200780c */ /* 0x040fe200037c1670 */
[----:B------:R-:W-:Y:S01]  /*4760*/  MUFU.EX2 R193, R193 ;  /* 0x000000c100c17308 */ /* 0x000fe20000000800 */
[----:B------:R-:W-:Y:S01]  /*4770*/  ISETP.LT.OR P2, PT, R194, 0x72, P2 ;  /* 0x00000072c200780c */ /* 0x000fe20001741670 */
[--C-:B------:R-:W-:Y:S01]  /*4780*/  FFMA.FTZ R194, R35, c[0x0][0x29c], -R196.reuse ;  /* 0x0000a70023c27a23 */ /* 0x100fe200000108c4 */
[C---:B------:R-:W-:Y:S02]  /*4790*/  ISETP.LT.OR P1, PT, R195.reuse, 0x71, P1 ;  /* 0x00000071c300780c */ /* 0x040fe40000f21670 */
[----:B------:R-:W-:Y:S01]  /*47a0*/  ISETP.LT.OR P0, PT, R195, 0x72, P0 ;  /* 0x00000072c300780c */ /* 0x000fe20000701670 */
[--C-:B------:R-:W-:Y:S01]  /*47b0*/  FFMA.FTZ R195, R36, c[0x0][0x29c], -R196.reuse ;  /* 0x0000a70024c37a23 */ /* 0x100fe200000108c4 */
[----:B------:R-:W-:Y:S01]  /*47c0*/  FSEL R60, R60, -INF , !P6 ;  /* 0xff8000003c3c7808 */ /* 0x000fe20007000000 */
[----:B------:R-:W-:Y:S01]  /*47d0*/  FFMA.FTZ R196, R33, c[0x0][0x29c], -R196 ;  /* 0x0000a70021c47a23 */ /* 0x000fe200000108c4 */
[----:B------:R-:W-:Y:S01]  /*47e0*/  FSEL R61, R61, -INF , !P2 ;  /* 0xff8000003d3d7808 */ /* 0x000fe20005000000 */
[C---:B------:R-:W-:Y:S01]  /*47f0*/  HMMA.16816.F32.BF16 R32, R132.reuse, R146, RZ ;  /* 0x000000928420723c */ /* 0x040fe200000418ff */
[----:B------:R-:W-:Y:S01]  /*4800*/  LDSM.16.M88.4 R144, [R182+0x5080] ;  /* 0x00508000b690783b */ /* 0x000fe20000000200 */
[----:B------:R-:W-:Y:S01]  /*4810*/  FSEL R62, R62, -INF , !P1 ;  /* 0xff8000003e3e7808 */ /* 0x000fe20004800000 */
[--C-:B------:R-:W-:Y:S01]  /*4820*/  FFMA.FTZ R246, R60, c[0x0][0x29c], -R198.reuse ;  /* 0x0000a7003cf67a23 */ /* 0x100fe200000108c6 */
[----:B------:R-:W-:Y:S01]  /*4830*/  FSEL R63, R63, -INF , !P0 ;  /* 0xff8000003f3f7808 */ /* 0x000fe20004000000 */
[----:B------:R-:W-:Y:S01]  /*4840*/  FFMA.FTZ R198, R61, c[0x0][0x29c], -R198 ;  /* 0x0000a7003dc67a23 */ /* 0x000fe200000108c6 */
[----:B------:R-:W-:Y:S01]  /*4850*/  IADD3 R0, R186, UR4, RZ ;  /* 0x00000004ba007c10 */ /* 0x000fe2000fffe0ff */
[--C-:B------:R-:W-:Y:S01]  /*4860*/  FFMA.FTZ R136, R62, c[0x0][0x29c], -R199.reuse ;  /* 0x0000a7003e887a23 */ /* 0x100fe200000108c7 */
[-C--:B------:R-:W-:Y:S01]  /*4870*/  HMMA.16816.F32.BF16 R36, R132, R148.reuse, RZ ;  /* 0x000000948424723c */ /* 0x080fe200000418ff */
[----:B------:R-:W-:Y:S01]  /*4880*/  FFMA.FTZ R199, R63, c[0x0][0x29c], -R199 ;  /* 0x0000a7003fc77a23 */ /* 0x000fe200000108c7 */
[----:B------:R-:W4:Y:S01]  /*4890*/  MUFU.EX2 R194, R194 ;  /* 0x000000c200c27308 */ /* 0x000f220000000800 */
[----:B------:R-:W-:Y:S01]  /*48a0*/  USHF.L.U32 UR4, UR5, 0xd, URZ ;  /* 0x0000000d05047899 */ /* 0x000fe2000800063f */
[----:B------:R-:W-:Y:S02]  /*48b0*/  LEA R0, R0, 0x10080, 0x1 ;  /* 0x0001008000007811 */ /* 0x000fe400078e08ff */
[----:B------:R-:W-:Y:S02]  /*48c0*/  LOP3.LUT P0, RZ, R188, 0x4, RZ, 0xc0, !PT ;  /* 0x00000004bcff7812 */ /* 0x000fe4000780c0ff */
[C---:B------:R-:W-:Y:S01]  /*48d0*/  HMMA.16816.F32.BF16 R40, R140.reuse, R148, RZ ;  /* 0x000000948c28723c */ /* 0x040fe200000418ff */
[----:B------:R-:W-:Y:S03]  /*48e0*/  PLOP3.LUT P1, PT, PT, PT, UP0, 0x80, 0x0 ;  /* 0x000000000000781c */ /* 0x000fe60003f2f008 */
[----:B------:R-:W-:Y:S04]  /*48f0*/  MUFU.EX2 R192, R192 ;  /* 0x000000c000c07308 */ /* 0x000fe80000000800 */
[-C--:B------:R-:W-:Y:S06]  /*4900*/  HMMA.16816.F32.BF16 R44, R140, R150.reuse, RZ ;  /* 0x000000968c2c723c */ /* 0x080fec00000418ff */
[----:B------:R-:W-:Y:S02]  /*4910*/  MUFU.EX2 R196, R196 ;  /* 0x000000c400c47308 */ /* 0x000fe40000000800 */
[C---:B------:R-:W-:Y:S01]  /*4920*/  HMMA.16816.F32.BF16 R48, R132.reuse, R150, RZ ;  /* 0x000000968430723c */ /* 0x040fe200000418ff */
[----:B------:R-:W-:Y:S07]  /*4930*/  LDSM.16.M88.4 R148, [R182+0x6080] ;  /* 0x00608000b694783b */ /* 0x000fee0000000200 */
[-C--:B------:R-:W-:Y:S01]  /*4940*/  HMMA.16816.F32.BF16 R52, R132, R152.reuse, RZ ;  /* 0x000000988434723c */ /* 0x080fe200000418ff */
[----:B------:R-:W-:Y:S07]  /*4950*/  MUFU.EX2 R198, R198 ;  /* 0x000000c600c67308 */ /* 0x000fee0000000800 */
[C---:B------:R-:W-:Y:S03]  /*4960*/  HMMA.16816.F32.BF16 R56, R140.reuse, R152, RZ ;  /* 0x000000988c38723c */ /* 0x040fe600000418ff */
[----:B------:R-:W-:Y:S05]  /*4970*/  MUFU.EX2 R199, R199 ;  /* 0x000000c700c77308 */ /* 0x000fea0000000800 */
[-C--:B------:R-:W-:Y:S05]  /*4980*/  HMMA.16816.F32.BF16 R60, R140, R154.reuse, RZ ;  /* 0x0000009a8c3c723c */ /* 0x080fea00000418ff */
[----:B------:R-:W-:Y:S03]  /*4990*/  MUFU.EX2 R195, R195 ;  /* 0x000000c300c37308 */ /* 0x000fe60000000800 */
[----:B------:R-:W-:Y:S01]  /*49a0*/  HMMA.16816.F32.BF16 R64, R132, R154, RZ ;  /* 0x0000009a8440723c */ /* 0x000fe200000418ff */
[----:B------:R-:W-:Y:S07]  /*49b0*/  LDSM.16.M88.4 R152, [R183+0x4080] ;  /* 0x00408000b798783b */ /* 0x000fee0000000200 */
[-C--:B----4-:R-:W-:Y:S08]  /*49c0*/  HMMA.16816.F32.BF16 R4, R156, R160.reuse, R4 ;  /* 0x000000a09c04723c */ /* 0x090ff00000041804 */
[C---:B------:R-:W-:Y:S07]  /*49d0*/  HMMA.16816.F32.BF16 R8, R164.reuse, R160, R8 ;  /* 0x000000a0a408723c */ /* 0x040fee0000041808 */
[----:B------:R-:W-:Y:S01]  /*49e0*/  IMAD.MOV.U32 R161, RZ, RZ, R138 ;  /* 0x000000ffffa17224 */ /* 0x000fe200078e008a */
[-C--:B------:R-:W-:Y:S04]  /*49f0*/  HMMA.16816.F32.BF16 R12, R164, R162.reuse, R12 ;  /* 0x000000a2a40c723c */ /* 0x080fe8000004180c */
[----:B------:R-:W-:Y:S04]  /*4a00*/  IMAD.MOV.U32 R160, RZ, RZ, R139 ;  /* 0x000000ffffa07224 */ /* 0x000fe800078e008b */
[C---:B------:R-:W-:Y:S07]  /*4a10*/  HMMA.16816.F32.BF16 R16, R156.reuse, R162, R16 ;  /* 0x000000a29c10723c */ /* 0x040fee0000041810 */
[----:B------:R-:W-:Y:S01]  /*4a20*/  IMAD.MOV.U32 R163, RZ, RZ, R136 ;  /* 0x000000ffffa37224 */ /* 0x000fe200078e0088 */
[-C--:B------:R-:W-:Y:S04]  /*4a30*/  HMMA.16816.F32.BF16 R20, R156, R168.reuse, R20 ;  /* 0x000000a89c14723c */ /* 0x080fe80000041814 */
[----:B------:R-:W-:Y:S02]  /*4a40*/  IMAD.MOV.U32 R162, RZ, RZ, R137 ;  /* 0x000000ffffa27224 */ /* 0x000fe400078e0089 */
[----:B------:R-:W-:Y:S02]  /*4a50*/  LDSM.16.M88.4 R136, [R182+0x4080] ;  /* 0x00408000b688783b */ /* 0x000fe40000000200 */
[C---:B------:R-:W-:Y:S04]  /*4a60*/  HMMA.16816.F32.BF16 R24, R164.reuse, R168, R24 ;  /* 0x000000a8a418723c */ /* 0x040fe80000041818 */
[----:B------:R-:W-:Y:S02]  /*4a70*/  IMAD R3, R3, 0x80, R162 ;  /* 0x0000008003037824 */ /* 0x000fe400078e02a2 */
[----:B------:R-:W-:Y:S01]  /*4a80*/  MUFU.EX2 R162, R241 ;  /* 0x000000f100a27308 */ /* 0x000fe20000000800 */
[----:B------:R-:W-:Y:S01]  /*4a90*/  IMAD.MOV.U32 R169, RZ, RZ, R163 ;  /* 0x000000ffffa97224 */ /* 0x000fe200078e00a3 */
[-C--:B------:R-:W-:Y:S04]  /*4aa0*/  HMMA.16816.F32.BF16 R28, R164, R170.reuse, R28 ;  /* 0x000000aaa41c723c */ /* 0x080fe8000004181c */
[----:B------:R-:W-:Y:S04]  /*4ab0*/  IMAD.MOV.U32 R168, RZ, RZ, R160 ;  /* 0x000000ffffa87224 */ /* 0x000fe800078e00a0 */
[C---:B------:R-:W-:Y:S01]  /*4ac0*/  HMMA.16816.F32.BF16 R32, R156.reuse, R170, R32 ;  /* 0x000000aa9c20723c */ /* 0x040fe20000041820 */
[----:B------:R-:W-:Y:S06]  /*4ad0*/  MUFU.EX2 R163, R240 ;  /* 0x000000f000a37308 */ /* 0x000fec0000000800 */
[----:B------:R-:W-:Y:S01]  /*4ae0*/  IMAD.MOV.U32 R171, RZ, RZ, R161 ;  /* 0x000000ffffab7224 */ /* 0x000fe200078e00a1 */
[-C--:B------:R-:W-:Y:S03]  /*4af0*/  HMMA.16816.F32.BF16 R36, R156, R172.reuse, R36 ;  /* 0x000000ac9c24723c */ /* 0x080fe60000041824 */
[----:B------:R-:W-:Y:S05]  /*4b00*/  MUFU.EX2 R161, R238 ;  /* 0x000000ee00a17308 */ /* 0x000fea0000000800 */
[C---:B------:R-:W-:Y:S05]  /*4b10*/  HMMA.16816.F32.BF16 R40, R164.reuse, R172, R40 ;  /* 0x000000aca428723c */ /* 0x040fea0000041828 */
[----:B------:R-:W-:Y:S02]  /*4b20*/  MUFU.EX2 R160, R245 ;  /* 0x000000f500a07308 */ /* 0x000fe40000000800 */
[----:B------:R-:W-:Y:S01]  /*4b30*/  IMAD.MOV.U32 R172, RZ, RZ, 0x40 ;  /* 0x00000040ffac7424 */ /* 0x000fe200078e00ff */
[-C--:B------:R-:W-:Y:S04]  /*4b40*/  HMMA.16816.F32.BF16 R44, R164, R174.reuse, R44 ;  /* 0x000000aea42c723c */ /* 0x080fe8000004182c */
[----:B------:R-:W-:Y:S04]  /*4b50*/  SEL R172, R172, 0xffffffc0, !P0 ;  /* 0xffffffc0acac7807 */ /* 0x000fe80004000000 */
[C---:B------:R-:W-:Y:S04]  /*4b60*/  HMMA.16816.F32.BF16 R48, R156.reuse, R174, R48 ;  /* 0x000000ae9c30723c */ /* 0x040fe80000041830 */
[C---:B------:R-:W-:Y:S04]  /*4b70*/  IMAD.IADD R140, R172.reuse, 0x1, R0 ;  /* 0x00000001ac8c7824 */ /* 0x040fe800078e0200 */
[-C--:B------:R-:W-:Y:S01]  /*4b80*/  HMMA.16816.F32.BF16 R52, R156, R176.reuse, R52 ;  /* 0x000000b09c34723c */ /* 0x080fe20000041834 */
[----:B------:R-:W4:Y:S07]  /*4b90*/  LDSM.16.M88.4 R132, [R140] ;  /* 0x000000008c84783b */ /* 0x000f2e0000000200 */
[C---:B------:R-:W-:Y:S01]  /*4ba0*/  HMMA.16816.F32.BF16 R56, R164.reuse, R176, R56 ;  /* 0x000000b0a438723c */ /* 0x040fe20000041838 */
[----:B------:R-:W1:Y:S07]  /*4bb0*/  LDSM.16.M88.4 R140, [R140+0x2000] ;  /* 0x002000008c8c783b */ /* 0x000e6e0000000200 */
[-C--:B------:R-:W-:Y:S01]  /*4bc0*/  HMMA.16816.F32.BF16 R60, R164, R178.reuse, R60 ;  /* 0x000000b2a43c723c */ /* 0x080fe2000004183c */
[----:B------:R2:W1:Y:S07]  /*4bd0*/  MUFU.EX2 R167, R2 ;  /* 0x0000000200a77308 */ /* 0x00046e0000000800 */
[----:B------:R-:W-:Y:S03]  /*4be0*/  HMMA.16816.F32.BF16 R64, R156, R178, R64 ;  /* 0x000000b29c40723c */ /* 0x000fe60000041840 */
[----:B------:R-:W-:Y:S10]  /*4bf0*/  MUFU.EX2 R157, R210 ;  /* 0x000000d2009d7308 */ /* 0x000ff40000000800 */
[----:B------:R-:W-:Y:S01]  /*4c00*/  MUFU.EX2 R156, R233 ;  /* 0x000000e9009c7308 */ /* 0x000fe20000000800 */
[-C--:B----4-:R-:W-:Y:S01]  /*4c10*/  HMMA.16816.F32.BF16 R4, R132, R136.reuse, R4 ;  /* 0x000000888404723c */ /* 0x090fe20000041804 */
[----:B--2---:R-:W-:Y:S08]  /*4c20*/  LDS R2, [R3.X4+0x184a0] ;  /* 0x0184a00003027984 */ /* 0x004ff00000004800 */
[----:B------:R-:W-:Y:S01]  /*4c30*/  MUFU.EX2 R158, R206 ;  /* 0x000000ce009e7308 */ /* 0x000fe20000000800 */
[C---:B-1----:R-:W-:Y:S08]  /*4c40*/  HMMA.16816.F32.BF16 R8, R140.reuse, R136, R8 ;  /* 0x000000888c08723c */ /* 0x042ff00000041808 */
[-C--:B------:R-:W-:Y:S01]  /*4c50*/  HMMA.16816.F32.BF16 R12, R140, R138.reuse, R12 ;  /* 0x0000008a8c0c723c */ /* 0x080fe2000004180c */
[----:B------:R-:W-:Y:S07]  /*4c60*/  MUFU.EX2 R166, R242 ;  /* 0x000000f200a67308 */ /* 0x000fee0000000800 */
[C---:B------:R-:W-:Y:S01]  /*4c70*/  HMMA.16816.F32.BF16 R16, R132.reuse, R138, R16 ;  /* 0x0000008a8410723c */ /* 0x040fe20000041810 */
[----:B------:R-:W1:Y:S02]  /*4c80*/  LDSM.16.M88.4 R136, [R182+0x7080] ;  /* 0x00708000b688783b */ /* 0x000e640000000200 */
[----:B------:R-:W2:Y:S05]  /*4c90*/  MUFU.EX2 R165, R243 ;  /* 0x000000f300a57308 */ /* 0x000eaa0000000800 */
[-C--:B------:R-:W-:Y:S05]  /*4ca0*/  HMMA.16816.F32.BF16 R20, R132, R144.reuse, R20 ;  /* 0x000000908414723c */ /* 0x080fea0000041814 */
[----:B------:R-:W-:Y:S03]  /*4cb0*/  MUFU.EX2 R164, R244 ;  /* 0x000000f400a47308 */ /* 0x000fe60000000800 */
[C---:B------:R-:W-:Y:S07]  /*4cc0*/  HMMA.16816.F32.BF16 R24, R140.reuse, R144, R24 ;  /* 0x000000908c18723c */ /* 0x040fee0000041818 */
[----:B------:R-:W4:Y:S01]  /*4cd0*/  MUFU.EX2 R159, R207 ;  /* 0x000000cf009f7308 */ /* 0x000f220000000800 */
[-C--:B------:R-:W-:Y:S08]  /*4ce0*/  HMMA.16816.F32.BF16 R28, R140, R146.reuse, R28 ;  /* 0x000000928c1c723c */ /* 0x080ff0000004181c */
[C---:B------:R-:W-:Y:S08]  /*4cf0*/  HMMA.16816.F32.BF16 R32, R132.reuse, R146, R32 ;  /* 0x000000928420723c */ /* 0x040ff00000041820 */
[-C--:B------:R-:W-:Y:S08]  /*4d00*/  HMMA.16816.F32.BF16 R36, R132, R148.reuse, R36 ;  /* 0x000000948424723c */ /* 0x080ff00000041824 */
[C---:B------:R-:W-:Y:S07]  /*4d10*/  HMMA.16816.F32.BF16 R40, R140.reuse, R148, R40 ;  /* 0x000000948c28723c */ /* 0x040fee0000041828 */
[----:B------:R-:W-:Y:S01]  /*4d20*/  IADD3 R148, R172, R0, R187 ;  /* 0x00000000ac947210 */ /* 0x000fe20007ffe0bb */
[-C--:B------:R-:W-:Y:S01]  /*4d30*/  HMMA.16816.F32.BF16 R44, R140, R150.reuse, R44 ;  /* 0x000000968c2c723c */ /* 0x080fe2000004182c */
[----:B------:R-:W-:Y:S04]  /*4d40*/  LDS R0, [R3.X4+0x18480] ;  /* 0x0184800003007984 */ /* 0x000fe80000004800 */
[----:B------:R-:W2:Y:S03]  /*4d50*/  LDSM.16.M88.4 R144, [R148] ;  /* 0x000000009490783b */ /* 0x000ea60000000200 */
[C---:B------:R-:W-:Y:S05]  /*4d60*/  HMMA.16816.F32.BF16 R48, R132.reuse, R150, R48 ;  /* 0x000000968430723c */ /* 0x040fea0000041830 */
[----:B------:R-:W3:Y:S03]  /*4d70*/  LDSM.16.M88.4 R148, [R148+0x2000] ;  /* 0x002000009494783b */ /* 0x000ee60000000200 */
[-C--:B-1----:R-:W-:Y:S08]  /*4d80*/  HMMA.16816.F32.BF16 R52, R132, R136.reuse, R52 ;  /* 0x000000888434723c */ /* 0x082ff00000041834 */
[C---:B------:R-:W-:Y:S08]  /*4d90*/  HMMA.16816.F32.BF16 R56, R140.reuse, R136, R56 ;  /* 0x000000888c38723c */ /* 0x040ff00000041838 */
[-C--:B------:R-:W-:Y:S01]  /*4da0*/  HMMA.16816.F32.BF16 R60, R140, R138.reuse, R60 ;  /* 0x0000008a8c3c723c */ /* 0x080fe2000004183c */
[----:B------:R-:W-:Y:S07]  /*4db0*/  LDSM.16.M88.4 R140, [R183+0x7080] ;  /* 0x00708000b78c783b */ /* 0x000fee0000000200 */
[----:B------:R-:W-:Y:S01]  /*4dc0*/  HMMA.16816.F32.BF16 R64, R132, R138, R64 ;  /* 0x0000008a8440723c */ /* 0x000fe20000041840 */
[----:B------:R-:W1:Y:S07]  /*4dd0*/  LDSM.16.M88.4 R132, [R183+0x5080] ;  /* 0x00508000b784783b */ /* 0x000e6e0000000200 */
[-C--:B--2---:R-:W-:Y:S01]  /*4de0*/  HMMA.16816.F32.BF16 R4, R144, R152.reuse, R4 ;  /* 0x000000989004723c */ /* 0x084fe20000041804 */
[----:B------:R-:W2:Y:S07]  /*4df0*/  LDSM.16.M88.4 R136, [R183+0x6080] ;  /* 0x00608000b788783b */ /* 0x000eae0000000200 */
[C---:B---3--:R-:W-:Y:S01]  /*4e00*/  HMMA.16816.F32.BF16 R8, R148.reuse, R152, R8 ;  /* 0x000000989408723c */ /* 0x048fe20000041808 */
[----:B------:R-:W-:Y:S07]  /*4e10*/  MUFU.EX2 R153, R205 ;  /* 0x000000cd00997308 */ /* 0x000fee0000000800 */
[-C--:B------:R-:W-:Y:S03]  /*4e20*/  HMMA.16816.F32.BF16 R12, R148, R154.reuse, R12 ;  /* 0x0000009a940c723c */ /* 0x080fe6000004180c */
[----:B------:R-:W-:Y:S05]  /*4e30*/  MUFU.EX2 R152, R203 ;  /* 0x000000cb00987308 */ /* 0x000fea0000000800 */
[C---:B------:R-:W-:Y:S04]  /*4e40*/  HMMA.16816.F32.BF16 R16, R144.reuse, R154, R16 ;  /* 0x0000009a9010723c */ /* 0x040fe80000041810 */
[--C-:B------:R-:W-:Y:S01]  /*4e50*/  FADD.FTZ R4, R4, -R0.reuse ;  /* 0x8000000004047221 */ /* 0x100fe20000010000 */
[----:B------:R-:W-:Y:S01]  /*4e60*/  MUFU.EX2 R154, R204 ;  /* 0x000000cc009a7308 */ /* 0x000fe20000000800 */
[----:B------:R-:W-:Y:S02]  /*4e70*/  FADD.FTZ R5, R5, -R0 ;  /* 0x8000000005057221 */ /* 0x000fe40000010000 */
[--C-:B------:R-:W-:Y:S01]  /*4e80*/  FADD.FTZ R6, R6, -R2.reuse ;  /* 0x8000000206067221 */ /* 0x100fe20000010000 */
[-C--:B-1----:R-:W-:Y:S03]  /*4e90*/  HMMA.16816.F32.BF16 R20, R144, R132.reuse, R20 ;  /* 0x000000849014723c */ /* 0x082fe60000041814 */
[----:B------:R-:W-:Y:S02]  /*4ea0*/  FADD.FTZ R7, R7, -R2 ;  /* 0x8000000207077221 */ /* 0x000fe40000010000 */
[----:B------:R-:W-:Y:S01]  /*4eb0*/  FMUL.FTZ R4, R219, R4 ;  /* 0x00000004db047220 */ /* 0x000fe20000410000 */
[----:B------:R-:W1:Y:S01]  /*4ec0*/  MUFU.EX2 R155, R246 ;  /* 0x000000f6009b7308 */ /* 0x000e620000000800 */
[----:B------:R-:W-:Y:S01]  /*4ed0*/  FMUL.FTZ R5, R224, R5 ;  /* 0x00000005e0057220 */ /* 0x000fe20000410000 */
[C---:B------:R-:W-:Y:S04]  /*4ee0*/  HMMA.16816.F32.BF16 R24, R148.reuse, R132, R24 ;  /* 0x000000849418723c */ /* 0x040fe80000041818 */
[----:B------:R-:W-:Y:S02]  /*4ef0*/  FMUL.FTZ R6, R232, R6 ;  /* 0x00000006e8067220 */ /* 0x000fe40000410000 */
[----:B-----5:R-:W-:Y:S01]  /*4f00*/  FMUL.FTZ R7, R231, R7 ;  /* 0x00000007e7077220 */ /* 0x020fe20000410000 */
[----:B------:R-:W-:Y:S01]  /*4f10*/  F2FP.BF16.PACK_AB R133, R193, R194 ;  /* 0x000000c2c185723e */ /* 0x000fe200000010ff */
[-C--:B------:R-:W-:Y:S04]  /*4f20*/  HMMA.16816.F32.BF16 R28, R148, R134.reuse, R28 ;  /* 0x00000086941c723c */ /* 0x080fe8000004181c */
[--C-:B------:R-:W-:Y:S01]  /*4f30*/  FADD.FTZ R16, R16, -R0.reuse ;  /* 0x8000000010107221 */ /* 0x100fe20000010000 */
[----:B------:R-:W-:Y:S01]  /*4f40*/  F2FP.BF16.PACK_AB R132, R7, R6 ;  /* 0x000000060784723e */ /* 0x000fe200000010ff */
[--C-:B------:R-:W-:Y:S01]  /*4f50*/  FADD.FTZ R17, R17, -R0.reuse ;  /* 0x8000000011117221 */ /* 0x100fe20000010000 */
[----:B------:R-:W-:Y:S01]  /*4f60*/  F2FP.BF16.PACK_AB R7, R167, R234 ;  /* 0x000000eaa707723e */ /* 0x000fe200000010ff */
[C---:B------:R-:W-:Y:S04]  /*4f70*/  HMMA.16816.F32.BF16 R32, R144.reuse, R134, R32 ;  /* 0x000000869020723c */ /* 0x040fe80000041820 */
[--C-:B------:R-:W-:Y:S01]  /*4f80*/  FADD.FTZ R20, R20, -R0.reuse ;  /* 0x8000000014147221 */ /* 0x100fe20000010000 */
[----:B------:R-:W-:Y:S01]  /*4f90*/  F2FP.BF16.PACK_AB R6, R165, R166 ;  /* 0x000000a6a506723e */ /* 0x000fe200000010ff */
[----:B------:R-:W-:Y:S01]  /*4fa0*/  FADD.FTZ R21, R21, -R0 ;  /* 0x8000000015157221 */ /* 0x000fe20000010000 */
[----:B------:R-:W-:Y:S01]  /*4fb0*/  F2FP.BF16.PACK_AB R135, R156, R157 ;  /* 0x0000009d9c87723e */ /* 0x000fe200000010ff */
[-C--:B--2---:R-:W-:Y:S04]  /*4fc0*/  HMMA.16816.F32.BF16 R36, R144, R136.reuse, R36 ;  /* 0x000000889024723c */ /* 0x084fe80000041824 */
[----:B------:R-:W-:Y:S01]  /*4fd0*/  FMUL.FTZ R16, R218, R16 ;  /* 0x00000010da107220 */ /* 0x000fe20000410000 */
[----:B----4-:R-:W-:Y:S01]  /*4fe0*/  F2FP.BF16.PACK_AB R134, R195, R159 ;  /* 0x0000009fc386723e */ /* 0x010fe200000010ff */
[----:B------:R-:W-:Y:S02]  /*4ff0*/  FMUL.FTZ R17, R217, R17 ;  /* 0x00000011d9117220 */ /* 0x000fe40000410000 */
[C---:B------:R-:W-:Y:S04]  /*5000*/  HMMA.16816.F32.BF16 R40, R148.reuse, R136, R40 ;  /* 0x000000889428723c */ /* 0x040fe80000041828 */
[--C-:B------:R-:W-:Y:S02]  /*5010*/  FADD.FTZ R18, R18, -R2.reuse ;  /* 0x8000000212127221 */ /* 0x100fe40000010000 */
[----:B------:R-:W-:Y:S01]  /*5020*/  FADD.FTZ R19, R19, -R2 ;  /* 0x8000000213137221 */ /* 0x000fe20000010000 */
[----:B------:R-:W-:Y:S01]  /*5030*/  F2FP.BF16.PACK_AB R137, R213, R214 ;  /* 0x000000d6d589723e */ /* 0x000fe200000010ff */
[-C--:B------:R-:W-:Y:S04]  /*5040*/  HMMA.16816.F32.BF16 R44, R148, R138.reuse, R44 ;  /* 0x0000008a942c723c */ /* 0x080fe8000004182c */
[--C-:B------:R-:W-:Y:S01]  /*5050*/  FADD.FTZ R32, R32, -R0.reuse ;  /* 0x8000000020207221 */ /* 0x100fe20000010000 */
[----:B------:R-:W-:Y:S01]  /*5060*/  F2FP.BF16.PACK_AB R136, R208, R211 ;  /* 0x000000d3d088723e */ /* 0x000fe200000010ff */
[--C-:B------:R-:W-:Y:S02]  /*5070*/  FADD.FTZ R33, R33, -R0.reuse ;  /* 0x8000000021217221 */ /* 0x100fe40000010000 */
[C---:B------:R-:W-:Y:S04]  /*5080*/  HMMA.16816.F32.BF16 R48, R144.reuse, R138, R48 ;  /* 0x0000008a9030723c */ /* 0x040fe80000041830 */
[--C-:B------:R-:W-:Y:S02]  /*5090*/  FADD.FTZ R36, R36, -R0.reuse ;  /* 0x8000000024247221 */ /* 0x100fe40000010000 */
[----:B------:R-:W-:Y:S01]  /*50a0*/  FADD.FTZ R37, R37, -R0 ;  /* 0x8000000025257221 */ /* 0x000fe20000010000 */
[----:B------:R-:W-:Y:S01]  /*50b0*/  F2FP.BF16.PACK_AB R138, R217, R218 ;  /* 0x000000dad98a723e */ /* 0x000fe200000010ff */
[-C--:B------:R-:W-:Y:S04]  /*50c0*/  HMMA.16816.F32.BF16 R52, R144, R140.reuse, R52 ;  /* 0x0000008c9034723c */ /* 0x080fe80000041834 */
[----:B------:R-:W-:Y:S01]  /*50d0*/  FMUL.FTZ R36, R157, R36 ;  /* 0x000000249d247220 */ /* 0x000fe20000410000 */
[----:B------:R-:W-:Y:S01]  /*50e0*/  F2FP.BF16.PACK_AB R139, R5, R4 ;  /* 0x00000004058b723e */ /* 0x000fe200000010ff */
[----:B------:R-:W-:Y:S01]  /*50f0*/  FMUL.FTZ R37, R156, R37 ;  /* 0x000000259c257220 */ /* 0x000fe20000410000 */
[----:B-1----:R-:W-:Y:S01]  /*5100*/  F2FP.BF16.PACK_AB R5, R198, R155 ;  /* 0x0000009bc605723e */ /* 0x002fe200000010ff */
[C---:B------:R-:W-:Y:S04]  /*5110*/  HMMA.16816.F32.BF16 R56, R148.reuse, R140, R56 ;  /* 0x0000008c9438723c */ /* 0x040fe80000041838 */
[--C-:B------:R-:W-:Y:S02]  /*5120*/  FADD.FTZ R22, R22, -R2.reuse ;  /* 0x8000000216167221 */ /* 0x100fe40000010000 */
[----:B------:R-:W-:Y:S01]  /*5130*/  FADD.FTZ R23, R23, -R2 ;  /* 0x8000000217177221 */ /* 0x000fe20000010000 */
[----:B------:R-:W-:Y:S01]  /*5140*/  F2FP.BF16.PACK_AB R140, R224, R219 ;  /* 0x000000dbe08c723e */ /* 0x000fe200000010ff */
[-C--:B------:R-:W-:Y:S01]  /*5150*/  HMMA.16816.F32.BF16 R60, R148, R142.reuse, R60 ;  /* 0x0000008e943c723c */ /* 0x080fe2000004183c */
[----:B------:R-:W-:Y:S03]  /*5160*/  MUFU.EX2 R151, R201 ;  /* 0x000000c900977308 */ /* 0x000fe60000000800 */
[--C-:B------:R-:W-:Y:S01]  /*5170*/  FADD.FTZ R48, R48, -R0.reuse ;  /* 0x8000000030307221 */ /* 0x100fe20000010000 */
[----:B------:R-:W-:Y:S01]  /*5180*/  F2FP.BF16.PACK_AB R141, R17, R16 ;  /* 0x00000010118d723e */ /* 0x000fe200000010ff */
[--C-:B------:R-:W-:Y:S01]  /*5190*/  FADD.FTZ R49, R49, -R0.reuse ;  /* 0x8000000031317221 */ /* 0x100fe20000010000 */
[----:B------:R-:W-:Y:S01]  /*51a0*/  F2FP.BF16.PACK_AB R17, R236, R237 ;  /* 0x000000edec11723e */ /* 0x000fe200000010ff */
[----:B------:R-:W-:Y:S03]  /*51b0*/  HMMA.16816.F32.BF16 R64, R144, R142, R64 ;  /* 0x0000008e9040723c */ /* 0x000fe60000041840 */
[----:B------:R-:W1:Y:S01]  /*51c0*/  MUFU.EX2 R150, R191 ;  /* 0x000000bf00967308 */ /* 0x000e620000000800 */
[--C-:B------:R-:W-:Y:S01]  /*51d0*/  FADD.FTZ R52, R52, -R0.reuse ;  /* 0x8000000034347221 */ /* 0x100fe20000010000 */
[----:B------:R-:W-:Y:S01]  /*51e0*/  F2FP.BF16.PACK_AB R16, R209, R235 ;  /* 0x000000ebd110723e */ /* 0x000fe200000010ff */
[----:B------:R-:W-:Y:S01]  /*51f0*/  FADD.FTZ R53, R53, -R0 ;  /* 0x8000000035357221 */ /* 0x000fe20000010000 */
[----:B------:R-:W-:Y:S01]  /*5200*/  F2FP.BF16.PACK_AB R147, R37, R36 ;  /* 0x000000242593723e */ /* 0x000fe200000010ff */
[----:B------:R-:W-:Y:S01]  /*5210*/  FMUL.FTZ R142, R195, R49 ;  /* 0x00000031c38e7220 */ /* 0x000fe20000410000 */
[----:B------:R-:W-:Y:S03]  /*5220*/  F2FP.BF16.PACK_AB R49, R231, R232 ;  /* 0x000000e8e731723e */ /* 0x000fe600000010ff */
[----:B------:R-:W-:Y:S01]  /*5230*/  F2FP.BF16.PACK_AB R37, R225, R226 ;  /* 0x000000e2e125723e */ /* 0x000fe200000010ff */
[--C-:B------:R-:W-:Y:S01]  /*5240*/  FADD.FTZ R34, R34, -R2.reuse ;  /* 0x8000000222227221 */ /* 0x100fe20000010000 */
[----:B------:R-:W-:Y:S01]  /*5250*/  MUFU.EX2 R149, R247 ;  /* 0x000000f700957308 */ /* 0x000fe20000000800 */
[--C-:B------:R-:W-:Y:S01]  /*5260*/  FADD.FTZ R35, R35, -R2.reuse ;  /* 0x8000000223237221 */ /* 0x100fe20000010000 */
[----:B------:R-:W-:Y:S01]  /*5270*/  F2FP.BF16.PACK_AB R36, R220, R222 ;  /* 0x000000dedc24723e */ /* 0x000fe200000010ff */
[--C-:B------:R-:W-:Y:S02]  /*5280*/  FADD.FTZ R38, R38, -R2.reuse ;  /* 0x8000000226267221 */ /* 0x100fe40000010000 */
[--C-:B------:R-:W-:Y:S02]  /*5290*/  FADD.FTZ R39, R39, -R2.reuse ;  /* 0x8000000227277221 */ /* 0x100fe40000010000 */
[--C-:B------:R-:W-:Y:S02]  /*52a0*/  FADD.FTZ R50, R50, -R2.reuse ;  /* 0x8000000232327221 */ /* 0x100fe40000010000 */
[----:B------:R-:W-:Y:S01]  /*52b0*/  FADD.FTZ R51, R51, -R2 ;  /* 0x8000000233337221 */ /* 0x000fe20000010000 */
[----:B------:R-:W2:Y:S01]  /*52c0*/  MUFU.EX2 R148, R248 ;  /* 0x000000f800947308 */ /* 0x000ea20000000800 */
[--C-:B------:R-:W-:Y:S02]  /*52d0*/  FADD.FTZ R64, R64, -R0.reuse ;  /* 0x8000000040407221 */ /* 0x100fe40000010000 */
[----:B------:R-:W-:Y:S02]  /*52e0*/  FADD.FTZ R65, R65, -R0 ;  /* 0x8000000041417221 */ /* 0x000fe40000010000 */
[----:B------:R-:W3:Y:S01]  /*52f0*/  LDS R0, [R3.X4+0x18580] ;  /* 0x0185800003007984 */ /* 0x000ee20000004800 */
[--C-:B------:R-:W-:Y:S02]  /*5300*/  FADD.FTZ R54, R54, -R2.reuse ;  /* 0x8000000236367221 */ /* 0x100fe40000010000 */
[--C-:B------:R-:W-:Y:S02]  /*5310*/  FADD.FTZ R55, R55, -R2.reuse ;  /* 0x8000000237377221 */ /* 0x100fe40000010000 */
[--C-:B------:R-:W-:Y:S02]  /*5320*/  FADD.FTZ R66, R66, -R2.reuse ;  /* 0x8000000242427221 */ /* 0x100fe40000010000 */
[----:B------:R-:W-:Y:S01]  /*5330*/  FADD.FTZ R67, R67, -R2 ;  /* 0x8000000243437221 */ /* 0x000fe20000010000 */
[----:B------:R-:W-:Y:S01]  /*5340*/  F2FP.BF16.PACK_AB R2, R152, R153 ;  /* 0x000000999802723e */ /* 0x000fe200000010ff */
[----:B------:R-:W-:Y:S02]  /*5350*/  FMUL.FTZ R48, R159, R48 ;  /* 0x000000309f307220 */ /* 0x000fe40000410000 */
[----:B------:R-:W-:Y:S02]  /*5360*/  FMUL.FTZ R52, R194, R52 ;  /* 0x00000034c2347220 */ /* 0x000fe40000410000 */
[----:B------:R-:W-:Y:S01]  /*5370*/  FMUL.FTZ R53, R193, R53 ;  /* 0x00000035c1357220 */ /* 0x000fe20000410000 */
[----:B------:R-:W-:Y:S01]  /*5380*/  F2FP.BF16.PACK_AB R142, R142, R48 ;  /* 0x000000308e8e723e */ /* 0x000fe200000010ff */
[----:B------:R-:W-:Y:S01]  /*5390*/  FMUL.FTZ R22, R223, R22 ;  /* 0x00000016df167220 */ /* 0x000fe20000410000 */
[C---:B------:R-:W-:Y:S01]  /*53a0*/  F2FP.BF16.PACK_AB R48, R221.reuse, R223 ;  /* 0x000000dfdd30723e */ /* 0x040fe200000010ff */
        /* <DEDUP_REMOVED lines=12> */
[----:B------:R-:W-:Y:S01]  /*5470*/  MUFU.EX2 R55, R250 ;  /* 0x000000fa00377308 */ /* 0x000fe20000000800 */
[----:B------:R-:W-:Y:S01]  /*5480*/  FMUL.FTZ R145, R192, R64 ;  /* 0x00000040c0917220 */ /* 0x000fe20000410000 */
[----:B------:R-:W-:Y:S01]  /*5490*/  F2FP.BF16.PACK_AB R51, R51, R54 ;  /* 0x000000363333723e */ /* 0x000fe200000010ff */
[C---:B------:R-:W-:Y:S01]  /*54a0*/  FMUL.FTZ R65, R196.reuse, R65 ;  /* 0x00000041c4417220 */ /* 0x040fe20000410000 */
[----:B------:R-:W-:Y:S01]  /*54b0*/  F2FP.BF16.PACK_AB R64, R196, R192 ;  /* 0x000000c0c440723e */ /* 0x000fe200000010ff */
[----:B------:R-:W-:Y:S01]  /*54c0*/  FMUL.FTZ R34, R222, R34 ;  /* 0x00000022de227220 */ /* 0x000fe20000410000 */
[----:B------:R-:W-:Y:S01]  /*54d0*/  F2FP.BF16.PACK_AB R4, R160, R164 ;  /* 0x000000a4a004723e */ /* 0x000fe200000010ff */
[----:B------:R-:W-:Y:S01]  /*54e0*/  FMUL.FTZ R20, R214, R20 ;  /* 0x00000014d6147220 */ /* 0x000fe20000410000 */
[----:B------:R-:W-:Y:S01]  /*54f0*/  F2FP.BF16.PACK_AB R145, R65, R145 ;  /* 0x000000914191723e */ /* 0x000fe200000010ff */
[--C-:B---3--:R-:W-:Y:S01]  /*5500*/  FADD.FTZ R8, R8, -R0.reuse ;  /* 0x8000000008087221 */ /* 0x108fe20000010000 */
[----:B------:R-:W3:Y:S01]  /*5510*/  MUFU.EX2 R67, R249 ;  /* 0x000000f900437308 */ /* 0x000ee20000000800 */
        /* <DEDUP_REMOVED lines=16> */
[----:B------:R4:W5:Y:S01]  /*5620*/  LDS R0, [R3.X4+0x185a0] ;  /* 0x0185a00003007984 */ /* 0x0009620000004800 */
[----:B------:R-:W-:Y:S02]  /*5630*/  FMUL.FTZ R28, R190, R28 ;  /* 0x0000001cbe1c7220 */ /* 0x000fe40000410000 */
[----:B------:R-:W-:Y:S01]  /*5640*/  FMUL.FTZ R40, R234, R40 ;  /* 0x00000028ea287220 */ /* 0x000fe20000410000 */
[----:B------:R-:W-:Y:S01]  /*5650*/  STS [R227], R140 ;  /* 0x0000008ce3007388 */ /* 0x000fe20000000800 */
[----:B------:R-:W-:Y:S02]  /*5660*/  FMUL.FTZ R44, R166, R44 ;  /* 0x0000002ca62c7220 */ /* 0x000fe40000410000 */
[----:B------:R-:W-:Y:S01]  /*5670*/  FMUL.FTZ R12, R235, R12 ;  /* 0x0000000ceb0c7220 */ /* 0x000fe20000410000 */
[----:B------:R-:W-:Y:S01]  /*5680*/  STS [R227+0x400], R49 ;  /* 0x00040031e3007388 */ /* 0x000fe20000000800 */
[----:B------:R-:W-:Y:S02]  /*5690*/  FMUL.FTZ R13, R209, R13 ;  /* 0x0000000dd10d7220 */ /* 0x000fe40000410000 */
[----:B------:R-:W-:Y:S01]  /*56a0*/  FMUL.FTZ R8, R237, R8 ;  /* 0x00000008ed087220 */ /* 0x000fe20000410000 */
[----:B------:R-:W-:Y:S01]  /*56b0*/  STS [R228], R138 ;  /* 0x0000008ae4007388 */ /* 0x000fe20000000800 */
        /* <DEDUP_REMOVED lines=8> */
[C---:B------:R-:W-:Y:S01]  /*5740*/  FMUL.FTZ R9, R189.reuse, R29 ;  /* 0x0000001dbd097220 */ /* 0x040fe20000410000 */
[----:B------:R-:W-:Y:S01]  /*5750*/  F2FP.BF16.PACK_AB R8, R189, R190 ;  /* 0x000000bebd08723e */ /* 0x000fe200000010ff */
[----:B------:R-:W1:Y:S01]  /*5760*/  MUFU.EX2 R29, R252 ;  /* 0x000000fc001d7308 */ /* 0x000e620000000800 */
[----:B----4-:R-:W-:Y:S01]  /*5770*/  F2FP.BF16.PACK_AB R3, R154, R158 ;  /* 0x0000009e9a03723e */ /* 0x010fe200000010ff */
[----:B------:R-:W-:Y:S01]  /*5780*/  FMUL.FTZ R21, R213, R21 ;  /* 0x00000015d5157220 */ /* 0x000fe20000410000 */
[----:B------:R-:W-:Y:S01]  /*5790*/  F2FP.BF16.PACK_AB R35, R215, R216 ;  /* 0x000000d8d723723e */ /* 0x000fe200000010ff */
[----:B------:R-:W-:Y:S01]  /*57a0*/  FMUL.FTZ R24, R202, R24 ;  /* 0x00000018ca187220 */ /* 0x000fe20000410000 */
[----:B------:R-:W-:Y:S01]  /*57b0*/  F2FP.BF16.PACK_AB R65, R65, R34 ;  /* 0x000000224141723e */ /* 0x000fe200000010ff */
[----:B------:R1:W-:Y:S01]  /*57c0*/  STS [R227+0x2400], R3 ;  /* 0x00240003e3007388 */ /* 0x0003e20000000800 */
[----:B------:R-:W-:Y:S01]  /*57d0*/  F2FP.BF16.PACK_AB R34, R161, R212 ;  /* 0x000000d4a122723e */ /* 0x000fe200000010ff */
[----:B------:R-:W-:Y:S01]  /*57e0*/  FMUL.FTZ R32, R211, R32 ;  /* 0x00000020d3207220 */ /* 0x000fe20000410000 */
[----:B------:R-:W-:Y:S01]  /*57f0*/  F2FP.BF16.PACK_AB R143, R21, R20 ;  /* 0x00000014158f723e */ /* 0x000fe200000010ff */
[----:B------:R2:W-:Y:S01]  /*5800*/  STS [R228+0x2400], R2 ;  /* 0x00240002e4007388 */ /* 0x0005e20000000800 */
[----:B------:R-:W-:Y:S01]  /*5810*/  F2FP.BF16.PACK_AB R9, R9, R28 ;  /* 0x0000001c0909723e */ /* 0x000fe200000010ff */
[----:B------:R-:W-:Y:S01]  /*5820*/  FMUL.FTZ R21, R200, R25 ;  /* 0x00000019c8157220 */ /* 0x000fe20000410000 */
[----:B------:R-:W-:Y:S01]  /*5830*/  F2FP.BF16.PACK_AB R12, R12, R40 ;  /* 0x000000280c0c723e */ /* 0x000fe200000010ff */
[----:B------:R-:W-:Y:S01]  /*5840*/  STS [R228+0x2000], R16 ;  /* 0x00200010e4007388 */ /* 0x000fe20000000800 */
[----:B------:R-:W4:Y:S01]  /*5850*/  MUFU.EX2 R25, R171 ;  /* 0x000000ab00197308 */ /* 0x000f220000000800 */
[----:B------:R-:W-:Y:S01]  /*5860*/  FMUL.FTZ R33, R208, R33 ;  /* 0x00000021d0217220 */ /* 0x000fe20000410000 */
[----:B------:R-:W-:Y:S01]  /*5870*/  F2FP.BF16.PACK_AB R21, R21, R24 ;  /* 0x000000181515723e */ /* 0x000fe200000010ff */
[----:B------:R-:W-:Y:S01]  /*5880*/  STS [R230], R137 ;  /* 0x00000089e6007388 */ /* 0x000fe20000000800 */
[--C-:B-----5:R-:W-:Y:S02]  /*5890*/  FADD.FTZ R11, R11, -R0.reuse ;  /* 0x800000000b0b7221 */ /* 0x120fe40000010000 */
[----:B------:R-:W-:Y:S01]  /*58a0*/  F2FP.BF16.PACK_AB R146, R33, R32 ;  /* 0x000000202192723e */ /* 0x000fe200000010ff */
[----:B------:R-:W-:Y:S01]  /*58b0*/  STS [R230+0x400], R48 ;  /* 0x00040030e6007388 */ /* 0x000fe20000000800 */
[----:B------:R-:W-:Y:S01]  /*58c0*/  F2FP.BF16.PACK_AB R33, R163, R162 ;  /* 0x000000a2a321723e */ /* 0x000fe200000010ff */
[--C-:B------:R-:W-:Y:S01]  /*58d0*/  FADD.FTZ R15, R15, -R0.reuse ;  /* 0x800000000f0f7221 */ /* 0x100fe20000010000 */
[----:B------:R-:W-:Y:S01]  /*58e0*/  MUFU.EX2 R24, R168 ;  /* 0x000000a800187308 */ /* 0x000fe20000000800 */
[----:B------:R-:W-:Y:S01]  /*58f0*/  STS [R229], R136 ;  /* 0x00000088e5007388 */ /* 0x000fe20000000800 */
[----:B------:R-:W-:Y:S01]  /*5900*/  F2FP.BF16.PACK_AB R32, R197, R239 ;  /* 0x000000efc520723e */ /* 0x000fe200000010ff */
[--C-:B------:R-:W-:Y:S02]  /*5910*/  FADD.FTZ R27, R27, -R0.reuse ;  /* 0x800000001b1b7221 */ /* 0x100fe40000010000 */
[----:B------:R-:W-:Y:S01]  /*5920*/  STS [R229+0x400], R36 ;  /* 0x00040024e5007388 */ /* 0x000fe20000000800 */
[----:B-1----:R-:W-:Y:S01]  /*5930*/  F2FP.BF16.PACK_AB R3, R150, R151 ;  /* 0x000000979603723e */ /* 0x002fe200000010ff */
[--C-:B------:R-:W-:Y:S02]  /*5940*/  FADD.FTZ R31, R31, -R0.reuse ;  /* 0x800000001f1f7221 */ /* 0x100fe40000010000 */
[----:B------:R-:W-:Y:S01]  /*5950*/  STS [R230+0x2000], R13 ;  /* 0x0020000de6007388 */ /* 0x000fe20000000800 */
[----:B--2---:R-:W-:Y:S01]  /*5960*/  F2FP.BF16.PACK_AB R2, R148, R149 ;  /* 0x000000959402723e */ /* 0x004fe200000010ff */
[----:B------:R-:W1:Y:S01]  /*5970*/  MUFU.EX2 R17, R169 ;  /* 0x000000a900117308 */ /* 0x000e620000000800 */
[--C-:B------:R-:W-:Y:S01]  /*5980*/  FADD.FTZ R43, R43, -R0.reuse ;  /* 0x800000002b2b7221 */ /* 0x100fe20000010000 */
[----:B------:R3:W-:Y:S01]  /*5990*/  STS [R230+0x2400], R3 ;  /* 0x00240003e6007388 */ /* 0x0007e20000000800 */
[--C-:B------:R-:W-:Y:S02]  /*59a0*/  FADD.FTZ R47, R47, -R0.reuse ;  /* 0x800000002f2f7221 */ /* 0x100fe40000010000 */
[----:B------:R-:W-:Y:S01]  /*59b0*/  FMUL.FTZ R18, R226, R18 ;  /* 0x00000012e2127220 */ /* 0x000fe20000410000 */
[----:B------:R2:W-:Y:S01]  /*59c0*/  STS [R229+0x2400], R2 ;  /* 0x00240002e5007388 */ /* 0x0005e20000000800 */
        /* <DEDUP_REMOVED lines=10> */
[--C-:B------:R-:W-:Y:S02]  /*5a70*/  FADD.FTZ R26, R26, -R0.reuse ;  /* 0x800000001a1a7221 */ /* 0x100fe40000010000 */
[--C-:B------:R-:W-:Y:S01]  /*5a80*/  FADD.FTZ R30, R30, -R0.reuse ;  /* 0x800000001e1e7221 */ /* 0x100fe20000010000 */
[----:B------:R-:W-:Y:S01]  /*5a90*/  STS [R228+0x4000], R134 ;  /* 0x00400086e4007388 */ /* 0x000fe20000000800 */
[----:B------:R-:W-:Y:S01]  /*5aa0*/  FMUL.FTZ R26, R151, R26 ;  /* 0x0000001a971a7220 */ /* 0x000fe20000410000 */
[----:B------:R-:W-:Y:S01]  /*5ab0*/  F2FP.BF16.PACK_AB R18, R18, R44 ;  /* 0x0000002c1212723e */ /* 0x000fe200000010ff */
[----:B------:R-:W-:Y:S01]  /*5ac0*/  FMUL.FTZ R30, R149, R30 ;  /* 0x0000001e951e7220 */ /* 0x000fe20000410000 */
[----:B------:R-:W-:Y:S01]  /*5ad0*/  STS [R228+0x4400], R34 ;  /* 0x00440022e4007388 */ /* 0x000fe20000000800 */
[----:B---3--:R-:W-:Y:S01]  /*5ae0*/  F2FP.BF16.PACK_AB R3, R55, R67 ;  /* 0x000000433703723e */ /* 0x008fe200000010ff */
[--C-:B------:R-:W-:Y:S02]  /*5af0*/  FADD.FTZ R42, R42, -R0.reuse ;  /* 0x800000002a2a7221 */ /* 0x100fe40000010000 */
[----:B------:R-:W-:Y:S01]  /*5b00*/  STS [R227+0x6000], R7 ;  /* 0x00600007e3007388 */ /* 0x000fe20000000800 */
[----:B--2---:R-:W-:Y:S01]  /*5b10*/  F2FP.BF16.PACK_AB R2, R29, R54 ;  /* 0x000000361d02723e */ /* 0x004fe200000010ff */
[----:B------:R-:W-:Y:S02]  /*5b20*/  FMUL.FTZ R42, R67, R42 ;  /* 0x0000002a432a7220 */ /* 0x000fe40000410000 */
        /* <DEDUP_REMOVED lines=9> */
[----:B----4-:R-:W-:Y:S01]  /*5bc0*/  FMUL.FTZ R58, R25, R58 ;  /* 0x0000003a193a7220 */ /* 0x010fe20000410000 */
[----:B------:R-:W-:Y:S01]  /*5bd0*/  STS [R230+0x4000], R133 ;  /* 0x00400085e6007388 */ /* 0x000fe20000000800 */
[----:B------:R-:W-:Y:S02]  /*5be0*/  FMUL.FTZ R56, R164, R56 ;  /* 0x00000038a4387220 */ /* 0x000fe40000410000 */
[----:B------:R-:W-:Y:S01]  /*5bf0*/  FMUL.FTZ R19, R160, R57 ;  /* 0x00000039a0137220 */ /* 0x000fe20000410000 */
[----:B------:R-:W-:Y:S01]  /*5c00*/  STS [R230+0x4400], R33 ;  /* 0x00440021e6007388 */ /* 0x000fe20000000800 */
[--C-:B------:R-:W-:Y:S02]  /*5c10*/  FADD.FTZ R62, R62, -R0.reuse ;  /* 0x800000003e3e7221 */ /* 0x100fe40000010000 */
[----:B------:R-:W-:Y:S01]  /*5c20*/  FADD.FTZ R63, R63, -R0 ;  /* 0x800000003f3f7221 */ /* 0x000fe20000010000 */
[----:B------:R-:W-:Y:S01]  /*5c30*/  STS [R229+0x4000], R64 ;  /* 0x00400040e5007388 */ /* 0x000fe20000000800 */
[----:B-1----:R-:W-:Y:S01]  /*5c40*/  FMUL.FTZ R62, R17, R62 ;  /* 0x0000003e113e7220 */ /* 0x002fe20000410000 */
[----:B------:R-:W-:Y:S01]  /*5c50*/  F2FP.BF16.PACK_AB R19, R19, R56 ;  /* 0x000000381313723e */ /* 0x000fe200000010ff */
[----:B------:R-:W-:Y:S01]  /*5c60*/  FMUL.FTZ R60, R155, R60 ;  /* 0x0000003c9b3c7220 */ /* 0x000fe20000410000 */
[----:B------:R-:W-:Y:S01]  /*5c70*/  STS [R229+0x4400], R32 ;  /* 0x00440020e5007388 */ /* 0x000fe20000000800 */
[----:B--2---:R-:W-:Y:S01]  /*5c80*/  FMUL.FTZ R3, R150, R27 ;  /* 0x0000001b96037220 */ /* 0x004fe20000410000 */
[----:B------:R-:W-:Y:S01]  /*5c90*/  IADD3 R0, R185, UR4, RZ ;  /* 0x00000004b9007c10 */ /* 0x000fe2000fffe0ff */
[----:B------:R-:W-:Y:S01]  /*5ca0*/  FMUL.FTZ R20, R198, R61 ;  /* 0x0000003dc6147220 */ /* 0x000fe20000410000 */
[----:B------:R1:W-:Y:S01]  /*5cb0*/  STS [R230+0x6000], R4 ;  /* 0x00600004e6007388 */ /* 0x0003e20000000800 */
[----:B---3--:R-:W-:Y:S01]  /*5cc0*/  F2FP.BF16.PACK_AB R2, R24, R25 ;  /* 0x000000191802723e */ /* 0x008fe200000010ff */
[----:B------:R-:W-:Y:S01]  /*5cd0*/  FMUL.FTZ R63, R199, R63 ;  /* 0x0000003fc73f7220 */ /* 0x000fe20000410000 */
[----:B------:R-:W-:Y:S02]  /*5ce0*/  F2FP.BF16.PACK_AB R3, R3, R26 ;  /* 0x0000001a0303723e */ /* 0x000fe400000010ff */
[----:B------:R-:W-:Y:S01]  /*5cf0*/  F2FP.BF16.PACK_AB R20, R20, R60 ;  /* 0x0000003c1414723e */ /* 0x000fe200000010ff */
[----:B------:R2:W-:Y:S01]  /*5d00*/  STS [R230+0x6400], R2 ;  /* 0x00640002e6007388 */ /* 0x0005e20000000800 */
[----:B------:R-:W-:Y:S03]  /*5d10*/  LEA R0, R0, 0x10080, 0x1 ;  /* 0x0001008000007811 */ /* 0x000fe600078e08ff */
        /* <DEDUP_REMOVED lines=9> */
[----:B------:R-:W-:Y:S01]  /*5db0*/  STS [R227+0x8000], R139 ;  /* 0x0080008be3007388 */ /* 0x000fe20000000800 */
[----:B------:R-:W-:Y:S03]  /*5dc0*/  F2FP.BF16.PACK_AB R2, R2, R14 ;  /* 0x0000000e0202723e */ /* 0x000fe600000010ff */
[----:B------:R1:W-:Y:S04]  /*5dd0*/  STS [R227+0x8400], R132 ;  /* 0x00840084e3007388 */ /* 0x0003e80000000800 */
[----:B------:R-:W-:Y:S04]  /*5de0*/  STS [R228+0x8000], R141 ;  /* 0x0080008de4007388 */ /* 0x000fe80000000800 */
[----:B------:R-:W-:Y:S04]  /*5df0*/  STS [R228+0x8400], R53 ;  /* 0x00840035e4007388 */ /* 0x000fe80000000800 */
[----:B------:R-:W-:Y:S04]  /*5e00*/  STS [R227+0xa000], R22 ;  /* 0x00a00016e3007388 */ /* 0x000fe80000000800 */
[----:B------:R2:W-:Y:S04]  /*5e10*/  STS [R227+0xa400], R4 ;  /* 0x00a40004e3007388 */ /* 0x0005e80000000800 */
[----:B------:R3:W-:Y:S04]  /*5e20*/  STS [R228+0xa400], R2 ;  /* 0x00a40002e4007388 */ /* 0x0007e80000000800 */
[----:B------:R-:W-:Y:S01]  /*5e30*/  STS [R228+0xa000], R23 ;  /* 0x00a00017e4007388 */ /* 0x000fe20000000800 */
[----:B-1----:R-:W-:Y:S03]  /*5e40*/  IMAD.SHL.U32 R132, R186, 0x2, RZ ;  /* 0x00000002ba847824 */ /* 0x002fe600078e00ff */
        /* <DEDUP_REMOVED lines=14> */
[----:B------:R2:W-:Y:S04]  /*5f30*/  STS [R228+0xc000], R142 ;  /* 0x00c0008ee4007388 */ /* 0x0005e80000000800 */
[----:B------:R-:W-:Y:S01]  /*5f40*/  STS [R228+0xc400], R50 ;  /* 0x00c40032e4007388 */ /* 0x000fe20000000800 */
[----:B-1----:R-:W-:Y:S03]  /*5f50*/  FMUL.FTZ R3, R24, R59 ;  /* 0x0000003b18037220 */ /* 0x002fe60000410000 */
[----:B------:R1:W-:Y:S02]  /*5f60*/  STS [R227+0xe400], R2 ;  /* 0x00e40002e3007388 */ /* 0x0003e40000000800 */
[----:B------:R-:W-:Y:S02]  /*5f70*/  F2FP.BF16.PACK_AB R3, R3, R58 ;  /* 0x0000003a0303723e */ /* 0x000fe400000010ff */
[----:B------:R-:W-:Y:S04]  /*5f80*/  STS [R227+0xe000], R12 ;  /* 0x00e0000ce3007388 */ /* 0x000fe80000000800 */
[----:B------:R-:W-:Y:S04]  /*5f90*/  STS [R228+0xe000], R18 ;  /* 0x00e00012e4007388 */ /* 0x000fe80000000800 */
[----:B------:R-:W-:Y:S04]  /*5fa0*/  STS [R228+0xe400], R4 ;  /* 0x00e40004e4007388 */ /* 0x000fe80000000800 */
[----:B------:R-:W-:Y:S01]  /*5fb0*/  STS [R230+0xc000], R144 ;  /* 0x00c00090e6007388 */ /* 0x000fe20000000800 */
[----:B--2---:R-:W-:Y:S03]  /*5fc0*/  IMAD.MOV.U32 R142, RZ, RZ, 0x20 ;  /* 0x00000020ff8e7424 */ /* 0x004fe600078e00ff */
[----:B------:R-:W-:Y:S02]  /*5fd0*/  STS [R230+0xc400], R51 ;  /* 0x00c40033e6007388 */ /* 0x000fe40000000800 */
[----:B------:R-:W-:Y:S02]  /*5fe0*/  SEL R142, R142, 0xffffffe0, !P0 ;  /* 0xffffffe08e8e7807 */ /* 0x000fe40004000000 */
        /* <DEDUP_REMOVED lines=8> */
[----:B------:R-:W3:Y:S01]  /*6070*/  LDSM.16.MT88.4 R8, [R0] ;  /* 0x000000000008783b */ /* 0x000ee20000004200 */
[----:B-1----:R-:W-:Y:S07]  /*6080*/  IMAD.SHL.U32 R3, R185, 0x2, RZ ;  /* 0x00000002b9037824 */ /* 0x002fee00078e00ff */
[----:B------:R-:W1:Y:S01]  /*6090*/  LDSM.16.MT88.4 R12, [R180+0x1c880] ;  /* 0x01c88000b40c783b */ /* 0x000e620000004200 */
[----:B--2---:R-:W-:Y:S07]  /*60a0*/  IMAD.IADD R2, R172, 0x1, R0 ;  /* 0x00000001ac027824 */ /* 0x004fee00078e0200 */
[----:B------:R-:W-:Y:S08]  /*60b0*/  LDSM.16.MT88.4 R20, [R180+0x19080] ;  /* 0x01908000b414783b */ /* 0x000ff00000004200 */
[----:B------:R-:W2:Y:S08]  /*60c0*/  LDSM.16.MT88.4 R16, [R2] ;  /* 0x000000000210783b */ /* 0x000eb00000004200 */
        /* <DEDUP_REMOVED lines=72> */
[----:B-1----:R-:W-:Y:S04]  /*6550*/  IMAD.SHL.U32 R0, R186, 0x2, RZ ;  /* 0x00000002ba007824 */ /* 0x002fe800078e00ff */
[----:B------:R-:W-:Y:S01]  /*6560*/  HMMA.16816.F32.BF16 R96, R8, R22, R96 ;  /* 0x000000160860723c */ /* 0x000fe20000041860 */
[----:B------:R-:W1:Y:S03]  /*6570*/  LDSM.16.MT88.4 R8, [R180+0x1c080] ;  /* 0x01c08000b408783b */ /* 0x000e660000004200 */
[----:B------:R-:W-:Y:S04]  /*6580*/  IMAD.IADD R0, R187, 0x1, R0 ;  /* 0x00000001bb007824 */ /* 0x000fe800078e0200 */
[-C--:B--2---:R-:W-:Y:S01]  /*6590*/  HMMA.16816.F32.BF16 R68, R28, R36.reuse, R68 ;  /* 0x000000241c44723c */ /* 0x084fe20000041844 */
[----:B------:R2:W3:Y:S07]  /*65a0*/  LDSM.16.MT88.4 R20, [R2+0x3800] ;  /* 0x003800000214783b */ /* 0x0004ee0000004200 */
[C---:B----4-:R-:W-:Y:S01]  /*65b0*/  HMMA.16816.F32.BF16 R72, R4.reuse, R36, R72 ;  /* 0x000000240448723c */ /* 0x050fe20000041848 */
[----:B------:R-:W-:Y:S07]  /*65c0*/  BAR.SYNC.DEFER_BLOCKING 0x0 ;  /* 0x0000000000007b1d */ /* 0x000fee0000010000 */
[-C--:B------:R-:W-:Y:S08]  /*65d0*/  HMMA.16816.F32.BF16 R76, R4, R38.reuse, R76 ;  /* 0x00000026044c723c */ /* 0x080ff0000004184c */
[C---:B------:R-:W-:Y:S04]  /*65e0*/  HMMA.16816.F32.BF16 R80, R28.reuse, R38, R80 ;  /* 0x000000261c50723c */ /* 0x040fe80000041850 */
[----:B--2---:R-:W-:Y:S04]  /*65f0*/  IMAD.SHL.U32 R2, R185, 0x2, RZ ;  /* 0x00000002b9027824 */ /* 0x004fe800078e00ff */
[-C--:B-----5:R-:W-:Y:S01]  /*6600*/  HMMA.16816.F32.BF16 R84, R28, R24.reuse, R84 ;  /* 0x000000181c54723c */ /* 0x0a0fe20000041854 */
[----:B------:R2:W4:Y:S03]  /*6610*/  LDSM.16.M88.4 R32, [R132+0x20880] ;  /* 0x020880008420783b */ /* 0x0005260000000200 */
[----:B------:R-:W-:Y:S04]  /*6620*/  IMAD.IADD R2, R172, 0x1, R2 ;  /* 0x00000001ac027824 */ /* 0x000fe800078e0202 */
        /* <DEDUP_REMOVED lines=19> */
[----:B--2-4-:R-:W-:Y:S01]  /*6760*/  IMAD.U32 R12, RZ, RZ, UR17 ;  /* 0x00000011ff0c7e24 */ /* 0x014fe2000f8e00ff */
[----:B------:R-:W2:Y:S01]  /*6770*/  LDL.64 R174, [R1+0x28] ;  /* 0x0000280001ae7983 */ /* 0x000ea20000100a00 */
[----:B------:R-:W-:Y:S02]  /*6780*/  USHF.R.S32.HI UR33, URZ, 0x1f, UR32 ;  /* 0x0000001f3f217899 */ /* 0x000fe40008011420 */
[----:B------:R-:W-:Y:S01]  /*6790*/  ULDC.64 UR6, c[0x0][0x208] ;  /* 0x0000820000067ab9 */ /* 0x000fe20000000a00 */
[----:B------:R-:W3:Y:S01]  /*67a0*/  LDL.64 R168, [R1+0x8] ;  /* 0x0000080001a87983 */ /* 0x000ee20000100a00 */
[----:B------:R-:W-:Y:S02]  /*67b0*/  UIMAD UR33, UR33, UR6, URZ ;  /* 0x00000006212172a4 */ /* 0x000fe4000f8e023f */
[----:B------:R-:W-:Y:S01]  /*67c0*/  UIMAD.WIDE.U32 UR34, UR32, UR6, URZ ;  /* 0x00000006202272a5 */ /* 0x000fe2000f8e003f */
[----:B------:R-:W4:Y:S01]  /*67d0*/  LDL.64 R170, [R1+0x20] ;  /* 0x0000200001aa7983 */ /* 0x000f220000100a00 */
[----:B------:R-:W-:Y:S02]  /*67e0*/  UIMAD UR33, UR32, UR7, UR33 ;  /* 0x00000007202172a4 */ /* 0x000fe4000f8e0221 */
[----:B------:R-:W-:Y:S01]  /*67f0*/  USHF.L.U32 UR32, UR32, 0x7, URZ ;  /* 0x0000000720207899 */ /* 0x000fe2000800063f */
[----:B------:R-:W5:Y:S01]  /*6800*/  LDL R56, [R1+0x44] ;  /* 0x0000440001387983 */ /* 0x000f620000100800 */
[----:B------:R-:W-:Y:S01]  /*6810*/  UIADD3 UR33, UR35, UR33, URZ ;  /* 0x0000002123217290 */ /* 0x000fe2000fffe03f */
[----:B------:R-:W-:Y:S01]  /*6820*/  IMAD.U32 R13, RZ, RZ, UR35 ;  /* 0x00000023ff0d7e24 */ /* 0x000fe2000f8e00ff */
[----:B------:R-:W-:Y:S01]  /*6830*/  USHF.R.S32.HI UR6, URZ, 0x1f, UR32 ;  /* 0x0000001f3f067899 */ /* 0x000fe20008011420 */
[----:B------:R-:W5:Y:S04]  /*6840*/  LDL R14, [R1+0x4c] ;  /* 0x00004c00010e7983 */ /* 0x000f680000100800 */
[----:B------:R-:W1:Y:S01]  /*6850*/  S2R R11, SR_CTAID.Y ;  /* 0x00000000000b7919 */ /* 0x000e620000002600 */
[----:B------:R-:W-:Y:S01]  /*6860*/  IMAD.U32 R13, RZ, RZ, UR6 ;  /* 0x00000006ff0d7e24 */ /* 0x000fe2000f8e00ff */
[----:B-1----:R-:W-:Y:S05]  /*6870*/  SHF.R.S32.HI R8, RZ, 0x1f, R11 ;  /* 0x0000001fff087819 */ /* 0x002fea000001140b */
[C---:B------:R-:W-:Y:S02]  /*6880*/  IMAD R10, R8.reuse, c[0x0][0x210], RZ ;  /* 0x00008400080a7a24 */ /* 0x040fe400078e02ff */
[----:B------:R-:W-:Y:S02]  /*6890*/  IMAD R8, R8, c[0x0][0x288], RZ ;  /* 0x0000a20008087a24 */ /* 0x000fe400078e02ff */
[C---:B------:R-:W-:Y:S02]  /*68a0*/  IMAD R10, R11.reuse, c[0x0][0x214], R10 ;  /* 0x000085000b0a7a24 */ /* 0x040fe400078e020a */
[C---:B------:R-:W-:Y:S02]  /*68b0*/  IMAD R8, R11.reuse, c[0x0][0x28c], R8 ;  /* 0x0000a3000b087a24 */ /* 0x040fe400078e0208 */
[----:B--2---:R-:W-:Y:S02]  /*68c0*/  IMAD.MOV.U32 R6, RZ, RZ, R174 ;  /* 0x000000ffff067224 */ /* 0x004fe400078e00ae */
[----:B------:R-:W-:Y:S02]  /*68d0*/  IMAD.MOV.U32 R7, RZ, RZ, R175 ;  /* 0x000000ffff077224 */ /* 0x000fe400078e00af */
[----:B---3--:R-:W-:Y:S02]  /*68e0*/  IMAD.MOV.U32 R4, RZ, RZ, R168 ;  /* 0x000000ffff047224 */ /* 0x008fe400078e00a8 */
[----:B------:R-:W-:Y:S04]  /*68f0*/  IMAD.WIDE.U32 R6, R11, c[0x0][0x210], R6 ;  /* 0x000084000b067a25 */ /* 0x000fe800078e0006 */
[----:B----4-:R-:W-:Y:S02]  /*6900*/  IMAD R9, R170, c[0x0][0x208], RZ ;  /* 0x00008200aa097a24 */ /* 0x010fe400078e02ff */
[----:B------:R-:W-:Y:S02]  /*6910*/  IMAD.MOV.U32 R5, RZ, RZ, R169 ;  /* 0x000000ffff057224 */ /* 0x000fe400078e00a9 */
[----:B------:R-:W-:Y:S02]  /*6920*/  IMAD.IADD R10, R7, 0x1, R10 ;  /* 0x00000001070a7824 */ /* 0x000fe400078e020a */
[----:B------:R-:W-:Y:S01]  /*6930*/  IMAD.WIDE.U32 R4, R11, c[0x0][0x288], R4 ;  /* 0x0000a2000b047a25 */ /* 0x000fe200078e0004 */
[----:B------:R-:W-:Y:S03]  /*6940*/  IADD3 R11, P1, P0, R9, UR16, R6 ;  /* 0x00000010090b7c10 */ /* 0x000fe6000f83e006 */
[----:B------:R-:W-:Y:S01]  /*6950*/  IMAD.U32 R9, RZ, RZ, UR32 ;  /* 0x00000020ff097e24 */ /* 0x000fe2000f8e00ff */
[----:B------:R-:W-:Y:S01]  /*6960*/  IADD3 R6, P6, P2, R4, UR32, R12 ;  /* 0x0000002004067c10 */ /* 0x000fe2000fade00c */
[----:B------:R-:W-:Y:S01]  /*6970*/  IMAD.U32 R4, RZ, RZ, UR33 ;  /* 0x00000021ff047e24 */ /* 0x000fe2000f8e00ff */
[----:B------:R-:W-:Y:S01]  /*6980*/  MOV R12, UR34 ;  /* 0x00000022000c7c02 */ /* 0x000fe20008000f00 */
[----:B------:R-:W-:Y:S01]  /*6990*/  IMAD.IADD R7, R5, 0x1, R8 ;  /* 0x0000000105077824 */ /* 0x000fe200078e0208 */
[----:B------:R-:W-:Y:S02]  /*69a0*/  IADD3 R9, -R170, c[0x0][0x168], -R9 ;  /* 0x00005a00aa097a10 */ /* 0x000fe40007ffe909 */
[----:B-----5:R-:W-:Y:S02]  /*69b0*/  IADD3.X R8, R56, UR27, R10, P1, P0 ;  /* 0x0000001b38087c10 */ /* 0x020fe40008fe040a */
[C---:B------:R-:W-:Y:S02]  /*69c0*/  LEA R5, P1, R12.reuse, R11, 0x7 ;  /* 0x0000000b0c057211 */ /* 0x040fe400078238ff */
[----:B------:R-:W-:Y:S02]  /*69d0*/  ISETP.LT.OR P0, PT, R9, 0x1, P4 ;  /* 0x000000010900780c */ /* 0x000fe40002701670 */
[----:B------:R-:W-:Y:S02]  /*69e0*/  IADD3.X R10, R13, UR29, R7, P6, P2 ;  /* 0x0000001d0d0a7c10 */ /* 0x000fe4000b7e4407 */
[----:B------:R-:W-:Y:S01]  /*69f0*/  LEA.HI.X R7, R12, R8, R4, 0x7, P1 ;  /* 0x000000080c077211 */ /* 0x000fe200008f3c04 */
[----:B------:R-:W-:Y:S01]  /*6a00*/  IMAD.U32 R8, RZ, RZ, UR20 ;  /* 0x00000014ff087e24 */ /* 0x000fe2000f8e00ff */
[C---:B------:R-:W-:Y:S02]  /*6a10*/  LEA R4, P2, R5.reuse, c[0x0][0x1f0], 0x1 ;  /* 0x00007c0005047a11 */ /* 0x040fe400078408ff */
[----:B------:R-:W-:Y:S02]  /*6a20*/  LEA R12, P1, R6, c[0x0][0x280], 0x2 ;  /* 0x0000a000060c7a11 */ /* 0x000fe400078210ff */
[----:B------:R-:W-:Y:S02]  /*6a30*/  LEA.HI.X R5, R5, c[0x0][0x1f4], R7, 0x1, P2 ;  /* 0x00007d0005057a11 */ /* 0x000fe400010f0c07 */
[----:B------:R-:W-:Y:S02]  /*6a40*/  LEA R8, R8, R14, 0xe ;  /* 0x0000000e08087211 */ /* 0x000fe400078e70ff */
[C---:B------:R-:W-:Y:S02]  /*6a50*/  ISETP.LT.OR P2, PT, R9.reuse, 0x21, P4 ;  /* 0x000000210900780c */ /* 0x040fe40002741670 */
[----:B------:R-:W-:Y:S01]  /*6a60*/  LEA.HI.X R13, R6, c[0x0][0x284], R10, 0x2, P1 ;  /* 0x0000a100060d7a11 */ /* 0x000fe200008f140a */
[----:B------:R-:W-:Y:S01]  /*6a70*/  @!PT LDS RZ, [RZ] ;  /* 0x00000000fffff984 */ /* 0x000fe20000000800 */
[----:B------:R-:W-:Y:S01]  /*6a80*/  @!PT LDS RZ, [RZ] ;  /* 0x00000000fffff984 */ /* 0x000fe20000000800 */
[----:B------:R-:W-:Y:S01]  /*6a90*/  @!PT LDS RZ, [RZ] ;  /* 0x00000000fffff984 */ /* 0x000fe20000000800 */
[----:B------:R1:W-:Y:S01]  /*6aa0*/  LDGSTS.E.BYPASS.LTC128B.128 [R8], [R4.64], !P0 ;  /* 0x0000000004087fae */ /* 0x0003e2000c101d56 */
[----:B------:R-:W-:Y:S02]  /*6ab0*/  IADD3 R6, P1, R4, UR30, RZ ;  /* 0x0000001e04067c10 */ /* 0x000fe4000ff3e0ff */
[----:B------:R-:W-:Y:S02]  /*6ac0*/  ISETP.LT.OR P6, PT, R9, 0x41, P4 ;  /* 0x000000410900780c */ /* 0x000fe400027c1670 */
[----:B------:R-:W-:Y:S02]  /*6ad0*/  IADD3.X R7, R5, UR25, RZ, P1, !PT ;  /* 0x0000001905077c10 */ /* 0x000fe40008ffe4ff */
[----:B------:R-:W-:Y:S01]  /*6ae0*/  ISETP.LT.OR P1, PT, R9, 0x61, P4 ;  /* 0x000000610900780c */ /* 0x000fe20002721670 */
[----:B------:R-:W-:Y:S02]  /*6af0*/  IMAD.U32 R9, RZ, RZ, UR20 ;  /* 0x00000014ff097e24 */ /* 0x000fe4000f8e00ff */
[----:B------:R2:W-:Y:S02]  /*6b00*/  LDGSTS.E.BYPASS.LTC128B.128 [R8+0x1000], [R6.64], !P2 ;  /* 0x0100000006087fae */ /* 0x0005e4000d101d56 */
[----:B------:R-:W-:Y:S01]  /*6b10*/  @!P3 IMAD R9, R9, 0x80, R168 ;  /* 0x000000800909b824 */ /* 0x000fe200078e02a8 */
[----:B-1----:R-:W-:Y:S04]  /*6b20*/  IADD3 R4, P0, R6, UR30, RZ ;  /* 0x0000001e06047c10 */ /* 0x002fe8000ff1e0ff */
[----:B------:R-:W-:Y:S02]  /*6b30*/  IADD3.X R5, R7, UR25, RZ, P0, !PT ;  /* 0x0000001907057c10 */ /* 0x000fe400087fe4ff */
[----:B------:R-:W-:Y:S03]  /*6b40*/  IADD3 R10, P0, R4, UR30, RZ ;  /* 0x0000001e040a7c10 */ /* 0x000fe6000ff1e0ff */
[----:B------:R1:W-:Y:S01]  /*6b50*/  LDGSTS.E.BYPASS.LTC128B.128 [R8+0x2000], [R4.64], !P6 ;  /* 0x0200000004087fae */ /* 0x0003e2000f101d56 */
[----:B------:R-:W-:Y:S01]  /*6b60*/  IADD3.X R11, R5, UR25, RZ, P0, !PT ;  /* 0x00000019050b7c10 */ /* 0x000fe200087fe4ff */
[----:B--2---:R-:W-:Y:S04]  /*6b70*/  @!P3 IMAD.SHL.U32 R6, R9, 0x4, RZ ;  /* 0x000000040906b824 */ /* 0x004fe800078e00ff */
[----:B------:R1:W-:Y:S04]  /*6b80*/  LDGSTS.E.BYPASS.LTC128B.128 [R8+0x3000], [R10.64], !P1 ;  /* 0x030000000a087fae */ /* 0x0003e8000c901d56 */
[----:B------:R1:W-:Y:S02]  /*6b90*/  @!P3 LDGSTS.E.BYPASS.LTC128B.128 [R6+0x18480], [R12.64] ;  /* 0x184800000c06bfae */ /* 0x0003e4000b901d56 */
.L_x_1130:
[-C--:B-12-4-:R-:W-:Y:S01]  /*6ba0*/  HMMA.16816.F32.BF16 R4, R32, R24.reuse, RZ ;  /* 0x000000182004723c */ /* 0x096fe200000418ff */
[----:B------:R-:W-:Y:S01]  /*6bb0*/  LDSM.16.MT88.4 R60, [R3+0x1080] ;  /* 0x00108000033c783b */ /* 0x000fe20000004200 */
[----:B------:R-:W-:Y:S02]  /*6bc0*/  USHF.L.U32 UR10, UR10, 0xd, URZ ;  /* 0x0000000d0a0a7899 */ /* 0x000fe4000800063f */
[C---:B------:R-:W-:Y:S01]  /*6bd0*/  IMAD.IADD R141, R172.reuse, 0x1, R132 ;  /* 0x00000001ac8d7824 */ /* 0x040fe200078e0284 */
[----:B------:R-:W-:Y:S01]  /*6be0*/  UISETP.GE.AND UP0, UPT, UR31, UR11, UPT ;  /* 0x0000000b1f00728c */ /* 0x000fe2000bf06270 */
[----:B------:R-:W2:Y:S01]  /*6bf0*/  LDL.64 R144, [R1+0x30] ;  /* 0x0000300001907983 */ /* 0x000ea20000100a00 */
[----:B------:R-:W-:Y:S01]  /*6c00*/  IMAD.IADD R140, R172, 0x1, R0 ;  /* 0x00000001ac8c7824 */ /* 0x000fe200078e0200 */
[C---:B------:R-:W-:Y:S01]  /*6c10*/  HMMA.16816.F32.BF16 R8, R28.reuse, R24, RZ ;  /* 0x000000181c08723c */ /* 0x040fe200000418ff */
[----:B------:R-:W-:Y:S02]  /*6c20*/  UISETP.GE.AND UP3, UPT, UR5, 0x1, UPT ;  /* 0x000000010500788c */ /* 0x000fe4000bf66270 */
        /* <DEDUP_REMOVED lines=8> */
[----:B------:R-:W-:Y:S01]  /*6cb0*/  USEL UR19, UR7, URZ, !UP2 ;  /* 0x0000003f07137287 */ /* 0x000fe2000d000000 */
[C---:B------:R-:W-:Y:S01]  /*6cc0*/  HMMA.16816.F32.BF16 R16, R32.reuse, R26, RZ ;  /* 0x0000001a2010723c */ /* 0x040fe200000418ff */
[----:B------:R-:W-:Y:S02]  /*6cd0*/  USEL UR20, UR6, URZ, !UP1 ;  /* 0x0000003f06147287 */ /* 0x000fe4000c800000 */
[----:B------:R-:W-:Y:S05]  /*6ce0*/  LDSM.16.M88.4 R136, [R141+0x26880] ;  /* 0x026880008d88783b */ /* 0x000fea0000000200 */
        /* <DEDUP_REMOVED lines=74> */
[C---:B------:R-:W-:Y:S02]  /*7190*/  HMMA.16816.F32.BF16 R16, R56.reuse, R66, R16 ;  /* 0x000000423810723c */ /* 0x040fe40000041810 */
[----:B------:R-:W-:Y:S06]  /*71a0*/  UMOV UR10, UR31 ;  /* 0x0000001f000a7c82 */ /* 0x000fec0008000000 */
        /* <DEDUP_REMOVED lines=183> */
.L_x_1110:
[----:B------:R-:W1:Y:S01]  /*7d20*/  S2R R26, SR_TID.X ;  /* 0x00000000001a7919 */ /* 0x000e620000002100 */
[----:B------:R-:W-:Y:S01]  /*7d30*/  USHF.L.U32 UR5, UR9, 0x7, URZ ;  /* 0x0000000709057899 */ /* 0x000fe2000800063f */
[----:B------:R-:W-:Y:S05]  /*7d40*/  @P1 BRA `(.L_x_1132) ;  /* 0x000010b000001947 */ /* 0x000fea0003800000 */
[----:B-1----:R-:W-:Y:S01]  /*7d50*/  SHF.R.S32.HI R25, RZ, 0x1f, R26 ;  /* 0x0000001fff197819 */ /* 0x002fe2000001141a */
        /* <DEDUP_REMOVED lines=21> */
[----:B------:R-:W-:Y:S01]  /*7eb0*/  LEA.HI R5, R25, R26, RZ, 0x7 ;  /* 0x0000001a19057211 */ /* 0x000fe200078f38ff */
[----:B------:R-:W-:Y:S01]  /*7ec0*/  IMAD.IADD R7, R3, 0x1, -R0 ;  /* 0x0000000103077824 */ /* 0x000fe200078e0a00 */
[----:B------:R-:W-:Y:S01]  /*7ed0*/  LOP3.LUT R3, R4, 0x3ffffffc, RZ, 0xc0, !PT ;  /* 0x3ffffffc04037812 */ /* 0x000fe200078ec0ff */
[----:B------:R-:W-:Y:S01]  /*7ee0*/  IMAD.SHL.U32 R0, R6, 0x40, RZ ;  /* 0x0000004006007824 */ /* 0x000fe200078e00ff */
[----:B------:R-:W-:-:S02]  /*7ef0*/  LOP3.LUT R2, R14, 0x1ffffff8, RZ, 0xc0, !PT ;  /* 0x1ffffff80e027812 */ /* 0x000fc400078ec0ff */
[----:B------:R-:W-:Y:S01]  /*7f00*/  SHF.R.U32.HI R5, RZ, 0x4, R5 ;  /* 0x00000004ff057819 */ /* 0x000fe20000011605 */
[C---:B------:R-:W-:Y:S01]  /*7f10*/  IMAD.IADD R4, R26.reuse, 0x1, -R3 ;  /* 0x000000011a047824 */ /* 0x040fe200078e0a03 */
[----:B------:R-:W-:Y:S01]  /*7f20*/  SHF.R.S32.HI R14, RZ, 0x3, R14 ;  /* 0x00000003ff0e7819 */ /* 0x000fe2000001140e */
[----:B------:R-:W-:Y:S01]  /*7f30*/  IMAD.IADD R2, R26, 0x1, -R2 ;  /* 0x000000011a027824 */ /* 0x000fe200078e0a02 */
[----:B------:R-:W-:Y:S02]  /*7f40*/  LOP3.LUT R0, R0, 0x1c0, RZ, 0xc0, !PT ;  /* 0x000001c000007812 */ /* 0x000fe400078ec0ff */
[----:B------:R-:W-:Y:S01]  /*7f50*/  R2P PR, R6, 0x6 ;  /* 0x0000000606007804 */ /* 0x000fe20000000000 */
[----:B------:R-:W-:Y:S01]  /*7f60*/  IMAD.SHL.U32 R3, R14, 0x40, RZ ;  /* 0x000000400e037824 */ /* 0x000fe200078e00ff */
[----:B------:R-:W-:Y:S01]  /*7f70*/  LOP3.LUT R5, R0, 0x8, R5, 0xf8, !PT ;  /* 0x0000000800057812 */ /* 0x000fe200078ef805 */
[----:B------:R-:W-:Y:S01]  /*7f80*/  IMAD.SHL.U32 R12, R2, 0x8, RZ ;  /* 0x00000008020c7824 */ /* 0x000fe200078e00ff */
[----:B------:R-:W-:Y:S01]  /*7f90*/  SHF.R.U32.HI R0, RZ, 0x3, R0 ;  /* 0x00000003ff007819 */ /* 0x000fe20000011600 */
[----:B------:R-:W-:Y:S01]  /*7fa0*/  IMAD R2, R7, 0x200, R4 ;  /* 0x0000020007027824 */ /* 0x000fe200078e0204 */
[----:B------:R-:W-:Y:S01]  /*7fb0*/  LOP3.LUT R24, R3, 0x1c0, RZ, 0xc0, !PT ;  /* 0x000001c003187812 */ /* 0x000fe200078ec0ff */
[----:B------:R-:W-:Y:S01]  /*7fc0*/  IMAD.MOV.U32 R4, RZ, RZ, 0x20 ;  /* 0x00000020ff047424 */ /* 0x000fe200078e00ff */
[----:B------:R-:W-:-:S02]  /*7fd0*/  LOP3.LUT R0, R5, R0, RZ, 0x3c, !PT ;  /* 0x0000000005007212 */ /* 0x000fc400078e3cff */
[----:B------:R-:W-:Y:S02]  /*7fe0*/  LEA.HI R25, R25, R26, RZ, 0x6 ;  /* 0x0000001a19197211 */ /* 0x000fe400078f30ff */
[----:B------:R-:W-:Y:S01]  /*7ff0*/  LOP3.LUT R3, R24, 0x38, R12, 0xf8, !PT ;  /* 0x0000003818037812 */ /* 0x000fe200078ef80c */
[----:B------:R-:W-:Y:S01]  /*8000*/  IMAD.U32 R0, R2, 0x2, R0 ;  /* 0x0000000202007824 */ /* 0x000fe200078e0000 */
[----:B------:R-:W-:Y:S01]  /*8010*/  SHF.R.U32.HI R7, RZ, 0x3, R24 ;  /* 0x00000003ff077819 */ /* 0x000fe20000011618 */
[----:B------:R-:W-:Y:S01]  /*8020*/  IMAD.SHL.U32 R2, R25, 0x8, RZ ;  /* 0x0000000819027824 */ /* 0x000fe200078e00ff */
[----:B------:R-:W-:Y:S01]  /*8030*/  F2FP.BF16.PACK_AB R70, R71, R70 ;  /* 0x000000464746723e */ /* 0x000fe200000010ff */
[----:B------:R-:W-:Y:S01]  /*8040*/  IMAD.SHL.U32 R0, R0, 0x2, RZ ;  /* 0x0000000200007824 */ /* 0x000fe200078e00ff */
[----:B------:R-:W-:Y:S02]  /*8050*/  LOP3.LUT R7, R3, R7, RZ, 0x3c, !PT ;  /* 0x0000000703077212 */ /* 0x000fe400078e3cff */
[----:B------:R-:W-:-:S02]  /*8060*/  SEL R3, R4, 0xffffffe0, !P1 ;  /* 0xffffffe004037807 */ /* 0x000fc40004800000 */
[----:B------:R-:W-:Y:S01]  /*8070*/  LOP3.LUT R7, R7, 0x7ffffe00, R2, 0xf8, !PT ;  /* 0x7ffffe0007077812 */ /* 0x000fe200078ef802 */
[----:B------:R-:W-:Y:S01]  /*8080*/  STS [R0+0x4080], R68 ;  /* 0x0040804400007388 */ /* 0x000fe20000000800 */
[C---:B------:R-:W-:Y:S01]  /*8090*/  IADD3 R2, R0.reuse, 0x40, RZ ;  /* 0x0000004000027810 */ /* 0x040fe20007ffe0ff */
[C---:B------:R-:W-:Y:S01]  /*80a0*/  IMAD.IADD R4, R0.reuse, 0x1, R3 ;  /* 0x0000000100047824 */ /* 0x040fe200078e0203 */
[----:B------:R-:W-:Y:S01]  /*80b0*/  @P2 IADD3 R2, R0, -0x40, RZ ;  /* 0xffffffc000022810 */ /* 0x000fe20007ffe0ff */
[----:B------:R-:W-:Y:S01]  /*80c0*/  STS [R0+0x4480], R70 ;  /* 0x0044804600007388 */ /* 0x000fe20000000800 */
[----:B------:R-:W-:Y:S02]  /*80d0*/  F2FP.BF16.PACK_AB R80, R81, R80 ;  /* 0x000000505150723e */ /* 0x000fe400000010ff */
        /* <DEDUP_REMOVED lines=44> */
[----:B-1----:R-:W-:Y:S01]  /*83a0*/  SHF.R.S32.HI R49, RZ, 0x1f, R51 ;  /* 0x0000001fff317819 */ /* 0x002fe20000011433 */
[----:B------:R-:W-:Y:S01]  /*83b0*/  STS [R0+0x80], R23 ;  /* 0x0000801700007388 */ /* 0x000fe20000000800 */
[----:B------:R-:W-:Y:S02]  /*83c0*/  ISETP.GE.AND P4, PT, R14, UR4, PT ;  /* 0x000000040e007c0c */ /* 0x000fe4000bf86270 */
[----:B--2---:R-:W-:Y:S01]  /*83d0*/  SHF.R.S32.HI R50, RZ, 0x1f, R48 ;  /* 0x0000001fff327819 */ /* 0x004fe20000011430 */
[----:B------:R-:W-:Y:S01]  /*83e0*/  STS [R0+0x480], R22 ;  /* 0x0004801600007388 */ /* 0x000fe20000000800 */
[----:B------:R-:W-:-:S03]  /*83f0*/  ISETP.GE.OR P0, PT, R12, c[0x0][0x324], P4 ;  /* 0x0000c9000c007a0c */ /* 0x000fc60002706670 */
        /* <DEDUP_REMOVED lines=8> */
[----:B------:R-:W-:Y:S04]  /*8480*/  STS [R3+0x80], R9 ;  /* 0x0000800903007388 */ /* 0x000fe80000000800 */
[----:B------:R-:W-:Y:S01]  /*8490*/  STS [R3+0x480], R8 ;  /* 0x0004800803007388 */ /* 0x000fe20000000800 */
[----:B-1----:R-:W-:-:S03]  /*84a0*/  IMAD.SHL.U32 R0, R7, 0x2, RZ ;  /* 0x0000000207007824 */ /* 0x002fc600078e00ff */
[----:B------:R-:W-:Y:S04]  /*84b0*/  STS [R2+0x2080], R11 ;  /* 0x0020800b02007388 */ /* 0x000fe80000000800 */
[----:B------:R-:W-:Y:S01]  /*84c0*/  STS [R2+0x2480], R10 ;  /* 0x0024800a02007388 */ /* 0x000fe20000000800 */
[----:B--2---:R-:W-:-:S03]  /*84d0*/  IMAD R4, R49, c[0x0][0x338], RZ ;  /* 0x0000ce0031047a24 */ /* 0x004fc600078e02ff */
[----:B------:R1:W-:Y:S01]  /*84e0*/  STS [R3+0x2080], R5 ;  /* 0x0020800503007388 */ /* 0x0003e20000000800 */
[----:B------:R-:W-:Y:S01]  /*84f0*/  IMAD R4, R51, c[0x0][0x33c], R4 ;  /* 0x0000cf0033047a24 */ /* 0x000fe200078e0204 */
[----:B---3--:R-:W-:Y:S02]  /*8500*/  SHF.R.S32.HI R15, RZ, 0x1f, R14 ;  /* 0x0000001fff0f7819 */ /* 0x008fe4000001140e */
[----:B------:R2:W-:Y:S01]  /*8510*/  STS [R3+0x2480], R6 ;  /* 0x0024800603007388 */ /* 0x0005e20000000800 */
[----:B----4-:R-:W-:-:S03]  /*8520*/  SHF.R.S32.HI R13, RZ, 0x1f, R12 ;  /* 0x0000001fff0d7819 */ /* 0x010fc6000001140c */
[----:B------:R-:W-:Y:S01]  /*8530*/  BAR.SYNC.DEFER_BLOCKING 0x1, 0x100 ;  /* 0x0044000000007b1d */ /* 0x000fe20000010000 */
[----:B-1----:R-:W-:Y:S02]  /*8540*/  IMAD.U32 R5, RZ, RZ, UR9 ;  /* 0x00000009ff057e24 */ /* 0x002fe4000f8e00ff */
[----:B--2---:R-:W-:-:S03]  /*8550*/  IMAD.WIDE.U32 R2, R51, c[0x0][0x338], R12 ;  /* 0x0000ce0033027a25 */ /* 0x004fc600078e000c */
[----:B------:R1:W2:Y:S01]  /*8560*/  LDS.128 R20, [R0+0x5080] ;  /* 0x0050800000147984 */ /* 0x0002a20000000c00 */
[----:B------:R-:W-:Y:S02]  /*8570*/  IMAD.IADD R3, R3, 0x1, R4 ;  /* 0x0000000103037824 */ /* 0x000fe400078e0204 */
[----:B------:R-:W-:Y:S01]  /*8580*/  IMAD R4, R50, c[0x0][0x340], RZ ;  /* 0x0000d00032047a24 */ /* 0x000fe200078e02ff */
[----:B------:R1:W3:Y:S01]  /*8590*/  LDS.128 R24, [R0+0x6080] ;  /* 0x0060800000187984 */ /* 0x0002e20000000c00 */
[----:B------:R-:W-:-:S03]  /*85a0*/  IMAD.WIDE.U32 R6, R48, c[0x0][0x340], R2 ;  /* 0x0000d00030067a25 */ /* 0x000fc600078e0002 */
[----:B------:R1:W4:Y:S01]  /*85b0*/  LDS.128 R28, [R0+0x7080] ;  /* 0x00708000001c7984 */ /* 0x0003220000000c00 */
[----:B------:R-:W-:Y:S02]  /*85c0*/  IMAD R4, R48, c[0x0][0x344], R4 ;  /* 0x0000d10030047a24 */ /* 0x000fe400078e0204 */
[----:B------:R-:W-:Y:S01]  /*85d0*/  IMAD.WIDE R2, R5, 0x80, R14 ;  /* 0x0000008005027825 */ /* 0x000fe200078e020e */
[----:B------:R1:W1:Y:S03]  /*85e0*/  LDS.128 R32, [R0+0x80] ;  /* 0x0000800000207984 */ /* 0x0002660000000c00 */
[----:B------:R-:W-:Y:S01]  /*85f0*/  IMAD.IADD R5, R7, 0x1, R4 ;  /* 0x0000000107057824 */ /* 0x000fe200078e0204 */
[----:B------:R1:W1:Y:S04]  /*8600*/  LDS.128 R36, [R0+0x1080] ;  /* 0x0010800000247984 */ /* 0x0002680000000c00 */
[----:B------:R1:W1:Y:S04]  /*8610*/  LDS.128 R40, [R0+0x2080] ;  /* 0x0020800000287984 */ /* 0x0002680000000c00 */
[----:B------:R1:W1:Y:S01]  /*8620*/  LDS.128 R44, [R0+0x3080] ;  /* 0x00308000002c7984 */ /* 0x0002620000000c00 */
        /* <DEDUP_REMOVED lines=10> */
.L_x_1134:
[----:B------:R-:W-:Y:S05]  /*86d0*/  BSYNC B0 ;  /* 0x0000000000007941 */ /* 0x000fea0003800000 */
.L_x_1133:
[----:B-1----:R-:W-:Y:S01]  /*86e0*/  IADD3 R0, R14, 0x20, RZ ;  /* 0x000000200e007810 */ /* 0x002fe20007ffe0ff */
[----:B------:R-:W-:Y:S03]  /*86f0*/  BSSY B0, `(.L_x_1135) ;  /* 0x000000f000007945 */ /* 0x000fe60003800000 */
[----:B------:R-:W-:-:S04]  /*8700*/  ISETP.GE.AND P3, PT, R0, UR4, PT ;  /* 0x0000000400007c0c */ /* 0x000fc8000bf66270 */
        /* <DEDUP_REMOVED lines=12> */
[----:B--2---:R1:W-:Y:S02]  /*87d0*/  STG.E.128 [R10.64], R20 ;  /* 0x000000140a007986 */ /* 0x0043e4000c101d16 */
.L_x_1136:
[----:B------:R-:W-:Y:S05]  /*87e0*/  BSYNC B0 ;  /* 0x0000000000007941 */ /* 0x000fea0003800000 */
.L_x_1135:
[----:B------:R-:W-:Y:S01]  /*87f0*/  IADD3 R0, R14, 0x40, RZ ;  /* 0x000000400e007810 */ /* 0x000fe20007ffe0ff */
[----:B------:R-:W-:Y:S03]  /*8800*/  BSSY B0, `(.L_x_1137) ;  /* 0x000000f000007945 */ /* 0x000fe60003800000 */
[----:B------:R-:W-:-:S04]  /*8810*/  ISETP.GE.AND P2, PT, R0, UR4, PT ;  /* 0x0000000400007c0c */ /* 0x000fc8000bf46270 */
        /* <DEDUP_REMOVED lines=12> */
[----:B---3--:R1:W-:Y:S02]  /*88e0*/  STG.E.128 [R10.64], R24 ;  /* 0x000000180a007986 */ /* 0x0083e4000c101d16 */
.L_x_1138:
[----:B------:R-:W-:Y:S05]  /*88f0*/  BSYNC B0 ;  /* 0x0000000000007941 */ /* 0x000fea0003800000 */
.L_x_1137:
[----:B------:R-:W-:Y:S01]  /*8900*/  IADD3 R0, R14, 0x60, RZ ;  /* 0x000000600e007810 */ /* 0x000fe20007ffe0ff */
[----:B------:R-:W-:Y:S03]  /*8910*/  BSSY B0, `(.L_x_1139) ;  /* 0x000000e000007945 */ /* 0x000fe60003800000 */
[----:B------:R-:W-:-:S04]  /*8920*/  ISETP.GE.AND P1, PT, R0, UR4, PT ;  /* 0x0000000400007c0c */ /* 0x000fc8000bf26270 */
        /* <DEDUP_REMOVED lines=11> */
[----:B----4-:R4:W-:Y:S02]  /*89e0*/  STG.E.128 [R4.64], R28 ;  /* 0x0000001c04007986 */ /* 0x0109e4000c101d16 */
.L_x_1140:
[----:B------:R-:W-:Y:S05]  /*89f0*/  BSYNC B0 ;  /* 0x0000000000007941 */ /* 0x000fea0003800000 */
.L_x_1139:
[----:B------:R-:W-:Y:S01]  /*8a00*/  IMAD R0, R49, c[0x0][0x308], RZ ;  /* 0x0000c20031007a24 */ /* 0x000fe200078e02ff */
[----:B------:R-:W-:Y:S01]  /*8a10*/  ISETP.GE.OR P4, PT, R12, c[0x0][0x2f4], P4 ;  /* 0x0000bd000c007a0c */ /* 0x000fe20002786670 */
[C---:B------:R-:W-:Y:S01]  /*8a20*/  IMAD.WIDE.U32 R6, R51.reuse, c[0x0][0x308], R12 ;  /* 0x0000c20033067a25 */ /* 0x040fe200078e000c */
[----:B------:R-:W-:Y:S03]  /*8a30*/  BSSY B0, `(.L_x_1141) ;  /* 0x0000010000007945 */ /* 0x000fe60003800000 */
[----:B------:R-:W-:Y:S02]  /*8a40*/  IMAD R0, R51, c[0x0][0x30c], R0 ;  /* 0x0000c30033007a24 */ /* 0x000fe400078e0200 */
[----:B----4-:R-:W-:-:S03]  /*8a50*/  IMAD R4, R50, c[0x0][0x310], RZ ;  /* 0x0000c40032047a24 */ /* 0x010fc600078e02ff */
        /* <DEDUP_REMOVED lines=12> */
[----:B------:R1:W-:Y:S02]  /*8b20*/  STG.E.128 [R10.64], R32 ;  /* 0x000000200a007986 */ /* 0x0003e4000c101d16 */
.L_x_1142:
[----:B------:R-:W-:Y:S05]  /*8b30*/  BSYNC B0 ;  /* 0x0000000000007941 */ /* 0x000fea0003800000 */
.L_x_1141:
        /* <DEDUP_REMOVED lines=14> */
.L_x_1144:
[----:B------:R-:W-:Y:S05]  /*8c20*/  BSYNC B0 ;  /* 0x0000000000007941 */ /* 0x000fea0003800000 */
.L_x_1143:
        /* <DEDUP_REMOVED lines=14> */
.L_x_1146:
[----:B------:R-:W-:Y:S05]  /*8d10*/  BSYNC B0 ;  /* 0x0000000000007941 */ /* 0x000fea0003800000 */
.L_x_1145:
        /* <DEDUP_REMOVED lines=14> */
.L_x_1132:
[----:B------:R-:W2:Y:S01]  /*8e00*/  S2R R16, SR_CTAID.Y ;  /* 0x0000000000107919 */ /* 0x000ea20000002600 */
[----:B-1----:R-:W-:Y:S01]  /*8e10*/  SHF.R.S32.HI R4, RZ, 0x1f, R26 ;  /* 0x0000001fff047819 */ /* 0x002fe2000001141a */
[----:B------:R-:W-:Y:S01]  /*8e20*/  ULDC UR4, c[0x0][0x2f0] ;  /* 0x0000bc0000047ab9 */ /* 0x000fe20000000800 */
[----:B------:R-:W-:Y:S01]  /*8e30*/  BSSY B0, `(.L_x_1147) ;  /* 0x0000021000007945 */ /* 0x000fe20003800000 */
[----:B------:R-:W1:Y:S01]  /*8e40*/  S2R R17, SR_CTAID.Z ;  /* 0x0000000000117919 */ /* 0x000e620000002700 */
[----:B------:R-:W-:Y:S01]  /*8e50*/  LEA.HI R4, R4, R26, RZ, 0x3 ;  /* 0x0000001a04047211 */ /* 0x000fe200078f18ff */
[----:B------:R-:W-:-:S03]  /*8e60*/  UIADD3 UR4, -UR5, UR4, URZ ;  /* 0x0000000405047290 */ /* 0x000fc6000fffe13f */
[----:B------:R-:W-:Y:S02]  /*8e70*/  LOP3.LUT R6, R4, 0x1ffffff8, RZ, 0xc0, !PT ;  /* 0x1ffffff804067812 */ /* 0x000fe400078ec0ff */
[----:B------:R-:W-:-:S03]  /*8e80*/  SHF.R.S32.HI R4, RZ, 0x3, R4 ;  /* 0x00000003ff047819 */ /* 0x000fc60000011404 */
[----:B------:R-:W-:Y:S01]  /*8e90*/  IMAD.IADD R6, R26, 0x1, -R6 ;  /* 0x000000011a067824 */ /* 0x000fe200078e0a06 */
[----:B------:R-:W-:Y:S02]  /*8ea0*/  ISETP.GE.AND P4, PT, R4, UR4, PT ;  /* 0x0000000404007c0c */ /* 0x000fe4000bf86270 */
[----:B------:R-:W-:Y:S01]  /*8eb0*/  SHF.R.S32.HI R5, RZ, 0x1f, R4 ;  /* 0x0000001fff057819 */ /* 0x000fe20000011404 */
[----:B------:R-:W-:-:S05]  /*8ec0*/  IMAD.SHL.U32 R6, R6, 0x8, RZ ;  /* 0x0000000806067824 */ /* 0x000fca00078e00ff */
[----:B------:R-:W-:Y:S02]  /*8ed0*/  SHF.R.S32.HI R7, RZ, 0x1f, R6 ;  /* 0x0000001fff077819 */ /* 0x000fe40000011406 */
[----:B--2---:R-:W-:Y:S02]  /*8ee0*/  SHF.R.S32.HI R18, RZ, 0x1f, R16 ;  /* 0x0000001fff127819 */ /* 0x004fe40000011410 */
[----:B------:R-:W-:Y:S01]  /*8ef0*/  ISETP.GE.OR P0, PT, R6, c[0x0][0x2f4], P4 ;  /* 0x0000bd0006007a0c */ /* 0x000fe20002706670 */
[----:B------:R-:W-:Y:S01]  /*8f00*/  IMAD.WIDE.U32 R2, R16, c[0x0][0x308], R6 ;  /* 0x0000c20010027a25 */ /* 0x000fe200078e0006 */
[----:B-1----:R-:W-:-:S03]  /*8f10*/  SHF.R.S32.HI R19, RZ, 0x1f, R17 ;  /* 0x0000001fff137819 */ /* 0x002fc60000011411 */
[----:B------:R-:W-:Y:S02]  /*8f20*/  IMAD R0, R18, c[0x0][0x308], RZ ;  /* 0x0000c20012007a24 */ /* 0x000fe400078e02ff */
[----:B------:R-:W-:Y:S02]  /*8f30*/  IMAD R8, R19, c[0x0][0x310], RZ ;  /* 0x0000c40013087a24 */ /* 0x000fe400078e02ff */
[----:B------:R-:W-:Y:S02]  /*8f40*/  IMAD R0, R16, c[0x0][0x30c], R0 ;  /* 0x0000c30010007a24 */ /* 0x000fe400078e0200 */
[----:B------:R-:W-:-:S03]  /*8f50*/  IMAD R8, R17, c[0x0][0x314], R8 ;  /* 0x0000c50011087a24 */ /* 0x000fc600078e0208 */
[----:B------:R-:W-:Y:S01]  /*8f60*/  IADD3 R3, R3, R0, RZ ;  /* 0x0000000003037210 */ /* 0x000fe20007ffe0ff */
[----:B------:R-:W-:-:S04]  /*8f70*/  IMAD.U32 R0, RZ, RZ, UR9 ;  /* 0x00000009ff007e24 */ /* 0x000fc8000f8e00ff */
[----:B------:R-:W-:-:S04]  /*8f80*/  IMAD.WIDE.U32 R10, R17, c[0x0][0x310], R2 ;  /* 0x0000c400110a7a25 */ /* 0x000fc800078e0002 */
[----:B------:R-:W-:Y:S01]  /*8f90*/  IMAD.WIDE R2, R0, 0x80, R4 ;  /* 0x0000008000027825 */ /* 0x000fe200078e0204 */
        /* <DEDUP_REMOVED lines=10> */
.L_x_1148:
[----:B------:R-:W-:Y:S05]  /*9040*/  BSYNC B0 ;  /* 0x0000000000007941 */ /* 0x000fea0003800000 */
.L_x_1147:
        /* <DEDUP_REMOVED lines=16> */
.L_x_1150:
[----:B------:R-:W-:Y:S05]  /*9150*/  BSYNC B0 ;  /* 0x0000000000007941 */ /* 0x000fea0003800000 */
.L_x_1149:
        /* <DEDUP_REMOVED lines=16> */
.L_x_1152:
[----:B------:R-:W-:Y:S05]  /*9260*/  BSYNC B0 ;  /* 0x0000000000007941 */ /* 0x000fea0003800000 */
.L_x_1151:
        /* <DEDUP_REMOVED lines=14> */
[----:B------:R2:W-:Y:S02]  /*9350*/  STG.E.128 [R4.64], RZ ;  /* 0x000000ff04007986 */ /* 0x0005e4000c101d16 */
.L_x_1154:
[----:B------:R-:W-:Y:S05]  /*9360*/  BSYNC B0 ;  /* 0x0000000000007941 */ /* 0x000fea0003800000 */
.L_x_1153:
        /* <DEDUP_REMOVED lines=19> */
.L_x_1156:
[----:B------:R-:W-:Y:S05]  /*94a0*/  BSYNC B0 ;  /* 0x0000000000007941 */ /* 0x000fea0003800000 */
.L_x_1155:
[----:B------:R-:W-:Y:S01]  /*94b0*/  ISETP.GE.OR P3, PT, R6, c[0x0][0x324], P3 ;  /* 0x0000c90006007a0c */ /* 0x000fe20001f66670 */
[----:B------:R-:W-:-:S12]  /*94c0*/  BSSY B0, `(.L_x_1157) ;  /* 0x000000d000007945 */ /* 0x000fd80003800000 */
[----:B------:R-:W-:Y:S05]  /*94d0*/  @P3 BRA `(.L_x_1158) ;  /* 0x000000b000003947 */ /* 0x000fea0003800000 */
[----:B------:R-:W-:Y:S02]  /*94e0*/  IADD3 R0, P0, R2, 0x20, RZ ;  /* 0x0000002002007810 */ /* 0x000fe40007f1e0ff */
[----:B------:R-:W-:-:S03]  /*94f0*/  MOV R11, R5 ;  /* 0x00000005000b7202 */ /* 0x000fc60000000f00 */
[----:B------:R-:W-:-:S04]  /*9500*/  IMAD.X R10, RZ, RZ, R3, P0 ;  /* 0x000000ffff0a7224 */ /* 0x000fc800000e0603 */
[----:B--2---:R-:W-:Y:S02]  /*9510*/  IMAD R12, R10, c[0x0][0x330], RZ ;  /* 0x0000cc000a0c7a24 */ /* 0x004fe400078e02ff */
[----:B------:R-:W-:-:S04]  /*9520*/  IMAD.MOV.U32 R10, RZ, RZ, R8 ;  /* 0x000000ffff0a7224 */ /* 0x000fc800078e0008 */
[----:B------:R-:W-:-:S04]  /*9530*/  IMAD.WIDE.U32 R10, R0, c[0x0][0x330], R10 ;  /* 0x0000cc00000a7a25 */ /* 0x000fc800078e000a */
[----:B------:R-:W-:Y:S01]  /*9540*/  IMAD R0, R0, c[0x0][0x334], R12 ;  /* 0x0000cd0000007a24 */ /* 0x000fe200078e020c */
[----:B------:R-:W-:-:S04]  /*9550*/  LEA R12, P0, R10, c[0x0][0x318], 0x1 ;  /* 0x0000c6000a0c7a11 */ /* 0x000fc800078008ff */
[----:B------:R-:W-:-:S04]  /*9560*/  IADD3 R0, R11, R0, RZ ;  /* 0x000000000b007210 */ /* 0x000fc80007ffe0ff */
[----:B------:R-:W-:-:S05]  /*9570*/  LEA.HI.X R13, R10, c[0x0][0x31c], R0, 0x1, P0 ;  /* 0x0000c7000a0d7a11 */ /* 0x000fca00000f0c00 */
[----:B------:R2:W-:Y:S02]  /*9580*/  STG.E.128 [R12.64], RZ ;  /* 0x000000ff0c007986 */ /* 0x0005e4000c101d16 */
.L_x_1158:
[----:B------:R-:W-:Y:S05]  /*9590*/  BSYNC B0 ;  /* 0x0000000000007941 */ /* 0x000fea0003800000 */
.L_x_1157:
        /* <DEDUP_REMOVED lines=14> */
.L_x_1160:
[----:B------:R-:W-:Y:S05]  /*9680*/  BSYNC B0 ;  /* 0x0000000000007941 */ /* 0x000fea0003800000 */
.L_x_1159:
        /* <DEDUP_REMOVED lines=13> */
.L_x_1161:
        /* <DEDUP_REMOVED lines=10> */
.L_x_1835:


//--------------------- .text._ZN7cutlass13device_kernelIN5flash19enable_sm80_to_sm89INS1_16FlashAttnBwdSm80INS1_25CollectiveMainloopBwdSm80ILi2ELi2EN4cute5tupleIJNS5_1CILi128EEES8_NS7_ILi64EEEEEENS_10bfloat16_tEfNS_4arch4Sm80ELb0ELb1ELb0ELb0ELb1ELb0ELb0ELb0ELi2ELi4ELi4ELi4ELb0EEENS1_21CollectiveEpilogueBwdISA_SB_SD_Li256ELb0ELb0ELi2EEENS1_19SingleTileSchedulerILb0ELb0ELb0ELi128EEEEEEEEEvNT_6ParamsE --------------------------
	.section	.text._ZN7cutlass13device_kernelIN5flash19enable_sm80_to_sm89INS1_16FlashAttnBwdSm80INS1_25CollectiveMainloopBwdSm80ILi2ELi2EN4cute5tupleIJNS5_1CILi128EEES8_NS7_ILi64EEEEEENS_10bfloat16_tEfNS_4arch4Sm80ELb0ELb1ELb0ELb0ELb1ELb0ELb0ELb0ELi2ELi4ELi4ELi4ELb0EEENS1_21CollectiveEpilogueBwdISA_SB_SD_Li256ELb0ELb0ELi2EEENS1_19SingleTileSchedulerILb0ELb0ELb0ELi128EEEEEEEEEvNT_6ParamsE,"ax",@progbits
	.sectioninfo	@"SHI_REGISTERS=255"
	.align	128
.text._ZN7cutlass13device_kernelIN5flash19enable_sm80_to_sm89INS1_16FlashAttnBwdSm80INS1_25CollectiveMainloopBwdSm80ILi2ELi2EN4cute5tupleIJNS5_1CILi128EEES8_NS7_ILi64EEEEEENS_10bfloat16_tEfNS_4arch4Sm80ELb0ELb1ELb0ELb0ELb1ELb0ELb0ELb0ELi2ELi4ELi4ELi4ELb0EEENS1_21CollectiveEpilogueBwdISA_SB_SD_Li256ELb0ELb0ELi2EEENS1_19SingleTileSchedulerILb0ELb0ELb0ELi128EEEEEEEEEvNT_6ParamsE:
        .type           _ZN7cutlass13device_kernelIN5flash19enable_sm80_to_sm89INS1_16FlashAttnBwdSm80INS1_25CollectiveMainloopBwdSm80ILi2ELi2EN4cute5tupleIJNS5_1CILi128EEES8_NS7_ILi64EEEEEENS_10bfloat16_tEfNS_4arch4Sm80ELb0ELb1ELb0ELb0ELb1ELb0ELb0ELb0ELi2ELi4ELi4ELi4ELb0EEENS1_21CollectiveEpilogueBwdISA_SB_SD_Li256ELb0ELb0ELi2EEENS1_19SingleTileSchedulerILb0ELb0ELb0ELi128EEEEEEEEEvNT_6ParamsE,@function
        .size           _ZN7cutlass13device_kernelIN5flash19enable_sm80_to_sm89INS1_16FlashAttnBwdSm80INS1_25CollectiveMainloopBwdSm80ILi2ELi2EN4cute5tupleIJNS5_1CILi128EEES8_NS7_ILi64EEEEEENS_10bfloat16_tEfNS_4arch4Sm80ELb0ELb1ELb0ELb0ELb1ELb0ELb0ELb0ELi2ELi4ELi4ELi4ELb0EEENS1_21CollectiveEpilogueBwdISA_SB_SD_Li256ELb0ELb0ELi2EEENS1_19SingleTileSchedulerILb0ELb0ELb0ELi128EEEEEEEEEvNT_6ParamsE,(.L_x_1836 - _ZN7cutlass13device_kernelIN5flash19enable_sm80_to_sm89INS1_16FlashAttnBwdSm80INS1_25CollectiveMainloopBwdSm80ILi2ELi2EN4cute5tupleIJNS5_1CILi128EEES8_NS7_ILi64EEEEEENS_10bfloat16_tEfNS_4arch4Sm80ELb0ELb1ELb0ELb0ELb1ELb0ELb0ELb0ELi2ELi4ELi4ELi4ELb0EEENS1_21CollectiveEpilogueBwdISA_SB_SD_Li256ELb0ELb0ELi2EEENS1_19SingleTileSchedulerILb0ELb0ELb0ELi128EEEEEEEEEvNT_6ParamsE)
        .other          _ZN7cutlass13device_kernelIN5flash19enable_sm80_to_sm89INS1_16FlashAttnBwdSm80INS1_25CollectiveMainloopBwdSm80ILi2ELi2EN4cute5tupleIJNS5_1CILi128EEES8_NS7_ILi64EEEEEENS_10bfloat16_tEfNS_4arch4Sm80ELb0ELb1ELb0ELb0ELb1ELb0ELb0ELb0ELi2ELi4ELi4ELi4ELb0EEENS1_21CollectiveEpilogueBwdISA_SB_SD_Li256ELb0ELb0ELi2EEENS1_19SingleTileSchedulerILb0ELb0ELb0ELi128EEEEEEEEEvNT_6ParamsE,@"STO_CUDA_ENTRY STV_DEFAULT"
_ZN7cutlass13device_kernelIN5flash19enable_sm80_to_sm89INS1_16FlashAttnBwdSm80INS1_25CollectiveMainloopBwdSm80ILi2ELi2EN4cute5tupleIJNS5_1CILi128EEES8_NS7_ILi64EEEEEENS_10bfloat16_tEfNS_4arch4Sm80ELb0ELb1ELb0ELb0ELb1ELb0ELb0ELb0ELi2ELi4ELi4ELi4ELb0EEENS1_21CollectiveEpilogueBwdISA_SB_SD_Li256ELb0ELb0ELi2EEENS1_19SingleTileSchedulerILb0ELb0ELb0ELi128EEEEEEEEEvNT_6ParamsE:
        /* <DEDUP_REMOVED lines=26> */
.L_x_1162:
        /* <DEDUP_REMOVED lines=377> */
.L_x_1165:
[----:B---3--:R-:W-:Y:S05]  /*1930*/  BSYNC B0 ;  /* 0x0000000000007941 */ /* 0x008fea0003800000 */
.L_x_1164:
        /* <DEDUP_REMOVED lines=132> */
.L_x_1184:
        /* <DEDUP_REMOVED lines=127> */
.L_x_1168:
[----:B------:R-:W-:Y:S04]  /*2970*/  MOV R133, 0x1 ;  /* 0x0000000100857802 */ /* 0x000fe80000000f00 */
[----:B------:R-:W-:Y:S11]  /*2980*/  ISETP.NE.AND P1, PT, R133, c[0x0][0x2a8], PT ;  /* 0x0000aa0085007a0c */ /* 0x000ff60003f25270 */
[----:B------:R-:W-:Y:S02]  /*2990*/  @!UPT UIADD3 URZ, URZ, URZ, URZ ;  /* 0x0000003f3f3ff290 */ /* 0x000fe4000fffe03f */
[----:B------:R-:W-:Y:S05]  /*29a0*/  @P1 IMAD.HI.U32 R133, R3, c[0x0][0x2ac], RZ ;  /* 0x0000ab0003851a27 */ /* 0x000fea00078e00ff */
[----:B------:R-:W-:Y:S02]  /*29b0*/  @P1 SHF.R.U32.HI R3, RZ, c[0x0][0x2b0], R133 ;  /* 0x0000ac00ff031a19 */ /* 0x000fe40000011685 */
.L_x_1169:
[----:B------:R-:W-:Y:S05]  /*29c0*/  BSYNC B0 ;  /* 0x0000000000007941 */ /* 0x000fea0003800000 */
.L_x_1167:
[----:B------:R-:W2:Y:S01]  /*29d0*/  LDL R134, [R1+0x10] ;  /* 0x0000100001867983 */ /* 0x000ea20000100800 */
[----:B------:R-:W-:Y:S04]  /*29e0*/  IMAD.MOV.U32 R133, RZ, RZ, c[0x0][0x2a8] ;  /* 0x0000aa00ff857624 */ /* 0x000fe800078e00ff */
[----:B------:R-:W-:Y:S04]  /*29f0*/  IMAD R3, R3, R133, -UR18 ;  /* 0x8000001203037e24 */ /* 0x000fe8000f8e0285 */
[----:B--2---:R-:W-:Y:S05]  /*2a00*/  IMAD.IADD R3, R3, 0x1, -R134 ;  /* 0x0000000103037824 */ /* 0x004fea00078e0a86 */
[----:B------:R-:W-:Y:S02]  /*2a10*/  IADD3 R133, R3, c[0x0][0x2a8], RZ ;  /* 0x0000aa0003857a10 */ /* 0x000fe40007ffe0ff */
[----:B------:R-:W-:Y:S02]  /*2a20*/  IMNMX R189, R189, R3, !PT ;  /* 0x00000003bdbd7217 */ /* 0x000fe40007800200 */
[----:B------:R-:W-:Y:S02]  /*2a30*/  IMNMX R191, R191, R133, PT ;  /* 0x00000085bfbf7217 */ /* 0x000fe40003800200 */
.L_x_1166:
        /* <DEDUP_REMOVED lines=19> */
.L_x_1172:
[----:B------:R-:W-:Y:S04]  /*2b70*/  MOV R134, 0x1 ;  /* 0x0000000100867802 */ /* 0x000fe80000000f00 */
[----:B------:R-:W-:Y:S11]  /*2b80*/  ISETP.NE.AND P1, PT, R134, c[0x0][0x2a8], PT ;  /* 0x0000aa0086007a0c */ /* 0x000ff60003f25270 */
[----:B------:R-:W-:Y:S02]  /*2b90*/  @!UPT UIADD3 URZ, URZ, URZ, URZ ;  /* 0x0000003f3f3ff290 */ /* 0x000fe4000fffe03f */
[----:B------:R-:W-:Y:S05]  /*2ba0*/  @P1 IMAD.HI.U32 R134, R133, c[0x0][0x2ac], RZ ;  /* 0x0000ab0085861a27 */ /* 0x000fea00078e00ff */
[----:B------:R-:W-:Y:S02]  /*2bb0*/  @P1 SHF.R.U32.HI R133, RZ, c[0x0][0x2b0], R134 ;  /* 0x0000ac00ff851a19 */ /* 0x000fe40000011686 */
.L_x_1173:
[----:B------:R-:W-:Y:S05]  /*2bc0*/  BSYNC B0 ;  /* 0x0000000000007941 */ /* 0x000fea0003800000 */
.L_x_1171:
[----:B------:R-:W2:Y:S01]  /*2bd0*/  LDL R135, [R1+0x10] ;  /* 0x0000100001877983 */ /* 0x000ea20000100800 */
[----:B------:R-:W-:Y:S04]  /*2be0*/  IMAD.MOV.U32 R134, RZ, RZ, c[0x0][0x2a8] ;  /* 0x0000aa00ff867624 */ /* 0x000fe800078e00ff */
[----:B------:R-:W-:Y:S04]  /*2bf0*/  IMAD R133, R133, R134, -UR18 ;  /* 0x8000001285857e24 */ /* 0x000fe8000f8e0286 */
[----:B--2---:R-:W-:Y:S05]  /*2c00*/  IMAD.IADD R133, R133, 0x1, -R135 ;  /* 0x0000000185857824 */ /* 0x004fea00078e0a87 */
[----:B------:R-:W-:Y:S02]  /*2c10*/  IADD3 R134, R133, c[0x0][0x2a8], RZ ;  /* 0x0000aa0085867a10 */ /* 0x000fe40007ffe0ff */
[----:B------:R-:W-:Y:S02]  /*2c20*/  IMNMX R3, R3, R133, !PT ;  /* 0x0000008503037217 */ /* 0x000fe40007800200 */
[----:B------:R-:W-:Y:S02]  /*2c30*/  IMNMX R190, R190, R134, PT ;  /* 0x00000086bebe7217 */ /* 0x000fe40003800200 */
.L_x_1170:
        /* <DEDUP_REMOVED lines=19> */
.L_x_1176:
[----:B------:R-:W-:Y:S04]  /*2d70*/  MOV R134, 0x1 ;  /* 0x0000000100867802 */ /* 0x000fe80000000f00 */
[----:B------:R-:W-:Y:S11]  /*2d80*/  ISETP.NE.AND P1, PT, R134, c[0x0][0x2a8], PT ;  /* 0x0000aa0086007a0c */ /* 0x000ff60003f25270 */
[----:B------:R-:W-:Y:S02]  /*2d90*/  @!UPT UIADD3 URZ, URZ, URZ, URZ ;  /* 0x0000003f3f3ff290 */ /* 0x000fe4000fffe03f */
[----:B------:R-:W-:Y:S05]  /*2da0*/  @P1 IMAD.HI.U32 R134, R133, c[0x0][0x2ac], RZ ;  /* 0x0000ab0085861a27 */ /* 0x000fea00078e00ff */
[----:B------:R-:W-:Y:S02]  /*2db0*/  @P1 SHF.R.U32.HI R133, RZ, c[0x0][0x2b0], R134 ;  /* 0x0000ac00ff851a19 */ /* 0x000fe40000011686 */
.L_x_1177:
[----:B------:R-:W-:Y:S05]  /*2dc0*/  BSYNC B0 ;  /* 0x0000000000007941 */ /* 0x000fea0003800000 */
.L_x_1175:
[----:B------:R-:W2:Y:S01]  /*2dd0*/  LDL R135, [R1+0x10] ;  /* 0x0000100001877983 */ /* 0x000ea20000100800 */
[----:B------:R-:W-:Y:S04]  /*2de0*/  IMAD.MOV.U32 R134, RZ, RZ, c[0x0][0x2a8] ;  /* 0x0000aa00ff867624 */ /* 0x000fe800078e00ff */
[----:B------:R-:W-:Y:S04]  /*2df0*/  IMAD R133, R133, R134, -UR18 ;  /* 0x8000001285857e24 */ /* 0x000fe8000f8e0286 */
[----:B--2---:R-:W-:Y:S05]  /*2e00*/  IMAD.IADD R133, R133, 0x1, -R135 ;  /* 0x0000000185857824 */ /* 0x004fea00078e0a87 */
[----:B------:R-:W-:Y:S02]  /*2e10*/  IADD3 R134, R133, c[0x0][0x2a8], RZ ;  /* 0x0000aa0085867a10 */ /* 0x000fe40007ffe0ff */
[----:B------:R-:W-:Y:S02]  /*2e20*/  IMNMX R193, R193, R133, !PT ;  /* 0x00000085c1c17217 */ /* 0x000fe40007800200 */
[----:B------:R-:W-:Y:S02]  /*2e30*/  IMNMX R194, R194, R134, PT ;  /* 0x00000086c2c27217 */ /* 0x000fe40003800200 */
.L_x_1174:
        /* <DEDUP_REMOVED lines=19> */
.L_x_1180:
[----:B------:R-:W-:Y:S04]  /*2f70*/  MOV R133, 0x1 ;  /* 0x0000000100857802 */ /* 0x000fe80000000f00 */
[----:B------:R-:W-:Y:S11]  /*2f80*/  ISETP.NE.AND P0, PT, R133, c[0x0][0x2a8], PT ;  /* 0x0000aa0085007a0c */ /* 0x000ff60003f05270 */
[----:B------:R-:W-:Y:S02]  /*2f90*/  @!UPT UIADD3 URZ, URZ, URZ, URZ ;  /* 0x0000003f3f3ff290 */ /* 0x000fe4000fffe03f */
[----:B------:R-:W-:Y:S05]  /*2fa0*/  @P0 IMAD.HI.U32 R133, R132, c[0x0][0x2ac], RZ ;  /* 0x0000ab0084850a27 */ /* 0x000fea00078e00ff */
[----:B------:R-:W-:Y:S02]  /*2fb0*/  @P0 SHF.R.U32.HI R132, RZ, c[0x0][0x2b0], R133 ;  /* 0x0000ac00ff840a19 */ /* 0x000fe40000011685 */
.L_x_1181:
[----:B------:R-:W-:Y:S05]  /*2fc0*/  BSYNC B0 ;  /* 0x0000000000007941 */ /* 0x000fea0003800000 */
.L_x_1179:
[----:B------:R-:W2:Y:S01]  /*2fd0*/  LDL R134, [R1+0x10] ;  /* 0x0000100001867983 */ /* 0x000ea20000100800 */
[----:B------:R-:W-:Y:S04]  /*2fe0*/  IMAD.MOV.U32 R133, RZ, RZ, c[0x0][0x2a8] ;  /* 0x0000aa00ff857624 */ /* 0x000fe800078e00ff */
[----:B------:R-:W-:Y:S04]  /*2ff0*/  IMAD R132, R132, R133, -UR18 ;  /* 0x8000001284847e24 */ /* 0x000fe8000f8e0285 */
[----:B--2---:R-:W-:Y:S05]  /*3000*/  IMAD.IADD R132, R132, 0x1, -R134 ;  /* 0x0000000184847824 */ /* 0x004fea00078e0a86 */
[----:B------:R-:W-:Y:S02]  /*3010*/  IADD3 R133, R132, c[0x0][0x2a8], RZ ;  /* 0x0000aa0084857a10 */ /* 0x000fe40007ffe0ff */
[----:B------:R-:W-:Y:S02]  /*3020*/  IMNMX R192, R192, R132, !PT ;  /* 0x00000084c0c07217 */ /* 0x000fe40007800200 */
[----:B------:R-:W-:Y:S02]  /*3030*/  IMNMX R195, R195, R133, PT ;  /* 0x00000085c3c37217 */ /* 0x000fe40003800200 */
.L_x_1178:
        /* <DEDUP_REMOVED lines=85> */
.L_x_1182:
        /* <DEDUP_REMOVED lines=865> */
.L_x_1183:
        /* <DEDUP_REMOVED lines=280> */
.L_x_1163:
        /* <DEDUP_REMOVED lines=155> */
.L_x_1187:
[----:B------:R-:W-:Y:S05]  /*86d0*/  BSYNC B0 ;  /* 0x0000000000007941 */ /* 0x000fea0003800000 */
.L_x_1186:
        /* <DEDUP_REMOVED lines=16> */
.L_x_1189:
[----:B------:R-:W-:Y:S05]  /*87e0*/  BSYNC B0 ;  /* 0x0000000000007941 */ /* 0x000fea0003800000 */
.L_x_1188:
        /* <DEDUP_REMOVED lines=16> */
.L_x_1191:
[----:B------:R-:W-:Y:S05]  /*88f0*/  BSYNC B0 ;  /* 0x0000000000007941 */ /* 0x000fea0003800000 */
.L_x_1190:
        /* <DEDUP_REMOVED lines=15> */
.L_x_1193:
[----:B------:R-:W-:Y:S05]  /*89f0*/  BSYNC B0 ;  /* 0x0000000000007941 */ /* 0x000fea0003800000 */
.L_x_1192:
        /* <DEDUP_REMOVED lines=19> */
.L_x_1195:
[----:B------:R-:W-:Y:S05]  /*8b30*/  BSYNC B0 ;  /* 0x0000000000007941 */ /* 0x000fea0003800000 */
.L_x_1194:
        /* <DEDUP_REMOVED lines=14> */
.L_x_1197:
[----:B------:R-:W-:Y:S05]  /*8c20*/  BSYNC B0 ;  /* 0x0000000000007941 */ /* 0x000fea0003800000 */
.L_x_1196:
        /* <DEDUP_REMOVED lines=14> */
.L_x_1199:
[----:B------:R-:W-:Y:S05]  /*8d10*/  BSYNC B0 ;  /* 0x0000000000007941 */ /* 0x000fea0003800000 */
.L_x_1198:
        /* <DEDUP_REMOVED lines=14> */
.L_x_1185:
        /* <DEDUP_REMOVED lines=36> */
.L_x_1201:
[----:B------:R-:W-:Y:S05]  /*9040*/  BSYNC B0 ;  /* 0x0000000000007941 */ /* 0x000fea0003800000 */
.L_x_1200:
        /* <DEDUP_REMOVED lines=16> */
.L_x_1203:
[----:B------:R-:W-:Y:S05]  /*9150*/  BSYNC B0 ;  /* 0x0000000000007941 */ /* 0x000fea0003800000 */
.L_x_1202:
        /* <DEDUP_REMOVED lines=16> */
.L_x_1205:
[----:B------:R-:W-:Y:S05]  /*9260*/  BSYNC B0 ;  /* 0x0000000000007941 */ /* 0x000fea0003800000 */
.L_x_1204:
        /* <DEDUP_REMOVED lines=15> */
.L_x_1207:
[----:B------:R-:W-:Y:S05]  /*9360*/  BSYNC B0 ;  /* 0x0000000000007941 */ /* 0x000fea0003800000 */
.L_x_1206:
        /* <DEDUP_REMOVED lines=19> */
.L_x_1209:
[----:B------:R-:W-:Y:S05]  /*94a0*/  BSYNC B0 ;  /* 0x0000000000007941 */ /* 0x000fea0003800000 */
.L_x_1208:
        /* <DEDUP_REMOVED lines=14> */
.L_x_1211:
[----:B------:R-:W-:Y:S05]  /*9590*/  BSYNC B0 ;  /* 0x0000000000007941 */ /* 0x000fea0003800000 */
.L_x_1210:
        /* <DEDUP_REMOVED lines=14> */
.L_x_1213:
[----:B------:R-:W-:Y:S05]  /*9680*/  BSYNC B0 ;  /* 0x0000000000007941 */ /* 0x000fea0003800000 */
.L_x_1212:
        /* <DEDUP_REMOVED lines=13> */
.L_x_1214:
        /* <DEDUP_REMOVED lines=10> */
.L_x_1836:


//--------------------- .text._ZN7cutlass13device_kernelIN5flash19enable_sm80_to_sm89INS1_16FlashAttnBwdSm80INS1_25CollectiveMainloopBwdSm80ILi2ELi2EN4cute5tupleIJNS5_1CILi128EEES8_NS7_ILi64EEEEEENS_10bfloat16_tEfNS_4arch4Sm80ELb0ELb1ELb0ELb0ELb0ELb0ELb0ELb0ELi2ELi4ELi4ELi4ELb0EEENS1_24CollectiveEpilogueBwdGQAISA_fSD_Li256ELb0ELb0EEENS1_19SingleTileSchedulerILb0ELb0ELb0ELi128EEEEEEEEEvNT_6ParamsE --------------------------
	.section	.text._ZN7cutlass13device_kernelIN5flash19enable_sm80_to_sm89INS1_16FlashAttnBwdSm80INS1_25CollectiveMainloopBwdSm80ILi2ELi2EN4cute5tupleIJNS5_1CILi128EEES8_NS7_ILi64EEEEEENS_10bfloat16_tEfNS_4arch4Sm80ELb0ELb1ELb0ELb0ELb0ELb0ELb0ELb0ELi2ELi4ELi4ELi4ELb0EEENS1_24CollectiveEpilogueBwdGQAISA_fSD_Li256ELb0ELb0EEENS1_19SingleTileSchedulerILb0ELb0ELb0ELi128EEEEEEEEEvNT_6ParamsE,"ax",@progbits
	.sectioninfo	@"SHI_REGISTERS=255"
	.align	128
.text._ZN7cutlass13device_kernelIN5flash19enable_sm80_to_sm89INS1_16FlashAttnBwdSm80INS1_25CollectiveMainloopBwdSm80ILi2ELi2EN4cute5tupleIJNS5_1CILi128EEES8_NS7_ILi64EEEEEENS_10bfloat16_tEfNS_4arch4Sm80ELb0ELb1ELb0ELb0ELb0ELb0ELb0ELb0ELi2ELi4ELi4ELi4ELb0EEENS1_24CollectiveEpilogueBwdGQAISA_fSD_Li256ELb0ELb0EEENS1_19SingleTileSchedulerILb0ELb0ELb0ELi128EEEEEEEEEvNT_6ParamsE:
        .type           _ZN7cutlass13device_kernelIN5flash19enable_sm80_to_sm89INS1_16FlashAttnBwdSm80INS1_25CollectiveMainloopBwdSm80ILi2ELi2EN4cute5tupleIJNS5_1CILi128EEES8_NS7_ILi64EEEEEENS_10bfloat16_tEfNS_4arch4Sm80ELb0ELb1ELb0ELb0ELb0ELb0ELb0ELb0ELi2ELi4ELi4ELi4ELb0EEENS1_24CollectiveEpilogueBwdGQAISA_fSD_Li256ELb0ELb0EEENS1_19SingleTileSchedulerILb0ELb0ELb0ELi128EEEEEEEEEvNT_6ParamsE,@function
        .size           _ZN7cutlass13device_kernelIN5flash19enable_sm80_to_sm89INS1_16FlashAttnBwdSm80INS1_25CollectiveMainloopBwdSm80ILi2ELi2EN4cute5tupleIJNS5_1CILi128EEES8_NS7_ILi64EEEEEENS_10bfloat16_tEfNS_4arch4Sm80ELb0ELb1ELb0ELb0ELb0ELb0ELb0ELb0ELi2ELi4ELi4ELi4ELb0EEENS1_24CollectiveEpilogueBwdGQAISA_fSD_Li256ELb0ELb0EEENS1_19SingleTileSchedulerILb0ELb0ELb0ELi128EEEEEEEEEvNT_6ParamsE,(.L_x_1837 - _ZN7cutlass13device_kernelIN5flash19enable_sm80_to_sm89INS1_16FlashAttnBwdSm80INS1_25CollectiveMainloopBwdSm80ILi2ELi2EN4cute5tupleIJNS5_1CILi128EEES8_NS7_ILi64EEEEEENS_10bfloat16_tEfNS_4arch4Sm80ELb0ELb1ELb0ELb0ELb0ELb0ELb0ELb0ELi2ELi4ELi4ELi4ELb0EEENS1_24CollectiveEpilogueBwdGQAISA_fSD_Li256ELb0ELb0EEENS1_19SingleTileSchedulerILb0ELb0ELb0ELi128EEEEEEEEEvNT_6ParamsE)
        .other          _ZN7cutlass13device_kernelIN5flash19enable_sm80_to_sm89INS1_16FlashAttnBwdSm80INS1_25CollectiveMainloopBwdSm80ILi2ELi2EN4cute5tupleIJNS5_1CILi128EEES8_NS7_ILi64EEEEEENS_10bfloat16_tEfNS_4arch4Sm80ELb0ELb1ELb0ELb0ELb0ELb0ELb0ELb0ELi2ELi4ELi4ELi4ELb0EEENS1_24CollectiveEpilogueBwdGQAISA_fSD_Li256ELb0ELb0EEENS1_19SingleTileSchedulerILb0ELb0ELb0ELi128EEEEEEEEEvNT_6ParamsE,@"STO_CUDA_ENTRY STV_DEFAULT"
_ZN7cutlass13device_kernelIN5flash19enable_sm80_to_sm89INS1_16FlashAttnBwdSm80INS1_25CollectiveMainloopBwdSm80ILi2ELi2EN4cute5tupleIJNS5_1CILi128EEES8_NS7_ILi64EEEEEENS_10bfloat16_tEfNS_4arch4Sm80ELb0ELb1ELb0ELb0ELb0ELb0ELb0ELb0ELi2ELi4ELi4ELi4ELb0EEENS1_24CollectiveEpilogueBwdGQAISA_fSD_Li256ELb0ELb0EEENS1_19SingleTileSchedulerILb0ELb0ELb0ELi128EEEEEEEEEvNT_6ParamsE:
        /* <DEDUP_REMOVED lines=26> */
.L_x_1215:
        /* <DEDUP_REMOVED lines=26> */
[----:B------:R-:W-:Y:S01]  /*0340*/  UISETP.LT.AND UP0, UPT, URZ, UR11, UPT ;  /* 0x0000000b3f00728c */ /* 0x000fe2000bf01270 */
[----:B------:R-:W-:Y:S01]  /*0350*/  CS2R R100, SRZ ;  /* 0x0000000000647805 */ /* 0x000fe2000001ff00 */
[----:B------:R-:W-:Y:S01]  /*0360*/  CS2R R94, SRZ ;  /* 0x00000000005e7805 */ /* 0x000fe2000001ff00 */
[----:B------:R-:W-:Y:S01]  /*0370*/  CS2R R92, SRZ ;  /* 0x00000000005c7805 */ /* 0x000fe2000001ff00 */
[----:B------:R-:W-:Y:S01]  /*0380*/  USEL UR11, URZ, UR11, !UP0 ;  /* 0x0000000b3f0b7287 */ /* 0x000fe2000c000000 */
[----:B------:R-:W-:Y:S01]  /*0390*/  CS2R R98, SRZ ;  /* 0x0000000000627805 */ /* 0x000fe2000001ff00 */
[----:B------:R-:W-:Y:S01]  /*03a0*/  CS2R R96, SRZ ;  /* 0x0000000000607805 */ /* 0x000fe2000001ff00 */
[----:B------:R-:W-:Y:S01]  /*03b0*/  CS2R R90, SRZ ;  /* 0x00000000005a7805 */ /* 0x000fe2000001ff00 */
[----:B------:R-:W-:Y:S01]  /*03c0*/  UISETP.GT.AND UP0, UPT, UR13, UR11, UPT ;  /* 0x0000000b0d00728c */ /* 0x000fe2000bf04270 */
[----:B------:R-:W-:Y:S01]  /*03d0*/  CS2R R88, SRZ ;  /* 0x0000000000587805 */ /* 0x000fe2000001ff00 */
        /* <DEDUP_REMOVED lines=10> */
[----:B------:R-:W-:-:S07]  /*0480*/  CS2R R68, SRZ ;  /* 0x0000000000447805 */ /* 0x000fce000001ff00 */
        /* <DEDUP_REMOVED lines=9> */
[--C-:B------:R-:W-:Y:S01]  /*0520*/  SHF.R.S32.HI R33, RZ, 0x1f, R32.reuse ;  /* 0x0000001fff217819 */ /* 0x100fe20000011420 */
        /* <DEDUP_REMOVED lines=144> */
[----:B------:R-:W-:-:S02]  /*0e30*/  USHF.L.U64.HI UR26, UR4, UR25, UR5 ;  /* 0x00000019041a7299 */ /* 0x000fc40008010205 */
[----:B------:R-:W-:Y:S01]  /*0e40*/  ULDC.64 UR6, c[0x0][0x218] ;  /* 0x0000860000067ab9 */ /* 0x000fe20000000a00 */
[----:B------:R-:W-:Y:S01]  /*0e50*/  IADD3 R4, P1, R6, UR32, RZ ;  /* 0x0000002006047c10 */ /* 0x000fe2000ff3e0ff */
[----:B------:R-:W-:Y:S02]  /*0e60*/  UIMAD UR27, UR20, UR6, URZ ;  /* 0x00000006141b72a4 */ /* 0x000fe4000f8e023f */
[----:B------:R-:W-:Y:S01]  /*0e70*/  UIMAD.WIDE.U32 UR34, UR10, UR6, URZ ;  /* 0x000000060a2272a5 */ /* 0x000fe2000f8e003f */
[----:B------:R-:W-:Y:S01]  /*0e80*/  IADD3.X R5, R7, UR30, RZ, P1, !PT ;  /* 0x0000001e07057c10 */ /* 0x000fe20008ffe4ff */
[----:B------:R-:W-:-:S03]  /*0e90*/  UIMAD UR27, UR10, UR7, UR27 ;  /* 0x000000070a1b72a4 */ /* 0x000fc6000f8e021b */
[----:B------:R-:W-:Y:S01]  /*0ea0*/  ULDC.64 UR6, c[0x0][0x208] ;  /* 0x0000820000067ab9 */ /* 0x000fe20000000a00 */
[----:B------:R1:W-:Y:S01]  /*0eb0*/  LDGSTS.E.BYPASS.LTC128B.128 [R22+0x7080], [R2.64], !P6 ;  /* 0x0708000002167fae */ /* 0x0003e2000f101d56 */
[----:B------:R-:W-:Y:S01]  /*0ec0*/  UIADD3 UR27, UR35, UR27, URZ ;  /* 0x0000001b231b7290 */ /* 0x000fe2000fffe03f */
[----:B------:R-:W-:Y:S01]  /*0ed0*/  ISETP.GE.AND P6, PT, R30, c[0x0][0x16c], PT ;  /* 0x00005b001e007a0c */ /* 0x000fe20003fc6270 */
[----:B------:R-:W-:Y:S01]  /*0ee0*/  USHF.L.U32 UR31, UR6, 0x7, URZ ;  /* 0x00000007061f7899 */ /* 0x000fe2000800063f */
[----:B------:R3:W-:Y:S01]  /*0ef0*/  LDGSTS.E.BYPASS.LTC128B.128 [R22+0x80], [R6.64], !P5 ;  /* 0x0008000006167fae */ /* 0x0007e2000e901d56 */
[----:B------:R-:W-:Y:S02]  /*0f00*/  USHF.L.U64.HI UR7, UR6, UR28, UR7 ;  /* 0x0000001c06077299 */ /* 0x000fe40008010207 */
[----:B------:R-:W-:Y:S01]  /*0f10*/  USHF.L.U32 UR28, UR4, 0x6, URZ ;  /* 0x00000006041c7899 */ /* 0x000fe2000800063f */
[----:B------:R4:W-:Y:S01]  /*0f20*/  LDGSTS.E.BYPASS.LTC128B.128 [R22+0x1080], [R4.64], !P3 ;  /* 0x0108000004167fae */ /* 0x0009e2000d901d56 */
[----:B------:R-:W-:Y:S01]  /*0f30*/  UIMAD UR4, UR7, UR11, URZ ;  /* 0x0000000b070472a4 */ /* 0x000fe2000f8e023f */
[----:B------:R-:W-:-:S03]  /*0f40*/  IMAD.U32 R23, RZ, RZ, UR31 ;  /* 0x0000001fff177e24 */ /* 0x000fc6000f8e00ff */
[----:B------:R-:W-:Y:S01]  /*0f50*/  UIMAD UR4, UR29, UR31, UR4 ;  /* 0x0000001f1d0472a4 */ /* 0x000fe2000f8e0204 */
[----:B-1----:R-:W-:Y:S01]  /*0f60*/  IMAD R3, R28, c[0x0][0x20c], R0 ;  /* 0x000083001c037a24 */ /* 0x002fe200078e0200 */
[----:B------:R-:W-:Y:S01]  /*0f70*/  IADD3 R2, P1, R4, UR32, RZ ;  /* 0x0000002004027c10 */ /* 0x000fe2000ff3e0ff */
[----:B------:R-:W-:Y:S02]  /*0f80*/  IMAD R0, R25, c[0x0][0x214], R18 ;  /* 0x0000850019007a24 */ /* 0x000fe400078e0212 */
[----:B--2---:R-:W-:Y:S01]  /*0f90*/  IMAD.IADD R21, R11, 0x1, R3 ;  /* 0x000000010b157824 */ /* 0x004fe200078e0203 */
[----:B------:R-:W-:Y:S01]  /*0fa0*/  IADD3.X R3, R5, UR30, RZ, P1, !PT ;  /* 0x0000001e05037c10 */ /* 0x000fe20008ffe4ff */
[----:B------:R-:W-:Y:S01]  /*0fb0*/  IMAD R11, R26, c[0x0][0x288], RZ ;  /* 0x0000a2001a0b7a24 */ /* 0x000fe200078e02ff */
[----:B------:R-:W-:Y:S01]  /*0fc0*/  IADD3 R18, P5, P1, R10, UR34, R8 ;  /* 0x000000220a127c10 */ /* 0x000fe2000f9be008 */
[----:B------:R-:W-:Y:S01]  /*0fd0*/  IMAD.IADD R8, R9, 0x1, R0 ;  /* 0x0000000109087824 */ /* 0x000fe200078e0200 */
[----:B------:R1:W-:Y:S01]  /*0fe0*/  STL [R1+0x44], R21 ;  /* 0x0000441501007387 */ /* 0x0003e20000100800 */
[----:B------:R-:W-:-:S02]  /*0ff0*/  IMAD.U32 R10, RZ, RZ, UR19 ;  /* 0x00000013ff0a7e24 */ /* 0x000fc4000f8e00ff */
[----:B------:R-:W-:Y:S01]  /*1000*/  IMAD R11, R25, c[0x0][0x28c], R11 ;  /* 0x0000a300190b7a24 */ /* 0x000fe200078e020b */
[----:B------:R-:W-:Y:S01]  /*1010*/  IADD3.X R19, R21, UR27, R8, P5, P1 ;  /* 0x0000001b15137c10 */ /* 0x000fe2000afe2408 */
[----:B------:R2:W-:Y:S01]  /*1020*/  LDGSTS.E.BYPASS.LTC128B.128 [R22+0x2080], [R2.64], !P2 ;  /* 0x0208000002167fae */ /* 0x0005e2000d101d56 */
[----:B------:R-:W-:Y:S02]  /*1030*/  ISETP.GE.OR P5, PT, R30, c[0x0][0x19c], !P0 ;  /* 0x000067001e007a0c */ /* 0x000fe400047a6670 */
[----:B------:R-:W-:Y:S01]  /*1040*/  IADD3 R10, -R28, c[0x0][0x168], -R10 ;  /* 0x00005a001c0a7a10 */ /* 0x000fe20007ffe90a */
[----:B----4-:R-:W-:Y:S01]  /*1050*/  IMAD.WIDE.U32 R4, R23, UR11, R18 ;  /* 0x0000000b17047c25 */ /* 0x010fe2000f8e0012 */
[----:B---3--:R-:W-:Y:S02]  /*1060*/  IADD3 R6, P0, R2, UR32, RZ ;  /* 0x0000002002067c10 */ /* 0x008fe4000ff1e0ff */
[C---:B------:R-:W-:Y:S02]  /*1070*/  ISETP.LT.OR P3, PT, R10.reuse, 0x1, P6 ;  /* 0x000000010a00780c */ /* 0x040fe40003761670 */
[----:B------:R-:W-:-:S02]  /*1080*/  ISETP.LT.OR P2, PT, R10, 0x21, P6 ;  /* 0x000000210a00780c */ /* 0x000fc40003741670 */
[----:B------:R-:W-:Y:S01]  /*1090*/  IADD3 R0, R5, UR4, RZ ;  /* 0x0000000405007c10 */ /* 0x000fe2000fffe0ff */
[----:B------:R-:W-:Y:S01]  /*10a0*/  ULDC.64 UR4, c[0x0][0x290] ;  /* 0x0000a40000047ab9 */ /* 0x000fe20000000a00 */
[----:B------:R-:W-:Y:S01]  /*10b0*/  IADD3.X R7, R3, UR30, RZ, P0, !PT ;  /* 0x0000001e03077c10 */ /* 0x000fe200087fe4ff */
[----:B------:R-:W-:Y:S01]  /*10c0*/  UIMAD UR29, UR20, UR4, URZ ;  /* 0x00000004141d72a4 */ /* 0x000fe2000f8e023f */
[C---:B------:R-:W-:Y:S01]  /*10d0*/  LEA R8, P0, R4.reuse, c[0x0][0x1f0], 0x1 ;  /* 0x00007c0004087a11 */ /* 0x040fe200078008ff */
[----:B------:R-:W-:Y:S02]  /*10e0*/  UIMAD.WIDE.U32 UR32, UR10, UR4, URZ ;  /* 0x000000040a2072a5 */ /* 0x000fe4000f8e003f */
[----:B------:R3:W-:Y:S01]  /*10f0*/  LDGSTS.E.BYPASS.LTC128B.128 [R22+0x3080], [R6.64], !P5 ;  /* 0x0308000006167fae */ /* 0x0007e2000e901d56 */
[----:B------:R-:W-:Y:S01]  /*1100*/  LEA.HI.X R9, R4, c[0x0][0x1f4], R0, 0x1, P0 ;  /* 0x00007d0004097a11 */ /* 0x000fe200000f0c00 */
[----:B------:R-:W-:Y:S01]  /*1110*/  UIMAD UR29, UR10, UR5, UR29 ;  /* 0x000000050a1d72a4 */ /* 0x000fe2000f8e021d */
[----:B------:R-:W-:Y:S01]  /*1120*/  IMAD.WIDE.U32 R4, R25, c[0x0][0x288], R32 ;  /* 0x0000a20019047a25 */ /* 0x000fe200078e0020 */
[----:B------:R-:W0:Y:S01]  /*1130*/  LDGDEPBAR ;  /* 0x00000000000079af */ /* 0x000e220000000000 */
[----:B------:R-:W-:Y:S01]  /*1140*/  ISETP.GE.AND P5, PT, R30, c[0x0][0x1fc], PT ;  /* 0x00007f001e007a0c */ /* 0x000fe20003fa6270 */
[----:B------:R-:W-:-:S02]  /*1150*/  UIADD3 UR29, UR33, UR29, URZ ;  /* 0x0000001d211d7290 */ /* 0x000fc4000fffe03f */
[----:B------:R4:W-:Y:S01]  /*1160*/  LDGSTS.E.BYPASS.LTC128B.128 [R22+0x8080], [R12.64], !P3 ;  /* 0x080800000c167fae */ /* 0x0009e2000d901d56 */
[----:B--2---:R-:W-:Y:S01]  /*1170*/  IADD3 R2, P1, R12, UR28, RZ ;  /* 0x0000001c0c027c10 */ /* 0x004fe2000ff3e0ff */
[----:B------:R-:W-:Y:S01]  /*1180*/  USHF.L.U32 UR30, UR6, 0x6, URZ ;  /* 0x00000006061e7899 */ /* 0x000fe2000800063f */
[----:B------:R-:W-:Y:S01]  /*1190*/  ISETP.LT.OR P3, PT, R10, 0x41, P6 ;  /* 0x000000410a00780c */ /* 0x000fe20003761670 */
[----:B------:R-:W-:Y:S01]  /*11a0*/  ULDC UR4, c[0x0][0x20c] ;  /* 0x0000830000047ab9 */ /* 0x000fe20000000800 */
[----:B------:R-:W-:Y:S01]  /*11b0*/  IADD3.X R3, R13, UR26, RZ, P1, !PT ;  /* 0x0000001a0d037c10 */ /* 0x000fe20008ffe4ff */
[----:B------:R-:W-:Y:S01]  /*11c0*/  USHF.L.U64.HI UR25, UR6, UR25, UR4 ;  /* 0x0000001906197299 */ /* 0x000fe20008010204 */
[----:B-1----:R-:W-:Y:S01]  /*11d0*/  IADD3 R21, P1, R4, UR32, RZ ;  /* 0x0000002004157c10 */ /* 0x002fe2000ff3e0ff */
[----:B------:R-:W-:Y:S02]  /*11e0*/  UIADD3 UR4, UR11, 0x1, URZ ;  /* 0x000000010b047890 */ /* 0x000fe4000fffe03f */
[----:B------:R1:W-:Y:S01]  /*11f0*/  LDGSTS.E.BYPASS.LTC128B.128 [R22+0x9080], [R2.64], !P2 ;  /* 0x0908000002167fae */ /* 0x0003e2000d101d56 */
[----:B------:R-:W-:Y:S01]  /*1200*/  ISETP.LT.OR P2, PT, R10, 0x61, P6 ;  /* 0x000000610a00780c */ /* 0x000fe20003741670 */
[----:B------:R-:W-:Y:S01]  /*1210*/  UISETP.GE.AND UP0, UPT, UR4, UR13, UPT ;  /* 0x0000000d0400728c */ /* 0x000fe2000bf06270 */
[----:B---3--:R-:W-:-:S04]  /*1220*/  LEA.HI R7, R20, R14, RZ, 0x4 ;  /* 0x0000000e14077211 */ /* 0x008fc800078f20ff */
[----:B------:R-:W-:-:S04]  /*1230*/  SHF.R.S32.HI R0, RZ, 0x4, R7 ;  /* 0x00000004ff007819 */ /* 0x000fc80000011407 */
[----:B------:R-:W-:Y:S02]  /*1240*/  LEA.HI R6, R7, R0, RZ, 0x1 ;  /* 0x0000000007067211 */ /* 0x000fe400078f08ff */
[----:B----4-:R-:W-:Y:S02]  /*1250*/  IADD3.X R12, R5, UR29, R11, P1, !PT ;  /* 0x0000001d050c7c10 */ /* 0x010fe40008ffe40b */
[----:B------:R-:W-:Y:S02]  /*1260*/  LOP3.LUT R6, R6, 0xfffffffe, RZ, 0xc0, !PT ;  /* 0xfffffffe06067812 */ /* 0x000fe400078ec0ff */
[----:B------:R-:W-:Y:S02]  /*1270*/  ISETP.LT.OR P1, PT, R10, 0x1, P5 ;  /* 0x000000010a00780c */ /* 0x000fe40002f21670 */
[----:B------:R-:W-:Y:S01]  /*1280*/  LOP3.LUT R7, R7, 0xfffffff0, RZ, 0xc0, !PT ;  /* 0xfffffff007077812 */ /* 0x000fe200078ec0ff */
[----:B------:R-:W-:Y:S01]  /*1290*/  IMAD.IADD R180, R0, 0x1, -R6 ;  /* 0x0000000100b47824 */ /* 0x000fe200078e0a06 */
[----:B-1----:R-:W-:Y:S01]  /*12a0*/  IADD3 R2, P0, R2, UR28, RZ ;  /* 0x0000001c02027c10 */ /* 0x002fe2000ff1e0ff */
[----:B------:R-:W-:Y:S01]  /*12b0*/  @!P4 IMAD.SHL.U32 R0, R14, 0x10, RZ ;  /* 0x000000100e00c824 */ /* 0x000fe200078e00ff */
[----:B------:R-:W-:Y:S01]  /*12c0*/  LEA.HI R11, R20, R14, RZ, 0x5 ;  /* 0x0000000e140b7211 */ /* 0x000fe200078f28ff */
[----:B------:R-:W-:Y:S01]  /*12d0*/  IMAD.IADD R7, R14, 0x1, -R7 ;  /* 0x000000010e077824 */ /* 0x000fe200078e0a07 */
[----:B------:R-:W-:-:S02]  /*12e0*/  IADD3.X R3, R3, UR26, RZ, P0, !PT ;  /* 0x0000001a03037c10 */ /* 0x000fc400087fe4ff */
[----:B------:R-:W-:Y:S02]  /*12f0*/  IADD3 R4, P0, R2, UR28, RZ ;  /* 0x0000001c02047c10 */ /* 0x000fe4000ff1e0ff */
[----:B------:R-:W-:Y:S01]  /*1300*/  SHF.R.S32.HI R6, RZ, 0x5, R11 ;  /* 0x00000005ff067819 */ /* 0x000fe2000001140b */
        /* <DEDUP_REMOVED lines=10> */
[----:B------:R-:W-:-:S05]  /*13b0*/  IADD3.X R3, R9, UR25, RZ, P1, !PT ;  /* 0x0000001909037c10 */ /* 0x000fca0008ffe4ff */
[----:B------:R1:W-:Y:S01]  /*13c0*/  LDGSTS.E.BYPASS.LTC128B.128 [R22+0x11080], [R2.64], !P0 ;  /* 0x1108000002167fae */ /* 0x0003e2000c101d56 */
[----:B---3--:R-:W-:Y:S02]  /*13d0*/  SHF.R.S32.HI R0, RZ, 0x1f, R11 ;  /* 0x0000001fff007819 */ /* 0x008fe4000001140b */
[----:B--2---:R-:W-:Y:S02]  /*13e0*/  IADD3 R5, P0, R21, UR19, RZ ;  /* 0x0000001315057c10 */ /* 0x004fe4000ff1e0ff */
[----:B------:R-:W-:Y:S02]  /*13f0*/  LEA.HI R4, R0, R6, RZ, 0x2 ;  /* 0x0000000600047211 */ /* 0x000fe400078f10ff */
[----:B------:R-:W-:Y:S02]  /*1400*/  SHF.R.S32.HI R0, RZ, 0x1f, R7 ;  /* 0x0000001fff007819 */ /* 0x000fe40000011407 */
[----:B----4-:R-:W-:Y:S02]  /*1410*/  LOP3.LUT R8, R4, 0xfffffffc, RZ, 0xc0, !PT ;  /* 0xfffffffc04087812 */ /* 0x010fe400078ec0ff */
[----:B------:R-:W-:-:S02]  /*1420*/  LEA.HI R10, R0, R7, RZ, 0x3 ;  /* 0x00000007000a7211 */ /* 0x000fc400078f18ff */
[----:B------:R-:W-:Y:S01]  /*1430*/  IADD3.X R9, R12, UR18, RZ, P0, !PT ;  /* 0x000000120c097c10 */ /* 0x000fe200087fe4ff */
[----:B------:R-:W-:Y:S01]  /*1440*/  IMAD.IADD R13, R6, 0x1, -R8 ;  /* 0x00000001060d7824 */ /* 0x000fe200078e0a08 */
[----:B------:R-:W-:Y:S02]  /*1450*/  LOP3.LUT R0, R10, 0xfffffff8, RZ, 0xc0, !PT ;  /* 0xfffffff80a007812 */ /* 0x000fe400078ec0ff */
[----:B------:R-:W-:Y:S02]  /*1460*/  LEA.HI R8, R20, R14, RZ, 0x7 ;  /* 0x0000000e14087211 */ /* 0x000fe400078f38ff */
[----:B------:R-:W-:Y:S01]  /*1470*/  LEA R4, P0, R5, c[0x0][0x280], 0x2 ;  /* 0x0000a00005047a11 */ /* 0x000fe200078010ff */
[----:B------:R-:W-:Y:S01]  /*1480*/  IMAD.IADD R0, R7, 0x1, -R0 ;  /* 0x0000000107007824 */ /* 0x000fe200078e0a00 */
[----:B------:R-:W-:Y:S02]  /*1490*/  SHF.R.S32.HI R181, RZ, 0x7, R8 ;  /* 0x00000007ffb57819 */ /* 0x000fe40000011408 */
[----:B------:R-:W-:-:S02]  /*14a0*/  LEA.HI.X R5, R5, c[0x0][0x284], R9, 0x2, P0 ;  /* 0x0000a10005057a11 */ /* 0x000fc400000f1409 */
[----:B------:R-:W-:Y:S02]  /*14b0*/  PLOP3.LUT P0, PT, PT, PT, UP0, 0x80, 0x0 ;  /* 0x000000000000781c */ /* 0x000fe40003f0f008 */
[----:B-1----:R-:W-:-:S04]  /*14c0*/  IADD3 R2, P1, R2, UR30, RZ ;  /* 0x0000001e02027c10 */ /* 0x002fc8000ff3e0ff */
[----:B------:R-:W-:Y:S02]  /*14d0*/  IADD3.X R3, R3, UR25, RZ, P1, !PT ;  /* 0x0000001903037c10 */ /* 0x000fe40008ffe4ff */
[----:B------:R-:W-:-:S03]  /*14e0*/  IADD3 R6, P1, R2, UR30, RZ ;  /* 0x0000001e02067c10 */ /* 0x000fc6000ff3e0ff */
[----:B------:R1:W-:Y:S01]  /*14f0*/  LDGSTS.E.BYPASS.LTC128B.128 [R22+0x12080], [R2.64], !P3 ;  /* 0x1208000002167fae */ /* 0x0003e2000d901d56 */
[----:B------:R-:W-:-:S05]  /*1500*/  IADD3.X R7, R3, UR25, RZ, P1, !PT ;  /* 0x0000001903077c10 */ /* 0x000fca0008ffe4ff */
[----:B------:R2:W-:Y:S01]  /*1510*/  LDGSTS.E.BYPASS.LTC128B.128 [R22+0x13080], [R6.64], !P2 ;  /* 0x1308000006167fae */ /* 0x0005e2000d101d56 */
[----:B-1----:R-:W-:Y:S02]  /*1520*/  @!P4 IMAD.SHL.U32 R3, R14, 0x10, RZ ;  /* 0x000000100e03c824 */ /* 0x002fe400078e00ff */
[----:B------:R-:W-:-:S03]  /*1530*/  IMAD.SHL.U32 R2, R181, 0x8, RZ ;  /* 0x00000008b5027824 */ /* 0x000fc600078e00ff */
[----:B------:R1:W-:Y:S01]  /*1540*/  @!P4 LDGSTS.E.BYPASS.LTC128B.128 [R3+0x18480], [R4.64] ;  /* 0x184800000403cfae */ /* 0x0003e2000b901d56 */
[----:B--2---:R-:W-:Y:S01]  /*1550*/  IMAD.SHL.U32 R6, R10, 0x40, RZ ;  /* 0x000000400a067824 */ /* 0x004fe200078e00ff */
[----:B------:R-:W-:Y:S01]  /*1560*/  LOP3.LUT R16, R2, 0x8, RZ, 0xc0, !PT ;  /* 0x0000000802107812 */ /* 0x000fe200078ec0ff */
[----:B------:R-:W-:Y:S01]  /*1570*/  IMAD.SHL.U32 R2, R180, 0x10, RZ ;  /* 0x00000010b4027824 */ /* 0x000fe200078e00ff */
[----:B------:R-:W0:Y:S04]  /*1580*/  LDGDEPBAR ;  /* 0x00000000000079af */ /* 0x000e280000000000 */
[----:B------:R-:W-:Y:S01]  /*1590*/  LOP3.LUT R2, R16, 0x10, R2, 0xf8, !PT ;  /* 0x0000001010027812 */ /* 0x000fe200078ef802 */
[----:B------:R-:W0:Y:S01]  /*15a0*/  LDGDEPBAR ;  /* 0x00000000000079af */ /* 0x000e220000000000 */
[----:B-1----:R-:W-:-:S02]  /*15b0*/  IMAD.SHL.U32 R4, R0, 0x40, RZ ;  /* 0x0000004000047824 */ /* 0x002fc400078e00ff */
[----:B------:R-:W-:-:S03]  /*15c0*/  IMAD.SHL.U32 R3, R180, 0x8, RZ ;  /* 0x00000008b4037824 */ /* 0x000fc600078e00ff */
[----:B------:R-:W-:-:S04]  /*15d0*/  LOP3.LUT R4, R4, 0x1c0, RZ, 0xc0, !PT ;  /* 0x000001c004047812 */ /* 0x000fc800078ec0ff */
[--C-:B------:R-:W-:Y:S02]  /*15e0*/  SHF.R.U32.HI R5, RZ, 0x3, R4.reuse ;  /* 0x00000003ff057819 */ /* 0x100fe40000011604 */
        /* <DEDUP_REMOVED lines=17> */
[----:B------:R-:W-:Y:S01]  /*1700*/  IMAD.U32 R10, RZ, RZ, UR6 ;  /* 0x00000006ff0a7e24 */ /* 0x000fe2000f8e00ff */
[----:B-1----:R-:W-:Y:S01]  /*1710*/  LEA R4, P1, R6, c[0x0][0x1f0], 0x1 ;  /* 0x00007c0006047a11 */ /* 0x002fe200078208ff */
[----:B------:R-:W-:-:S03]  /*1720*/  UIMAD UR5, UR5, UR31, UR7 ;  /* 0x0000001f050572a4 */ /* 0x000fc6000f8e0207 */
[----:B------:R-:W-:-:S03]  /*1730*/  IADD3 R3, -R28, c[0x0][0x168], -R10 ;  /* 0x00005a001c037a10 */ /* 0x000fc60007ffe90a */
[----:B------:R-:W-:Y:S02]  /*1740*/  IADD3 R5, R7, UR5, RZ ;  /* 0x0000000507057c10 */ /* 0x000fe4000fffe0ff */
[C---:B------:R-:W-:Y:S02]  /*1750*/  ISETP.LT.OR P0, PT, R3.reuse, 0x1, P5 ;  /* 0x000000010300780c */ /* 0x040fe40002f01670 */
        /* <DEDUP_REMOVED lines=14> */
[----:B------:R-:W-:-:S04]  /*1840*/  IADD3 R3, P1, R21, UR6, RZ ;  /* 0x0000000615037c10 */ /* 0x000fc8000ff3e0ff */
[----:B-1----:R-:W-:Y:S02]  /*1850*/  LEA R4, P0, R3, c[0x0][0x280], 0x2 ;  /* 0x0000a00003047a11 */ /* 0x002fe400078010ff */
[----:B------:R-:W-:-:S04]  /*1860*/  LEA.HI.X.SX32 R5, R10, R12, 0x1, P1 ;  /* 0x0000000c0a057211 */ /* 0x000fc800008f0eff */
[----:B------:R-:W-:Y:S01]  /*1870*/  LEA.HI.X R5, R3, c[0x0][0x284], R5, 0x2, P0 ;  /* 0x0000a10003057a11 */ /* 0x000fe200000f1405 */
[----:B------:R-:W-:Y:S05]  /*1880*/  @P4 BRA `(.L_x_1218) ;  /* 0x0000002000004947 */ /* 0x000fea0003800000 */
[----:B--2---:R-:W-:-:S05]  /*1890*/  SHF.L.U32 R3, R14, 0x4, RZ ;  /* 0x000000040e037819 */ /* 0x004fca00000006ff */
[----:B------:R1:W-:Y:S02]  /*18a0*/  LDGSTS.E.BYPASS.LTC128B.128 [R3+0x18680], [R4.64] ;  /* 0x1868000004037fae */ /* 0x0003e4000b901d56 */
.L_x_1218:
[----:B--2---:R-:W-:Y:S05]  /*18b0*/  BSYNC B0 ;  /* 0x0000000000007941 */ /* 0x004fea0003800000 */
.L_x_1217:
[----:B-1----:R-:W-:Y:S01]  /*18c0*/  LEA.HI R3, R20, R14, RZ, 0x2 ;  /* 0x0000000e14037211 */ /* 0x002fe200078f10ff */
[----:B------:R-:W-:Y:S01]  /*18d0*/  IMAD.SHL.U32 R7, R13, 0x10, RZ ;  /* 0x000000100d077824 */ /* 0x000fe200078e00ff */
[----:B------:R-:W-:Y:S01]  /*18e0*/  LOP3.LUT R5, R11, 0xffffffe0, RZ, 0xc0, !PT ;  /* 0xffffffe00b057812 */ /* 0x000fe200078ec0ff */
[----:B------:R-:W-:Y:S01]  /*18f0*/  IMAD.MOV.U32 R187, RZ, RZ, 0x20 ;  /* 0x00000020ffbb7424 */ /* 0x000fe200078e00ff */
[----:B------:R-:W-:Y:S01]  /*1900*/  LOP3.LUT R4, R3, 0x3ffffffc, RZ, 0xc0, !PT ;  /* 0x3ffffffc03047812 */ /* 0x000fe200078ec0ff */
[----:B------:R-:W-:Y:S01]  /*1910*/  IMAD.MOV.U32 R229, RZ, RZ, 0x40 ;  /* 0x00000040ffe57424 */ /* 0x000fe200078e00ff */
[----:B------:R-:W-:Y:S01]  /*1920*/  LOP3.LUT P3, RZ, R0, 0x2, RZ, 0xc0, !PT ;  /* 0x0000000200ff7812 */ /* 0x000fe2000786c0ff */
[----:B------:R-:W-:Y:S01]  /*1930*/  IMAD.IADD R10, R14, 0x1, -R5 ;  /* 0x000000010e0a7824 */ /* 0x000fe200078e0a05 */
[----:B------:R-:W-:Y:S01]  /*1940*/  LOP3.LUT P0, RZ, R0, 0x4, RZ, 0xc0, !PT ;  /* 0x0000000400ff7812 */ /* 0x000fe2000780c0ff */
[----:B------:R-:W-:Y:S01]  /*1950*/  IMAD.IADD R9, R14, 0x1, -R4 ;  /* 0x000000010e097824 */ /* 0x000fe200078e0a04 */
[----:B------:R-:W-:Y:S01]  /*1960*/  LEA.HI R5, R181, R181, RZ, 0x1 ;  /* 0x000000b5b5057211 */ /* 0x000fe200078f08ff */
[----:B------:R-:W-:Y:S01]  /*1970*/  IMAD.SHL.U32 R4, R24, 0x40, RZ ;  /* 0x0000004018047824 */ /* 0x000fe200078e00ff */
[--C-:B------:R-:W-:Y:S01]  /*1980*/  SHF.R.S32.HI R6, RZ, 0x2, R3.reuse ;  /* 0x00000002ff067819 */ /* 0x100fe20000011403 */
[----:B------:R-:W-:Y:S01]  /*1990*/  IMAD.SHL.U32 R0, R28, 0x8, RZ ;  /* 0x000000081c007824 */ /* 0x000fe200078e00ff */
[----:B------:R-:W-:Y:S01]  /*19a0*/  R2P PR, R24, 0x6 ;  /* 0x0000000618007804 */ /* 0x000fe20000000000 */
[----:B------:R-:W-:Y:S01]  /*19b0*/  IMAD R9, R9, 0x2, R2 ;  /* 0x0000000209097824 */ /* 0x000fe200078e0202 */
[----:B------:R-:W-:Y:S01]  /*19c0*/  LOP3.LUT R11, R4, 0x1c0, RZ, 0xc0, !PT ;  /* 0x000001c0040b7812 */ /* 0x000fe200078ec0ff */
[----:B------:R-:W-:Y:S01]  /*19d0*/  IMAD R12, R26, c[0x0][0x238], RZ ;  /* 0x00008e001a0c7a24 */ /* 0x000fe200078e02ff */
[----:B------:R-:W-:Y:S01]  /*19e0*/  LOP3.LUT R4, R5, 0x1ffffffe, RZ, 0xc0, !PT ;  /* 0x1ffffffe05047812 */ /* 0x000fe200078ec0ff */
[----:B------:R-:W-:Y:S01]  /*19f0*/  ULDC.64 UR4, c[0x0][0x240] ;  /* 0x0000900000047ab9 */ /* 0x000fe20000000a00 */
[----:B------:R-:W-:Y:S01]  /*1a00*/  SHF.R.S32.HI R5, RZ, 0x1f, R3 ;  /* 0x0000001fff057819 */ /* 0x000fe20000011403 */
[----:B------:R-:W-:Y:S01]  /*1a10*/  IMAD R12, R25, c[0x0][0x23c], R12 ;  /* 0x00008f00190c7a24 */ /* 0x000fe200078e020c */
[----:B------:R-:W-:Y:S01]  /*1a20*/  LOP3.LUT R0, R0, 0x8, RZ, 0xc0, !PT ;  /* 0x0000000800007812 */ /* 0x000fe200078ec0ff */
[----:B------:R-:W-:Y:S01]  /*1a30*/  IMAD.IADD R13, R181, 0x1, -R4 ;  /* 0x00000001b50d7824 */ /* 0x000fe200078e0a04 */
[----:B------:R-:W-:Y:S01]  /*1a40*/  SHF.R.U32.HI R8, RZ, 0x3, R11 ;  /* 0x00000003ff087819 */ /* 0x000fe2000001160b */
[----:B------:R-:W-:Y:S01]  /*1a50*/  IMAD R181, R180, 0x2, R181 ;  /* 0x00000002b4b57824 */ /* 0x000fe200078e02b5 */
[----:B------:R-:W-:Y:S01]  /*1a60*/  LOP3.LUT R3, R11, 0x30, R7, 0xf8, !PT ;  /* 0x000000300b037812 */ /* 0x000fe200078ef807 */
[----:B------:R-:W-:Y:S01]  /*1a70*/  UIMAD UR4, UR20, UR4, URZ ;  /* 0x00000004140472a4 */ /* 0x000fe2000f8e023f */
[C---:B------:R-:W-:Y:S01]  /*1a80*/  LOP3.LUT R4, R8.reuse, R0, R11, 0x1e, !PT ;  /* 0x0000000008047212 */ /* 0x040fe200078e1e0b */
[----:B------:R-:W-:Y:S01]  /*1a90*/  UMOV UR34, 0x1 ;  /* 0x0000000100227882 */ /* 0x000fe20000000000 */
[----:B------:R-:W-:Y:S01]  /*1aa0*/  LOP3.LUT R3, R8, R3, R0, 0x1e, !PT ;  /* 0x0000000308037212 */ /* 0x000fe200078e1e00 */
[----:B------:R-:W-:Y:S01]  /*1ab0*/  ULDC UR7, c[0x0][0x198] ;  /* 0x0000660000077ab9 */ /* 0x000fe20000000800 */
[----:B------:R-:W-:Y:S01]  /*1ac0*/  LEA.HI R0, R5, R6, RZ, 0x3 ;  /* 0x0000000605007211 */ /* 0x000fe200078f18ff */
[----:B------:R-:W-:Y:S01]  /*1ad0*/  IMAD.U32 R181, R181, 0x200, R4 ;  /* 0x00000200b5b57824 */ /* 0x000fe200078e0004 */
[----:B------:R-:W-:Y:S01]  /*1ae0*/  SHF.R.S32.HI R2, RZ, 0x1f, R10 ;  /* 0x0000001fff027819 */ /* 0x000fe2000001140a */
[----:B------:R-:W-:Y:S01]  /*1af0*/  IMAD R180, R180, 0x200, R3 ;  /* 0x00000200b4b47824 */ /* 0x000fe200078e0203 */
[----:B------:R-:W-:Y:S01]  /*1b00*/  LOP3.LUT R0, R0, 0xfffffff8, RZ, 0xc0, !PT ;  /* 0xfffffff800007812 */ /* 0x000fe200078ec0ff */
[----:B------:R-:W-:Y:S01]  /*1b10*/  UIMAD UR4, UR10, UR5, UR4 ;  /* 0x000000050a0472a4 */ /* 0x000fe2000f8e0204 */
[----:B------:R-:W-:Y:S01]  /*1b20*/  SHF.R.S32.HI R15, RZ, 0x1f, R14 ;  /* 0x0000001fff0f7819 */ /* 0x000fe2000001140e */
[----:B------:R-:W-:Y:S01]  /*1b30*/  UIADD3 UR7, -UR12, UR7, UR34 ;  /* 0x000000070c077290 */ /* 0x000fe2000fffe122 */
[----:B------:R-:W-:Y:S01]  /*1b40*/  SEL R183, R187, 0xffffffe0, !P1 ;  /* 0xffffffe0bbb77807 */ /* 0x000fe20004800000 */
[----:B------:R-:W-:Y:S01]  /*1b50*/  IMAD.IADD R4, R6, 0x1, -R0 ;  /* 0x0000000106047824 */ /* 0x000fe200078e0a00 */
[----:B------:R-:W-:Y:S01]  /*1b60*/  LEA.HI R0, R2, R10, RZ, 0x2 ;  /* 0x0000000a02007211 */ /* 0x000fe200078f10ff */
[----:B------:R-:W-:Y:S01]  /*1b70*/  IMAD.WIDE.U32 R14, R25, c[0x0][0x238], R14 ;  /* 0x00008e00190e7a25 */ /* 0x000fe200078e000e */
[----:B------:R-:W-:Y:S01]  /*1b80*/  SEL R182, R229, 0xffffffc0, !P2 ;  /* 0xffffffc0e5b67807 */ /* 0x000fe20005000000 */
[----:B------:R-:W-:Y:S01]  /*1b90*/  ULDC UR6, c[0x0][0x2a0] ;  /* 0x0000a80000067ab9 */ /* 0x000fe20000000800 */
[C---:B------:R-:W-:Y:S01]  /*1ba0*/  LEA.HI.SX32 R5, R0.reuse, R7, 0x1e ;  /* 0x0000000700057211 */ /* 0x040fe200078ff2ff */
[----:B------:R-:W-:Y:S01]  /*1bb0*/  IMAD.IADD R3, R15, 0x1, R12 ;  /* 0x000000010f037824 */ /* 0x000fe200078e020c */
[----:B------:R-:W-:Y:S01]  /*1bc0*/  LOP3.LUT R0, R0, 0x7ffffffc, RZ, 0xc0, !PT ;  /* 0x7ffffffc00007812 */ /* 0x000fe200078ec0ff */
[----:B------:R-:W-:Y:S01]  /*1bd0*/  IMAD.MOV.U32 R2, RZ, RZ, R14 ;  /* 0x000000ffff027224 */ /* 0x000fe200078e000e */
[----:B------:R-:W-:Y:S01]  /*1be0*/  R2P PR, R4, 0x6 ;  /* 0x0000000604007804 */ /* 0x000fe20000000000 */
[----:B------:R1:W-:Y:S01]  /*1bf0*/  STL [R1+0x1c], R5 ;  /* 0x00001c0501007387 */ /* 0x0003e20000100800 */
[----:B------:R-:W-:Y:S01]  /*1c00*/  IMAD.U32 R6, RZ, RZ, UR10 ;  /* 0x0000000aff067e24 */ /* 0x000fe2000f8e00ff */
[----:B------:R-:W-:Y:S01]  /*1c10*/  ULOP3.LUT UR6, URZ, UR6, URZ, 0x33, !UPT ;  /* 0x000000063f067292 */ /* 0x000fe2000f8e333f */
[----:B------:R-:W-:Y:S01]  /*1c20*/  IMAD.SHL.U32 R181, R181, 0x2, RZ ;  /* 0x00000002b5b57824 */ /* 0x000fe200078e00ff */
[----:B------:R-:W0:Y:S01]  /*1c30*/  LDGDEPBAR ;  /* 0x00000000000079af */ /* 0x000e220000000000 */
[----:B------:R-:W-:Y:S01]  /*1c40*/  IMAD.WIDE.U32 R18, R6, c[0x0][0x240], R2 ;  /* 0x0000900006127a25 */ /* 0x000fe200078e0002 */
[C---:B------:R-:W-:Y:S01]  /*1c50*/  SEL R172, R229.reuse, 0xffffffc0, !P0 ;  /* 0xffffffc0e5ac7807 */ /* 0x040fe20004000000 */
[----:B------:R-:W-:Y:S01]  /*1c60*/  CS2R R126, SRZ ;  /* 0x00000000007e7805 */ /* 0x000fe2000001ff00 */
[----:B------:R-:W-:Y:S01]  /*1c70*/  SEL R229, R229, 0xffffffc0, !P2 ;  /* 0xffffffc0e5e57807 */ /* 0x000fe20005000000 */
[----:B------:R-:W-:Y:S01]  /*1c80*/  IMAD.U32 R2, RZ, RZ, UR7 ;  /* 0x00000007ff027e24 */ /* 0x000fe2000f8e00ff */
[----:B------:R-:W-:Y:S01]  /*1c90*/  STL.64 [R1+0x30], R18 ;  /* 0x0000301201007387 */ /* 0x000fe20000100a00 */
        /* <DEDUP_REMOVED lines=27> */
[----:B------:R-:W-:Y:S01]  /*1e50*/  STL [R1+0x10], R8 ;  /* 0x0000100801007387 */ /* 0x000fe20000100800 */
[----:B------:R-:W-:Y:S01]  /*1e60*/  IADD3 R3, -R8, UR21, RZ ;  /* 0x0000001508037c10 */ /* 0x000fe2000fffe1ff */
        /* <DEDUP_REMOVED lines=19> */
[----:B------:R-:W-:Y:S01]  /*1fa0*/  CS2R R68, SRZ ;  /* 0x0000000000447805 */ /* 0x000fe2000001ff00 */
[----:B------:R-:W-:Y:S01]  /*1fb0*/  SEL R187, R187, 0xffffffe0, !P3 ;  /* 0xffffffe0bbbb7807 */ /* 0x000fe20005800000 */
[----:B------:R-:W-:Y:S01]  /*1fc0*/  IMAD.SHL.U32 R180, R180, 0x2, RZ ;  /* 0x00000002b4b47824 */ /* 0x000fe200078e00ff */
[----:B------:R2:W-:Y:S01]  /*1fd0*/  STL [R1+0x18], R3 ;  /* 0x0000180301007387 */ /* 0x0005e20000100800 */
        /* <DEDUP_REMOVED lines=8> */
[----:B------:R-:W-:Y:S02]  /*2060*/  USHF.L.U32 UR20, UR9, 0x7, URZ ;  /* 0x0000000709147899 */ /* 0x000fe4000800063f */
[----:B------:R-:W-:-:S02]  /*2070*/  UISETP.GT.AND UP5, UPT, UR9, -0x1, UPT ;  /* 0xffffffff0900788c */ /* 0x000fc4000bfa4270 */
[----:B------:R-:W-:Y:S02]  /*2080*/  UISETP.LE.AND UP4, UPT, UR34, UR33, UPT ;  /* 0x000000212200728c */ /* 0x000fe4000bf83270 */
[----:B------:R-:W-:Y:S01]  /*2090*/  UIMAD UR19, UR10, UR19, URZ ;  /* 0x000000130a1372a4 */ /* 0x000fe2000f8e023f */
[----:B-1----:R-:W-:Y:S01]  /*20a0*/  IADD3 R0, R2, -c[0x0][0x168], -R8 ;  /* 0x80005a0002007a10 */ /* 0x002fe20007ffe808 */
[----:B------:R-:W-:Y:S02]  /*20b0*/  UIMAD UR18, UR10, UR18, URZ ;  /* 0x000000120a1272a4 */ /* 0x000fe4000f8e023f */
[----:B------:R-:W-:Y:S01]  /*20c0*/  ULDC UR21, c[0x0][0x168] ;  /* 0x00005a0000157ab9 */ /* 0x000fe20000000800 */
[C---:B------:R-:W-:Y:S02]  /*20d0*/  IADD3 R2, R0.reuse, c[0x0][0x2a4], RZ ;  /* 0x0000a90000027a10 */ /* 0x040fe40007ffe0ff */
[----:B------:R-:W-:-:S03]  /*20e0*/  IADD3 R0, R0, UR6, RZ ;  /* 0x0000000600007c10 */ /* 0x000fc6000fffe0ff */
[----:B------:R2:W-:Y:S04]  /*20f0*/  STL [R1+0x4], R2 ;  /* 0x0000040201007387 */ /* 0x0005e80000100800 */
[----:B------:R2:W-:Y:S02]  /*2100*/  STL [R1+0x14], R0 ;  /* 0x0000140001007387 */ /* 0x0005e40000100800 */
.L_x_1237:
[----:B------:R-:W-:Y:S04]  /*2110*/  DEPBAR.LE SB0, 0x1 ;  /* 0x000080400000791a */ /* 0x000fe80000000000 */
[----:B------:R-:W-:Y:S01]  /*2120*/  BAR.SYNC.DEFER_BLOCKING 0x0 ;  /* 0x0000000000007b1d */ /* 0x000fe20000010000 */
[----:B------:R-:W-:Y:S01]  /*2130*/  USHF.L.U32 UR4, UR5, 0xd, URZ ;  /* 0x0000000d05047899 */ /* 0x000fe2000800063f */
[----:B------:R-:W-:Y:S02]  /*2140*/  MOV R198, UR5 ;  /* 0x0000000500c67c02 */ /* 0x000fe40008000f00 */
[----:B------:R-:W-:Y:S03]  /*2150*/  PLOP3.LUT P1, PT, PT, PT, UP4, 0x80, 0x0 ;  /* 0x000000000000781c */ /* 0x000fe60003f2f048 */
[----:B--2---:R-:W-:Y:S05]  /*2160*/  IADD3 R0, R186, UR4, RZ ;  /* 0x00000004ba007c10 */ /* 0x004fea000fffe0ff */
        /* <DEDUP_REMOVED lines=8> */
[----:B------:R-:W4:Y:S04]  /*21f0*/  LDL R178, [R1+0x4] ;  /* 0x0000040001b27983 */ /* 0x000f280000100800 */
        /* <DEDUP_REMOVED lines=112> */
.L_x_1221:
[----:B------:R-:W-:Y:S04]  /*2900*/  MOV R133, 0x1 ;  /* 0x0000000100857802 */ /* 0x000fe80000000f00 */
[----:B------:R-:W-:Y:S11]  /*2910*/  ISETP.NE.AND P2, PT, R133, c[0x0][0x2a8], PT ;  /* 0x0000aa0085007a0c */ /* 0x000ff60003f45270 */
[----:B------:R-:W-:Y:S02]  /*2920*/  @!UPT UIADD3 URZ, URZ, URZ, URZ ;  /* 0x0000003f3f3ff290 */ /* 0x000fe4000fffe03f */
[----:B------:R-:W-:Y:S05]  /*2930*/  @P2 IMAD.HI.U32 R133, R3, c[0x0][0x2ac], RZ ;  /* 0x0000ab0003852a27 */ /* 0x000fea00078e00ff */
[----:B------:R-:W-:Y:S02]  /*2940*/  @P2 SHF.R.U32.HI R3, RZ, c[0x0][0x2b0], R133 ;  /* 0x0000ac00ff032a19 */ /* 0x000fe40000011685 */
.L_x_1222:
[----:B------:R-:W-:Y:S05]  /*2950*/  BSYNC B0 ;  /* 0x0000000000007941 */ /* 0x000fea0003800000 */
.L_x_1220:
[----:B------:R-:W2:Y:S01]  /*2960*/  LDL R134, [R1+0x10] ;  /* 0x0000100001867983 */ /* 0x000ea20000100800 */
[----:B------:R-:W-:Y:S04]  /*2970*/  IMAD.MOV.U32 R133, RZ, RZ, c[0x0][0x2a8] ;  /* 0x0000aa00ff857624 */ /* 0x000fe800078e00ff */
[----:B------:R-:W-:Y:S04]  /*2980*/  IMAD R3, R3, R133, -UR20 ;  /* 0x8000001403037e24 */ /* 0x000fe8000f8e0285 */
[----:B--2---:R-:W-:Y:S05]  /*2990*/  IMAD.IADD R3, R3, 0x1, -R134 ;  /* 0x0000000103037824 */ /* 0x004fea00078e0a86 */
[----:B------:R-:W-:Y:S02]  /*29a0*/  IADD3 R133, R3, c[0x0][0x2a8], RZ ;  /* 0x0000aa0003857a10 */ /* 0x000fe40007ffe0ff */
[----:B------:R-:W-:Y:S02]  /*29b0*/  IMNMX R188, R188, R3, !PT ;  /* 0x00000003bcbc7217 */ /* 0x000fe40007800200 */
[----:B------:R-:W-:Y:S02]  /*29c0*/  IMNMX R190, R190, R133, PT ;  /* 0x00000085bebe7217 */ /* 0x000fe40003800200 */
.L_x_1219:
        /* <DEDUP_REMOVED lines=19> */
.L_x_1225:
[----:B------:R-:W-:Y:S04]  /*2b00*/  MOV R134, 0x1 ;  /* 0x0000000100867802 */ /* 0x000fe80000000f00 */
[----:B------:R-:W-:Y:S11]  /*2b10*/  ISETP.NE.AND P2, PT, R134, c[0x0][0x2a8], PT ;  /* 0x0000aa0086007a0c */ /* 0x000ff60003f45270 */
[----:B------:R-:W-:Y:S02]  /*2b20*/  @!UPT UIADD3 URZ, URZ, URZ, URZ ;  /* 0x0000003f3f3ff290 */ /* 0x000fe4000fffe03f */
[----:B------:R-:W-:Y:S05]  /*2b30*/  @P2 IMAD.HI.U32 R134, R133, c[0x0][0x2ac], RZ ;  /* 0x0000ab0085862a27 */ /* 0x000fea00078e00ff */
[----:B------:R-:W-:Y:S02]  /*2b40*/  @P2 SHF.R.U32.HI R133, RZ, c[0x0][0x2b0], R134 ;  /* 0x0000ac00ff852a19 */ /* 0x000fe40000011686 */
.L_x_1226:
[----:B------:R-:W-:Y:S05]  /*2b50*/  BSYNC B0 ;  /* 0x0000000000007941 */ /* 0x000fea0003800000 */
.L_x_1224:
[----:B------:R-:W2:Y:S01]  /*2b60*/  LDL R135, [R1+0x10] ;  /* 0x0000100001877983 */ /* 0x000ea20000100800 */
[----:B------:R-:W-:Y:S04]  /*2b70*/  IMAD.MOV.U32 R134, RZ, RZ, c[0x0][0x2a8] ;  /* 0x0000aa00ff867624 */ /* 0x000fe800078e00ff */
[----:B------:R-:W-:Y:S04]  /*2b80*/  IMAD R133, R133, R134, -UR20 ;  /* 0x8000001485857e24 */ /* 0x000fe8000f8e0286 */
[----:B--2---:R-:W-:Y:S05]  /*2b90*/  IMAD.IADD R133, R133, 0x1, -R135 ;  /* 0x0000000185857824 */ /* 0x004fea00078e0a87 */
[----:B------:R-:W-:Y:S02]  /*2ba0*/  IADD3 R134, R133, c[0x0][0x2a8], RZ ;  /* 0x0000aa0085867a10 */ /* 0x000fe40007ffe0ff */
[----:B------:R-:W-:Y:S02]  /*2bb0*/  IMNMX R3, R3, R133, !PT ;  /* 0x0000008503037217 */ /* 0x000fe40007800200 */
[----:B------:R-:W-:Y:S02]  /*2bc0*/  IMNMX R189, R189, R134, PT ;  /* 0x00000086bdbd7217 */ /* 0x000fe40003800200 */
.L_x_1223:
        /* <DEDUP_REMOVED lines=19> */
.L_x_1229:
[----:B------:R-:W-:Y:S04]  /*2d00*/  MOV R134, 0x1 ;  /* 0x0000000100867802 */ /* 0x000fe80000000f00 */
[----:B------:R-:W-:Y:S11]  /*2d10*/  ISETP.NE.AND P2, PT, R134, c[0x0][0x2a8], PT ;  /* 0x0000aa0086007a0c */ /* 0x000ff60003f45270 */
[----:B------:R-:W-:Y:S02]  /*2d20*/  @!UPT UIADD3 URZ, URZ, URZ, URZ ;  /* 0x0000003f3f3ff290 */ /* 0x000fe4000fffe03f */
[----:B------:R-:W-:Y:S05]  /*2d30*/  @P2 IMAD.HI.U32 R134, R133, c[0x0][0x2ac], RZ ;  /* 0x0000ab0085862a27 */ /* 0x000fea00078e00ff */
[----:B------:R-:W-:Y:S02]  /*2d40*/  @P2 SHF.R.U32.HI R133, RZ, c[0x0][0x2b0], R134 ;  /* 0x0000ac00ff852a19 */ /* 0x000fe40000011686 */
.L_x_1230:
[----:B------:R-:W-:Y:S05]  /*2d50*/  BSYNC B0 ;  /* 0x0000000000007941 */ /* 0x000fea0003800000 */
.L_x_1228:
[----:B------:R-:W2:Y:S01]  /*2d60*/  LDL R135, [R1+0x10] ;  /* 0x0000100001877983 */ /* 0x000ea20000100800 */
[----:B------:R-:W-:Y:S04]  /*2d70*/  IMAD.MOV.U32 R134, RZ, RZ, c[0x0][0x2a8] ;  /* 0x0000aa00ff867624 */ /* 0x000fe800078e00ff */
[----:B------:R-:W-:Y:S04]  /*2d80*/  IMAD R133, R133, R134, -UR20 ;  /* 0x8000001485857e24 */ /* 0x000fe8000f8e0286 */
[----:B--2---:R-:W-:Y:S05]  /*2d90*/  IMAD.IADD R133, R133, 0x1, -R135 ;  /* 0x0000000185857824 */ /* 0x004fea00078e0a87 */
[----:B------:R-:W-:Y:S02]  /*2da0*/  IADD3 R134, R133, c[0x0][0x2a8], RZ ;  /* 0x0000aa0085867a10 */ /* 0x000fe40007ffe0ff */
[----:B------:R-:W-:Y:S02]  /*2db0*/  IMNMX R191, R191, R133, !PT ;  /* 0x00000085bfbf7217 */ /* 0x000fe40007800200 */
[----:B------:R-:W-:Y:S02]  /*2dc0*/  IMNMX R193, R193, R134, PT ;  /* 0x00000086c1c17217 */ /* 0x000fe40003800200 */
.L_x_1227:
        /* <DEDUP_REMOVED lines=19> */
.L_x_1233:
[----:B------:R-:W-:Y:S04]  /*2f00*/  MOV R133, 0x1 ;  /* 0x0000000100857802 */ /* 0x000fe80000000f00 */
[----:B------:R-:W-:Y:S11]  /*2f10*/  ISETP.NE.AND P1, PT, R133, c[0x0][0x2a8], PT ;  /* 0x0000aa0085007a0c */ /* 0x000ff60003f25270 */
[----:B------:R-:W-:Y:S02]  /*2f20*/  @!UPT UIADD3 URZ, URZ, URZ, URZ ;  /* 0x0000003f3f3ff290 */ /* 0x000fe4000fffe03f */
[----:B------:R-:W-:Y:S05]  /*2f30*/  @P1 IMAD.HI.U32 R133, R132, c[0x0][0x2ac], RZ ;  /* 0x0000ab0084851a27 */ /* 0x000fea00078e00ff */
[----:B------:R-:W-:Y:S02]  /*2f40*/  @P1 SHF.R.U32.HI R132, RZ, c[0x0][0x2b0], R133 ;  /* 0x0000ac00ff841a19 */ /* 0x000fe40000011685 */
.L_x_1234:
[----:B------:R-:W-:Y:S05]  /*2f50*/  BSYNC B0 ;  /* 0x0000000000007941 */ /* 0x000fea0003800000 */
.L_x_1232:
[----:B------:R-:W2:Y:S01]  /*2f60*/  LDL R134, [R1+0x10] ;  /* 0x0000100001867983 */ /* 0x000ea20000100800 */
[----:B------:R-:W-:Y:S04]  /*2f70*/  IMAD.MOV.U32 R133, RZ, RZ, c[0x0][0x2a8] ;  /* 0x0000aa00ff857624 */ /* 0x000fe800078e00ff */
[----:B------:R-:W-:Y:S04]  /*2f80*/  IMAD R132, R132, R133, -UR20 ;  /* 0x8000001484847e24 */ /* 0x000fe8000f8e0285 */
[----:B--2---:R-:W-:Y:S05]  /*2f90*/  IMAD.IADD R132, R132, 0x1, -R134 ;  /* 0x0000000184847824 */ /* 0x004fea00078e0a86 */
[----:B------:R-:W-:Y:S02]  /*2fa0*/  IADD3 R133, R132, c[0x0][0x2a8], RZ ;  /* 0x0000aa0084857a10 */ /* 0x000fe40007ffe0ff */
[----:B------:R-:W-:Y:S02]  /*2fb0*/  IMNMX R192, R192, R132, !PT ;  /* 0x00000084c0c07217 */ /* 0x000fe40007800200 */
[----:B------:R-:W-:Y:S02]  /*2fc0*/  IMNMX R194, R194, R133, PT ;  /* 0x00000085c2c27217 */ /* 0x000fe40003800200 */
.L_x_1231:
        /* <DEDUP_REMOVED lines=27> */
[----:B----4-:R-:W4:Y:S01]  /*3180*/  LDL R206, [R1+0x48] ;  /* 0x0000480001ce7983 */ /* 0x010f220000100800 */
[----:B------:R-:W-:Y:S01]  /*3190*/  UIADD3 UR34, UR37, UR34, URZ ;  /* 0x0000002225227290 */ /* 0x000fe2000fffe03f */
[----:B------:R-:W-:Y:S02]  /*31a0*/  IMAD.U32 R204, RZ, RZ, UR36 ;  /* 0x00000024ffcc7e24 */ /* 0x000fe4000f8e00ff */
[----:B------:R-:W4:Y:S04]  /*31b0*/  LDL.64 R210, [R1+0x20] ;  /* 0x0000200001d27983 */ /* 0x000f280000100a00 */
[----:B------:R-:W4:Y:S04]  /*31c0*/  LDL R207, [R1+0x50] ;  /* 0x0000500001cf7983 */ /* 0x000f280000100800 */
[----:B-1----:R-:W1:Y:S02]  /*31d0*/  S2R R2, SR_CTAID.Y ;  /* 0x0000000000027919 */ /* 0x002e640000002600 */
[----:B-1----:R-:W-:Y:S05]  /*31e0*/  SHF.R.S32.HI R0, RZ, 0x1f, R2 ;  /* 0x0000001fff007819 */ /* 0x002fea0000011402 */
[C---:B------:R-:W-:Y:S02]  /*31f0*/  IMAD R205, R0.reuse, c[0x0][0x180], RZ ;  /* 0x0000600000cd7a24 */ /* 0x040fe400078e02ff */
[----:B------:R-:W-:Y:S02]  /*3200*/  @!P4 IMAD R0, R0, c[0x0][0x270], RZ ;  /* 0x00009c000000ca24 */ /* 0x000fe400078e02ff */
[----:B--2---:R-:W-:Y:S02]  /*3210*/  IMAD.MOV.U32 R202, RZ, RZ, R200 ;  /* 0x000000ffffca7224 */ /* 0x004fe400078e00c8 */
[----:B------:R-:W-:Y:S02]  /*3220*/  IMAD.MOV.U32 R203, RZ, RZ, R201 ;  /* 0x000000ffffcb7224 */ /* 0x000fe400078e00c9 */
[----:B---3--:R-:W-:Y:S02]  /*3230*/  @!P4 IMAD.MOV.U32 R200, RZ, RZ, R208 ;  /* 0x000000ffffc8c224 */ /* 0x008fe400078e00d0 */
[----:B------:R-:W-:Y:S04]  /*3240*/  IMAD.WIDE.U32 R202, R2, c[0x0][0x180], R202 ;  /* 0x0000600002ca7a25 */ /* 0x000fe800078e00ca */
[----:B------:R-:W-:Y:S01]  /*3250*/  @!P4 IMAD.MOV.U32 R201, RZ, RZ, R209 ;  /* 0x000000ffffc9c224 */ /* 0x000fe200078e00d1 */
[----:B-----5:R-:W-:Y:S01]  /*3260*/  IADD3 R199, P2, P1, R212, UR16, R202 ;  /* 0x00000010d4c77c10 */ /* 0x020fe2000f95e0ca */
[C---:B------:R-:W-:Y:S02]  /*3270*/  IMAD R202, R2.reuse, c[0x0][0x184], R205 ;  /* 0x0000610002ca7a24 */ /* 0x040fe400078e02cd */
[----:B------:R-:W-:Y:S01]  /*3280*/  @!P4 IMAD.WIDE.U32 R200, R2, c[0x0][0x270], R200 ;  /* 0x00009c0002c8ca25 */ /* 0x000fe200078e00c8 */
[----:B------:R-:W-:Y:S03]  /*3290*/  LEA R199, P3, R204, R199, 0x7 ;  /* 0x000000c7ccc77211 */ /* 0x000fe600078638ff */
[----:B------:R-:W-:Y:S02]  /*32a0*/  @!P4 IMAD R2, R2, c[0x0][0x274], R0 ;  /* 0x00009d000202ca24 */ /* 0x000fe400078e0200 */
[----:B------:R-:W-:Y:S02]  /*32b0*/  IMAD.U32 R0, RZ, RZ, UR11 ;  /* 0x0000000bff007e24 */ /* 0x000fe4000f8e00ff */
[----:B------:R-:W-:Y:S02]  /*32c0*/  IMAD.IADD R202, R203, 0x1, R202 ;  /* 0x00000001cbca7824 */ /* 0x000fe400078e02ca */
[----:B------:R-:W-:Y:S01]  /*32d0*/  IMAD.U32 R203, RZ, RZ, UR34 ;  /* 0x00000022ffcb7e24 */ /* 0x000fe2000f8e00ff */
[----:B------:R-:W-:Y:S01]  /*32e0*/  @!P4 LEA R0, R0, 0x80, 0x7 ;  /* 0x000000800000c811 */ /* 0x000fe200078e38ff */
[----:B------:R-:W-:Y:S01]  /*32f0*/  @!P4 IMAD.IADD R201, R201, 0x1, R2 ;  /* 0x00000001c9c9c824 */ /* 0x000fe200078e0202 */
[----:B----4-:R-:W-:Y:S02]  /*3300*/  IADD3.X R202, R206, UR24, R202, P2, P1 ;  /* 0x00000018ceca7c10 */ /* 0x010fe400097e24ca */
[----:B------:R-:W-:Y:S02]  /*3310*/  @!P4 IADD3 R205, P2, P1, R0, UR14, R200 ;  /* 0x0000000e00cdcc10 */ /* 0x000fe4000f95e0c8 */
[----:B------:R-:W-:Y:S02]  /*3320*/  @!P4 SHF.R.S32.HI R0, RZ, 0x1f, R0 ;  /* 0x0000001fff00c819 */ /* 0x000fe40000011400 */
[----:B------:R-:W-:Y:S02]  /*3330*/  IADD3 R2, -R210, UR6, RZ ;  /* 0x00000006d2027c10 */ /* 0x000fe4000fffe1ff */
[----:B------:R-:W-:Y:S02]  /*3340*/  LEA.HI.X R200, R204, R202, R203, 0x7, P3 ;  /* 0x000000caccc87211 */ /* 0x000fe400018f3ccb */
[C---:B------:R-:W-:Y:S02]  /*3350*/  LEA R202, P3, R199.reuse, c[0x0][0x160], 0x1 ;  /* 0x00005800c7ca7a11 */ /* 0x040fe400078608ff */
[----:B------:R-:W-:Y:S01]  /*3360*/  @!P4 IADD3.X R206, R0, UR8, R201, P2, P1 ;  /* 0x0000000800cecc10 */ /* 0x000fe200097e24c9 */
[----:B------:R-:W-:Y:S01]  /*3370*/  IMAD.U32 R0, RZ, RZ, UR31 ;  /* 0x0000001fff007e24 */ /* 0x000fe2000f8e00ff */
[----:B------:R-:W-:Y:S02]  /*3380*/  ISETP.LT.OR P1, PT, R2, 0x1, P6 ;  /* 0x000000010200780c */ /* 0x000fe40003721670 */
[----:B------:R-:W-:Y:S01]  /*3390*/  LEA.HI.X R203, R199, c[0x0][0x164], R200, 0x1, P3 ;  /* 0x00005900c7cb7a11 */ /* 0x000fe200018f0cc8 */
[----:B------:R-:W-:Y:S01]  /*33a0*/  IMAD R0, R0, 0x4000, R207 ;  /* 0x0000400000007824 */ /* 0x000fe200078e02cf */
[----:B------:R-:W-:Y:S02]  /*33b0*/  ISETP.LT.OR P3, PT, R2, 0x21, P6 ;  /* 0x000000210200780c */ /* 0x000fe40003761670 */
[----:B------:R-:W-:Y:S04]  /*33c0*/  IADD3 R200, P2, R202, UR28, RZ ;  /* 0x0000001ccac87c10 */ /* 0x000fe8000ff5e0ff */
[----:B------:R-:W-:Y:S02]  /*33d0*/  IADD3.X R201, R203, UR26, RZ, P2, !PT ;  /* 0x0000001acbc97c10 */ /* 0x000fe400097fe4ff */
[C---:B------:R-:W-:Y:S01]  /*33e0*/  @!P4 LEA R204, P2, R205.reuse, c[0x0][0x258], 0x2 ;  /* 0x00009600cdccca11 */ /* 0x040fe200078410ff */
[----:B------:R-:W-:Y:S01]  /*33f0*/  @!PT LDS RZ, [RZ] ;  /* 0x00000000fffff984 */ /* 0x000fe20000000800 */
[----:B------:R-:W-:Y:S01]  /*3400*/  @!PT LDS RZ, [RZ] ;  /* 0x00000000fffff984 */ /* 0x000fe20000000800 */
[----:B------:R-:W-:Y:S01]  /*3410*/  @!PT LDS RZ, [RZ] ;  /* 0x00000000fffff984 */ /* 0x000fe20000000800 */
[----:B------:R1:W-:Y:S01]  /*3420*/  LDGSTS.E.BYPASS.LTC128B.128 [R0], [R202.64], !P1 ;  /* 0x00000000ca007fae */ /* 0x0003e2000c901d56 */
[C---:B------:R-:W-:Y:S02]  /*3430*/  ISETP.LT.OR P1, PT, R2.reuse, 0x41, P6 ;  /* 0x000000410200780c */ /* 0x040fe40003721670 */
[----:B------:R-:W-:Y:S01]  /*3440*/  @!P4 LEA.HI.X R205, R205, c[0x0][0x25c], R206, 0x2, P2 ;  /* 0x00009700cdcdca11 */ /* 0x000fe200010f14ce */
        /* <DEDUP_REMOVED lines=12> */
.L_x_1235:
[----:B--23--:R-:W-:Y:S01]  /*3510*/  PLOP3.LUT P1, PT, PT, PT, UP5, 0x80, 0x0 ;  /* 0x000000000000781c */ /* 0x00cfe20003f2f058 */
[----:B------:R-:W0:Y:S01]  /*3520*/  LDGDEPBAR ;  /* 0x00000000000079af */ /* 0x000e220000000000 */
[----:B------:R-:W-:Y:S02]  /*3530*/  UIADD3 UR34, UR11, 0x2, URZ ;  /* 0x000000020b227890 */ /* 0x000fe4000fffe03f */
[C---:B------:R-:W-:Y:S02]  /*3540*/  ISETP.GT.AND P2, PT, R188.reuse, RZ, P1 ;  /* 0x000000ffbc00720c */ /* 0x040fe40000f44270 */
[----:B------:R-:W-:Y:S01]  /*3550*/  ISETP.GT.AND P3, PT, R188, 0x1, P1 ;  /* 0x00000001bc00780c */ /* 0x000fe20000f64270 */
[----:B------:R-:W-:Y:S01]  /*3560*/  UISETP.GE.AND UP0, UPT, UR34, UR13, UPT ;  /* 0x0000000d2200728c */ /* 0x000fe2000bf06270 */
[C---:B------:R-:W-:Y:S02]  /*3570*/  ISETP.LT.OR P2, PT, R190.reuse, 0x1, P2 ;  /* 0x00000001be00780c */ /* 0x040fe40001741670 */
[----:B------:R-:W-:Y:S02]  /*3580*/  ISETP.LT.OR P3, PT, R190, 0x2, P3 ;  /* 0x00000002be00780c */ /* 0x000fe40001f61670 */
[----:B------:R-:W-:Y:S02]  /*3590*/  FSEL R218, R4, -INF , !P2 ;  /* 0xff80000004da7808 */ /* 0x000fe40005000000 */
[----:B------:R-:W-:Y:S02]  /*35a0*/  ISETP.GT.AND P2, PT, R3, RZ, P1 ;  /* 0x000000ff0300720c */ /* 0x000fe40000f44270 */
[----:B------:R-:W-:Y:S01]  /*35b0*/  FSEL R223, R5, -INF , !P3 ;  /* 0xff80000005df7808 */ /* 0x000fe20005800000 */
[--C-:B------:R-:W-:Y:S01]  /*35c0*/  FFMA.FTZ R218, R218, c[0x0][0x29c], -R195.reuse ;  /* 0x0000a700dada7a23 */ /* 0x100fe200000108c3 */
[----:B------:R-:W-:Y:S02]  /*35d0*/  ISETP.LT.OR P2, PT, R189, 0x1, P2 ;  /* 0x00000001bd00780c */ /* 0x000fe40001741670 */
[----:B------:R-:W-:Y:S01]  /*35e0*/  ISETP.GT.AND P3, PT, R3, 0x1, P1 ;  /* 0x000000010300780c */ /* 0x000fe20000f64270 */
[--C-:B------:R-:W-:Y:S01]  /*35f0*/  FFMA.FTZ R223, R223, c[0x0][0x29c], -R195.reuse ;  /* 0x0000a700dfdf7a23 */ /* 0x100fe200000108c3 */
[----:B------:R-:W-:Y:S01]  /*3600*/  FSEL R231, R6, -INF , !P2 ;  /* 0xff80000006e77808 */ /* 0x000fe20005000000 */
[----:B------:R-:W-:Y:S01]  /*3610*/  MUFU.EX2 R218, R218 ;  /* 0x000000da00da7308 */ /* 0x000fe20000000800 */
[----:B------:R-:W-:Y:S02]  /*3620*/  ISETP.GT.AND P2, PT, R188, 0x10, P1 ;  /* 0x00000010bc00780c */ /* 0x000fe40000f44270 */
[----:B------:R-:W-:Y:S01]  /*3630*/  ISETP.LT.OR P3, PT, R189, 0x2, P3 ;  /* 0x00000002bd00780c */ /* 0x000fe20001f61670 */
[--C-:B------:R-:W-:Y:S01]  /*3640*/  FFMA.FTZ R231, R231, c[0x0][0x29c], -R196.reuse ;  /* 0x0000a700e7e77a23 */ /* 0x100fe200000108c4 */
[----:B------:R-:W-:Y:S02]  /*3650*/  ISETP.LT.OR P2, PT, R190, 0x11, P2 ;  /* 0x00000011be00780c */ /* 0x000fe40001741670 */
[----:B------:R-:W-:Y:S02]  /*3660*/  FSEL R228, R7, -INF , !P3 ;  /* 0xff80000007e47808 */ /* 0x000fe40005800000 */
[-C--:B-1----:R-:W-:Y:S01]  /*3670*/  HMMA.16816.F32.BF16 R4, R132, R136.reuse, RZ ;  /* 0x000000888404723c */ /* 0x082fe200000418ff */
[----:B------:R-:W-:Y:S02]  /*3680*/  MUFU.EX2 R231, R231 ;  /* 0x000000e700e77308 */ /* 0x000fe40000000800 */
[----:B------:R-:W-:Y:S01]  /*3690*/  FSEL R217, R16, -INF , !P2 ;  /* 0xff80000010d97808 */ /* 0x000fe20005000000 */
[--C-:B------:R-:W-:Y:S01]  /*36a0*/  FFMA.FTZ R228, R228, c[0x0][0x29c], -R196.reuse ;  /* 0x0000a700e4e47a23 */ /* 0x100fe200000108c4 */
[----:B------:R-:W-:Y:S02]  /*36b0*/  ISETP.GT.AND P3, PT, R188, 0x11, P1 ;  /* 0x00000011bc00780c */ /* 0x000fe40000f64270 */
[----:B------:R-:W-:Y:S01]  /*36c0*/  ISETP.GT.AND P2, PT, R3, 0x10, P1 ;  /* 0x000000100300780c */ /* 0x000fe20000f44270 */
[--C-:B------:R-:W-:Y:S01]  /*36d0*/  FFMA.FTZ R217, R217, c[0x0][0x29c], -R195.reuse ;  /* 0x0000a700d9d97a23 */ /* 0x100fe200000108c3 */
[----:B------:R-:W-:Y:S02]  /*36e0*/  ISETP.LT.OR P3, PT, R190, 0x12, P3 ;  /* 0x00000012be00780c */ /* 0x000fe40001f61670 */
[----:B------:R-:W-:Y:S01]  /*36f0*/  ISETP.LT.OR P2, PT, R189, 0x11, P2 ;  /* 0x00000011bd00780c */ /* 0x000fe20001741670 */
[----:B------:R-:W1:Y:S01]  /*3700*/  MUFU.EX2 R228, R228 ;  /* 0x000000e400e47308 */ /* 0x000e620000000800 */
[----:B------:R-:W-:Y:S02]  /*3710*/  FSEL R216, R17, -INF , !P3 ;  /* 0xff80000011d87808 */ /* 0x000fe40005800000 */
[----:B------:R-:W-:Y:S02]  /*3720*/  FSEL R225, R18, -INF , !P2 ;  /* 0xff80000012e17808 */ /* 0x000fe40005000000 */
[----:B------:R-:W-:Y:S01]  /*3730*/  ISETP.GT.AND P3, PT, R3, 0x11, P1 ;  /* 0x000000110300780c */ /* 0x000fe20000f64270 */
[--C-:B------:R-:W-:Y:S01]  /*3740*/  FFMA.FTZ R216, R216, c[0x0][0x29c], -R195.reuse ;  /* 0x0000a700d8d87a23 */ /* 0x100fe200000108c3 */
[----:B------:R-:W-:Y:S01]  /*3750*/  ISETP.GT.AND P2, PT, R188, 0x20, P1 ;  /* 0x00000020bc00780c */ /* 0x000fe20000f44270 */
[--C-:B------:R-:W-:Y:S01]  /*3760*/  FFMA.FTZ R225, R225, c[0x0][0x29c], -R196.reuse ;  /* 0x0000a700e1e17a23 */ /* 0x100fe200000108c4 */
[----:B------:R-:W-:Y:S01]  /*3770*/  ISETP.LT.OR P3, PT, R189, 0x12, P3 ;  /* 0x00000012bd00780c */ /* 0x000fe20001f61670 */
[----:B------:R-:W2:Y:S01]  /*3780*/  MUFU.EX2 R223, R223 ;  /* 0x000000df00df7308 */ /* 0x000ea20000000800 */
[----:B------:R-:W-:Y:S02]  /*3790*/  ISETP.LT.OR P2, PT, R190, 0x21, P2 ;  /* 0x00000021be00780c */ /* 0x000fe40001741670 */
[----:B------:R-:W-:Y:S02]  /*37a0*/  FSEL R224, R19, -INF , !P3 ;  /* 0xff80000013e07808 */ /* 0x000fe40005800000 */
[----:B------:R-:W-:Y:S02]  /*37b0*/  FSEL R213, R20, -INF , !P2 ;  /* 0xff80000014d57808 */ /* 0x000fe40005000000 */
[----:B------:R-:W-:Y:S01]  /*37c0*/  ISETP.GT.AND P3, PT, R188, 0x21, P1 ;  /* 0x00000021bc00780c */ /* 0x000fe20000f64270 */
[--C-:B------:R-:W-:Y:S01]  /*37d0*/  FFMA.FTZ R224, R224, c[0x0][0x29c], -R196.reuse ;  /* 0x0000a700e0e07a23 */ /* 0x100fe200000108c4 */
[----:B------:R-:W-:Y:S01]  /*37e0*/  ISETP.GT.AND P2, PT, R3, 0x20, P1 ;  /* 0x000000200300780c */ /* 0x000fe20000f44270 */
[--C-:B------:R-:W-:Y:S01]  /*37f0*/  FFMA.FTZ R213, R213, c[0x0][0x29c], -R195.reuse ;  /* 0x0000a700d5d57a23 */ /* 0x100fe200000108c3 */
[----:B------:R-:W-:Y:S01]  /*3800*/  ISETP.LT.OR P3, PT, R190, 0x22, P3 ;  /* 0x00000022be00780c */ /* 0x000fe20001f61670 */
[----:B------:R-:W-:Y:S01]  /*3810*/  MUFU.EX2 R217, R217 ;  /* 0x000000d900d97308 */ /* 0x000fe20000000800 */
        /* <DEDUP_REMOVED lines=40> */
[----:B------:R-:W-:Y:S01]  /*3aa0*/  FFMA.FTZ R206, R206, c[0x0][0x29c], -R195 ;  /* 0x0000a700cece7a23 */ /* 0x000fe200000108c3 */
[----:B------:R-:W-:Y:S01]  /*3ab0*/  ISETP.GT.AND P2, PT, R188, 0x50, P1 ;  /* 0x00000050bc00780c */ /* 0x000fe20000f44270 */
[----:B------:R-:W-:Y:S01]  /*3ac0*/  MUFU.EX2 R208, R208 ;  /* 0x000000d000d07308 */ /* 0x000fe20000000800 */
[----:B------:R-:W-:Y:S01]  /*3ad0*/  ISETP.LT.OR P3, PT, R189, 0x42, P3 ;  /* 0x00000042bd00780c */ /* 0x000fe20001f61670 */
[--C-:B------:R-:W-:Y:S01]  /*3ae0*/  FFMA.FTZ R215, R215, c[0x0][0x29c], -R196.reuse ;  /* 0x0000a700d7d77a23 */ /* 0x100fe200000108c4 */
[----:B------:R-:W-:Y:S02]  /*3af0*/  ISETP.LT.OR P2, PT, R190, 0x51, P2 ;  /* 0x00000051be00780c */ /* 0x000fe40001741670 */
[----:B------:R-:W-:Y:S02]  /*3b00*/  FSEL R214, R39, -INF , !P3 ;  /* 0xff80000027d67808 */ /* 0x000fe40005800000 */
[----:B------:R-:W-:Y:S02]  /*3b10*/  FSEL R37, R48, -INF , !P2 ;  /* 0xff80000030257808 */ /* 0x000fe40005000000 */
[----:B------:R-:W-:Y:S01]  /*3b20*/  ISETP.GT.AND P3, PT, R188, 0x51, P1 ;  /* 0x00000051bc00780c */ /* 0x000fe20000f64270 */
[--C-:B------:R-:W-:Y:S01]  /*3b30*/  FFMA.FTZ R214, R214, c[0x0][0x29c], -R196.reuse ;  /* 0x0000a700d6d67a23 */ /* 0x100fe200000108c4 */
[----:B------:R-:W-:Y:S01]  /*3b40*/  ISETP.GT.AND P2, PT, R3, 0x50, P1 ;  /* 0x000000500300780c */ /* 0x000fe20000f44270 */
[----:B------:R-:W-:Y:S01]  /*3b50*/  MUFU.EX2 R206, R206 ;  /* 0x000000ce00ce7308 */ /* 0x000fe20000000800 */
[----:B------:R-:W-:Y:S02]  /*3b60*/  ISETP.LT.OR P3, PT, R190, 0x52, P3 ;  /* 0x00000052be00780c */ /* 0x000fe40001f61670 */
[----:B------:R-:W-:Y:S02]  /*3b70*/  ISETP.LT.OR P2, PT, R189, 0x51, P2 ;  /* 0x00000051bd00780c */ /* 0x000fe40001741670 */
[----:B------:R-:W-:Y:S02]  /*3b80*/  FSEL R36, R49, -INF , !P3 ;  /* 0xff80000031247808 */ /* 0x000fe40005800000 */
[----:B------:R-:W-:Y:S02]  /*3b90*/  ISETP.GT.AND P3, PT, R3, 0x51, P1 ;  /* 0x000000510300780c */ /* 0x000fe40000f64270 */
[----:B------:R-:W-:Y:S01]  /*3ba0*/  FSEL R211, R50, -INF , !P2 ;  /* 0xff80000032d37808 */ /* 0x000fe20005000000 */
[----:B------:R-:W-:Y:S01]  /*3bb0*/  MUFU.EX2 R212, R212 ;  /* 0x000000d400d47308 */ /* 0x000fe20000000800 */
[----:B------:R-:W-:Y:S02]  /*3bc0*/  ISETP.GT.AND P2, PT, R188, 0x60, P1 ;  /* 0x00000060bc00780c */ /* 0x000fe40000f44270 */
[----:B------:R-:W-:Y:S01]  /*3bd0*/  ISETP.LT.OR P3, PT, R189, 0x52, P3 ;  /* 0x00000052bd00780c */ /* 0x000fe20001f61670 */
[--C-:B------:R-:W-:Y:S01]  /*3be0*/  FFMA.FTZ R211, R211, c[0x0][0x29c], -R196.reuse ;  /* 0x0000a700d3d37a23 */ /* 0x100fe200000108c4 */
[----:B------:R-:W-:Y:S02]  /*3bf0*/  ISETP.LT.OR P2, PT, R190, 0x61, P2 ;  /* 0x00000061be00780c */ /* 0x000fe40001741670 */
[----:B------:R-:W-:Y:S02]  /*3c00*/  FSEL R39, R51, -INF , !P3 ;  /* 0xff80000033277808 */ /* 0x000fe40005800000 */
[----:B------:R-:W-:Y:S01]  /*3c10*/  FSEL R35, R52, -INF , !P2 ;  /* 0xff80000034237808 */ /* 0x000fe20005000000 */
[----:B------:R-:W-:Y:S01]  /*3c20*/  MUFU.EX2 R222, R222 ;  /* 0x000000de00de7308 */ /* 0x000fe20000000800 */
[----:B------:R-:W-:Y:S01]  /*3c30*/  ISETP.GT.AND P3, PT, R188, 0x61, P1 ;  /* 0x00000061bc00780c */ /* 0x000fe20000f64270 */
[--C-:B------:R-:W-:Y:S01]  /*3c40*/  FFMA.FTZ R236, R39, c[0x0][0x29c], -R196.reuse ;  /* 0x0000a70027ec7a23 */ /* 0x100fe200000108c4 */
[----:B------:R-:W-:Y:S02]  /*3c50*/  ISETP.GT.AND P2, PT, R3, 0x60, P1 ;  /* 0x000000600300780c */ /* 0x000fe40000f44270 */
        /* <DEDUP_REMOVED lines=8> */
[----:B------:R-:W-:Y:S02]  /*3ce0*/  ISETP.LT.OR P3, PT, R189, 0x62, P3 ;  /* 0x00000062bd00780c */ /* 0x000fe40001f61670 */
[----:B------:R-:W-:Y:S01]  /*3cf0*/  ISETP.LT.OR P2, PT, R190, 0x71, P2 ;  /* 0x00000071be00780c */ /* 0x000fe20001741670 */
[----:B------:R-:W-:Y:S01]  /*3d00*/  MUFU.EX2 R209, R209 ;  /* 0x000000d100d17308 */ /* 0x000fe20000000800 */
[----:B------:R-:W-:Y:S02]  /*3d10*/  FSEL R210, R55, -INF , !P3 ;  /* 0xff80000037d27808 */ /* 0x000fe40005800000 */
[----:B------:R-:W-:Y:S02]  /*3d20*/  FSEL R32, R64, -INF , !P2 ;  /* 0xff80000040207808 */ /* 0x000fe40005000000 */
[----:B------:R-:W-:Y:S01]  /*3d30*/  ISETP.GT.AND P3, PT, R188, 0x71, P1 ;  /* 0x00000071bc00780c */ /* 0x000fe20000f64270 */
[--C-:B------:R-:W-:Y:S01]  /*3d40*/  FFMA.FTZ R238, R210, c[0x0][0x29c], -R196.reuse ;  /* 0x0000a700d2ee7a23 */ /* 0x100fe200000108c4 */
[----:B------:R-:W-:Y:S02]  /*3d50*/  ISETP.GT.AND P2, PT, R3, 0x70, P1 ;  /* 0x000000700300780c */ /* 0x000fe40000f44270 */
[----:B------:R-:W-:Y:S01]  /*3d60*/  ISETP.LT.OR P3, PT, R190, 0x72, P3 ;  /* 0x00000072be00780c */ /* 0x000fe20001f61670 */
[----:B------:R-:W-:Y:S01]  /*3d70*/  MUFU.EX2 R207, R207 ;  /* 0x000000cf00cf7308 */ /* 0x000fe20000000800 */
[----:B------:R-:W-:Y:S02]  /*3d80*/  ISETP.LT.OR P2, PT, R189, 0x71, P2 ;  /* 0x00000071bd00780c */ /* 0x000fe40001741670 */
[----:B------:R-:W-:Y:S02]  /*3d90*/  FSEL R33, R65, -INF , !P3 ;  /* 0xff80000041217808 */ /* 0x000fe40005800000 */
[----:B------:R-:W-:Y:S02]  /*3da0*/  ISETP.GT.AND P3, PT, R3, 0x71, P1 ;  /* 0x000000710300780c */ /* 0x000fe40000f64270 */
[----:B------:R-:W-:Y:S02]  /*3db0*/  FSEL R201, R66, -INF , !P2 ;  /* 0xff80000042c97808 */ /* 0x000fe40005000000 */
[----:B------:R-:W-:Y:S01]  /*3dc0*/  ISETP.GT.AND P2, PT, R191, RZ, P1 ;  /* 0x000000ffbf00720c */ /* 0x000fe20000f44270 */
[----:B------:R-:W-:Y:S01]  /*3dd0*/  MUFU.EX2 R221, R221 ;  /* 0x000000dd00dd7308 */ /* 0x000fe20000000800 */
[----:B------:R-:W-:Y:S01]  /*3de0*/  ISETP.LT.OR P3, PT, R189, 0x72, P3 ;  /* 0x00000072bd00780c */ /* 0x000fe20001f61670 */
[--C-:B------:R-:W-:Y:S01]  /*3df0*/  FFMA.FTZ R237, R201, c[0x0][0x29c], -R196.reuse ;  /* 0x0000a700c9ed7a23 */ /* 0x100fe200000108c4 */
[----:B------:R-:W-:Y:S02]  /*3e00*/  ISETP.LT.OR P2, PT, R193, 0x1, P2 ;  /* 0x00000001c100780c */ /* 0x000fe40001741670 */
[----:B------:R-:W-:Y:S02]  /*3e10*/  FSEL R199, R67, -INF , !P3 ;  /* 0xff80000043c77808 */ /* 0x000fe40005800000 */
[----:B------:R-:W-:Y:S02]  /*3e20*/  FSEL R189, R8, -INF , !P2 ;  /* 0xff80000008bd7808 */ /* 0x000fe40005000000 */
[----:B------:R-:W-:Y:S01]  /*3e30*/  ISETP.GT.AND P3, PT, R191, 0x1, P1 ;  /* 0x00000001bf00780c */ /* 0x000fe20000f64270 */
[----:B------:R-:W-:Y:S01]  /*3e40*/  FFMA.FTZ R196, R199, c[0x0][0x29c], -R196 ;  /* 0x0000a700c7c47a23 */ /* 0x000fe200000108c4 */
[----:B------:R-:W-:Y:S01]  /*3e50*/  ISETP.GT.AND P2, PT, R192, RZ, P1 ;  /* 0x000000ffc000720c */ /* 0x000fe20000f44270 */
[--C-:B------:R-:W-:Y:S01]  /*3e60*/  FFMA.FTZ R235, R189, c[0x0][0x29c], -R197.reuse ;  /* 0x0000a700bdeb7a23 */ /* 0x100fe200000108c5 */
[----:B------:R-:W-:Y:S01]  /*3e70*/  ISETP.LT.OR P3, PT, R193, 0x2, P3 ;  /* 0x00000002c100780c */ /* 0x000fe20001f61670 */
[----:B------:R-:W-:Y:S01]  /*3e80*/  MUFU.EX2 R219, R219 ;  /* 0x000000db00db7308 */ /* 0x000fe20000000800 */
[----:B------:R-:W-:Y:S02]  /*3e90*/  ISETP.LT.OR P2, PT, R194, 0x1, P2 ;  /* 0x00000001c200780c */ /* 0x000fe40001741670 */
[----:B------:R-:W-:Y:S02]  /*3ea0*/  FSEL R188, R9, -INF , !P3 ;  /* 0xff80000009bc7808 */ /* 0x000fe40005800000 */
[----:B------:R-:W-:Y:S02]  /*3eb0*/  FSEL R205, R10, -INF , !P2 ;  /* 0xff8000000acd7808 */ /* 0x000fe40005000000 */
[----:B------:R-:W-:Y:S01]  /*3ec0*/  ISETP.GT.AND P3, PT, R192, 0x1, P1 ;  /* 0x00000001c000780c */ /* 0x000fe20000f64270 */
[----:B------:R-:W-:Y:S01]  /*3ed0*/  FFMA.FTZ R234, R188, c[0x0][0x29c], -R197 ;  /* 0x0000a700bcea7a23 */ /* 0x000fe200000108c5 */
[----:B------:R-:W-:Y:S01]  /*3ee0*/  ISETP.GT.AND P2, PT, R191, 0x10, P1 ;  /* 0x00000010bf00780c */ /* 0x000fe20000f44270 */
[--C-:B------:R-:W-:Y:S01]  /*3ef0*/  FFMA.FTZ R205, R205, c[0x0][0x29c], -R198.reuse ;  /* 0x0000a700cdcd7a23 */ /* 0x100fe200000108c6 */
[----:B------:R-:W-:Y:S01]  /*3f00*/  ISETP.LT.OR P3, PT, R194, 0x2, P3 ;  /* 0x00000002c200780c */ /* 0x000fe20001f61670 */
[----:B------:R-:W-:Y:S01]  /*3f10*/  MUFU.EX2 R235, R235 ;  /* 0x000000eb00eb7308 */ /* 0x000fe20000000800 */
[----:B------:R-:W-:Y:S02]  /*3f20*/  ISETP.LT.OR P2, PT, R193, 0x11, P2 ;  /* 0x00000011c100780c */ /* 0x000fe40001741670 */
[----:B------:R-:W-:Y:S02]  /*3f30*/  FSEL R203, R11, -INF , !P3 ;  /* 0xff8000000bcb7808 */ /* 0x000fe40005800000 */
[C---:B------:R-:W-:Y:S02]  /*3f40*/  HMMA.16816.F32.BF16 R8, R140.reuse, R136, RZ ;  /* 0x000000888c08723c */ /* 0x040fe400000418ff */
[----:B------:R-:W-:Y:S01]  /*3f50*/  FSEL R54, R12, -INF , !P2 ;  /* 0xff8000000c367808 */ /* 0x000fe20005000000 */
[----:B------:R-:W-:Y:S01]  /*3f60*/  FFMA.FTZ R203, R203, c[0x0][0x29c], -R198 ;  /* 0x0000a700cbcb7a23 */ /* 0x000fe200000108c6 */
[----:B------:R-:W-:Y:S01]  /*3f70*/  ISETP.GT.AND P3, PT, R191, 0x11, P1 ;  /* 0x00000011bf00780c */ /* 0x000fe20000f64270 */
[----:B------:R-:W-:Y:S01]  /*3f80*/  MUFU.EX2 R234, R234 ;  /* 0x000000ea00ea7308 */ /* 0x000fe20000000800 */
[----:B------:R-:W-:Y:S01]  /*3f90*/  ISETP.GT.AND P2, PT, R192, 0x10, P1 ;  /* 0x00000010c000780c */ /* 0x000fe20000f44270 */
[----:B------:R-:W-:Y:S01]  /*3fa0*/  IMAD.MOV.U32 R137, RZ, RZ, R232 ;  /* 0x000000ffff897224 */ /* 0x000fe200078e00e8 */
[----:B------:R-:W-:Y:S01]  /*3fb0*/  ISETP.LT.OR P3, PT, R193, 0x12, P3 ;  /* 0x00000012c100780c */ /* 0x000fe20001f61670 */
[----:B------:R-:W-:Y:S01]  /*3fc0*/  FFMA.FTZ R232, R34, c[0x0][0x29c], -R195 ;  /* 0x0000a70022e87a23 */ /* 0x000fe200000108c3 */
[----:B------:R-:W-:Y:S02]  /*3fd0*/  ISETP.LT.OR P2, PT, R194, 0x11, P2 ;  /* 0x00000011c200780c */ /* 0x000fe40001741670 */
[----:B------:R-:W-:Y:S01]  /*3fe0*/  FSEL R51, R13, -INF , !P3 ;  /* 0xff8000000d337808 */ /* 0x000fe20005800000 */
[--C-:B------:R-:W-:Y:S01]  /*3ff0*/  FFMA.FTZ R233, R54, c[0x0][0x29c], -R197.reuse ;  /* 0x0000a70036e97a23 */ /* 0x100fe200000108c5 */
[----:B------:R-:W-:Y:S01]  /*4000*/  FSEL R204, R14, -INF , !P2 ;  /* 0xff8000000ecc7808 */ /* 0x000fe20005000000 */
[----:B------:R-:W-:Y:S01]  /*4010*/  MUFU.EX2 R215, R215 ;  /* 0x000000d700d77308 */ /* 0x000fe20000000800 */
[----:B------:R-:W-:Y:S01]  /*4020*/  ISETP.GT.AND P3, PT, R192, 0x11, P1 ;  /* 0x00000011c000780c */ /* 0x000fe20000f64270 */
[--C-:B------:R-:W-:Y:S01]  /*4030*/  FFMA.FTZ R210, R51, c[0x0][0x29c], -R197.reuse ;  /* 0x0000a70033d27a23 */ /* 0x100fe200000108c5 */
[----:B------:R-:W-:Y:S01]  /*4040*/  ISETP.GT.AND P2, PT, R191, 0x20, P1 ;  /* 0x00000020bf00780c */ /* 0x000fe20000f44270 */
[--C-:B------:R-:W-:Y:S01]  /*4050*/  FFMA.FTZ R204, R204, c[0x0][0x29c], -R198.reuse ;  /* 0x0000a700cccc7a23 */ /* 0x100fe200000108c6 */
[----:B------:R-:W-:Y:S02]  /*4060*/  ISETP.LT.OR P3, PT, R194, 0x12, P3 ;  /* 0x00000012c200780c */ /* 0x000fe40001f61670 */
[----:B------:R-:W-:Y:S02]  /*4070*/  ISETP.LT.OR P2, PT, R193, 0x21, P2 ;  /* 0x00000021c100780c */ /* 0x000fe40001741670 */
[----:B------:R-:W-:Y:S01]  /*4080*/  FSEL R202, R15, -INF , !P3 ;  /* 0xff8000000fca7808 */ /* 0x000fe20005800000 */
[----:B------:R-:W-:Y:S01]  /*4090*/  MUFU.EX2 R233, R233 ;  /* 0x000000e900e97308 */ /* 0x000fe20000000800 */
[-C--:B------:R-:W-:Y:S01]  /*40a0*/  HMMA.16816.F32.BF16 R12, R140, R138.reuse, RZ ;  /* 0x0000008a8c0c723c */ /* 0x080fe200000418ff */
[----:B------:R-:W-:Y:S02]  /*40b0*/  FSEL R53, R24, -INF , !P2 ;  /* 0xff80000018357808 */ /* 0x000fe40005000000 */
[----:B------:R-:W-:Y:S01]  /*40c0*/  ISETP.GT.AND P3, PT, R191, 0x21, P1 ;  /* 0x00000021bf00780c */ /* 0x000fe20000f64270 */
[--C-:B------:R-:W-:Y:S01]  /*40d0*/  FFMA.FTZ R202, R202, c[0x0][0x29c], -R198.reuse ;  /* 0x0000a700caca7a23 */ /* 0x100fe200000108c6 */
[----:B------:R-:W-:Y:S01]  /*40e0*/  ISETP.GT.AND P2, PT, R192, 0x20, P1 ;  /* 0x00000020c000780c */ /* 0x000fe20000f44270 */
[--C-:B------:R-:W-:Y:S01]  /*40f0*/  FFMA.FTZ R201, R53, c[0x0][0x29c], -R197.reuse ;  /* 0x0000a70035c97a23 */ /* 0x100fe200000108c5 */
[----:B------:R-:W-:Y:S01]  /*4100*/  ISETP.LT.OR P3, PT, R193, 0x22, P3 ;  /* 0x00000022c100780c */ /* 0x000fe20001f61670 */
[C---:B------:R-:W-:Y:S01]  /*4110*/  HMMA.16816.F32.BF16 R16, R132.reuse, R138, RZ ;  /* 0x0000008a8410723c */ /* 0x040fe200000418ff */
[----:B------:R-:W-:Y:S01]  /*4120*/  MUFU.EX2 R210, R210 ;  /* 0x000000d200d27308 */ /* 0x000fe20000000800 */
[----:B------:R-:W-:Y:S02]  /*4130*/  ISETP.LT.OR P2, PT, R194, 0x21, P2 ;  /* 0x00000021c200780c */ /* 0x000fe40001741670 */
[----:B------:R-:W-:Y:S02]  /*4140*/  FSEL R50, R25, -INF , !P3 ;  /* 0xff80000019327808 */ /* 0x000fe40005800000 */
[----:B------:R-:W-:Y:S02]  /*4150*/  FSEL R200, R26, -INF , !P2 ;  /* 0xff8000001ac87808 */ /* 0x000fe40005000000 */
[-C--:B------:R-:W-:Y:S01]  /*4160*/  HMMA.16816.F32.BF16 R20, R132, R144.reuse, RZ ;  /* 0x000000908414723c */ /* 0x080fe200000418ff */
[----:B------:R-:W-:Y:S02]  /*4170*/  ISETP.GT.AND P3, PT, R192, 0x21, P1 ;  /* 0x00000021c000780c */ /* 0x000fe40000f64270 */
[----:B------:R-:W-:Y:S01]  /*4180*/  ISETP.GT.AND P2, PT, R191, 0x30, P1 ;  /* 0x00000030bf00780c */ /* 0x000fe20000f44270 */
[--C-:B------:R-:W-:Y:S01]  /*4190*/  FFMA.FTZ R199, R50, c[0x0][0x29c], -R197.reuse ;  /* 0x0000a70032c77a23 */ /* 0x100fe200000108c5 */
[----:B------:R-:W-:Y:S01]  /*41a0*/  ISETP.LT.OR P3, PT, R194, 0x22, P3 ;  /* 0x00000022c200780c */ /* 0x000fe20001f61670 */
[--C-:B------:R-:W-:Y:S01]  /*41b0*/  FFMA.FTZ R200, R200, c[0x0][0x29c], -R198.reuse ;  /* 0x0000a700c8c87a23 */ /* 0x100fe200000108c6 */
[----:B------:R-:W-:Y:S01]  /*41c0*/  ISETP.LT.OR P2, PT, R193, 0x31, P2 ;  /* 0x00000031c100780c */ /* 0x000fe20001741670 */
[----:B------:R-:W-:Y:S01]  /*41d0*/  MUFU.EX2 R214, R214 ;  /* 0x000000d600d67308 */ /* 0x000fe20000000800 */
[----:B------:R-:W-:Y:S02]  /*41e0*/  FSEL R190, R27, -INF , !P3 ;  /* 0xff8000001bbe7808 */ /* 0x000fe40005800000 */
[C---:B------:R-:W-:Y:S02]  /*41f0*/  HMMA.16816.F32.BF16 R24, R140.reuse, R144, RZ ;  /* 0x000000908c18723c */ /* 0x040fe400000418ff */
[----:B------:R-:W-:Y:S01]  /*4200*/  FSEL R49, R28, -INF , !P2 ;  /* 0xff8000001c317808 */ /* 0x000fe20005000000 */
[--C-:B------:R-:W-:Y:S01]  /*4210*/  FFMA.FTZ R190, R190, c[0x0][0x29c], -R198.reuse ;  /* 0x0000a700bebe7a23 */ /* 0x100fe200000108c6 */
[----:B------:R-:W-:Y:S02]  /*4220*/  ISETP.GT.AND P3, PT, R191, 0x31, P1 ;  /* 0x00000031bf00780c */ /* 0x000fe40000f64270 */
        /* <DEDUP_REMOVED lines=15> */
[-C--:B------:R-:W-:Y:S01]  /*4320*/  HMMA.16816.F32.BF16 R28, R140, R146.reuse, RZ ;  /* 0x000000928c1c723c */ /* 0x080fe200000418ff */
[----:B------:R-:W-:Y:S02]  /*4330*/  FSEL R3, R40, -INF , !P2 ;  /* 0xff80000028037808 */ /* 0x000fe40005000000 */
[----:B------:R-:W-:Y:S01]  /*4340*/  ISETP.GT.AND P3, PT, R191, 0x41, P1 ;  /* 0x00000041bf00780c */ /* 0x000fe20000f64270 */
[--C-:B------:R-:W-:Y:S01]  /*4350*/  FFMA.FTZ R246, R55, c[0x0][0x29c], -R198.reuse ;  /* 0x0000a70037f67a23 */ /* 0x100fe200000108c6 */
[----:B------:R-:W-:Y:S01]  /*4360*/  ISETP.GT.AND P2, PT, R192, 0x40, P1 ;  /* 0x00000040c000780c */ /* 0x000fe20000f44270 */
[--C-:B------:R-:W-:Y:S01]  /*4370*/  FFMA.FTZ R3, R3, c[0x0][0x29c], -R197.reuse ;  /* 0x0000a70003037a23 */ /* 0x100fe200000108c5 */
[----:B------:R-:W-:Y:S01]  /*4380*/  ISETP.LT.OR P3, PT, R193, 0x42, P3 ;  /* 0x00000042c100780c */ /* 0x000fe20001f61670 */
[----:B------:R-:W-:Y:S01]  /*4390*/  MUFU.EX2 R211, R211 ;  /* 0x000000d300d37308 */ /* 0x000fe20000000800 */
[----:B------:R-:W-:Y:S03]  /*43a0*/  ISETP.LT.OR P2, PT, R194, 0x41, P2 ;  /* 0x00000041c200780c */ /* 0x000fe60001741670 */
        /* <DEDUP_REMOVED lines=49> */
[C---:B------:R-:W-:Y:S01]  /*46c0*/  ISETP.GT.AND P2, PT, R192.reuse, 0x70, P1 ;  /* 0x00000070c000780c */ /* 0x040fe20000f44270 */
[--C-:B------:R-:W-:Y:S01]  /*46d0*/  FFMA.FTZ R252, R59, c[0x0][0x29c], -R198.reuse ;  /* 0x0000a7003bfc7a23 */ /* 0x100fe200000108c6 */
[----:B------:R-:W-:Y:S01]  /*46e0*/  ISETP.GT.AND P1, PT, R192, 0x71, P1 ;  /* 0x00000071c000780c */ /* 0x000fe20000f24270 */
[--C-:B------:R-:W-:Y:S01]  /*46f0*/  FFMA.FTZ R192, R36, c[0x0][0x29c], -R195.reuse ;  /* 0x0000a70024c07a23 */ /* 0x100fe200000108c3 */
[----:B------:R-:W-:Y:S01]  /*4700*/  ISETP.LT.OR P3, PT, R193, 0x72, P3 ;  /* 0x00000072c100780c */ /* 0x000fe20001f61670 */
[----:B------:R-:W-:Y:S01]  /*4710*/  FFMA.FTZ R193, R35, c[0x0][0x29c], -R195 ;  /* 0x0000a70023c17a23 */ /* 0x000fe200000108c3 */
[----:B------:R-:W-:Y:S01]  /*4720*/  ISETP.LT.OR P2, PT, R194, 0x71, P2 ;  /* 0x00000071c200780c */ /* 0x000fe20001741670 */
[----:B------:R-:W-:Y:S01]  /*4730*/  FFMA.FTZ R244, R60, c[0x0][0x29c], -R197 ;  /* 0x0000a7003cf47a23 */ /* 0x000fe200000108c5 */
        /* <DEDUP_REMOVED lines=8> */
[----:B------:R-:W-:Y:S01]  /*47c0*/  FFMA.FTZ R197, R61, c[0x0][0x29c], -R197 ;  /* 0x0000a7003dc57a23 */ /* 0x000fe200000108c5 */
[----:B------:R-:W-:Y:S01]  /*47d0*/  IADD3 R0, R186, UR4, RZ ;  /* 0x00000004ba007c10 */ /* 0x000fe2000fffe0ff */
[--C-:B------:R-:W-:Y:S01]  /*47e0*/  FFMA.FTZ R136, R62, c[0x0][0x29c], -R198.reuse ;  /* 0x0000a7003e887a23 */ /* 0x100fe200000108c6 */
[----:B------:R-:W-:Y:S01]  /*47f0*/  MUFU.EX2 R191, R191 ;  /* 0x000000bf00bf7308 */ /* 0x000fe20000000800 */
[----:B------:R-:W-:Y:S01]  /*4800*/  FFMA.FTZ R198, R63, c[0x0][0x29c], -R198 ;  /* 0x0000a7003fc67a23 */ /* 0x000fe200000108c6 */
[-C--:B------:R-:W-:Y:S01]  /*4810*/  HMMA.16816.F32.BF16 R36, R132, R148.reuse, RZ ;  /* 0x000000948424723c */ /* 0x080fe200000418ff */
[----:B------:R-:W-:Y:S01]  /*4820*/  LEA R0, R0, 0x10080, 0x1 ;  /* 0x0001008000007811 */ /* 0x000fe200078e08ff */
[----:B------:R-:W-:Y:S01]  /*4830*/  USHF.L.U32 UR4, UR5, 0xd, URZ ;  /* 0x0000000d05047899 */ /* 0x000fe2000800063f */
[----:B------:R-:W-:Y:S05]  /*4840*/  PLOP3.LUT P1, PT, PT, PT, UP0, 0x80, 0x0 ;  /* 0x000000000000781c */ /* 0x000fea0003f2f008 */
[C---:B------:R-:W-:Y:S01]  /*4850*/  HMMA.16816.F32.BF16 R40, R140.reuse, R148, RZ ;  /* 0x000000948c28723c */ /* 0x040fe200000418ff */
[----:B------:R-:W3:Y:S07]  /*4860*/  MUFU.EX2 R192, R192 ;  /* 0x000000c000c07308 */ /* 0x000eee0000000800 */
[-C--:B------:R-:W-:Y:S03]  /*4870*/  HMMA.16816.F32.BF16 R44, R140, R150.reuse, RZ ;  /* 0x000000968c2c723c */ /* 0x080fe600000418ff */
[----:B------:R-:W-:Y:S05]  /*4880*/  MUFU.EX2 R194, R194 ;  /* 0x000000c200c27308 */ /* 0x000fea0000000800 */
[C---:B------:R-:W-:Y:S01]  /*4890*/  HMMA.16816.F32.BF16 R48, R132.reuse, R150, RZ ;  /* 0x000000968430723c */ /* 0x040fe200000418ff */
[----:B------:R-:W-:Y:S04]  /*48a0*/  LDSM.16.M88.4 R148, [R182+0x6080] ;  /* 0x00608000b694783b */ /* 0x000fe80000000200 */
[----:B------:R-:W-:Y:S03]  /*48b0*/  MUFU.EX2 R195, R195 ;  /* 0x000000c300c37308 */ /* 0x000fe60000000800 */
[-C--:B------:R-:W-:Y:S07]  /*48c0*/  HMMA.16816.F32.BF16 R52, R132, R152.reuse, RZ ;  /* 0x000000988434723c */ /* 0x080fee00000418ff */
[----:B------:R-:W5:Y:S01]  /*48d0*/  MUFU.EX2 R193, R193 ;  /* 0x000000c100c17308 */ /* 0x000f620000000800 */
[C---:B------:R-:W-:Y:S08]  /*48e0*/  HMMA.16816.F32.BF16 R56, R140.reuse, R152, RZ ;  /* 0x000000988c38723c */ /* 0x040ff000000418ff */
[-C--:B------:R-:W-:Y:S01]  /*48f0*/  HMMA.16816.F32.BF16 R60, R140, R154.reuse, RZ ;  /* 0x0000009a8c3c723c */ /* 0x080fe200000418ff */
[----:B------:R-:W-:Y:S07]  /*4900*/  MUFU.EX2 R197, R197 ;  /* 0x000000c500c57308 */ /* 0x000fee0000000800 */
[----:B------:R-:W-:Y:S01]  /*4910*/  HMMA.16816.F32.BF16 R64, R132, R154, RZ ;  /* 0x0000009a8440723c */ /* 0x000fe200000418ff */
[----:B------:R-:W-:Y:S02]  /*4920*/  LDSM.16.M88.4 R152, [R183+0x4080] ;  /* 0x00408000b798783b */ /* 0x000fe40000000200 */
[----:B------:R-:W-:Y:S05]  /*4930*/  MUFU.EX2 R198, R198 ;  /* 0x000000c600c67308 */ /* 0x000fea0000000800 */
[-C--:B----4-:R-:W-:Y:S08]  /*4940*/  HMMA.16816.F32.BF16 R4, R156, R160.reuse, R4 ;  /* 0x000000a09c04723c */ /* 0x090ff00000041804 */
[C---:B------:R-:W-:Y:S07]  /*4950*/  HMMA.16816.F32.BF16 R8, R164.reuse, R160, R8 ;  /* 0x000000a0a408723c */ /* 0x040fee0000041808 */
[----:B------:R-:W-:Y:S01]  /*4960*/  IMAD.MOV.U32 R161, RZ, RZ, R136 ;  /* 0x000000ffffa17224 */ /* 0x000fe200078e0088 */
[-C--:B------:R-:W-:Y:S04]  /*4970*/  HMMA.16816.F32.BF16 R12, R164, R162.reuse, R12 ;  /* 0x000000a2a40c723c */ /* 0x080fe8000004180c */
[----:B------:R-:W-:Y:S02]  /*4980*/  IMAD.MOV.U32 R160, RZ, RZ, R137 ;  /* 0x000000ffffa07224 */ /* 0x000fe400078e0089 */
[----:B------:R-:W-:Y:S02]  /*4990*/  LDSM.16.M88.4 R136, [R182+0x4080] ;  /* 0x00408000b688783b */ /* 0x000fe40000000200 */
[C---:B------:R-:W-:Y:S01]  /*49a0*/  HMMA.16816.F32.BF16 R16, R156.reuse, R162, R16 ;  /* 0x000000a29c10723c */ /* 0x040fe20000041810 */
[----:B------:R-:W-:Y:S07]  /*49b0*/  MUFU.EX2 R163, R240 ;  /* 0x000000f000a37308 */ /* 0x000fee0000000800 */
[-C--:B------:R-:W-:Y:S03]  /*49c0*/  HMMA.16816.F32.BF16 R20, R156, R168.reuse, R20 ;  /* 0x000000a89c14723c */ /* 0x080fe60000041814 */
[----:B------:R-:W-:Y:S05]  /*49d0*/  MUFU.EX2 R162, R241 ;  /* 0x000000f100a27308 */ /* 0x000fea0000000800 */
[C---:B------:R-:W-:Y:S07]  /*49e0*/  HMMA.16816.F32.BF16 R24, R164.reuse, R168, R24 ;  /* 0x000000a8a418723c */ /* 0x040fee0000041818 */
[----:B------:R-:W-:Y:S01]  /*49f0*/  IMAD.MOV.U32 R169, RZ, RZ, R161 ;  /* 0x000000ffffa97224 */ /* 0x000fe200078e00a1 */
[-C--:B------:R-:W-:Y:S01]  /*4a00*/  HMMA.16816.F32.BF16 R28, R164, R170.reuse, R28 ;  /* 0x000000aaa41c723c */ /* 0x080fe2000004181c */
[----:B------:R-:W-:Y:S07]  /*4a10*/  MUFU.EX2 R161, R242 ;  /* 0x000000f200a17308 */ /* 0x000fee0000000800 */
[C---:B------:R-:W-:Y:S08]  /*4a20*/  HMMA.16816.F32.BF16 R32, R156.reuse, R170, R32 ;  /* 0x000000aa9c20723c */ /* 0x040ff00000041820 */
[-C--:B------:R-:W-:Y:S08]  /*4a30*/  HMMA.16816.F32.BF16 R36, R156, R172.reuse, R36 ;  /* 0x000000ac9c24723c */ /* 0x080ff00000041824 */
[C---:B------:R-:W-:Y:S07]  /*4a40*/  HMMA.16816.F32.BF16 R40, R164.reuse, R172, R40 ;  /* 0x000000aca428723c */ /* 0x040fee0000041828 */
[----:B------:R-:W-:Y:S01]  /*4a50*/  IMAD.MOV.U32 R172, RZ, RZ, 0x40 ;  /* 0x00000040ffac7424 */ /* 0x000fe200078e00ff */
[-C--:B------:R-:W-:Y:S04]  /*4a60*/  HMMA.16816.F32.BF16 R44, R164, R174.reuse, R44 ;  /* 0x000000aea42c723c */ /* 0x080fe8000004182c */
[----:B------:R-:W-:Y:S04]  /*4a70*/  SEL R172, R172, 0xffffffc0, !P0 ;  /* 0xffffffc0acac7807 */ /* 0x000fe80004000000 */
[C---:B------:R-:W-:Y:S04]  /*4a80*/  HMMA.16816.F32.BF16 R48, R156.reuse, R174, R48 ;  /* 0x000000ae9c30723c */ /* 0x040fe80000041830 */
[----:B------:R-:W-:Y:S04]  /*4a90*/  IMAD.IADD R140, R172, 0x1, R0 ;  /* 0x00000001ac8c7824 */ /* 0x000fe800078e0200 */
[-C--:B------:R-:W-:Y:S01]  /*4aa0*/  HMMA.16816.F32.BF16 R52, R156, R176.reuse, R52 ;  /* 0x000000b09c34723c */ /* 0x080fe20000041834 */
[----:B------:R-:W4:Y:S07]  /*4ab0*/  LDSM.16.M88.4 R132, [R140] ;  /* 0x000000008c84783b */ /* 0x000f2e0000000200 */
[C---:B------:R-:W-:Y:S01]  /*4ac0*/  HMMA.16816.F32.BF16 R56, R164.reuse, R176, R56 ;  /* 0x000000b0a438723c */ /* 0x040fe20000041838 */
[----:B------:R-:W1:Y:S07]  /*4ad0*/  LDSM.16.M88.4 R140, [R140+0x2000] ;  /* 0x002000008c8c783b */ /* 0x000e6e0000000200 */
[-C--:B------:R-:W-:Y:S01]  /*4ae0*/  HMMA.16816.F32.BF16 R60, R164, R178.reuse, R60 ;  /* 0x000000b2a43c723c */ /* 0x080fe2000004183c */
[----:B------:R2:W-:Y:S07]  /*4af0*/  MUFU.EX2 R164, R2 ;  /* 0x0000000200a47308 */ /* 0x0005ee0000000800 */
[----:B------:R-:W-:Y:S03]  /*4b00*/  HMMA.16816.F32.BF16 R64, R156, R178, R64 ;  /* 0x000000b29c40723c */ /* 0x000fe60000041840 */
[----:B------:R3:W-:Y:S04]  /*4b10*/  MUFU.EX2 R165, R3 ;  /* 0x0000000300a57308 */ /* 0x0007e80000000800 */
[----:B------:R-:W-:Y:S05]  /*4b20*/  IMAD.U32 R156, RZ, RZ, UR5 ;  /* 0x00000005ff9c7e24 */ /* 0x000fea000f8e00ff */
[----:B------:R-:W-:Y:S01]  /*4b30*/  IMAD R156, R156, 0x80, R160 ;  /* 0x000000809c9c7824 */ /* 0x000fe200078e02a0 */
[----:B------:R-:W-:Y:S01]  /*4b40*/  MUFU.EX2 R158, R236 ;  /* 0x000000ec009e7308 */ /* 0x000fe20000000800 */
[-C--:B----4-:R-:W-:Y:S03]  /*4b50*/  HMMA.16816.F32.BF16 R4, R132, R136.reuse, R4 ;  /* 0x000000888404723c */ /* 0x090fe60000041804 */
[----:B--2---:R-:W-:Y:S06]  /*4b60*/  LDS R2, [R156.X4+0x184a0] ;  /* 0x0184a0009c027984 */ /* 0x004fec0000004800 */
[----:B------:R-:W-:Y:S01]  /*4b70*/  MUFU.EX2 R159, R239 ;  /* 0x000000ef009f7308 */ /* 0x000fe20000000800 */
[C---:B-1----:R-:W-:Y:S04]  /*4b80*/  HMMA.16816.F32.BF16 R8, R140.reuse, R136, R8 ;  /* 0x000000888c08723c */ /* 0x042fe80000041808 */
[----:B---3--:R-:W-:Y:S04]  /*4b90*/  F2FP.BF16.PACK_AB R3, R228, R231 ;  /* 0x000000e7e403723e */ /* 0x008fe800000010ff */
[-C--:B------:R-:W-:Y:S01]  /*4ba0*/  HMMA.16816.F32.BF16 R12, R140, R138.reuse, R12 ;  /* 0x0000008a8c0c723c */ /* 0x080fe2000004180c */
[----:B------:R-:W-:Y:S07]  /*4bb0*/  MUFU.EX2 R160, R238 ;  /* 0x000000ee00a07308 */ /* 0x000fee0000000800 */
[C---:B------:R-:W-:Y:S01]  /*4bc0*/  HMMA.16816.F32.BF16 R16, R132.reuse, R138, R16 ;  /* 0x0000008a8410723c */ /* 0x040fe20000041810 */
[----:B------:R-:W1:Y:S02]  /*4bd0*/  LDSM.16.M88.4 R136, [R182+0x7080] ;  /* 0x00708000b688783b */ /* 0x000e640000000200 */
[----:B------:R-:W-:Y:S05]  /*4be0*/  MUFU.EX2 R157, R243 ;  /* 0x000000f3009d7308 */ /* 0x000fea0000000800 */
[-C--:B------:R-:W-:Y:S08]  /*4bf0*/  HMMA.16816.F32.BF16 R20, R132, R144.reuse, R20 ;  /* 0x000000908414723c */ /* 0x080ff00000041814 */
[C---:B------:R-:W-:Y:S08]  /*4c00*/  HMMA.16816.F32.BF16 R24, R140.reuse, R144, R24 ;  /* 0x000000908c18723c */ /* 0x040ff00000041818 */
        /* <DEDUP_REMOVED lines=34> */
[----:B------:R-:W-:Y:S01]  /*4e30*/  FMUL.FTZ R7, R228, R7 ;  /* 0x00000007e4077220 */ /* 0x000fe20000410000 */
[----:B------:R-:W-:Y:S01]  /*4e40*/  F2FP.BF16.PACK_AB R133, R192, R191 ;  /* 0x000000bfc085723e */ /* 0x000fe200000010ff */
[-C--:B------:R-:W-:Y:S04]  /*4e50*/  HMMA.16816.F32.BF16 R28, R148, R134.reuse, R28 ;  /* 0x00000086941c723c */ /* 0x080fe8000004181c */
[--C-:B------:R-:W-:Y:S01]  /*4e60*/  FADD.FTZ R16, R16, -R0.reuse ;  /* 0x8000000010107221 */ /* 0x100fe20000010000 */
[----:B-----5:R-:W-:Y:S01]  /*4e70*/  F2FP.BF16.PACK_AB R132, R232, R193 ;  /* 0x000000c1e884723e */ /* 0x020fe200000010ff */
[--C-:B------:R-:W-:Y:S02]  /*4e80*/  FADD.FTZ R17, R17, -R0.reuse ;  /* 0x8000000011117221 */ /* 0x100fe40000010000 */
[C---:B------:R-:W-:Y:S04]  /*4e90*/  HMMA.16816.F32.BF16 R32, R144.reuse, R134, R32 ;  /* 0x000000869020723c */ /* 0x040fe80000041820 */
[--C-:B------:R-:W-:Y:S02]  /*4ea0*/  FADD.FTZ R20, R20, -R0.reuse ;  /* 0x8000000014147221 */ /* 0x100fe40000010000 */
[----:B------:R-:W-:Y:S01]  /*4eb0*/  FADD.FTZ R21, R21, -R0 ;  /* 0x8000000015157221 */ /* 0x000fe20000010000 */
[----:B------:R-:W-:Y:S01]  /*4ec0*/  F2FP.BF16.PACK_AB R135, R207, R209 ;  /* 0x000000d1cf87723e */ /* 0x000fe200000010ff */
[-C--:B--2---:R-:W-:Y:S04]  /*4ed0*/  HMMA.16816.F32.BF16 R36, R144, R136.reuse, R36 ;  /* 0x000000889024723c */ /* 0x084fe80000041824 */
[----:B------:R-:W-:Y:S01]  /*4ee0*/  FMUL.FTZ R16, R217, R16 ;  /* 0x00000010d9107220 */ /* 0x000fe20000410000 */
[----:B------:R-:W-:Y:S01]  /*4ef0*/  F2FP.BF16.PACK_AB R134, R206, R208 ;  /* 0x000000d0ce86723e */ /* 0x000fe200000010ff */
        /* <DEDUP_REMOVED lines=23> */
[----:B------:R-:W1:Y:S03]  /*5070*/  MUFU.EX2 R151, R202 ;  /* 0x000000ca00977308 */ /* 0x000e660000000800 */
[--C-:B------:R-:W-:Y:S01]  /*5080*/  FADD.FTZ R48, R48, -R0.reuse ;  /* 0x8000000030307221 */ /* 0x100fe20000010000 */
[----:B------:R-:W-:Y:S01]  /*5090*/  F2FP.BF16.PACK_AB R17, R234, R235 ;  /* 0x000000ebea11723e */ /* 0x000fe200000010ff */
[--C-:B------:R-:W-:Y:S01]  /*50a0*/  FADD.FTZ R49, R49, -R0.reuse ;  /* 0x8000000031317221 */ /* 0x100fe20000010000 */
[----:B------:R-:W-:Y:S01]  /*50b0*/  F2FP.BF16.PACK_AB R16, R210, R233 ;  /* 0x000000e9d210723e */ /* 0x000fe200000010ff */
[----:B------:R-:W-:Y:S03]  /*50c0*/  HMMA.16816.F32.BF16 R64, R144, R142, R64 ;  /* 0x0000008e9040723c */ /* 0x000fe60000041840 */
[----:B------:R-:W-:Y:S01]  /*50d0*/  MUFU.EX2 R150, R200 ;  /* 0x000000c800967308 */ /* 0x000fe20000000800 */
[--C-:B------:R-:W-:Y:S02]  /*50e0*/  FADD.FTZ R52, R52, -R0.reuse ;  /* 0x8000000034347221 */ /* 0x100fe40000010000 */
[----:B------:R-:W-:Y:S01]  /*50f0*/  FADD.FTZ R53, R53, -R0 ;  /* 0x8000000035357221 */ /* 0x000fe20000010000 */
[----:B------:R-:W-:Y:S01]  /*5100*/  F2FP.BF16.PACK_AB R146, R37, R36 ;  /* 0x000000242592723e */ /* 0x000fe200000010ff */
[--C-:B------:R-:W-:Y:S01]  /*5110*/  FADD.FTZ R34, R34, -R2.reuse ;  /* 0x8000000222227221 */ /* 0x100fe20000010000 */
[----:B------:R-:W-:Y:S03]  /*5120*/  F2FP.BF16.PACK_AB R37, R224, R225 ;  /* 0x000000e1e025723e */ /* 0x000fe600000010ff */
[--C-:B------:R-:W-:Y:S01]  /*5130*/  FADD.FTZ R35, R35, -R2.reuse ;  /* 0x8000000223237221 */ /* 0x100fe20000010000 */
[----:B------:R-:W2:Y:S01]  /*5140*/  MUFU.EX2 R149, R190 ;  /* 0x000000be00957308 */ /* 0x000ea20000000800 */
[--C-:B------:R-:W-:Y:S01]  /*5150*/  FADD.FTZ R38, R38, -R2.reuse ;  /* 0x8000000226267221 */ /* 0x100fe20000010000 */
[----:B------:R-:W-:Y:S01]  /*5160*/  F2FP.BF16.PACK_AB R36, R219, R221 ;  /* 0x000000dddb24723e */ /* 0x000fe200000010ff */
[--C-:B------:R-:W-:Y:S02]  /*5170*/  FADD.FTZ R39, R39, -R2.reuse ;  /* 0x8000000227277221 */ /* 0x100fe40000010000 */
[--C-:B------:R-:W-:Y:S02]  /*5180*/  FADD.FTZ R50, R50, -R2.reuse ;  /* 0x8000000232327221 */ /* 0x100fe40000010000 */
[--C-:B------:R-:W-:Y:S02]  /*5190*/  FADD.FTZ R51, R51, -R2.reuse ;  /* 0x8000000233337221 */ /* 0x100fe40000010000 */
[----:B------:R-:W-:Y:S01]  /*51a0*/  FADD.FTZ R54, R54, -R2 ;  /* 0x8000000236367221 */ /* 0x000fe20000010000 */
[----:B------:R-:W-:Y:S01]  /*51b0*/  MUFU.EX2 R148, R245 ;  /* 0x000000f500947308 */ /* 0x000fe20000000800 */
[--C-:B------:R-:W-:Y:S02]  /*51c0*/  FADD.FTZ R64, R64, -R0.reuse ;  /* 0x8000000040407221 */ /* 0x100fe40000010000 */
[----:B------:R-:W-:Y:S02]  /*51d0*/  FADD.FTZ R65, R65, -R0 ;  /* 0x8000000041417221 */ /* 0x000fe40000010000 */
[----:B------:R-:W3:Y:S01]  /*51e0*/  LDS R0, [R156.X4+0x18580] ;  /* 0x018580009c007984 */ /* 0x000ee20000004800 */
[--C-:B------:R-:W-:Y:S02]  /*51f0*/  FADD.FTZ R55, R55, -R2.reuse ;  /* 0x8000000237377221 */ /* 0x100fe40000010000 */
[--C-:B------:R-:W-:Y:S02]  /*5200*/  FADD.FTZ R66, R66, -R2.reuse ;  /* 0x8000000242427221 */ /* 0x100fe40000010000 */
[----:B------:R-:W-:Y:S01]  /*5210*/  FADD.FTZ R67, R67, -R2 ;  /* 0x8000000243437221 */ /* 0x000fe20000010000 */
[----:B-1----:R-:W-:Y:S01]  /*5220*/  F2FP.BF16.PACK_AB R2, R151, R152 ;  /* 0x000000989702723e */ /* 0x002fe200000010ff */
[----:B------:R-:W1:Y:S01]  /*5230*/  MUFU.EX2 R147, R246 ;  /* 0x000000f600937308 */ /* 0x000e620000000800 */
[----:B------:R-:W-:Y:S02]  /*5240*/  FMUL.FTZ R48, R191, R48 ;  /* 0x00000030bf307220 */ /* 0x000fe40000410000 */
[----:B------:R-:W-:Y:S02]  /*5250*/  FMUL.FTZ R49, R192, R49 ;  /* 0x00000031c0317220 */ /* 0x000fe40000410000 */
[----:B------:R-:W-:Y:S02]  /*5260*/  FMUL.FTZ R22, R222, R22 ;  /* 0x00000016de167220 */ /* 0x000fe40000410000 */
[C---:B------:R-:W-:Y:S01]  /*5270*/  FMUL.FTZ R23, R220.reuse, R23 ;  /* 0x00000017dc177220 */ /* 0x040fe20000410000 */
[----:B------:R-:W-:Y:S01]  /*5280*/  F2FP.BF16.PACK_AB R141, R49, R48 ;  /* 0x00000030318d723e */ /* 0x000fe200000010ff */
        /* <DEDUP_REMOVED lines=14> */
[----:B------:R-:W-:Y:S01]  /*5370*/  FMUL.FTZ R65, R195, R65 ;  /* 0x00000041c3417220 */ /* 0x000fe20000410000 */
[----:B------:R-:W-:Y:S01]  /*5380*/  F2FP.BF16.PACK_AB R4, R157, R161 ;  /* 0x000000a19d04723e */ /* 0x000fe200000010ff */
[----:B------:R-:W-:Y:S02]  /*5390*/  FMUL.FTZ R34, R221, R34 ;  /* 0x00000022dd227220 */ /* 0x000fe40000410000 */
[----:B------:R-:W-:Y:S01]  /*53a0*/  FMUL.FTZ R20, R213, R20 ;  /* 0x00000014d5147220 */ /* 0x000fe20000410000 */
[----:B------:R-:W-:Y:S01]  /*53b0*/  F2FP.BF16.PACK_AB R144, R65, R64 ;  /* 0x000000404190723e */ /* 0x000fe200000010ff */
[----:B------:R-:W-:Y:S01]  /*53c0*/  FMUL.FTZ R64, R219, R35 ;  /* 0x00000023db407220 */ /* 0x000fe20000410000 */
[----:B------:R-:W4:Y:S01]  /*53d0*/  MUFU.EX2 R67, R247 ;  /* 0x000000f700437308 */ /* 0x000f220000000800 */
[--C-:B---3--:R-:W-:Y:S01]  /*53e0*/  FADD.FTZ R8, R8, -R0.reuse ;  /* 0x8000000008087221 */ /* 0x108fe20000010000 */
        /* <DEDUP_REMOVED lines=8> */
[----:B------:R-:W3:Y:S01]  /*5470*/  MUFU.EX2 R54, R249 ;  /* 0x000000f900367308 */ /* 0x000ee20000000800 */
[--C-:B------:R-:W-:Y:S01]  /*5480*/  FADD.FTZ R25, R25, -R0.reuse ;  /* 0x8000000019197221 */ /* 0x100fe20000010000 */
[----:B------:R-:W-:Y:S01]  /*5490*/  F2FP.BF16.PACK_AB R7, R164, R165 ;  /* 0x000000a5a407723e */ /* 0x000fe200000010ff */
        /* <DEDUP_REMOVED lines=11> */
[----:B------:R-:W5:Y:S01]  /*5550*/  LDS R0, [R156.X4+0x185a0] ;  /* 0x0185a0009c007984 */ /* 0x000f620000004800 */
[----:B------:R-:W-:Y:S02]  /*5560*/  FMUL.FTZ R28, R189, R28 ;  /* 0x0000001cbd1c7220 */ /* 0x000fe40000410000 */
[----:B------:R-:W-:Y:S01]  /*5570*/  FMUL.FTZ R40, R165, R40 ;  /* 0x00000028a5287220 */ /* 0x000fe20000410000 */
[----:B------:R1:W-:Y:S01]  /*5580*/  STS [R226+0x400], R3 ;  /* 0x00040003e2007388 */ /* 0x0003e20000000800 */
[----:B------:R-:W-:Y:S02]  /*5590*/  FMUL.FTZ R44, R163, R44 ;  /* 0x0000002ca32c7220 */ /* 0x000fe40000410000 */
[----:B------:R-:W-:Y:S01]  /*55a0*/  FMUL.FTZ R12, R233, R12 ;  /* 0x0000000ce90c7220 */ /* 0x000fe20000410000 */
[----:B------:R-:W-:Y:S01]  /*55b0*/  STS [R226], R139 ;  /* 0x0000008be2007388 */ /* 0x000fe20000000800 */
        /* <DEDUP_REMOVED lines=10> */
[----:B------:R2:W-:Y:S01]  /*5660*/  STS [R226+0x2000], R17 ;  /* 0x00200011e2007388 */ /* 0x0005e20000000800 */
[C---:B------:R-:W-:Y:S01]  /*5670*/  FMUL.FTZ R9, R188.reuse, R29 ;  /* 0x0000001dbc097220 */ /* 0x040fe20000410000 */
[----:B------:R-:W-:Y:S01]  /*5680*/  F2FP.BF16.PACK_AB R8, R188, R189 ;  /* 0x000000bdbc08723e */ /* 0x000fe200000010ff */
[----:B------:R-:W2:Y:S01]  /*5690*/  MUFU.EX2 R29, R250 ;  /* 0x000000fa001d7308 */ /* 0x000ea20000000800 */
[----:B------:R-:W-:Y:S01]  /*56a0*/  F2FP.BF16.PACK_AB R142, R21, R20 ;  /* 0x00000014158e723e */ /* 0x000fe200000010ff */
[----:B------:R-:W-:Y:S01]  /*56b0*/  FMUL.FTZ R24, R201, R24 ;  /* 0x00000018c9187220 */ /* 0x000fe20000410000 */
[----:B------:R-:W-:Y:S01]  /*56c0*/  F2FP.BF16.PACK_AB R9, R9, R28 ;  /* 0x0000001c0909723e */ /* 0x000fe200000010ff */
[----:B------:R-:W-:Y:S01]  /*56d0*/  FMUL.FTZ R21, R199, R25 ;  /* 0x00000019c7157220 */ /* 0x000fe20000410000 */
[----:B------:R-:W-:Y:S01]  /*56e0*/  F2FP.BF16.PACK_AB R12, R12, R40 ;  /* 0x000000280c0c723e */ /* 0x000fe200000010ff */
[----:B------:R-:W-:Y:S01]  /*56f0*/  FMUL.FTZ R32, R209, R32 ;  /* 0x00000020d1207220 */ /* 0x000fe20000410000 */
[----:B-1----:R-:W-:Y:S01]  /*5700*/  F2FP.BF16.PACK_AB R3, R153, R155 ;  /* 0x0000009b9903723e */ /* 0x002fe200000010ff */
[----:B------:R-:W-:Y:S01]  /*5710*/  FMUL.FTZ R33, R207, R33 ;  /* 0x00000021cf217220 */ /* 0x000fe20000410000 */
[----:B------:R-:W-:Y:S01]  /*5720*/  F2FP.BF16.PACK_AB R21, R21, R24 ;  /* 0x000000181515723e */ /* 0x000fe200000010ff */
[----:B------:R-:W1:Y:S01]  /*5730*/  MUFU.EX2 R25, R251 ;  /* 0x000000fb00197308 */ /* 0x000e620000000800 */
[----:B------:R-:W-:Y:S01]  /*5740*/  FMUL.FTZ R143, R232, R53 ;  /* 0x00000035e88f7220 */ /* 0x000fe20000410000 */
[----:B------:R1:W-:Y:S01]  /*5750*/  STS [R226+0x2400], R3 ;  /* 0x00240003e2007388 */ /* 0x0003e20000000800 */
[----:B------:R-:W-:Y:S01]  /*5760*/  F2FP.BF16.PACK_AB R145, R33, R32 ;  /* 0x000000202191723e */ /* 0x000fe200000010ff */
[----:B------:R-:W-:Y:S01]  /*5770*/  FMUL.FTZ R52, R193, R52 ;  /* 0x00000034c1347220 */ /* 0x000fe20000410000 */
[----:B------:R-:W-:Y:S01]  /*5780*/  F2FP.BF16.PACK_AB R33, R160, R159 ;  /* 0x0000009fa021723e */ /* 0x000fe200000010ff */
[----:B------:R3:W-:Y:S01]  /*5790*/  STS [R227+0x2400], R2 ;  /* 0x00240002e3007388 */ /* 0x0007e20000000800 */
[----:B------:R-:W-:Y:S01]  /*57a0*/  F2FP.BF16.PACK_AB R32, R196, R237 ;  /* 0x000000edc420723e */ /* 0x000fe200000010ff */
[--C-:B-----5:R-:W-:Y:S01]  /*57b0*/  FADD.FTZ R11, R11, -R0.reuse ;  /* 0x800000000b0b7221 */ /* 0x120fe20000010000 */
[----:B------:R-:W-:Y:S01]  /*57c0*/  F2FP.BF16.PACK_AB R143, R143, R52 ;  /* 0x000000348f8f723e */ /* 0x000fe200000010ff */
[----:B------:R-:W-:Y:S01]  /*57d0*/  STS [R227+0x2000], R16 ;  /* 0x00200010e3007388 */ /* 0x000fe20000000800 */
[----:B------:R-:W-:Y:S01]  /*57e0*/  MUFU.EX2 R24, R252 ;  /* 0x000000fc00187308 */ /* 0x000fe20000000800 */
[--C-:B------:R-:W-:Y:S01]  /*57f0*/  FADD.FTZ R15, R15, -R0.reuse ;  /* 0x800000000f0f7221 */ /* 0x100fe20000010000 */
[----:B------:R-:W-:Y:S01]  /*5800*/  F2FP.BF16.PACK_AB R53, R195, R194 ;  /* 0x000000c2c335723e */ /* 0x000fe200000010ff */
[----:B------:R-:W-:Y:S01]  /*5810*/  STS [R230], R136 ;  /* 0x00000088e6007388 */ /* 0x000fe20000000800 */
[--C-:B------:R-:W-:Y:S02]  /*5820*/  FADD.FTZ R27, R27, -R0.reuse ;  /* 0x800000001b1b7221 */ /* 0x100fe40000010000 */
[--C-:B------:R-:W-:Y:S01]  /*5830*/  FADD.FTZ R31, R31, -R0.reuse ;  /* 0x800000001f1f7221 */ /* 0x100fe20000010000 */
[----:B------:R-:W-:Y:S01]  /*5840*/  STS [R230+0x400], R48 ;  /* 0x00040030e6007388 */ /* 0x000fe20000000800 */
[--C-:B------:R-:W-:Y:S02]  /*5850*/  FADD.FTZ R43, R43, -R0.reuse ;  /* 0x800000002b2b7221 */ /* 0x100fe40000010000 */
[----:B--2---:R-:W2:Y:S01]  /*5860*/  MUFU.EX2 R17, R169 ;  /* 0x000000a900117308 */ /* 0x004ea20000000800 */
[----:B------:R-:W-:Y:S01]  /*5870*/  STS [R229], R135 ;  /* 0x00000087e5007388 */ /* 0x000fe20000000800 */
[--C-:B------:R-:W-:Y:S02]  /*5880*/  FADD.FTZ R47, R47, -R0.reuse ;  /* 0x800000002f2f7221 */ /* 0x100fe40000010000 */
[----:B------:R-:W-:Y:S01]  /*5890*/  FMUL.FTZ R18, R225, R18 ;  /* 0x00000012e1127220 */ /* 0x000fe20000410000 */
[----:B------:R-:W-:Y:S01]  /*58a0*/  STS [R229+0x400], R36 ;  /* 0x00040024e5007388 */ /* 0x000fe20000000800 */
[----:B-1----:R-:W-:Y:S01]  /*58b0*/  F2FP.BF16.PACK_AB R3, R149, R150 ;  /* 0x000000969503723e */ /* 0x002fe200000010ff */
[----:B------:R-:W-:Y:S02]  /*58c0*/  FMUL.FTZ R19, R224, R19 ;  /* 0x00000013e0137220 */ /* 0x000fe40000410000 */
[----:B------:R-:W-:Y:S01]  /*58d0*/  STS [R230+0x2000], R13 ;  /* 0x0020000de6007388 */ /* 0x000fe20000000800 */
[----:B---3--:R-:W-:Y:S01]  /*58e0*/  F2FP.BF16.PACK_AB R2, R147, R148 ;  /* 0x000000949302723e */ /* 0x008fe200000010ff */
[--C-:B------:R-:W-:Y:S01]  /*58f0*/  FADD.FTZ R10, R10, -R0.reuse ;  /* 0x800000000a0a7221 */ /* 0x100fe20000010000 */
[----:B------:R-:W-:Y:S01]  /*5900*/  F2FP.BF16.PACK_AB R52, R19, R18 ;  /* 0x000000121334723e */ /* 0x000fe200000010ff */
[----:B------:R1:W-:Y:S01]  /*5910*/  STS [R230+0x2400], R3 ;  /* 0x00240003e6007388 */ /* 0x0003e20000000800 */
[----:B------:R-:W-:Y:S02]  /*5920*/  FMUL.FTZ R18, R162, R45 ;  /* 0x0000002da2127220 */ /* 0x000fe40000410000 */
[----:B------:R-:W-:Y:S01]  /*5930*/  FMUL.FTZ R10, R155, R10 ;  /* 0x0000000a9b0a7220 */ /* 0x000fe20000410000 */
[----:B------:R3:W-:Y:S01]  /*5940*/  STS [R229+0x2400], R2 ;  /* 0x00240002e5007388 */ /* 0x0007e20000000800 */
[--C-:B------:R-:W-:Y:S01]  /*5950*/  FADD.FTZ R14, R14, -R0.reuse ;  /* 0x800000000e0e7221 */ /* 0x100fe20000010000 */
[----:B------:R-:W-:Y:S01]  /*5960*/  F2FP.BF16.PACK_AB R18, R18, R44 ;  /* 0x0000002c1212723e */ /* 0x000fe200000010ff */
[--C-:B------:R-:W-:Y:S01]  /*5970*/  FADD.FTZ R26, R26, -R0.reuse ;  /* 0x800000001a1a7221 */ /* 0x100fe20000010000 */
[----:B------:R-:W-:Y:S01]  /*5980*/  STS [R229+0x2000], R8 ;  /* 0x00200008e5007388 */ /* 0x000fe20000000800 */
[----:B------:R-:W-:Y:S02]  /*5990*/  FMUL.FTZ R14, R152, R14 ;  /* 0x0000000e980e7220 */ /* 0x000fe40000410000 */
[----:B------:R-:W-:Y:S01]  /*59a0*/  FMUL.FTZ R26, R150, R26 ;  /* 0x0000001a961a7220 */ /* 0x000fe20000410000 */
[----:B------:R-:W-:Y:S01]  /*59b0*/  STS [R226+0x4000], R134 ;  /* 0x00400086e2007388 */ /* 0x000fe20000000800 */
[--C-:B------:R-:W-:Y:S02]  /*59c0*/  FADD.FTZ R30, R30, -R0.reuse ;  /* 0x800000001e1e7221 */ /* 0x100fe40000010000 */
[--C-:B------:R-:W-:Y:S01]  /*59d0*/  FADD.FTZ R42, R42, -R0.reuse ;  /* 0x800000002a2a7221 */ /* 0x100fe20000010000 */
[----:B------:R-:W-:Y:S01]  /*59e0*/  STS [R226+0x4400], R35 ;  /* 0x00440023e2007388 */ /* 0x000fe20000000800 */
[----:B------:R-:W-:Y:S02]  /*59f0*/  FMUL.FTZ R30, R148, R30 ;  /* 0x0000001e941e7220 */ /* 0x000fe40000410000 */
[----:B----4-:R-:W-:Y:S01]  /*5a00*/  FMUL.FTZ R42, R67, R42 ;  /* 0x0000002a432a7220 */ /* 0x010fe20000410000 */
[----:B------:R-:W-:Y:S01]  /*5a10*/  STS [R227+0x4000], R133 ;  /* 0x00400085e3007388 */ /* 0x000fe20000000800 */
        /* <DEDUP_REMOVED lines=15> */
[----:B------:R-:W-:Y:S01]  /*5b10*/  STS [R227+0x6000], R6 ;  /* 0x00600006e3007388 */ /* 0x000fe20000000800 */
[--C-:B------:R-:W-:Y:S02]  /*5b20*/  FADD.FTZ R62, R62, -R0.reuse ;  /* 0x800000003e3e7221 */ /* 0x100fe40000010000 */
[----:B------:R-:W-:Y:S01]  /*5b30*/  FADD.FTZ R63, R63, -R0 ;  /* 0x800000003f3f7221 */ /* 0x000fe20000010000 */
[----:B------:R4:W-:Y:S01]  /*5b40*/  STS [R230+0x4000], R132 ;  /* 0x00400084e6007388 */ /* 0x0009e20000000800 */
[----:B--2---:R-:W-:Y:S01]  /*5b50*/  FMUL.FTZ R62, R17, R62 ;  /* 0x0000003e113e7220 */ /* 0x004fe20000410000 */
[----:B------:R-:W-:Y:S01]  /*5b60*/  F2FP.BF16.PACK_AB R19, R19, R56 ;  /* 0x000000381313723e */ /* 0x000fe200000010ff */
[----:B------:R-:W-:Y:S01]  /*5b70*/  FMUL.FTZ R60, R154, R60 ;  /* 0x0000003c9a3c7220 */ /* 0x000fe20000410000 */
[----:B------:R-:W-:Y:S01]  /*5b80*/  STS [R230+0x4400], R33 ;  /* 0x00440021e6007388 */ /* 0x000fe20000000800 */
[----:B------:R-:W-:Y:S01]  /*5b90*/  FMUL.FTZ R20, R197, R61 ;  /* 0x0000003dc5147220 */ /* 0x000fe20000410000 */
[----:B------:R-:W-:Y:S01]  /*5ba0*/  IADD3 R0, R185, UR4, RZ ;  /* 0x00000004b9007c10 */ /* 0x000fe2000fffe0ff */
[----:B------:R-:W-:Y:S01]  /*5bb0*/  FMUL.FTZ R63, R198, R63 ;  /* 0x0000003fc63f7220 */ /* 0x000fe20000410000 */
[----:B------:R-:W-:Y:S02]  /*5bc0*/  STS [R229+0x4000], R53 ;  /* 0x00400035e5007388 */ /* 0x000fe40000000800 */
[----:B------:R-:W-:Y:S02]  /*5bd0*/  F2FP.BF16.PACK_AB R20, R20, R60 ;  /* 0x0000003c1414723e */ /* 0x000fe400000010ff */
[----:B------:R-:W-:Y:S01]  /*5be0*/  STS [R229+0x4400], R32 ;  /* 0x00440020e5007388 */ /* 0x000fe20000000800 */
[----:B-1----:R-:W-:Y:S01]  /*5bf0*/  FMUL.FTZ R3, R149, R27 ;  /* 0x0000001b95037220 */ /* 0x002fe20000410000 */
[----:B------:R-:W-:Y:S02]  /*5c00*/  LEA R0, R0, 0x10080, 0x1 ;  /* 0x0001008000007811 */ /* 0x000fe400078e08ff */
[----:B------:R1:W-:Y:S01]  /*5c10*/  STS [R230+0x6000], R4 ;  /* 0x00600004e6007388 */ /* 0x0003e20000000800 */
[----:B---3--:R-:W-:Y:S02]  /*5c20*/  F2FP.BF16.PACK_AB R2, R24, R25 ;  /* 0x000000191802723e */ /* 0x008fe400000010ff */
[----:B------:R-:W-:Y:S03]  /*5c30*/  F2FP.BF16.PACK_AB R3, R3, R26 ;  /* 0x0000001a0303723e */ /* 0x000fe600000010ff */
[----:B------:R2:W-:Y:S01]  /*5c40*/  STS [R230+0x6400], R2 ;  /* 0x00640002e6007388 */ /* 0x0005e20000000800 */
[----:B----4-:R-:W-:Y:S03]  /*5c50*/  IMAD.SHL.U32 R132, R186, 0x2, RZ ;  /* 0x00000002ba847824 */ /* 0x010fe600078e00ff */
        /* <DEDUP_REMOVED lines=11> */
[----:B------:R-:W-:Y:S04]  /*5d10*/  STS [R226+0x8400], R65 ;  /* 0x00840041e2007388 */ /* 0x000fe80000000800 */
[----:B------:R-:W-:Y:S04]  /*5d20*/  STS [R227+0x8000], R140 ;  /* 0x0080008ce3007388 */ /* 0x000fe80000000800 */
[----:B------:R-:W-:Y:S04]  /*5d30*/  STS [R227+0x8400], R52 ;  /* 0x00840034e3007388 */ /* 0x000fe80000000800 */
[----:B------:R-:W-:Y:S04]  /*5d40*/  STS [R226+0xa000], R22 ;  /* 0x00a00016e2007388 */ /* 0x000fe80000000800 */
[----:B------:R1:W-:Y:S04]  /*5d50*/  STS [R226+0xa400], R4 ;  /* 0x00a40004e2007388 */ /* 0x0003e80000000800 */
[----:B------:R2:W-:Y:S04]  /*5d60*/  STS [R227+0xa400], R2 ;  /* 0x00a40002e3007388 */ /* 0x0005e80000000800 */
[----:B------:R-:W-:Y:S04]  /*5d70*/  STS [R227+0xa000], R23 ;  /* 0x00a00017e3007388 */ /* 0x000fe80000000800 */
[----:B------:R3:W-:Y:S04]  /*5d80*/  STS [R230+0x8000], R142 ;  /* 0x0080008ee6007388 */ /* 0x0007e80000000800 */
[----:B------:R-:W-:Y:S04]  /*5d90*/  STS [R230+0x8400], R49 ;  /* 0x00840031e6007388 */ /* 0x000fe80000000800 */
[----:B------:R-:W-:Y:S04]  /*5da0*/  STS [R229+0x8000], R145 ;  /* 0x00800091e5007388 */ /* 0x000fe80000000800 */
[----:B------:R-:W-:Y:S01]  /*5db0*/  STS [R229+0x8400], R64 ;  /* 0x00840040e5007388 */ /* 0x000fe20000000800 */
[----:B-1----:R-:W-:Y:S03]  /*5dc0*/  FMUL.FTZ R4, R29, R47 ;  /* 0x0000002f1d047220 */ /* 0x002fe60000410000 */
[----:B------:R-:W-:Y:S01]  /*5dd0*/  STS [R230+0xa000], R21 ;  /* 0x00a00015e6007388 */ /* 0x000fe20000000800 */
[----:B--2---:R-:W-:Y:S01]  /*5de0*/  FMUL.FTZ R2, R55, R43 ;  /* 0x0000002b37027220 */ /* 0x004fe20000410000 */
[----:B------:R-:W-:Y:S02]  /*5df0*/  F2FP.BF16.PACK_AB R4, R4, R46 ;  /* 0x0000002e0404723e */ /* 0x000fe400000010ff */
[----:B------:R1:W-:Y:S02]  /*5e00*/  STS [R230+0xa400], R3 ;  /* 0x00a40003e6007388 */ /* 0x0003e40000000800 */
[----:B------:R-:W-:Y:S02]  /*5e10*/  F2FP.BF16.PACK_AB R2, R2, R42 ;  /* 0x0000002a0202723e */ /* 0x000fe400000010ff */
[----:B------:R-:W-:Y:S01]  /*5e20*/  STS [R229+0xa000], R9 ;  /* 0x00a00009e5007388 */ /* 0x000fe20000000800 */
[----:B---3--:R-:W-:Y:S03]  /*5e30*/  IMAD.MOV.U32 R142, RZ, RZ, 0x20 ;  /* 0x00000020ff8e7424 */ /* 0x008fe600078e00ff */
[----:B------:R-:W-:Y:S02]  /*5e40*/  STS [R229+0xa400], R5 ;  /* 0x00a40005e5007388 */ /* 0x000fe40000000800 */
[----:B------:R-:W-:Y:S02]  /*5e50*/  SEL R142, R142, 0xffffffe0, !P0 ;  /* 0xffffffe08e8e7807 */ /* 0x000fe40004000000 */
        /* <DEDUP_REMOVED lines=135> */
[----:B------:R-:W-:Y:S02]  /*66d0*/  UIMAD.WIDE.U32 UR36, UR34, UR6, URZ ;  /* 0x00000006222472a5 */ /* 0x000fe4000f8e003f */
[----:B------:R-:W-:Y:S01]  /*66e0*/  UIMAD UR35, UR35, UR6, URZ ;  /* 0x00000006232372a4 */ /* 0x000fe2000f8e023f */
[----:B------:R-:W4:Y:S03]  /*66f0*/  LDL.64 R168, [R1+0x8] ;  /* 0x0000080001a87983 */ /* 0x000f260000100a00 */
[----:B------:R-:W-:Y:S01]  /*6700*/  IMAD.U32 R12, RZ, RZ, UR36 ;  /* 0x00000024ff0c7e24 */ /* 0x000fe2000f8e00ff */
[----:B------:R-:W5:Y:S01]  /*6710*/  LDL R56, [R1+0x44] ;  /* 0x0000440001387983 */ /* 0x000f620000100800 */
[----:B------:R-:W-:Y:S01]  /*6720*/  UIMAD UR35, UR34, UR7, UR35 ;  /* 0x00000007222372a4 */ /* 0x000fe2000f8e0223 */
[----:B------:R-:W-:Y:S01]  /*6730*/  IMAD.U32 R13, RZ, RZ, UR37 ;  /* 0x00000025ff0d7e24 */ /* 0x000fe2000f8e00ff */
[----:B------:R-:W-:Y:S01]  /*6740*/  USHF.L.U32 UR34, UR34, 0x7, URZ ;  /* 0x0000000722227899 */ /* 0x000fe2000800063f */
[----:B------:R-:W5:Y:S01]  /*6750*/  LDL R14, [R1+0x4c] ;  /* 0x00004c00010e7983 */ /* 0x000f620000100800 */
[----:B------:R-:W-:Y:S02]  /*6760*/  UIADD3 UR35, UR37, UR35, URZ ;  /* 0x0000002325237290 */ /* 0x000fe4000fffe03f */
[----:B------:R-:W-:Y:S01]  /*6770*/  USHF.R.S32.HI UR6, URZ, 0x1f, UR34 ;  /* 0x0000001f3f067899 */ /* 0x000fe20008011422 */
[----:B------:R-:W1:Y:S02]  /*6780*/  S2R R11, SR_CTAID.Y ;  /* 0x00000000000b7919 */ /* 0x000e640000002600 */
[----:B-1----:R-:W-:Y:S05]  /*6790*/  SHF.R.S32.HI R10, RZ, 0x1f, R11 ;  /* 0x0000001fff0a7819 */ /* 0x002fea000001140b */
[C---:B------:R-:W-:Y:S02]  /*67a0*/  IMAD R8, R10.reuse, c[0x0][0x210], RZ ;  /* 0x000084000a087a24 */ /* 0x040fe400078e02ff */
[----:B------:R-:W-:Y:S02]  /*67b0*/  IMAD R10, R10, c[0x0][0x288], RZ ;  /* 0x0000a2000a0a7a24 */ /* 0x000fe400078e02ff */
[C---:B------:R-:W-:Y:S02]  /*67c0*/  IMAD R8, R11.reuse, c[0x0][0x214], R8 ;  /* 0x000085000b087a24 */ /* 0x040fe400078e0208 */
[C---:B------:R-:W-:Y:S02]  /*67d0*/  IMAD R10, R11.reuse, c[0x0][0x28c], R10 ;  /* 0x0000a3000b0a7a24 */ /* 0x040fe400078e020a */
[----:B--2---:R-:W-:Y:S02]  /*67e0*/  IMAD.MOV.U32 R6, RZ, RZ, R174 ;  /* 0x000000ffff067224 */ /* 0x004fe400078e00ae */
[----:B------:R-:W-:Y:S02]  /*67f0*/  IMAD.MOV.U32 R7, RZ, RZ, R175 ;  /* 0x000000ffff077224 */ /* 0x000fe400078e00af */
[----:B---3--:R-:W-:Y:S02]  /*6800*/  IMAD R9, R170, c[0x0][0x208], RZ ;  /* 0x00008200aa097a24 */ /* 0x008fe400078e02ff */
[----:B------:R-:W-:Y:S04]  /*6810*/  IMAD.WIDE.U32 R6, R11, c[0x0][0x210], R6 ;  /* 0x000084000b067a25 */ /* 0x000fe800078e0006 */
[----:B----4-:R-:W-:Y:S01]  /*6820*/  IMAD.MOV.U32 R4, RZ, RZ, R168 ;  /* 0x000000ffff047224 */ /* 0x010fe200078e00a8 */
[----:B------:R-:W-:Y:S01]  /*6830*/  IADD3 R9, P2, P1, R9, UR19, R6 ;  /* 0x0000001309097c10 */ /* 0x000fe2000f95e006 */
[----:B------:R-:W-:Y:S01]  /*6840*/  IMAD.IADD R6, R7, 0x1, R8 ;  /* 0x0000000107067824 */ /* 0x000fe200078e0208 */
[----:B------:R-:W-:Y:S01]  /*6850*/  MOV R8, UR35 ;  /* 0x0000002300087c02 */ /* 0x000fe20008000f00 */
[----:B------:R-:W-:Y:S01]  /*6860*/  IMAD.MOV.U32 R5, RZ, RZ, R169 ;  /* 0x000000ffff057224 */ /* 0x000fe200078e00a9 */
[----:B------:R-:W-:Y:S01]  /*6870*/  LEA R7, P3, R12, R9, 0x7 ;  /* 0x000000090c077211 */ /* 0x000fe200078638ff */
[----:B------:R-:W-:Y:S01]  /*6880*/  IMAD.U32 R9, RZ, RZ, UR34 ;  /* 0x00000022ff097e24 */ /* 0x000fe2000f8e00ff */
[----:B-----5:R-:W-:Y:S01]  /*6890*/  IADD3.X R6, R56, UR27, R6, P2, P1 ;  /* 0x0000001b38067c10 */ /* 0x020fe200097e2406 */
[----:B------:R-:W-:Y:S03]  /*68a0*/  IMAD.WIDE.U32 R4, R11, c[0x0][0x288], R4 ;  /* 0x0000a2000b047a25 */ /* 0x000fe600078e0004 */
[----:B------:R-:W-:Y:S01]  /*68b0*/  IADD3 R9, -R170, c[0x0][0x168], -R9 ;  /* 0x00005a00aa097a10 */ /* 0x000fe20007ffe909 */
[----:B------:R-:W-:Y:S02]  /*68c0*/  IMAD.U32 R11, RZ, RZ, UR18 ;  /* 0x00000012ff0b7e24 */ /* 0x000fe4000f8e00ff */
[----:B------:R-:W-:Y:S03]  /*68d0*/  IMAD.IADD R5, R5, 0x1, R10 ;  /* 0x0000000105057824 */ /* 0x000fe600078e020a */
[----:B------:R-:W-:Y:S02]  /*68e0*/  IADD3 R11, P2, P1, R4, UR34, R11 ;  /* 0x00000022040b7c10 */ /* 0x000fe4000f95e00b */
[----:B------:R-:W-:Y:S01]  /*68f0*/  LEA.HI.X R4, R12, R6, R8, 0x7, P3 ;  /* 0x000000060c047211 */ /* 0x000fe200018f3c08 */
[----:B------:R-:W-:Y:S01]  /*6900*/  IMAD.U32 R12, RZ, RZ, UR6 ;  /* 0x00000006ff0c7e24 */ /* 0x000fe2000f8e00ff */
[----:B------:R-:W-:Y:S01]  /*6910*/  LEA R6, P3, R7, c[0x0][0x1f0], 0x1 ;  /* 0x00007c0007067a11 */ /* 0x000fe200078608ff */
[----:B------:R-:W-:Y:S03]  /*6920*/  IMAD.U32 R8, RZ, RZ, UR32 ;  /* 0x00000020ff087e24 */ /* 0x000fe6000f8e00ff */
[----:B------:R-:W-:Y:S02]  /*6930*/  IADD3.X R12, R12, UR29, R5, P2, P1 ;  /* 0x0000001d0c0c7c10 */ /* 0x000fe400097e2405 */
[----:B------:R-:W-:Y:S02]  /*6940*/  ISETP.LT.OR P1, PT, R9, 0x1, P5 ;  /* 0x000000010900780c */ /* 0x000fe40002f21670 */
[----:B------:R-:W-:Y:S02]  /*6950*/  LEA.HI.X R7, R7, c[0x0][0x1f4], R4, 0x1, P3 ;  /* 0x00007d0007077a11 */ /* 0x000fe400018f0c04 */
[----:B------:R-:W-:Y:S02]  /*6960*/  ISETP.LT.OR P3, PT, R9, 0x21, P5 ;  /* 0x000000210900780c */ /* 0x000fe40002f61670 */
[----:B------:R-:W-:Y:S02]  /*6970*/  IADD3 R4, P2, R6, UR30, RZ ;  /* 0x0000001e06047c10 */ /* 0x000fe4000ff5e0ff */
[----:B------:R-:W-:Y:S02]  /*6980*/  LEA R8, R8, R14, 0xe ;  /* 0x0000000e08087211 */ /* 0x000fe400078e70ff */
[----:B------:R-:W-:Y:S02]  /*6990*/  IADD3.X R5, R7, UR25, RZ, P2, !PT ;  /* 0x0000001907057c10 */ /* 0x000fe400097fe4ff */
[----:B------:R-:W-:Y:S01]  /*69a0*/  LEA R10, P2, R11, c[0x0][0x280], 0x2 ;  /* 0x0000a0000b0a7a11 */ /* 0x000fe200078410ff */
[----:B------:R-:W-:Y:S01]  /*69b0*/  @!PT LDS RZ, [RZ] ;  /* 0x00000000fffff984 */ /* 0x000fe20000000800 */
[----:B------:R-:W-:Y:S01]  /*69c0*/  @!PT LDS RZ, [RZ] ;  /* 0x00000000fffff984 */ /* 0x000fe20000000800 */
[----:B------:R-:W-:Y:S01]  /*69d0*/  @!PT LDS RZ, [RZ] ;  /* 0x00000000fffff984 */ /* 0x000fe20000000800 */
[----:B------:R1:W-:Y:S01]  /*69e0*/  LDGSTS.E.BYPASS.LTC128B.128 [R8], [R6.64], !P1 ;  /* 0x0000000006087fae */ /* 0x0003e2000c901d56 */
[----:B------:R-:W-:Y:S02]  /*69f0*/  ISETP.LT.OR P1, PT, R9, 0x41, P5 ;  /* 0x000000410900780c */ /* 0x000fe40002f21670 */
[----:B------:R-:W-:Y:S01]  /*6a00*/  LEA.HI.X R11, R11, c[0x0][0x284], R12, 0x2, P2 ;  /* 0x0000a1000b0b7a11 */ /* 0x000fe200010f140c */
        /* <DEDUP_REMOVED lines=12> */
.L_x_1236:
        /* <DEDUP_REMOVED lines=280> */
.L_x_1216:
[----:B------:R-:W-:Y:S05]  /*7c50*/  @P1 EXIT ;  /* 0x000000000000194d */ /* 0x000fea0003800000 */
[----:B------:R-:W1:Y:S01]  /*7c60*/  S2R R0, SR_CTAID.Y ;  /* 0x0000000000007919 */ /* 0x000e620000002600 */
[----:B------:R-:W-:Y:S01]  /*7c70*/  MOV R2, c[0x0][0x338] ;  /* 0x0000ce0000027a02 */ /* 0x000fe20000000f00 */
[----:B------:R-:W-:-:S02]  /*7c80*/  USHF.L.U32 UR5, UR9, 0xd, URZ ;  /* 0x0000000d09057899 */ /* 0x000fc4000800063f */
[----:B------:R-:W2:Y:S04]  /*7c90*/  S2R R4, SR_TID.X ;  /* 0x0000000000047919 */ /* 0x000ea80000002100 */
[----:B------:R-:W-:Y:S01]  /*7ca0*/  BAR.SYNC.DEFER_BLOCKING 0x1, 0x100 ;  /* 0x0044000000007b1d */ /* 0x000fe20000010000 */
[----:B------:R-:W-:Y:S01]  /*7cb0*/  ISETP.NE.AND P1, PT, R2, 0x1, PT ;  /* 0x000000010200780c */ /* 0x000fe20003f25270 */
[----:B------:R-:W-:-:S04]  /*7cc0*/  USHF.R.S32.HI UR4, URZ, 0x1f, UR5 ;  /* 0x0000001f3f047899 */ /* 0x000fc80008011405 */
[----:B------:R-:W3:Y:S08]  /*7cd0*/  S2R R11, SR_CTAID.Z ;  /* 0x00000000000b7919 */ /* 0x000ef00000002700 */
[----:B-1----:R-:W-:Y:S01]  /*7ce0*/  @P1 IMAD.HI.U32 R3, R0, c[0x0][0x33c], RZ ;  /* 0x0000cf0000031a27 */ /* 0x002fe200078e00ff */
[----:B--2---:R-:W-:-:S04]  /*7cf0*/  IADD3 R2, P0, R4, UR5, RZ ;  /* 0x0000000504027c10 */ /* 0x004fc8000ff1e0ff */
[----:B------:R-:W-:Y:S02]  /*7d00*/  @P1 SHF.R.U32.HI R0, RZ, c[0x0][0x340], R3 ;  /* 0x0000d000ff001a19 */ /* 0x000fe40000011603 */
[----:B------:R-:W-:Y:S02]  /*7d10*/  LEA.HI.X.SX32 R3, R4, UR4, 0x1, P0 ;  /* 0x0000000404037c11 */ /* 0x000fe400080f0eff */
[----:B------:R-:W-:-:S05]  /*7d20*/  SHF.R.S32.HI R4, RZ, 0x1f, R0 ;  /* 0x0000001fff047819 */ /* 0x000fca0000011400 */
[C---:B------:R-:W-:Y:S02]  /*7d30*/  IMAD R6, R4.reuse, c[0x0][0x328], RZ ;  /* 0x0000ca0004067a24 */ /* 0x040fe400078e02ff */
[----:B------:R-:W-:Y:S02]  /*7d40*/  IMAD R7, R4, c[0x0][0x300], RZ ;  /* 0x0000c00004077a24 */ /* 0x000fe400078e02ff */
[----:B------:R-:W-:-:S04]  /*7d50*/  IMAD.WIDE.U32 R4, R0, c[0x0][0x328], R2 ;  /* 0x0000ca0000047a25 */ /* 0x000fc800078e0002 */
[----:B------:R-:W-:-:S04]  /*7d60*/  IMAD.WIDE.U32 R2, R0, c[0x0][0x300], R2 ;  /* 0x0000c00000027a25 */ /* 0x000fc800078e0002 */
[C---:B------:R-:W-:Y:S02]  /*7d70*/  IMAD R6, R0.reuse, c[0x0][0x32c], R6 ;  /* 0x0000cb0000067a24 */ /* 0x040fe400078e0206 */
[----:B------:R-:W-:Y:S01]  /*7d80*/  IMAD R0, R0, c[0x0][0x304], R7 ;  /* 0x0000c10000007a24 */ /* 0x000fe200078e0207 */
[----:B---3--:R-:W-:Y:S02]  /*7d90*/  SHF.R.S32.HI R7, RZ, 0x1f, R11 ;  /* 0x0000001fff077819 */ /* 0x008fe4000001140b */
        /* <DEDUP_REMOVED lines=79> */
.L_x_1238:
        /* <DEDUP_REMOVED lines=15> */
.L_x_1837:


//--------------------- .text._ZN7cutlass13device_kernelIN5flash19enable_sm80_to_sm89INS1_16FlashAttnBwdSm80INS1_25CollectiveMainloopBwdSm80ILi2ELi2EN4cute5tupleIJNS5_1CILi128EEES8_NS7_ILi64EEEEEENS_10bfloat16_tEfNS_4arch4Sm80ELb0ELb1ELb0ELb0ELb1ELb0ELb0ELb0ELi2ELi4ELi4ELi4ELb0EEENS1_24CollectiveEpilogueBwdGQAISA_fSD_Li256ELb0ELb1EEENS1_19SingleTileSchedulerILb0ELb0ELb0ELi128EEEEEEEEEvNT_6ParamsE --------------------------
	.section	.text._ZN7cutlass13device_kernelIN5flash19enable_sm80_to_sm89INS1_16FlashAttnBwdSm80INS1_25CollectiveMainloopBwdSm80ILi2ELi2EN4cute5tupleIJNS5_1CILi128EEES8_NS7_ILi64EEEEEENS_10bfloat16_tEfNS_4arch4Sm80ELb0ELb1ELb0ELb0ELb1ELb0ELb0ELb0ELi2ELi4ELi4ELi4ELb0EEENS1_24CollectiveEpilogueBwdGQAISA_fSD_Li256ELb0ELb1EEENS1_19SingleTileSchedulerILb0ELb0ELb0ELi128EEEEEEEEEvNT_6ParamsE,"ax",@progbits
	.sectioninfo	@"SHI_REGISTERS=255"
	.align	128
.text._ZN7cutlass13device_kernelIN5flash19enable_sm80_to_sm89INS1_16FlashAttnBwdSm80INS1_25CollectiveMainloopBwdSm80ILi2ELi2EN4cute5tupleIJNS5_1CILi128EEES8_NS7_ILi64EEEEEENS_10bfloat16_tEfNS_4arch4Sm80ELb0ELb1ELb0ELb0ELb1ELb0ELb0ELb0ELi2ELi4ELi4ELi4ELb0EEENS1_24CollectiveEpilogueBwdGQAISA_fSD_Li256ELb0ELb1EEENS1_19SingleTileSchedulerILb0ELb0ELb0ELi128EEEEEEEEEvNT_6ParamsE:
        .type           _ZN7cutlass13device_kernelIN5flash19enable_sm80_to_sm89INS1_16FlashAttnBwdSm80INS1_25CollectiveMainloopBwdSm80ILi2ELi2EN4cute5tupleIJNS5_1CILi128EEES8_NS7_ILi64EEEEEENS_10bfloat16_tEfNS_4arch4Sm80ELb0ELb1ELb0ELb0ELb1ELb0ELb0ELb0ELi2ELi4ELi4ELi4ELb0EEENS1_24CollectiveEpilogueBwdGQAISA_fSD_Li256ELb0ELb1EEENS1_19SingleTileSchedulerILb0ELb0ELb0ELi128EEEEEEEEEvNT_6ParamsE,@function
        .size           _ZN7cutlass13device_kernelIN5flash19enable_sm80_to_sm89INS1_16FlashAttnBwdSm80INS1_25CollectiveMainloopBwdSm80ILi2ELi2EN4cute5tupleIJNS5_1CILi128EEES8_NS7_ILi64EEEEEENS_10bfloat16_tEfNS_4arch4Sm80ELb0ELb1ELb0ELb0ELb1ELb0ELb0ELb0ELi2ELi4ELi4ELi4ELb0EEENS1_24CollectiveEpilogueBwdGQAISA_fSD_Li256ELb0ELb1EEENS1_19SingleTileSchedulerILb0ELb0ELb0ELi128EEEEEEEEEvNT_6ParamsE,(.L_x_1838 - _ZN7cutlass13device_kernelIN5flash19enable_sm80_to_sm89INS1_16FlashAttnBwdSm80INS1_25CollectiveMainloopBwdSm80ILi2ELi2EN4cute5tupleIJNS5_1CILi128EEES8_NS7_ILi64EEEEEENS_10bfloat16_tEfNS_4arch4Sm80ELb0ELb1ELb0ELb0ELb1ELb0ELb0ELb0ELi2ELi4ELi4ELi4ELb0EEENS1_24CollectiveEpilogueBwdGQAISA_fSD_Li256ELb0ELb1EEENS1_19SingleTileSchedulerILb0ELb0ELb0ELi128EEEEEEEEEvNT_6ParamsE)
        .other          _ZN7cutlass13device_kernelIN5flash19enable_sm80_to_sm89INS1_16FlashAttnBwdSm80INS1_25CollectiveMainloopBwdSm80ILi2ELi2EN4cute5tupleIJNS5_1CILi128EEES8_NS7_ILi64EEEEEENS_10bfloat16_tEfNS_4arch4Sm80ELb0ELb1ELb0ELb0ELb1ELb0ELb0ELb0ELi2ELi4ELi4ELi4ELb0EEENS1_24CollectiveEpilogueBwdGQAISA_fSD_Li256ELb0ELb1EEENS1_19SingleTileSchedulerILb0ELb0ELb0ELi128EEEEEEEEEvNT_6ParamsE,@"STO_CUDA_ENTRY STV_DEFAULT"
_ZN7cutlass13device_kernelIN5flash19enable_sm80_to_sm89INS1_16FlashAttnBwdSm80INS1_25CollectiveMainloopBwdSm80ILi2ELi2EN4cute5tupleIJNS5_1CILi128EEES8_NS7_ILi64EEEEEENS_10bfloat16_tEfNS_4arch4Sm80ELb0ELb1ELb0ELb0ELb1ELb0ELb0ELb0ELi2ELi4ELi4ELi4ELb0EEENS1_24CollectiveEpilogueBwdGQAISA_fSD_Li256ELb0ELb1EEENS1_19SingleTileSchedulerILb0ELb0ELb0ELi128EEEEEEEEEvNT_6ParamsE:
        /* <DEDUP_REMOVED lines=26> */
.L_x_1239:
        /* <DEDUP_REMOVED lines=104> */
[----:B------:R-:W-:Y:S01]  /*0820*/  UIMAD UR25, UR10, UR5, UR4 ;  /* 0x000000050a1972a4 */ /* 0x000fe2000f8e0204 */
[----:B------:R-:W-:Y:S01]  /*0830*/  SHF.R.S32.HI R31, RZ, 0x1f, R30 ;  /* 0x0000001fff1f7819 */ /* 0x000fe2000001141e */
[----:B------:R-:W-:Y:S01]  /*0840*/  USHF.R.S32.HI UR28, URZ, 0x1f, UR11 ;  /* 0x0000001f3f1c7899 */ /* 0x000fe2000801140b */
[----:B------:R-:W-:Y:S01]  /*0850*/  LOP3.LUT R13, R2, 0xfffffe00, R0, 0xf8, !PT ;  /* 0xfffffe00020d7812 */ /* 0x000fe200078ef800 */
[----:B------:R-:W-:Y:S01]  /*0860*/  IMAD R0, R4, c[0x0][0x1e0], RZ ;  /* 0x0000780004007a24 */ /* 0x000fe200078e02ff */
[----:B------:R-:W-:Y:S01]  /*0870*/  IADD3 R12, -R28, UR21, RZ ;  /* 0x000000151c0c7c10 */ /* 0x000fe2000fffe1ff */
[----:B------:R-:W-:Y:S01]  /*0880*/  IMAD.WIDE.U32 R2, R26, c[0x0][0x180], R30 ;  /* 0x000060001a027a25 */ /* 0x000fe200078e001e */
[----:B------:R-:W-:Y:S01]  /*0890*/  ULDC.64 UR4, c[0x0][0x1d8] ;  /* 0x0000760000047ab9 */ /* 0x000fe20000000a00 */
[----:B------:R-:W-:Y:S01]  /*08a0*/  STL.64 [R1+0x20], R30 ;  /* 0x0000201e01007387 */ /* 0x000fe20000100a00 */
        /* <DEDUP_REMOVED lines=18> */
[----:B------:R-:W-:Y:S01]  /*09d0*/  UMOV UR24, 0x6 ;  /* 0x0000000600187882 */ /* 0x000fe20000000000 */
[----:B------:R-:W-:Y:S02]  /*09e0*/  IMAD.MOV.U32 R2, RZ, RZ, R4 ;  /* 0x000000ffff027224 */ /* 0x000fe400078e0004 */
[----:B------:R-:W-:-:S04]  /*09f0*/  IMAD.WIDE.U32 R6, R10, c[0x0][0x1d8], R6 ;  /* 0x000076000a067a25 */ /* 0x000fc800078e0006 */
[----:B------:R-:W-:-:S04]  /*0a00*/  IMAD.WIDE.U32 R2, R0, c[0x0][0x1b8], R2 ;  /* 0x00006e0000027a25 */ /* 0x000fc800078e0002 */
[----:B------:R-:W-:Y:S01]  /*0a10*/  IMAD R0, R11, c[0x0][0x1d8], RZ ;  /* 0x000076000b007a24 */ /* 0x000fe200078e02ff */
[----:B------:R-:W-:Y:S01]  /*0a20*/  IADD3 R5, R3, UR25, RZ ;  /* 0x0000001903057c10 */ /* 0x000fe2000fffe0ff */
[----:B------:R-:W-:Y:S01]  /*0a30*/  IMAD.MOV.U32 R4, RZ, RZ, R2 ;  /* 0x000000ffff047224 */ /* 0x000fe200078e0002 */
[----:B------:R-:W-:Y:S01]  /*0a40*/  LEA R2, P0, R6, c[0x0][0x1c0], 0x1 ;  /* 0x0000700006027a11 */ /* 0x000fe200078008ff */
[C---:B------:R-:W-:Y:S01]  /*0a50*/  IMAD R0, R10.reuse, c[0x0][0x1dc], R0 ;  /* 0x000077000a007a24 */ /* 0x040fe200078e0200 */
[----:B------:R-:W-:Y:S01]  /*0a60*/  USHF.L.U64.HI UR25, UR4, UR24, UR5 ;  /* 0x0000001804197299 */ /* 0x000fe20008010205 */
[----:B------:R-:W-:Y:S01]  /*0a70*/  IMAD R3, R11, c[0x0][0x1a8], RZ ;  /* 0x00006a000b037a24 */ /* 0x000fe200078e02ff */
[----:B------:R-:W-:Y:S01]  /*0a80*/  UIMAD UR5, UR20, UR6, URZ ;  /* 0x00000006140572a4 */ /* 0x000fe2000f8e023f */
[----:B------:R-:W-:Y:S01]  /*0a90*/  IMAD.IADD R0, R7, 0x1, R0 ;  /* 0x0000000107007824 */ /* 0x000fe200078e0200 */
[----:B------:R-:W-:Y:S01]  /*0aa0*/  USHF.L.U32 UR6, UR4, 0x6, URZ ;  /* 0x0000000604067899 */ /* 0x000fe2000800063f */
[----:B------:R-:W-:Y:S01]  /*0ab0*/  IMAD R7, R10, c[0x0][0x1ac], R3 ;  /* 0x00006b000a077a24 */ /* 0x000fe200078e0203 */
[----:B------:R-:W-:Y:S01]  /*0ac0*/  UIMAD UR7, UR10, UR7, UR5 ;  /* 0x000000070a0772a4 */ /* 0x000fe2000f8e0205 */
[----:B------:R-:W-:Y:S01]  /*0ad0*/  IMAD.SHL.U32 R23, R13, 0x2, RZ ;  /* 0x000000020d177824 */ /* 0x000fe200078e00ff */
[----:B------:R-:W-:Y:S01]  /*0ae0*/  LEA.HI.X R3, R6, c[0x0][0x1c4], R0, 0x1, P0 ;  /* 0x0000710006037a11 */ /* 0x000fe200000f0c00 */
[----:B------:R-:W-:Y:S01]  /*0af0*/  IMAD R0, R29, c[0x0][0x178], RZ ;  /* 0x00005e001d007a24 */ /* 0x000fe200078e02ff */
[----:B------:R-:W-:Y:S01]  /*0b00*/  UIADD3 UR21, UR17, UR7, URZ ;  /* 0x0000000711157290 */ /* 0x000fe2000fffe03f */
        /* <DEDUP_REMOVED lines=8> */
[----:B------:R-:W-:Y:S01]  /*0b90*/  ULDC.64 UR4, c[0x0][0x178] ;  /* 0x00005e0000047ab9 */ /* 0x000fe20000000a00 */
[----:B------:R-:W-:Y:S01]  /*0ba0*/  IADD3.X R5, R3, UR25, RZ, P0, !PT ;  /* 0x0000001903057c10 */ /* 0x000fe200087fe4ff */
[----:B------:R-:W-:Y:S01]  /*0bb0*/  UIMAD UR7, UR28, UR4, URZ ;  /* 0x000000041c0772a4 */ /* 0x000fe2000f8e023f */
[----:B------:R-:W-:Y:S01]  /*0bc0*/  IMAD.IADD R21, R35, 0x1, R0 ;  /* 0x0000000123157824 */ /* 0x000fe200078e0200 */
[----:B------:R-:W-:Y:S01]  /*0bd0*/  ISETP.GE.OR P6, PT, R30, c[0x0][0x1cc], !P4 ;  /* 0x000073001e007a0c */ /* 0x000fe200067c6670 */
[----:B------:R-:W-:Y:S01]  /*0be0*/  UIMAD.WIDE.U32 UR26, UR11, UR4, URZ ;  /* 0x000000040b1a72a5 */ /* 0x000fe2000f8e003f */
[----:B------:R-:W-:Y:S01]  /*0bf0*/  IMAD.IADD R0, R9, 0x1, R7 ;  /* 0x0000000109007824 */ /* 0x000fe200078e0207 */
[----:B------:R-:W-:Y:S01]  /*0c00*/  UIMAD UR7, UR11, UR5, UR7 ;  /* 0x000000050b0772a4 */ /* 0x000fe2000f8e0207 */
[----:B------:R-:W-:Y:S01]  /*0c10*/  IADD3.X R10, R21, UR21, R16, P2, P1 ;  /* 0x00000015150a7c10 */ /* 0x000fe200097e2410 */
[----:B------:R2:W-:Y:S01]  /*0c20*/  STL [R1+0x40], R21 ;  /* 0x0000401501007387 */ /* 0x0005e20000100800 */
[----:B------:R-:W-:Y:S01]  /*0c30*/  ISETP.GE.AND P2, PT, R12, 0x41, PT ;  /* 0x000000410c00780c */ /* 0x000fe20003f46270 */
[----:B------:R-:W-:Y:S01]  /*0c40*/  UIADD3 UR7, UR27, UR7, URZ ;  /* 0x000000071b077290 */ /* 0x000fe2000fffe03f */
[----:B------:R-:W-:Y:S01]  /*0c50*/  IMAD.U32 R9, RZ, RZ, UR27 ;  /* 0x0000001bff097e24 */ /* 0x000fe2000f8e00ff */
[C---:B------:R-:W-:Y:S01]  /*0c60*/  ISETP.GE.OR P4, PT, R30.reuse, c[0x0][0x19c], !P4 ;  /* 0x000067001e007a0c */ /* 0x040fe20006786670 */
[----:B------:R-:W-:Y:S01]  /*0c70*/  UMOV UR27, 0x7 ;  /* 0x00000007001b7882 */ /* 0x000fe20000000000 */
[----:B------:R-:W-:-:S02]  /*0c80*/  ISETP.GE.OR P0, PT, R30, c[0x0][0x1cc], !P2 ;  /* 0x000073001e007a0c */ /* 0x000fc40005706670 */
[----:B------:R3:W-:Y:S01]  /*0c90*/  LDGSTS.E.BYPASS.LTC128B.128 [R23+0x5080], [R4.64], !P6 ;  /* 0x0508000004177fae */ /* 0x0007e2000f101d56 */
[----:B------:R-:W-:Y:S02]  /*0ca0*/  ISETP.GE.OR P2, PT, R30, c[0x0][0x19c], !P2 ;  /* 0x000067001e007a0c */ /* 0x000fe40005746670 */
        /* <DEDUP_REMOVED lines=51> */
[----:B---3--:R-:W-:Y:S01]  /*0fe0*/  IADD3 R6, P0, R2, UR31, RZ ;  /* 0x0000001f02067c10 */ /* 0x008fe2000ff1e0ff */
[----:B------:R-:W-:Y:S01]  /*0ff0*/  IMAD.U32 R10, RZ, RZ, UR19 ;  /* 0x00000013ff0a7e24 */ /* 0x000fe2000f8e00ff */
[----:B------:R1:W-:Y:S01]  /*1000*/  LDGSTS.E.BYPASS.LTC128B.128 [R23+0x2080], [R2.64], !P2 ;  /* 0x0208000002177fae */ /* 0x0003e2000d101d56 */
[----:B------:R-:W-:Y:S01]  /*1010*/  IMAD R11, R26, c[0x0][0x28c], R11 ;  /* 0x0000a3001a0b7a24 */ /* 0x000fe200078e020b */
[----:B------:R-:W-:-:S02]  /*1020*/  IADD3.X R19, R21, UR26, R8, P5, P1 ;  /* 0x0000001a15137c10 */ /* 0x000fc4000afe2408 */
[----:B------:R-:W-:Y:S01]  /*1030*/  IADD3 R10, -R28, c[0x0][0x168], -R10 ;  /* 0x00005a001c0a7a10 */ /* 0x000fe20007ffe90a */
[----:B------:R2:W-:Y:S01]  /*1040*/  STL [R1+0x3c], R21 ;  /* 0x00003c1501007387 */ /* 0x0005e20000100800 */
[----:B------:R-:W-:Y:S01]  /*1050*/  ISETP.GE.AND P5, PT, R30, c[0x0][0x16c], PT ;  /* 0x00005b001e007a0c */ /* 0x000fe20003fa6270 */
[----:B----4-:R-:W-:Y:S01]  /*1060*/  IMAD.WIDE.U32 R4, R24, UR11, R18 ;  /* 0x0000000b18047c25 */ /* 0x010fe2000f8e0012 */
[----:B------:R-:W-:Y:S02]  /*1070*/  IADD3.X R7, R3, UR29, RZ, P0, !PT ;  /* 0x0000001d03077c10 */ /* 0x000fe400087fe4ff */
[C---:B------:R-:W-:Y:S02]  /*1080*/  ISETP.LT.OR P4, PT, R10.reuse, 0x1, P5 ;  /* 0x000000010a00780c */ /* 0x040fe40002f81670 */
[----:B------:R-:W-:Y:S01]  /*1090*/  ISETP.LT.OR P2, PT, R10, 0x21, P5 ;  /* 0x000000210a00780c */ /* 0x000fe20002f41670 */
[----:B------:R3:W-:Y:S01]  /*10a0*/  LDGSTS.E.BYPASS.LTC128B.128 [R23+0x3080], [R6.64], !P6 ;  /* 0x0308000006177fae */ /* 0x0007e2000f101d56 */
[----:B------:R-:W-:Y:S01]  /*10b0*/  IADD3 R0, R5, UR4, RZ ;  /* 0x0000000405007c10 */ /* 0x000fe2000fffe0ff */
[----:B------:R-:W-:Y:S01]  /*10c0*/  ULDC.64 UR4, c[0x0][0x290] ;  /* 0x0000a40000047ab9 */ /* 0x000fe20000000a00 */
[C---:B------:R-:W-:Y:S01]  /*10d0*/  LEA R8, P0, R4.reuse, c[0x0][0x1f0], 0x1 ;  /* 0x00007c0004087a11 */ /* 0x040fe200078008ff */
[----:B------:R-:W-:Y:S01]  /*10e0*/  UIMAD UR28, UR20, UR4, URZ ;  /* 0x00000004141c72a4 */ /* 0x000fe2000f8e023f */
[----:B------:R-:W0:Y:S01]  /*10f0*/  LDGDEPBAR ;  /* 0x00000000000079af */ /* 0x000e220000000000 */
[----:B------:R-:W-:Y:S01]  /*1100*/  UIMAD.WIDE.U32 UR32, UR10, UR4, URZ ;  /* 0x000000040a2072a5 */ /* 0x000fe2000f8e003f */
[----:B------:R-:W-:Y:S01]  /*1110*/  LEA.HI.X R9, R4, c[0x0][0x1f4], R0, 0x1, P0 ;  /* 0x00007d0004097a11 */ /* 0x000fe200000f0c00 */
[----:B------:R-:W-:Y:S01]  /*1120*/  UIMAD UR28, UR10, UR5, UR28 ;  /* 0x000000050a1c72a4 */ /* 0x000fe2000f8e021c */
[----:B------:R-:W-:Y:S01]  /*1130*/  IMAD.WIDE.U32 R4, R26, c[0x0][0x288], R32 ;  /* 0x0000a2001a047a25 */ /* 0x000fe200078e0020 */
[----:B------:R4:W-:Y:S01]  /*1140*/  LDGSTS.E.BYPASS.LTC128B.128 [R23+0x8080], [R12.64], !P4 ;  /* 0x080800000c177fae */ /* 0x0009e2000e101d56 */
[----:B------:R-:W-:Y:S01]  /*1150*/  ISETP.LT.OR P6, PT, R10, 0x41, P5 ;  /* 0x000000410a00780c */ /* 0x000fe20002fc1670 */
[----:B------:R-:W-:Y:S01]  /*1160*/  UIADD3 UR28, UR33, UR28, URZ ;  /* 0x0000001c211c7290 */ /* 0x000fe2000fffe03f */
[----:B------:R-:W-:Y:S01]  /*1170*/  ISETP.GE.AND P4, PT, R30, c[0x0][0x1fc], PT ;  /* 0x00007f001e007a0c */ /* 0x000fe20003f86270 */
[----:B------:R-:W-:Y:S01]  /*1180*/  USHF.L.U32 UR4, UR6, 0x6, URZ ;  /* 0x0000000606047899 */ /* 0x000fe2000800063f */
[----:B-1----:R-:W-:Y:S01]  /*1190*/  IADD3 R2, P1, R12, UR27, RZ ;  /* 0x0000001b0c027c10 */ /* 0x002fe2000ff3e0ff */
[----:B------:R-:W-:-:S02]  /*11a0*/  ULDC UR5, c[0x0][0x20c] ;  /* 0x0000830000057ab9 */ /* 0x000fc40000000800 */
[----:B------:R-:W-:Y:S01]  /*11b0*/  USHF.L.U64.HI UR24, UR6, UR24, UR5 ;  /* 0x0000001806187299 */ /* 0x000fe20008010205 */
[----:B------:R-:W-:Y:S01]  /*11c0*/  IADD3.X R3, R13, UR25, RZ, P1, !PT ;  /* 0x000000190d037c10 */ /* 0x000fe20008ffe4ff */
[----:B------:R-:W-:Y:S01]  /*11d0*/  UIADD3 UR5, UR11, 0x1, URZ ;  /* 0x000000010b057890 */ /* 0x000fe2000fffe03f */
[----:B------:R-:W-:-:S03]  /*11e0*/  IADD3 R22, P1, R4, UR32, RZ ;  /* 0x0000002004167c10 */ /* 0x000fc6000ff3e0ff */
[----:B------:R1:W-:Y:S01]  /*11f0*/  LDGSTS.E.BYPASS.LTC128B.128 [R23+0x9080], [R2.64], !P2 ;  /* 0x0908000002177fae */ /* 0x0003e2000d101d56 */
[----:B------:R-:W-:Y:S01]  /*1200*/  ISETP.LT.OR P2, PT, R10, 0x61, P5 ;  /* 0x000000610a00780c */ /* 0x000fe20002f41670 */
[----:B------:R-:W-:Y:S01]  /*1210*/  UISETP.GE.AND UP0, UPT, UR5, UR13, UPT ;  /* 0x0000000d0500728c */ /* 0x000fe2000bf06270 */
[----:B---3--:R-:W-:Y:S02]  /*1220*/  LEA.HI R6, R20, R14, RZ, 0x4 ;  /* 0x0000000e14067211 */ /* 0x008fe400078f20ff */
[----:B--2---:R-:W-:Y:S02]  /*1230*/  IADD3.X R21, R5, UR28, R11, P1, !PT ;  /* 0x0000001c05157c10 */ /* 0x004fe40008ffe40b */
[----:B------:R-:W-:Y:S02]  /*1240*/  SHF.R.S32.HI R0, RZ, 0x4, R6 ;  /* 0x00000004ff007819 */ /* 0x000fe40000011406 */
[----:B------:R-:W-:Y:S02]  /*1250*/  ISETP.LT.OR P1, PT, R10, 0x1, P4 ;  /* 0x000000010a00780c */ /* 0x000fe40002721670 */
[----:B------:R-:W-:-:S02]  /*1260*/  LEA.HI R7, R6, R0, RZ, 0x1 ;  /* 0x0000000006077211 */ /* 0x000fc400078f08ff */
[----:B----4-:R-:W-:Y:S02]  /*1270*/  LEA.HI R12, R20, R14, RZ, 0x5 ;  /* 0x0000000e140c7211 */ /* 0x010fe400078f28ff */
[----:B------:R-:W-:-:S05]  /*1280*/  LOP3.LUT R7, R7, 0xfffffffe, RZ, 0xc0, !PT ;  /* 0xfffffffe07077812 */ /* 0x000fca00078ec0ff */
[----:B------:R-:W-:Y:S02]  /*1290*/  IMAD.IADD R13, R0, 0x1, -R7 ;  /* 0x00000001000d7824 */ /* 0x000fe400078e0a07 */
[----:B------:R-:W-:Y:S01]  /*12a0*/  @!P3 IMAD.SHL.U32 R0, R14, 0x10, RZ ;  /* 0x000000100e00b824 */ /* 0x000fe200078e00ff */
[----:B-1----:R-:W-:-:S04]  /*12b0*/  IADD3 R2, P0, R2, UR27, RZ ;  /* 0x0000001b02027c10 */ /* 0x002fc8000ff1e0ff */
        /* <DEDUP_REMOVED lines=95> */
.L_x_1242:
[----:B---3--:R-:W-:Y:S05]  /*18b0*/  BSYNC B0 ;  /* 0x0000000000007941 */ /* 0x008fea0003800000 */
.L_x_1241:
        /* <DEDUP_REMOVED lines=21> */
[----:B------:R-:W-:Y:S01]  /*1a10*/  UMOV UR31, 0x1 ;  /* 0x00000001001f7882 */ /* 0x000fe20000000000 */
[----:B------:R-:W-:Y:S01]  /*1a20*/  SHF.R.U32.HI R180, RZ, 0x3, R10 ;  /* 0x00000003ffb47819 */ /* 0x000fe2000001160a */
[----:B------:R-:W-:Y:S01]  /*1a30*/  IMAD.IADD R12, R181, 0x1, -R4 ;  /* 0x00000001b50c7824 */ /* 0x000fe200078e0a04 */
[----:B------:R-:W-:Y:S01]  /*1a40*/  LOP3.LUT R2, R10, 0x30, R7, 0xf8, !PT ;  /* 0x000000300a027812 */ /* 0x000fe200078ef807 */
[----:B------:R-:W-:Y:S01]  /*1a50*/  IMAD R181, R13, 0x2, R181 ;  /* 0x000000020db57824 */ /* 0x000fe200078e02b5 */
[----:B------:R-:W-:Y:S01]  /*1a60*/  LOP3.LUT R4, R180, R3, R10, 0x1e, !PT ;  /* 0x00000003b4047212 */ /* 0x000fe200078e1e0a */
[----:B------:R-:W-:Y:S01]  /*1a70*/  IMAD R11, R26, c[0x0][0x23c], R11 ;  /* 0x00008f001a0b7a24 */ /* 0x000fe200078e020b */
[----:B------:R-:W-:Y:S01]  /*1a80*/  LOP3.LUT R180, R180, R2, R3, 0x1e, !PT ;  /* 0x00000002b4b47212 */ /* 0x000fe200078e1e03 */
[----:B------:R-:W-:Y:S01]  /*1a90*/  ULDC UR7, c[0x0][0x198] ;  /* 0x0000660000077ab9 */ /* 0x000fe20000000800 */
[----:B------:R-:W-:Y:S01]  /*1aa0*/  LEA.HI R2, R5, R6, RZ, 0x3 ;  /* 0x0000000605027211 */ /* 0x000fe200078f18ff */
[----:B------:R-:W-:Y:S01]  /*1ab0*/  IMAD.U32 R181, R181, 0x200, R4 ;  /* 0x00000200b5b57824 */ /* 0x000fe200078e0004 */
[----:B------:R-:W-:Y:S01]  /*1ac0*/  SEL R183, R187, 0xffffffe0, !P1 ;  /* 0xffffffe0bbb77807 */ /* 0x000fe20004800000 */
[----:B------:R-:W-:Y:S01]  /*1ad0*/  UIADD3 UR7, -UR12, UR7, UR31 ;  /* 0x000000070c077290 */ /* 0x000fe2000fffe11f */
[----:B------:R-:W-:Y:S01]  /*1ae0*/  LOP3.LUT R0, R2, 0xfffffff8, RZ, 0xc0, !PT ;  /* 0xfffffff802007812 */ /* 0x000fe200078ec0ff */
[----:B------:R-:W-:Y:S01]  /*1af0*/  IMAD.IADD R3, R15, 0x1, R11 ;  /* 0x000000010f037824 */ /* 0x000fe200078e020b */
[----:B------:R-:W-:Y:S01]  /*1b00*/  SHF.R.S32.HI R2, RZ, 0x1f, R8 ;  /* 0x0000001fff027819 */ /* 0x000fe20000011408 */
[----:B------:R-:W-:Y:S01]  /*1b10*/  ULDC.64 UR4, c[0x0][0x240] ;  /* 0x0000900000047ab9 */ /* 0x000fe20000000a00 */
[----:B------:R-:W-:Y:S01]  /*1b20*/  SEL R182, R172, 0xffffffc0, !P2 ;  /* 0xffffffc0acb67807 */ /* 0x000fe20005000000 */
[----:B------:R-:W-:Y:S01]  /*1b30*/  IMAD.IADD R4, R6, 0x1, -R0 ;  /* 0x0000000106047824 */ /* 0x000fe200078e0a00 */
[----:B------:R-:W-:Y:S01]  /*1b40*/  LEA.HI R0, R2, R8, RZ, 0x2 ;  /* 0x0000000802007211 */ /* 0x000fe200078f10ff */
[----:B------:R-:W-:Y:S01]  /*1b50*/  IMAD.MOV.U32 R2, RZ, RZ, R14 ;  /* 0x000000ffff027224 */ /* 0x000fe200078e000e */
[----:B------:R-:W-:Y:S01]  /*1b60*/  UIMAD UR4, UR20, UR4, URZ ;  /* 0x00000004140472a4 */ /* 0x000fe2000f8e023f */
[----:B------:R-:W-:Y:S01]  /*1b70*/  IMAD.U32 R6, RZ, RZ, UR10 ;  /* 0x0000000aff067e24 */ /* 0x000fe2000f8e00ff */
[C---:B------:R-:W-:Y:S01]  /*1b80*/  LEA.HI.SX32 R5, R0.reuse, R7, 0x1e ;  /* 0x0000000700057211 */ /* 0x040fe200078ff2ff */
[----:B------:R-:W-:Y:S01]  /*1b90*/  ULDC UR6, c[0x0][0x2a0] ;  /* 0x0000a80000067ab9 */ /* 0x000fe20000000800 */
[----:B------:R-:W-:Y:S01]  /*1ba0*/  LOP3.LUT R0, R0, 0x7ffffffc, RZ, 0xc0, !PT ;  /* 0x7ffffffc00007812 */ /* 0x000fe200078ec0ff */
[----:B------:R-:W-:Y:S01]  /*1bb0*/  IMAD.WIDE.U32 R18, R6, c[0x0][0x240], R2 ;  /* 0x0000900006127a25 */ /* 0x000fe200078e0002 */
[----:B------:R-:W-:Y:S01]  /*1bc0*/  R2P PR, R4, 0x6 ;  /* 0x0000000604007804 */ /* 0x000fe20000000000 */
[----:B------:R1:W-:Y:S01]  /*1bd0*/  STL [R1+0x14], R5 ;  /* 0x0000140501007387 */ /* 0x0003e20000100800 */
[----:B------:R-:W-:Y:S01]  /*1be0*/  UIMAD UR4, UR10, UR5, UR4 ;  /* 0x000000050a0472a4 */ /* 0x000fe2000f8e0204 */
[----:B------:R-:W-:Y:S01]  /*1bf0*/  IMAD.U32 R2, RZ, RZ, UR7 ;  /* 0x00000007ff027e24 */ /* 0x000fe2000f8e00ff */
[----:B------:R-:W-:Y:S01]  /*1c00*/  ULOP3.LUT UR6, URZ, UR6, URZ, 0x33, !UPT ;  /* 0x000000063f067292 */ /* 0x000fe2000f8e333f */
[----:B------:R2:W-:Y:S01]  /*1c10*/  STL.64 [R1+0x28], R18 ;  /* 0x0000281201007387 */ /* 0x0005e20000100a00 */
[----:B------:R-:W-:Y:S01]  /*1c20*/  IMAD.SHL.U32 R181, R181, 0x2, RZ ;  /* 0x00000002b5b57824 */ /* 0x000fe200078e00ff */
[----:B------:R-:W-:Y:S01]  /*1c30*/  SEL R229, R172, 0xffffffc0, !P2 ;  /* 0xffffffc0ace57807 */ /* 0x000fe20005000000 */
[----:B------:R-:W-:Y:S01]  /*1c40*/  IMAD R180, R13, 0x200, R180 ;  /* 0x000002000db47824 */ /* 0x000fe200078e02b4 */
[----:B------:R-:W-:Y:S01]  /*1c50*/  IADD3 R3, R19, UR4, RZ ;  /* 0x0000000413037c10 */ /* 0x000fe2000fffe0ff */
[----:B------:R-:W0:Y:S01]  /*1c60*/  LDGDEPBAR ;  /* 0x00000000000079af */ /* 0x000e220000000000 */
[C---:B------:R-:W-:Y:S01]  /*1c70*/  IMAD.IADD R182, R181.reuse, 0x1, R182 ;  /* 0x00000001b5b67824 */ /* 0x040fe200078e02b6 */
[----:B------:R-:W-:Y:S01]  /*1c80*/  USHF.L.U32 UR29, UR9, 0x7, URZ ;  /* 0x00000007091d7899 */ /* 0x000fe2000800063f */
[----:B------:R-:W-:Y:S01]  /*1c90*/  IMAD.IADD R184, R181, 0x1, R183 ;  /* 0x00000001b5b87824 */ /* 0x000fe200078e02b7 */
[----:B------:R-:W-:Y:S01]  /*1ca0*/  ULDC UR30, c[0x0][0x2a8] ;  /* 0x0000aa00001e7ab9 */ /* 0x000fe20000000800 */
        /* <DEDUP_REMOVED lines=24> */
[----:B------:R2:W-:Y:S01]  /*1e30*/  STL [R1], R10 ;  /* 0x0000000a01007387 */ /* 0x0005e20000100800 */
[----:B------:R-:W-:Y:S01]  /*1e40*/  CS2R R98, SRZ ;  /* 0x0000000000627805 */ /* 0x000fe2000001ff00 */
[----:B------:R-:W-:Y:S01]  /*1e50*/  LOP3.LUT R0, R4, R0, R17, 0x1e, !PT ;  /* 0x0000000004007212 */ /* 0x000fe200078e1e11 */
[----:B------:R-:W-:Y:S01]  /*1e60*/  CS2R R96, SRZ ;  /* 0x0000000000607805 */ /* 0x000fe2000001ff00 */
[----:B------:R2:W-:Y:S01]  /*1e70*/  STL [R1+0x38], R3 ;  /* 0x0000380301007387 */ /* 0x0005e20000100800 */
        /* <DEDUP_REMOVED lines=9> */
[----:B------:R-:W-:Y:S01]  /*1f10*/  IADD3 R0, R2, -c[0x0][0x168], -R10 ;  /* 0x80005a0002007a10 */ /* 0x000fe20007ffe80a */
[----:B------:R-:W-:Y:S01]  /*1f20*/  CS2R R80, SRZ ;  /* 0x0000000000507805 */ /* 0x000fe2000001ff00 */
[C---:B------:R-:W-:Y:S01]  /*1f30*/  IADD3 R228, R227.reuse, 0x20, RZ ;  /* 0x00000020e3e47810 */ /* 0x040fe20007ffe0ff */
[C---:B------:R-:W-:Y:S01]  /*1f40*/  IMAD.IADD R230, R227.reuse, 0x1, R229 ;  /* 0x00000001e3e67824 */ /* 0x040fe200078e02e5 */
[C---:B------:R-:W-:Y:S01]  /*1f50*/  IADD3 R2, R0.reuse, c[0x0][0x2a4], RZ ;  /* 0x0000a90000027a10 */ /* 0x040fe20007ffe0ff */
[----:B------:R-:W-:Y:S01]  /*1f60*/  CS2R R74, SRZ ;  /* 0x00000000004a7805 */ /* 0x000fe2000001ff00 */
[----:B------:R-:W-:Y:S01]  /*1f70*/  IADD3 R0, R0, UR6, RZ ;  /* 0x0000000600007c10 */ /* 0x000fe2000fffe0ff */
[----:B------:R-:W-:Y:S01]  /*1f80*/  CS2R R72, SRZ ;  /* 0x0000000000487805 */ /* 0x000fe2000001ff00 */
[----:B------:R-:W-:Y:S01]  /*1f90*/  @P1 IADD3 R228, R227, -0x20, RZ ;  /* 0xffffffe0e3e41810 */ /* 0x000fe20007ffe0ff */
[----:B------:R2:W-:Y:S01]  /*1fa0*/  STL [R1+0x4], R2 ;  /* 0x0000040201007387 */ /* 0x0005e20000100800 */
[----:B------:R-:W-:Y:S01]  /*1fb0*/  R2P PR, R188, 0x6 ;  /* 0x00000006bc007804 */ /* 0x000fe20000000000 */
[----:B------:R-:W-:Y:S01]  /*1fc0*/  CS2R R70, SRZ ;  /* 0x0000000000467805 */ /* 0x000fe2000001ff00 */
[----:B------:R-:W-:Y:S01]  /*1fd0*/  CS2R R68, SRZ ;  /* 0x0000000000447805 */ /* 0x000fe2000001ff00 */
[----:B------:R2:W-:Y:S01]  /*1fe0*/  STL [R1+0x10], R0 ;  /* 0x0000100001007387 */ /* 0x0005e20000100800 */
[----:B------:R-:W-:Y:S01]  /*1ff0*/  IMAD.SHL.U32 R180, R180, 0x2, RZ ;  /* 0x00000002b4b47824 */ /* 0x000fe200078e00ff */
[----:B------:R-:W-:Y:S01]  /*2000*/  SEL R187, R187, 0xffffffe0, !P1 ;  /* 0xffffffe0bbbb7807 */ /* 0x000fe20004800000 */
[----:B------:R-:W-:Y:S01]  /*2010*/  IMAD.IADD R183, R183, 0x1, R182 ;  /* 0x00000001b7b77824 */ /* 0x000fe200078e02b6 */
[----:B------:R-:W-:Y:S01]  /*2020*/  SEL R172, R172, 0xffffffc0, !P2 ;  /* 0xffffffc0acac7807 */ /* 0x000fe20005000000 */
[----:B------:R-:W-:Y:S01]  /*2030*/  IMAD.IADD R229, R229, 0x1, R228 ;  /* 0x00000001e5e57824 */ /* 0x000fe200078e02e4 */
[----:B------:R-:W-:-:S02]  /*2040*/  ULDC UR20, c[0x0][0x198] ;  /* 0x0000660000147ab9 */ /* 0x000fc40000000800 */
[----:B------:R-:W-:Y:S02]  /*2050*/  ULDC UR19, c[0x0][0x290] ;  /* 0x0000a40000137ab9 */ /* 0x000fe40000000800 */
[----:B------:R-:W-:Y:S02]  /*2060*/  ULDC UR18, c[0x0][0x218] ;  /* 0x0000860000127ab9 */ /* 0x000fe40000000800 */
[----:B------:R-:W-:Y:S02]  /*2070*/  UISETP.LE.AND UP4, UPT, UR31, UR30, UPT ;  /* 0x0000001e1f00728c */ /* 0x000fe4000bf83270 */
[----:B------:R-:W-:Y:S02]  /*2080*/  UMOV UR33, URZ ;  /* 0x0000003f00217c82 */ /* 0x000fe40008000000 */
[----:B------:R-:W-:Y:S02]  /*2090*/  UMOV UR32, 0x1 ;  /* 0x0000000100207882 */ /* 0x000fe40000000000 */
[----:B------:R-:W-:-:S02]  /*20a0*/  UMOV UR5, URZ ;  /* 0x0000003f00057c82 */ /* 0x000fc40008000000 */
[----:B------:R-:W-:Y:S02]  /*20b0*/  UISETP.GT.AND UP5, UPT, UR9, -0x1, UPT ;  /* 0xffffffff0900788c */ /* 0x000fe4000bfa4270 */
[----:B------:R-:W-:Y:S02]  /*20c0*/  UIADD3 UR20, -UR29, UR20, URZ ;  /* 0x000000141d147290 */ /* 0x000fe4000fffe13f */
[----:B------:R-:W-:Y:S02]  /*20d0*/  UIMAD UR19, UR10, UR19, URZ ;  /* 0x000000130a1372a4 */ /* 0x000fe4000f8e023f */
[----:B------:R-:W-:Y:S02]  /*20e0*/  UIMAD UR18, UR10, UR18, URZ ;  /* 0x000000120a1272a4 */ /* 0x000fe4000f8e023f */
[----:B--2---:R-:W-:Y:S02]  /*20f0*/  ULDC UR30, c[0x0][0x168] ;  /* 0x00005a00001e7ab9 */ /* 0x004fe40000000800 */
.L_x_1261:
[----:B------:R-:W-:Y:S04]  /*2100*/  DEPBAR.LE SB0, 0x1 ;  /* 0x000080400000791a */ /* 0x000fe80000000000 */
[----:B------:R-:W-:Y:S01]  /*2110*/  BAR.SYNC.DEFER_BLOCKING 0x0 ;  /* 0x0000000000007b1d */ /* 0x000fe20000010000 */
[----:B------:R-:W-:Y:S01]  /*2120*/  USHF.L.U32 UR4, UR5, 0xd, URZ ;  /* 0x0000000d05047899 */ /* 0x000fe2000800063f */
[----:B------:R-:W-:Y:S01]  /*2130*/  IMAD.U32 R199, RZ, RZ, UR5 ;  /* 0x00000005ffc77e24 */ /* 0x000fe2000f8e00ff */
[----:B------:R-:W-:Y:S04]  /*2140*/  PLOP3.LUT P0, PT, PT, PT, UP4, 0x80, 0x0 ;  /* 0x000000000000781c */ /* 0x000fe80003f0f048 */
[----:B------:R-:W-:Y:S05]  /*2150*/  IADD3 R0, R186, UR4, RZ ;  /* 0x00000004ba007c10 */ /* 0x000fea000fffe0ff */
        /* <DEDUP_REMOVED lines=10> */
[----:B------:R-:W4:Y:S01]  /*2200*/  LDL R176, [R1] ;  /* 0x0000000001b07983 */ /* 0x000f220000100800 */
        /* <DEDUP_REMOVED lines=57> */
[C---:B------:R-:W-:Y:S04]  /*25a0*/  HMMA.16816.F32.BF16 R24, R160.reuse, R164, R24 ;  /* 0x000000a4a018723c */ /* 0x040fe80000041818 */
[----:B----4-:R-:W-:Y:S04]  /*25b0*/  IADD3 R195, -R176, UR20, RZ ;  /* 0x00000014b0c37c10 */ /* 0x010fe8000fffe1ff */
        /* <DEDUP_REMOVED lines=8> */
[-C--:B--2---:R-:W-:Y:S04]  /*2640*/  LEA R199, R199, R233.reuse, 0x7 ;  /* 0x000000e9c7c77211 */ /* 0x084fe800078e38ff */
[C---:B------:R-:W-:Y:S01]  /*2650*/  HMMA.16816.F32.BF16 R56, R160.reuse, R152, R56 ;  /* 0x00000098a038723c */ /* 0x040fe20000041838 */
[----:B------:R2:W4:Y:S04]  /*2660*/  LDS R196, [R199.X4+0x18080] ;  /* 0x01808000c7c47984 */ /* 0x0005280000004800 */
[----:B------:R2:W1:Y:S03]  /*2670*/  LDS R197, [R199.X4+0x180a0] ;  /* 0x0180a000c7c57984 */ /* 0x0004660000004800 */
[-C--:B------:R-:W-:Y:S01]  /*2680*/  HMMA.16816.F32.BF16 R60, R160, R154.reuse, R60 ;  /* 0x0000009aa03c723c */ /* 0x080fe2000004183c */
[----:B------:R2:W1:Y:S04]  /*2690*/  LDS R198, [R199.X4+0x18180] ;  /* 0x01818000c7c67984 */ /* 0x0004680000004800 */
[----:B------:R-:W1:Y:S03]  /*26a0*/  LDS R199, [R199.X4+0x181a0] ;  /* 0x0181a000c7c77984 */ /* 0x000e660000004800 */
[----:B------:R-:W-:Y:S07]  /*26b0*/  HMMA.16816.F32.BF16 R64, R132, R154, R64 ;  /* 0x0000009a8440723c */ /* 0x000fee0000041840 */
[----:B------:R-:W-:Y:S01]  /*26c0*/  IMAD.U32 R132, RZ, RZ, UR11 ;  /* 0x0000000bff847e24 */ /* 0x000fe2000f8e00ff */
[-C--:B------:R-:W-:Y:S05]  /*26d0*/  HMMA.16816.F32.BF16 R4, R144, R168.reuse, R4 ;  /* 0x000000a89004723c */ /* 0x080fea0000041804 */
[----:B------:R-:W-:Y:S03]  /*26e0*/  LEA R132, R132, R233, 0x7 ;  /* 0x000000e984847211 */ /* 0x000fe600078e38ff */
[C---:B------:R-:W-:Y:S04]  /*26f0*/  HMMA.16816.F32.BF16 R8, R172.reuse, R168, R8 ;  /* 0x000000a8ac08723c */ /* 0x040fe80000041808 */
[C---:B------:R-:W-:Y:S01]  /*2700*/  IMAD.IADD R191, R132.reuse, 0x1, R178 ;  /* 0x0000000184bf7824 */ /* 0x040fe200078e02b2 */
[----:B------:R-:W-:Y:S03]  /*2710*/  IADD3 R189, R132, R177, RZ ;  /* 0x000000b184bd7210 */ /* 0x000fe60007ffe0ff */
        /* <DEDUP_REMOVED lines=16> */
[----:B--2-4-:R-:W-:Y:S01]  /*2820*/  IMAD.MOV.U32 R3, RZ, RZ, c[0x0][0x168] ;  /* 0x00005a00ff037624 */ /* 0x014fe200078e00ff */
        /* <DEDUP_REMOVED lines=13> */
.L_x_1245:
[----:B------:R-:W-:Y:S04]  /*2900*/  MOV R133, 0x1 ;  /* 0x0000000100857802 */ /* 0x000fe80000000f00 */
[----:B------:R-:W-:Y:S11]  /*2910*/  ISETP.NE.AND P1, PT, R133, c[0x0][0x2a8], PT ;  /* 0x0000aa0085007a0c */ /* 0x000ff60003f25270 */
[----:B------:R-:W-:Y:S02]  /*2920*/  @!UPT UIADD3 URZ, URZ, URZ, URZ ;  /* 0x0000003f3f3ff290 */ /* 0x000fe4000fffe03f */
[----:B------:R-:W-:Y:S05]  /*2930*/  @P1 IMAD.HI.U32 R133, R3, c[0x0][0x2ac], RZ ;  /* 0x0000ab0003851a27 */ /* 0x000fea00078e00ff */
[----:B------:R-:W-:Y:S02]  /*2940*/  @P1 SHF.R.U32.HI R3, RZ, c[0x0][0x2b0], R133 ;  /* 0x0000ac00ff031a19 */ /* 0x000fe40000011685 */
.L_x_1246:
[----:B------:R-:W-:Y:S05]  /*2950*/  BSYNC B0 ;  /* 0x0000000000007941 */ /* 0x000fea0003800000 */
.L_x_1244:
[----:B------:R-:W-:Y:S04]  /*2960*/  IMAD.MOV.U32 R133, RZ, RZ, c[0x0][0x2a8] ;  /* 0x0000aa00ff857624 */ /* 0x000fe800078e00ff */
[----:B------:R-:W-:Y:S04]  /*2970*/  IMAD R3, R3, R133, -UR29 ;  /* 0x8000001d03037e24 */ /* 0x000fe8000f8e0285 */
[----:B------:R-:W-:Y:S05]  /*2980*/  IMAD.IADD R3, R3, 0x1, -R176 ;  /* 0x0000000103037824 */ /* 0x000fea00078e0ab0 */
[----:B------:R-:W-:Y:S02]  /*2990*/  IADD3 R133, R3, c[0x0][0x2a8], RZ ;  /* 0x0000aa0003857a10 */ /* 0x000fe40007ffe0ff */
[----:B------:R-:W-:Y:S02]  /*29a0*/  IMNMX R189, R189, R3, !PT ;  /* 0x00000003bdbd7217 */ /* 0x000fe40007800200 */
[----:B------:R-:W-:Y:S02]  /*29b0*/  IMNMX R191, R191, R133, PT ;  /* 0x00000085bfbf7217 */ /* 0x000fe40003800200 */
.L_x_1243:
[----:B--2-4-:R-:W-:Y:S05]  /*29c0*/  IADD3 R133, R132, 0x8, RZ ;  /* 0x0000000884857810 */ /* 0x014fea0007ffe0ff */
        /* <DEDUP_REMOVED lines=18> */
.L_x_1249:
[----:B------:R-:W-:Y:S04]  /*2af0*/  MOV R134, 0x1 ;  /* 0x0000000100867802 */ /* 0x000fe80000000f00 */
[----:B------:R-:W-:Y:S11]  /*2b00*/  ISETP.NE.AND P1, PT, R134, c[0x0][0x2a8], PT ;  /* 0x0000aa0086007a0c */ /* 0x000ff60003f25270 */
[----:B------:R-:W-:Y:S02]  /*2b10*/  @!UPT UIADD3 URZ, URZ, URZ, URZ ;  /* 0x0000003f3f3ff290 */ /* 0x000fe4000fffe03f */
[----:B------:R-:W-:Y:S05]  /*2b20*/  @P1 IMAD.HI.U32 R134, R133, c[0x0][0x2ac], RZ ;  /* 0x0000ab0085861a27 */ /* 0x000fea00078e00ff */
[----:B------:R-:W-:Y:S02]  /*2b30*/  @P1 SHF.R.U32.HI R133, RZ, c[0x0][0x2b0], R134 ;  /* 0x0000ac00ff851a19 */ /* 0x000fe40000011686 */
.L_x_1250:
[----:B------:R-:W-:Y:S05]  /*2b40*/  BSYNC B0 ;  /* 0x0000000000007941 */ /* 0x000fea0003800000 */
.L_x_1248:
[----:B------:R-:W-:Y:S04]  /*2b50*/  IMAD.MOV.U32 R134, RZ, RZ, c[0x0][0x2a8] ;  /* 0x0000aa00ff867624 */ /* 0x000fe800078e00ff */
[----:B------:R-:W-:Y:S04]  /*2b60*/  IMAD R133, R133, R134, -UR29 ;  /* 0x8000001d85857e24 */ /* 0x000fe8000f8e0286 */
[----:B------:R-:W-:Y:S05]  /*2b70*/  IMAD.IADD R133, R133, 0x1, -R176 ;  /* 0x0000000185857824 */ /* 0x000fea00078e0ab0 */
[----:B------:R-:W-:Y:S02]  /*2b80*/  IADD3 R134, R133, c[0x0][0x2a8], RZ ;  /* 0x0000aa0085867a10 */ /* 0x000fe40007ffe0ff */
[----:B------:R-:W-:Y:S02]  /*2b90*/  IMNMX R3, R3, R133, !PT ;  /* 0x0000008503037217 */ /* 0x000fe40007800200 */
[----:B------:R-:W-:Y:S02]  /*2ba0*/  IMNMX R190, R190, R134, PT ;  /* 0x00000086bebe7217 */ /* 0x000fe40003800200 */
.L_x_1247:
        /* <DEDUP_REMOVED lines=19> */
.L_x_1253:
[----:B------:R-:W-:Y:S04]  /*2ce0*/  MOV R134, 0x1 ;  /* 0x0000000100867802 */ /* 0x000fe80000000f00 */
[----:B------:R-:W-:Y:S11]  /*2cf0*/  ISETP.NE.AND P1, PT, R134, c[0x0][0x2a8], PT ;  /* 0x0000aa0086007a0c */ /* 0x000ff60003f25270 */
[----:B------:R-:W-:Y:S02]  /*2d00*/  @!UPT UIADD3 URZ, URZ, URZ, URZ ;  /* 0x0000003f3f3ff290 */ /* 0x000fe4000fffe03f */
[----:B------:R-:W-:Y:S05]  /*2d10*/  @P1 IMAD.HI.U32 R134, R133, c[0x0][0x2ac], RZ ;  /* 0x0000ab0085861a27 */ /* 0x000fea00078e00ff */
[----:B------:R-:W-:Y:S02]  /*2d20*/  @P1 SHF.R.U32.HI R133, RZ, c[0x0][0x2b0], R134 ;  /* 0x0000ac00ff851a19 */ /* 0x000fe40000011686 */
.L_x_1254:
[----:B------:R-:W-:Y:S05]  /*2d30*/  BSYNC B0 ;  /* 0x0000000000007941 */ /* 0x000fea0003800000 */
.L_x_1252:
[----:B------:R-:W-:Y:S04]  /*2d40*/  IMAD.MOV.U32 R134, RZ, RZ, c[0x0][0x2a8] ;  /* 0x0000aa00ff867624 */ /* 0x000fe800078e00ff */
[----:B------:R-:W-:Y:S04]  /*2d50*/  IMAD R133, R133, R134, -UR29 ;  /* 0x8000001d85857e24 */ /* 0x000fe8000f8e0286 */
[----:B------:R-:W-:Y:S05]  /*2d60*/  IMAD.IADD R133, R133, 0x1, -R176 ;  /* 0x0000000185857824 */ /* 0x000fea00078e0ab0 */
[----:B------:R-:W-:Y:S02]  /*2d70*/  IADD3 R134, R133, c[0x0][0x2a8], RZ ;  /* 0x0000aa0085867a10 */ /* 0x000fe40007ffe0ff */
[----:B------:R-:W-:Y:S02]  /*2d80*/  IMNMX R193, R193, R133, !PT ;  /* 0x00000085c1c17217 */ /* 0x000fe40007800200 */
[----:B------:R-:W-:Y:S02]  /*2d90*/  IMNMX R194, R194, R134, PT ;  /* 0x00000086c2c27217 */ /* 0x000fe40003800200 */
.L_x_1251:
        /* <DEDUP_REMOVED lines=19> */
.L_x_1257:
[----:B------:R-:W-:Y:S04]  /*2ed0*/  MOV R133, 0x1 ;  /* 0x0000000100857802 */ /* 0x000fe80000000f00 */
[----:B------:R-:W-:Y:S11]  /*2ee0*/  ISETP.NE.AND P0, PT, R133, c[0x0][0x2a8], PT ;  /* 0x0000aa0085007a0c */ /* 0x000ff60003f05270 */
[----:B------:R-:W-:Y:S02]  /*2ef0*/  @!UPT UIADD3 URZ, URZ, URZ, URZ ;  /* 0x0000003f3f3ff290 */ /* 0x000fe4000fffe03f */
[----:B------:R-:W-:Y:S05]  /*2f00*/  @P0 IMAD.HI.U32 R133, R132, c[0x0][0x2ac], RZ ;  /* 0x0000ab0084850a27 */ /* 0x000fea00078e00ff */
[----:B------:R-:W-:Y:S02]  /*2f10*/  @P0 SHF.R.U32.HI R132, RZ, c[0x0][0x2b0], R133 ;  /* 0x0000ac00ff840a19 */ /* 0x000fe40000011685 */
.L_x_1258:
[----:B------:R-:W-:Y:S05]  /*2f20*/  BSYNC B0 ;  /* 0x0000000000007941 */ /* 0x000fea0003800000 */
.L_x_1256:
[----:B------:R-:W-:Y:S04]  /*2f30*/  IMAD.MOV.U32 R133, RZ, RZ, c[0x0][0x2a8] ;  /* 0x0000aa00ff857624 */ /* 0x000fe800078e00ff */
[----:B------:R-:W-:Y:S04]  /*2f40*/  IMAD R132, R132, R133, -UR29 ;  /* 0x8000001d84847e24 */ /* 0x000fe8000f8e0285 */
[----:B------:R-:W-:Y:S05]  /*2f50*/  IMAD.IADD R132, R132, 0x1, -R176 ;  /* 0x0000000184847824 */ /* 0x000fea00078e0ab0 */
[----:B------:R-:W-:Y:S02]  /*2f60*/  IADD3 R133, R132, c[0x0][0x2a8], RZ ;  /* 0x0000aa0084857a10 */ /* 0x000fe40007ffe0ff */
[----:B------:R-:W-:Y:S02]  /*2f70*/  IMNMX R192, R192, R132, !PT ;  /* 0x00000084c0c07217 */ /* 0x000fe40007800200 */
[----:B------:R-:W-:Y:S02]  /*2f80*/  IMNMX R195, R195, R133, PT ;  /* 0x00000085c3c37217 */ /* 0x000fe40003800200 */
.L_x_1255:
        /* <DEDUP_REMOVED lines=85> */
.L_x_1259:
        /* <DEDUP_REMOVED lines=15> */
[----:B------:R-:W-:Y:S01]  /*35d0*/  MUFU.EX2 R219, R219 ;  /* 0x000000db00db7308 */ /* 0x000fe20000000800 */
[----:B------:R-:W-:Y:S01]  /*35e0*/  ISETP.LT.OR P2, PT, R190, 0x1, P2 ;  /* 0x00000001be00780c */ /* 0x000fe20001741670 */
[--C-:B------:R-:W-:Y:S01]  /*35f0*/  FFMA.FTZ R224, R224, c[0x0][0x29c], -R196.reuse ;  /* 0x0000a700e0e07a23 */ /* 0x100fe200000108c4 */
[----:B------:R-:W-:Y:S01]  /*3600*/  ISETP.GT.AND P6, PT, R189, 0x10, P0 ;  /* 0x00000010bd00780c */ /* 0x000fe200007c4270 */
[--C-:B------:R-:W-:Y:S01]  /*3610*/  FFMA.FTZ R231, R231, c[0x0][0x29c], -R197.reuse ;  /* 0x0000a700e7e77a23 */ /* 0x100fe200000108c5 */
[----:B------:R-:W-:Y:S02]  /*3620*/  ISETP.GT.AND P1, PT, R3, 0x10, P0 ;  /* 0x000000100300780c */ /* 0x000fe40000724270 */
[----:B------:R-:W-:Y:S02]  /*3630*/  FSEL R232, R6, -INF , !P2 ;  /* 0xff80000006e87808 */ /* 0x000fe40005000000 */
[-C--:B-1----:R-:W-:Y:S01]  /*3640*/  HMMA.16816.F32.BF16 R4, R132, R136.reuse, RZ ;  /* 0x000000888404723c */ /* 0x082fe200000418ff */
[----:B------:R-:W-:Y:S02]  /*3650*/  MUFU.EX2 R231, R231 ;  /* 0x000000e700e77308 */ /* 0x000fe40000000800 */
[----:B------:R-:W-:Y:S01]  /*3660*/  ISETP.GT.AND P2, PT, R189, 0x11, P0 ;  /* 0x00000011bd00780c */ /* 0x000fe20000744270 */
[--C-:B------:R-:W-:Y:S01]  /*3670*/  FFMA.FTZ R232, R232, c[0x0][0x29c], -R197.reuse ;  /* 0x0000a700e8e87a23 */ /* 0x100fe200000108c5 */
[C---:B------:R-:W-:Y:S02]  /*3680*/  ISETP.LT.OR P6, PT, R191.reuse, 0x11, P6 ;  /* 0x00000011bf00780c */ /* 0x040fe400037c1670 */
[----:B------:R-:W-:Y:S02]  /*3690*/  ISETP.LT.OR P1, PT, R190, 0x11, P1 ;  /* 0x00000011be00780c */ /* 0x000fe40000f21670 */
[----:B------:R-:W-:Y:S02]  /*36a0*/  FSEL R218, R16, -INF , !P6 ;  /* 0xff80000010da7808 */ /* 0x000fe40007000000 */
[----:B------:R-:W-:Y:S01]  /*36b0*/  ISETP.LT.OR P2, PT, R191, 0x12, P2 ;  /* 0x00000012bf00780c */ /* 0x000fe20001741670 */
[----:B------:R-:W1:Y:S01]  /*36c0*/  MUFU.EX2 R232, R232 ;  /* 0x000000e800e87308 */ /* 0x000e620000000800 */
[----:B------:R-:W-:Y:S01]  /*36d0*/  FSEL R226, R18, -INF , !P1 ;  /* 0xff80000012e27808 */ /* 0x000fe20004800000 */
[--C-:B------:R-:W-:Y:S01]  /*36e0*/  FFMA.FTZ R218, R218, c[0x0][0x29c], -R196.reuse ;  /* 0x0000a700dada7a23 */ /* 0x100fe200000108c4 */
[----:B------:R-:W-:Y:S02]  /*36f0*/  ISETP.GT.AND P6, PT, R3, 0x11, P0 ;  /* 0x000000110300780c */ /* 0x000fe400007c4270 */
[----:B------:R-:W-:Y:S01]  /*3700*/  ISETP.GT.AND P1, PT, R189, 0x21, P0 ;  /* 0x00000021bd00780c */ /* 0x000fe20000724270 */
[--C-:B------:R-:W-:Y:S01]  /*3710*/  FFMA.FTZ R226, R226, c[0x0][0x29c], -R197.reuse ;  /* 0x0000a700e2e27a23 */ /* 0x100fe200000108c5 */
[----:B------:R-:W-:Y:S02]  /*3720*/  FSEL R217, R17, -INF , !P2 ;  /* 0xff80000011d97808 */ /* 0x000fe40005000000 */
[----:B------:R-:W-:Y:S01]  /*3730*/  ISETP.GT.AND P2, PT, R189, 0x20, P0 ;  /* 0x00000020bd00780c */ /* 0x000fe20000744270 */
[----:B------:R-:W2:Y:S01]  /*3740*/  MUFU.EX2 R224, R224 ;  /* 0x000000e000e07308 */ /* 0x000ea20000000800 */
        /* <DEDUP_REMOVED lines=51> */
[----:B------:R-:W-:Y:S01]  /*3a80*/  FSEL R207, R37, -INF , !P2 ;  /* 0xff80000025cf7808 */ /* 0x000fe20005000000 */
[--C-:B------:R-:W-:Y:S01]  /*3a90*/  FFMA.FTZ R216, R216, c[0x0][0x29c], -R197.reuse ;  /* 0x0000a700d8d87a23 */ /* 0x100fe200000108c5 */
[----:B------:R-:W-:Y:S02]  /*3aa0*/  ISETP.GT.AND P2, PT, R189, 0x50, P0 ;  /* 0x00000050bd00780c */ /* 0x000fe40000744270 */
[----:B------:R-:W-:Y:S01]  /*3ab0*/  ISETP.LT.OR P6, PT, R190, 0x42, P6 ;  /* 0x00000042be00780c */ /* 0x000fe200037c1670 */
[----:B------:R-:W-:Y:S01]  /*3ac0*/  FFMA.FTZ R207, R207, c[0x0][0x29c], -R196 ;  /* 0x0000a700cfcf7a23 */ /* 0x000fe200000108c4 */
        /* <DEDUP_REMOVED lines=81> */
[----:B------:R-:W-:Y:S01]  /*3fe0*/  FFMA.FTZ R233, R34, c[0x0][0x29c], -R196 ;  /* 0x0000a70022e97a23 */ /* 0x000fe200000108c4 */
[----:B------:R-:W-:Y:S01]  /*3ff0*/  ISETP.LT.OR P2, PT, R195, 0x11, P2 ;  /* 0x00000011c300780c */ /* 0x000fe20001741670 */
[----:B------:R-:W-:Y:S01]  /*4000*/  MUFU.EX2 R234, R234 ;  /* 0x000000ea00ea7308 */ /* 0x000fe20000000800 */
[----:B------:R-:W-:Y:S01]  /*4010*/  FSEL R203, R15, -INF , !P1 ;  /* 0xff8000000fcb7808 */ /* 0x000fe20004800000 */
[--C-:B------:R-:W-:Y:S01]  /*4020*/  FFMA.FTZ R209, R51, c[0x0][0x29c], -R198.reuse ;  /* 0x0000a70033d17a23 */ /* 0x100fe200000108c6 */
[----:B------:R-:W-:Y:S02]  /*4030*/  ISETP.GT.AND P6, PT, R193, 0x20, P0 ;  /* 0x00000020c100780c */ /* 0x000fe400007c4270 */
        /* <DEDUP_REMOVED lines=49> */
[-C--:B------:R-:W-:Y:S01]  /*4350*/  HMMA.16816.F32.BF16 R28, R140, R146.reuse, RZ ;  /* 0x000000928c1c723c */ /* 0x080fe200000418ff */
[----:B------:R-:W-:Y:S02]  /*4360*/  ISETP.LT.OR P2, PT, R194, 0x42, P6 ;  /* 0x00000042c200780c */ /* 0x000fe40003741670 */
[----:B------:R-:W-:Y:S01]  /*4370*/  ISETP.LT.OR P1, PT, R195, 0x42, P1 ;  /* 0x00000042c300780c */ /* 0x000fe20000f21670 */
[--C-:B------:R-:W-:Y:S01]  /*4380*/  FFMA.FTZ R247, R55, c[0x0][0x29c], -R199.reuse ;  /* 0x0000a70037f77a23 */ /* 0x100fe200000108c7 */
[----:B------:R-:W-:Y:S02]  /*4390*/  FSEL R2, R41, -INF , !P2 ;  /* 0xff80000029027808 */ /* 0x000fe40005000000 */
[----:B------:R-:W-:Y:S01]  /*43a0*/  FSEL R66, R43, -INF , !P1 ;  /* 0xff8000002b427808 */ /* 0x000fe20004800000 */
[----:B------:R-:W-:Y:S01]  /*43b0*/  MUFU.EX2 R189, R189 ;  /* 0x000000bd00bd7308 */ /* 0x000fe20000000800 */
[----:B------:R-:W-:Y:S02]  /*43c0*/  ISETP.GT.AND P6, PT, R192, 0x40, P0 ;  /* 0x00000040c000780c */ /* 0x000fe400007c4270 */
[C---:B------:R-:W-:Y:S01]  /*43d0*/  ISETP.GT.AND P2, PT, R193.reuse, 0x50, P0 ;  /* 0x00000050c100780c */ /* 0x040fe20000744270 */
[--C-:B------:R-:W-:Y:S01]  /*43e0*/  FFMA.FTZ R2, R2, c[0x0][0x29c], -R198.reuse ;  /* 0x0000a70002027a23 */ /* 0x100fe200000108c6 */
[----:B------:R-:W-:Y:S01]  /*43f0*/  ISETP.GT.AND P1, PT, R193, 0x51, P0 ;  /* 0x00000051c100780c */ /* 0x000fe20000724270 */
[--C-:B------:R-:W-:Y:S01]  /*4400*/  FFMA.FTZ R249, R66, c[0x0][0x29c], -R199.reuse ;  /* 0x0000a70042f97a23 */ /* 0x100fe200000108c7 */
[----:B------:R-:W-:Y:S02]  /*4410*/  ISETP.LT.OR P6, PT, R195, 0x41, P6 ;  /* 0x00000041c300780c */ /* 0x000fe400037c1670 */
[C---:B------:R-:W-:Y:S01]  /*4420*/  ISETP.LT.OR P2, PT, R194.reuse, 0x51, P2 ;  /* 0x00000051c200780c */ /* 0x040fe20001741670 */
[----:B------:R-:W-:Y:S01]  /*4430*/  MUFU.EX2 R190, R190 ;  /* 0x000000be00be7308 */ /* 0x000fe20000000800 */
        /* <DEDUP_REMOVED lines=9> */
[----:B------:R-:W-:Y:S01]  /*44d0*/  ISETP.GT.AND P1, PT, R193, 0x60, P0 ;  /* 0x00000060c100780c */ /* 0x000fe20000724270 */
[----:B------:R-:W-:Y:S01]  /*44e0*/  MUFU.EX2 R233, R233 ;  /* 0x000000e900e97308 */ /* 0x000fe20000000800 */
[C---:B------:R-:W-:Y:S02]  /*44f0*/  ISETP.LT.OR P6, PT, R195.reuse, 0x51, P6 ;  /* 0x00000051c300780c */ /* 0x040fe400037c1670 */
[----:B------:R-:W-:Y:S02]  /*4500*/  ISETP.LT.OR P2, PT, R195, 0x52, P2 ;  /* 0x00000052c300780c */ /* 0x000fe40001741670 */
[----:B------:R-:W-:Y:S02]  /*4510*/  ISETP.LT.OR P1, PT, R194, 0x61, P1 ;  /* 0x00000061c200780c */ /* 0x000fe40000f21670 */
[----:B------:R-:W-:Y:S02]  /*4520*/  FSEL R65, R46, -INF , !P6 ;  /* 0xff8000002e417808 */ /* 0x000fe40007000000 */
[----:B------:R-:W-:Y:S01]  /*4530*/  FSEL R64, R47, -INF , !P2 ;  /* 0xff8000002f407808 */ /* 0x000fe20005000000 */
[----:B------:R-:W-:Y:S01]  /*4540*/  MUFU.EX2 R238, R238 ;  /* 0x000000ee00ee7308 */ /* 0x000fe20000000800 */
        /* <DEDUP_REMOVED lines=42> */
[----:B------:R-:W3:Y:S01]  /*47f0*/  MUFU.EX2 R192, R192 ;  /* 0x000000c000c07308 */ /* 0x000ee20000000800 */
        /* <DEDUP_REMOVED lines=11> */
[----:B------:R-:W5:Y:S07]  /*48b0*/  MUFU.EX2 R194, R194 ;  /* 0x000000c200c27308 */ /* 0x000f6e0000000800 */
        /* <DEDUP_REMOVED lines=11> */
[C---:B------:R-:W-:Y:S01]  /*4970*/  HMMA.16816.F32.BF16 R16, R156.reuse, R162, R16 ;  /* 0x000000a29c10723c */ /* 0x040fe20000041810 */
[----:B------:R-:W-:Y:S06]  /*4980*/  MUFU.EX2 R162, R242 ;  /* 0x000000f200a27308 */ /* 0x000fec0000000800 */
[----:B------:R-:W-:Y:S01]  /*4990*/  IMAD.MOV.U32 R163, RZ, RZ, R137 ;  /* 0x000000ffffa37224 */ /* 0x000fe200078e0089 */
[-C--:B------:R-:W-:Y:S01]  /*49a0*/  HMMA.16816.F32.BF16 R20, R156, R168.reuse, R20 ;  /* 0x000000a89c14723c */ /* 0x080fe20000041814 */
[----:B------:R-:W-:Y:S07]  /*49b0*/  LDSM.16.M88.4 R136, [R182+0x4080] ;  /* 0x00408000b688783b */ /* 0x000fee0000000200 */
[C---:B------:R-:W-:Y:S07]  /*49c0*/  HMMA.16816.F32.BF16 R24, R164.reuse, R168, R24 ;  /* 0x000000a8a418723c */ /* 0x040fee0000041818 */
[----:B------:R-:W-:Y:S01]  /*49d0*/  IMAD.MOV.U32 R169, RZ, RZ, R160 ;  /* 0x000000ffffa97224 */ /* 0x000fe200078e00a0 */
[-C--:B------:R-:W-:Y:S01]  /*49e0*/  HMMA.16816.F32.BF16 R28, R164, R170.reuse, R28 ;  /* 0x000000aaa41c723c */ /* 0x080fe2000004181c */
[----:B------:R-:W-:Y:S03]  /*49f0*/  MUFU.EX2 R160, R239 ;  /* 0x000000ef00a07308 */ /* 0x000fe60000000800 */
[----:B------:R-:W-:Y:S04]  /*4a00*/  IMAD.MOV.U32 R168, RZ, RZ, R161 ;  /* 0x000000ffffa87224 */ /* 0x000fe800078e00a1 */
[C---:B------:R-:W-:Y:S03]  /*4a10*/  HMMA.16816.F32.BF16 R32, R156.reuse, R170, R32 ;  /* 0x000000aa9c20723c */ /* 0x040fe60000041820 */
[----:B------:R-:W-:Y:S05]  /*4a20*/  MUFU.EX2 R161, R243 ;  /* 0x000000f300a17308 */ /* 0x000fea0000000800 */
        /* <DEDUP_REMOVED lines=462> */
[----:B------:R-:W-:Y:S01]  /*6710*/  IMAD.U32 R13, RZ, RZ, UR37 ;  /* 0x00000025ff0d7e24 */ /* 0x000fe2000f8e00ff */
[----:B------:R-:W5:Y:S01]  /*6720*/  LDL R56, [R1+0x3c] ;  /* 0x00003c0001387983 */ /* 0x000f620000100800 */
[----:B------:R-:W-:Y:S02]  /*6730*/  UIMAD UR35, UR34, UR7, UR35 ;  /* 0x00000007222372a4 */ /* 0x000fe4000f8e0223 */
[----:B------:R-:W-:Y:S01]  /*6740*/  USHF.R.S32.HI UR36, URZ, 0x1f, UR37 ;  /* 0x0000001f3f247899 */ /* 0x000fe20008011425 */
[----:B------:R-:W5:Y:S01]  /*6750*/  LDL R14, [R1+0x44] ;  /* 0x00004400010e7983 */ /* 0x000f620000100800 */
[----:B------:R-:W-:Y:S02]  /*6760*/  UIADD3 UR35, UR39, UR35, URZ ;  /* 0x0000002327237290 */ /* 0x000fe4000fffe03f */
[----:B------:R-:W-:Y:S01]  /*6770*/  USHF.L.U32 UR6, UR6, 0x6, URZ ;  /* 0x0000000606067899 */ /* 0x000fe2000800063f */
        /* <DEDUP_REMOVED lines=9> */
[----:B------:R-:W-:Y:S02]  /*6810*/  IMAD.MOV.U32 R5, RZ, RZ, R169 ;  /* 0x000000ffff057224 */ /* 0x000fe400078e00a9 */
[----:B----4-:R-:W-:Y:S02]  /*6820*/  IMAD R10, R170, c[0x0][0x208], RZ ;  /* 0x00008200aa0a7a24 */ /* 0x010fe400078e02ff */
[C---:B------:R-:W-:Y:S04]  /*6830*/  IMAD.WIDE.U32 R6, R11.reuse, c[0x0][0x210], R6 ;  /* 0x000084000b067a25 */ /* 0x040fe800078e0006 */
[----:B------:R-:W-:Y:S01]  /*6840*/  IMAD.WIDE.U32 R4, R11, c[0x0][0x288], R4 ;  /* 0x0000a2000b047a25 */ /* 0x000fe200078e0004 */
[----:B------:R-:W-:Y:S02]  /*6850*/  IADD3 R12, P1, P0, R10, UR18, R6 ;  /* 0x000000120a0c7c10 */ /* 0x000fe4000f83e006 */
[----:B------:R-:W-:Y:S01]  /*6860*/  MOV R10, UR38 ;  /* 0x00000026000a7c02 */ /* 0x000fe20008000f00 */
[----:B------:R-:W-:Y:S02]  /*6870*/  IMAD.U32 R11, RZ, RZ, UR19 ;  /* 0x00000013ff0b7e24 */ /* 0x000fe4000f8e00ff */
[----:B------:R-:W-:Y:S02]  /*6880*/  IMAD.IADD R7, R7, 0x1, R8 ;  /* 0x0000000107077824 */ /* 0x000fe400078e0208 */
[----:B------:R-:W-:Y:S01]  /*6890*/  IMAD.IADD R8, R5, 0x1, R9 ;  /* 0x0000000105087824 */ /* 0x000fe200078e0209 */
[----:B------:R-:W-:Y:S02]  /*68a0*/  IADD3 R9, -R170, c[0x0][0x168], -R13 ;  /* 0x00005a00aa097a10 */ /* 0x000fe40007ffe90d */
[----:B------:R-:W-:Y:S01]  /*68b0*/  IADD3 R6, P6, P2, R4, UR37, R11 ;  /* 0x0000002504067c10 */ /* 0x000fe2000fade00b */
[----:B------:R-:W-:Y:S01]  /*68c0*/  IMAD.U32 R11, RZ, RZ, UR39 ;  /* 0x00000027ff0b7e24 */ /* 0x000fe2000f8e00ff */
[----:B-----5:R-:W-:Y:S01]  /*68d0*/  IADD3.X R7, R56, UR26, R7, P1, P0 ;  /* 0x0000001a38077c10 */ /* 0x020fe20008fe0407 */
[----:B------:R-:W-:Y:S01]  /*68e0*/  IMAD.U32 R11, RZ, RZ, UR36 ;  /* 0x00000024ff0b7e24 */ /* 0x000fe2000f8e00ff */
[C---:B------:R-:W-:Y:S01]  /*68f0*/  LEA R5, P1, R10.reuse, R12, 0x7 ;  /* 0x0000000c0a057211 */ /* 0x040fe200078238ff */
[----:B------:R-:W-:Y:S01]  /*6900*/  IMAD.U32 R4, RZ, RZ, UR35 ;  /* 0x00000023ff047e24 */ /* 0x000fe2000f8e00ff */
[----:B------:R-:W-:Y:S02]  /*6910*/  ISETP.LT.OR P0, PT, R9, 0x1, P4 ;  /* 0x000000010900780c */ /* 0x000fe40002701670 */
[----:B------:R-:W-:Y:S01]  /*6920*/  IADD3.X R11, R11, UR28, R8, P6, P2 ;  /* 0x0000001c0b0b7c10 */ /* 0x000fe2000b7e4408 */
[----:B------:R-:W-:Y:S01]  /*6930*/  IMAD.U32 R8, RZ, RZ, UR33 ;  /* 0x00000021ff087e24 */ /* 0x000fe2000f8e00ff */
[----:B------:R-:W-:Y:S02]  /*6940*/  LEA.HI.X R7, R10, R7, R4, 0x7, P1 ;  /* 0x000000070a077211 */ /* 0x000fe400008f3c04 */
[C---:B------:R-:W-:Y:S02]  /*6950*/  LEA R4, P2, R5.reuse, c[0x0][0x1f0], 0x1 ;  /* 0x00007c0005047a11 */ /* 0x040fe400078408ff */
[----:B------:R-:W-:Y:S02]  /*6960*/  LEA R8, R8, R14, 0xe ;  /* 0x0000000e08087211 */ /* 0x000fe400078e70ff */
[----:B------:R-:W-:Y:S02]  /*6970*/  LEA.HI.X R5, R5, c[0x0][0x1f4], R7, 0x1, P2 ;  /* 0x00007d0005057a11 */ /* 0x000fe400010f0c07 */
[C---:B------:R-:W-:Y:S02]  /*6980*/  LEA R12, P1, R6.reuse, c[0x0][0x280], 0x2 ;  /* 0x0000a000060c7a11 */ /* 0x040fe400078210ff */
[C---:B------:R-:W-:Y:S01]  /*6990*/  ISETP.LT.OR P2, PT, R9.reuse, 0x21, P4 ;  /* 0x000000210900780c */ /* 0x040fe20002741670 */
[----:B------:R-:W-:Y:S01]  /*69a0*/  @!PT LDS RZ, [RZ] ;  /* 0x00000000fffff984 */ /* 0x000fe20000000800 */
[----:B------:R-:W-:Y:S01]  /*69b0*/  @!PT LDS RZ, [RZ] ;  /* 0x00000000fffff984 */ /* 0x000fe20000000800 */
[----:B------:R-:W-:Y:S01]  /*69c0*/  @!PT LDS RZ, [RZ] ;  /* 0x00000000fffff984 */ /* 0x000fe20000000800 */
[----:B------:R1:W-:Y:S01]  /*69d0*/  LDGSTS.E.BYPASS.LTC128B.128 [R8], [R4.64], !P0 ;  /* 0x0000000004087fae */ /* 0x0003e2000c101d56 */
[----:B------:R-:W-:Y:S02]  /*69e0*/  LEA.HI.X R13, R6, c[0x0][0x284], R11, 0x2, P1 ;  /* 0x0000a100060d7a11 */ /* 0x000fe400008f140b */
        /* <DEDUP_REMOVED lines=15> */
.L_x_1260:
        /* <DEDUP_REMOVED lines=280> */
.L_x_1240:
        /* <DEDUP_REMOVED lines=9> */
[----:B------:R-:W3:Y:S01]  /*7cf0*/  S2R R9, SR_TID.X ;  /* 0x0000000000097919 */ /* 0x000ee20000002100 */
[----:B------:R-:W-:Y:S02]  /*7d00*/  ULDC UR4, c[0x0][0x2f4] ;  /* 0x0000bd0000047ab9 */ /* 0x000fe40000000800 */
[----:B------:R-:W-:-:S04]  /*7d10*/  UIMAD UR5, UR5, UR4, URZ ;  /* 0x00000004050572a4 */ /* 0x000fc8000f8e023f */
[----:B------:R-:W-:Y:S01]  /*7d20*/  USHF.R.S32.HI UR4, URZ, 0x1f, UR5 ;  /* 0x0000001f3f047899 */ /* 0x000fe20008011405 */
[----:B-1----:R-:W-:-:S04]  /*7d30*/  @P0 IMAD.HI.U32 R0, R2, c[0x0][0x33c], RZ ;  /* 0x0000cf0002000a27 */ /* 0x002fc800078e00ff */
[----:B------:R-:W-:Y:S01]  /*7d40*/  IMAD.MOV.U32 R7, RZ, RZ, R2 ;  /* 0x000000ffff077224 */ /* 0x000fe200078e0002 */
[----:B------:R-:W-:Y:S01]  /*7d50*/  @P0 SHF.R.U32.HI R7, RZ, c[0x0][0x340], R0 ;  /* 0x0000d000ff070a19 */ /* 0x000fe20000011600 */
[----:B--2---:R-:W-:Y:S01]  /*7d60*/  IMAD R3, R15, c[0x0][0x2f4], RZ ;  /* 0x0000bd000f037a24 */ /* 0x004fe200078e02ff */
[----:B------:R-:W-:Y:S02]  /*7d70*/  SHF.R.S32.HI R16, RZ, 0x1f, R15 ;  /* 0x0000001fff107819 */ /* 0x000fe4000001140f */
[--C-:B------:R-:W-:Y:S01]  /*7d80*/  SHF.R.S32.HI R10, RZ, 0x1f, R7.reuse ;  /* 0x0000001fff0a7819 */ /* 0x100fe20000011407 */
[----:B------:R-:W-:Y:S01]  /*7d90*/  IMAD.MOV R6, RZ, RZ, -R7 ;  /* 0x000000ffff067224 */ /* 0x000fe200078e0a07 */
[----:B------:R-:W-:Y:S02]  /*7da0*/  SHF.R.S32.HI R14, RZ, 0x1f, R3 ;  /* 0x0000001fff0e7819 */ /* 0x000fe40000011403 */
[----:B------:R-:W-:Y:S01]  /*7db0*/  IADD3 R0, P1, P0, R3, UR5, R7 ;  /* 0x0000000503007c10 */ /* 0x000fe2000f83e007 */
[----:B------:R-:W-:-:S03]  /*7dc0*/  IMAD R6, R6, c[0x0][0x338], R2 ;  /* 0x0000ce0006067a24 */ /* 0x000fc600078e0202 */
[----:B------:R-:W-:Y:S01]  /*7dd0*/  IADD3.X R14, R14, UR4, R10, P1, P0 ;  /* 0x000000040e0e7c10 */ /* 0x000fe20008fe040a */
[C---:B------:R-:W-:Y:S01]  /*7de0*/  IMAD.SHL.U32 R11, R0.reuse, 0x4, RZ ;  /* 0x00000004000b7824 */ /* 0x040fe200078e00ff */
[----:B---3--:R-:W-:Y:S02]  /*7df0*/  ISETP.NE.AND P1, PT, R9, RZ, PT ;  /* 0x000000ff0900720c */ /* 0x008fe40003f25270 */
[----:B------:R-:W-:Y:S02]  /*7e00*/  SHF.L.U64.HI R14, R0, 0x2, R14 ;  /* 0x00000002000e7819 */ /* 0x000fe4000001020e */
[----:B------:R-:W-:-:S04]  /*7e10*/  IADD3 R4, P0, R11, c[0x0][0x350], RZ ;  /* 0x0000d4000b047a10 */ /* 0x000fc80007f1e0ff */
[----:B------:R-:W-:-:S05]  /*7e20*/  IADD3.X R5, R14, c[0x0][0x354], RZ, P0, !PT ;  /* 0x0000d5000e057a10 */ /* 0x000fca00007fe4ff */
[----:B------:R-:W-:Y:S05]  /*7e30*/  @P1 BRA `(.L_x_1263) ;  /* 0x0000005000001947 */ /* 0x000fea0003800000 */
.L_x_1264:
[----:B------:R-:W2:Y:S01]  /*7e40*/  LDG.E.STRONG.GPU R0, [R4.64] ;  /* 0x0000001604007981 */ /* 0x000ea2000c1ef900 */
[----:B------:R-:W-:Y:S01]  /*7e50*/  YIELD ;  /* 0x0000000000007946 */ /* 0x000fe20003800000 */
[----:B--2---:R-:W-:Y:S01]  /*7e60*/  ISETP.NE.AND P0, PT, R0, R6, PT ;  /* 0x000000060000720c */ /* 0x004fe20003f05270 */
[----:B------:R-:W-:-:S12]  /*7e70*/  CCTL.IVALL ;  /* 0x00000000ff00798f */ /* 0x000fd80002000000 */
[----:B------:R-:W-:Y:S05]  /*7e80*/  @P0 BRA `(.L_x_1264) ;  /* 0xffffffb000000947 */ /* 0x000fea000383ffff */
.L_x_1263:
[----:B------:R-:W-:Y:S05]  /*7e90*/  BSYNC B0 ;  /* 0x0000000000007941 */ /* 0x000fea0003800000 */
.L_x_1262:
[----:B------:R-:W-:Y:S01]  /*7ea0*/  MOV R17, 0xffffffff ;  /* 0xffffffff00117802 */ /* 0x000fe20000000f00 */
[----:B------:R-:W-:Y:S05]  /*7eb0*/  BRA.CONV ~URZ, `(.L_x_1265) ;  /* 0x000000237f007947 */ /* 0x000fea000b800000 */
[----:B------:R-:W-:Y:S02]  /*7ec0*/  MOV R2, 0x7ee0 ;  /* 0x00007ee000027802 */ /* 0x000fe40000000f00 */
[----:B------:R-:W-:Y:S05]  /*7ed0*/  CALL.REL.NOINC `($__internal_8_$__cuda_sm70_warpsync) ;  /* 0x0000088000007944 */ /* 0x000fea0003c00000 */
.L_x_1265:
[----:B------:R-:W-:Y:S01]  /*7ee0*/  USHF.L.U32 UR5, UR9, 0xd, URZ ;  /* 0x0000000d09057899 */ /* 0x000fe2000800063f */
[----:B------:R-:W-:Y:S01]  /*7ef0*/  IMAD R0, R10, c[0x0][0x328], RZ ;  /* 0x0000ca000a007a24 */ /* 0x000fe200078e02ff */
[----:B------:R-:W-:-:S06]  /*7f00*/  NOP ;  /* 0x0000000000007918 */ /* 0x000fcc0000000000 */
[----:B------:R-:W-:Y:S01]  /*7f10*/  USHF.R.S32.HI UR4, URZ, 0x1f, UR5 ;  /* 0x0000001f3f047899 */ /* 0x000fe20008011405 */
[----:B------:R-:W-:Y:S01]  /*7f20*/  IADD3 R8, P0, R9, UR5, RZ ;  /* 0x0000000509087c10 */ /* 0x000fe2000ff1e0ff */
[----:B------:R-:W-:Y:S02]  /*7f30*/  IMAD R0, R7, c[0x0][0x32c], R0 ;  /* 0x0000cb0007007a24 */ /* 0x000fe400078e0200 */
[----:B------:R-:W-:Y:S02]  /*7f40*/  IMAD R12, R16, c[0x0][0x330], RZ ;  /* 0x0000cc00100c7a24 */ /* 0x000fe400078e02ff */
[----:B------:R-:W-:-:S05]  /*7f50*/  LEA.HI.X.SX32 R9, R9, UR4, 0x1, P0 ;  /* 0x0000000409097c11 */ /* 0x000fca00080f0eff */
        /* <DEDUP_REMOVED lines=41> */
[----:B------:R-:W-:Y:S05]  /*81f0*/  CALL.REL.NOINC `($__internal_8_$__cuda_sm70_warpsync) ;  /* 0x0000056000007944 */ /* 0x000fea0003c00000 */
.L_x_1266:
        /* <DEDUP_REMOVED lines=12> */
.L_x_1268:
[----:B------:R-:W-:Y:S05]  /*82c0*/  BSYNC B0 ;  /* 0x0000000000007941 */ /* 0x000fea0003800000 */
.L_x_1267:
[----:B--2---:R-:W-:Y:S01]  /*82d0*/  IADD3 R4, P0, R11, c[0x0][0x348], RZ ;  /* 0x0000d2000b047a10 */ /* 0x004fe20007f1e0ff */
[----:B------:R-:W-:Y:S03]  /*82e0*/  BSSY B0, `(.L_x_1269) ;  /* 0x0000008000007945 */ /* 0x000fe60003800000 */
[----:B------:R-:W-:Y:S01]  /*82f0*/  IADD3.X R5, R14, c[0x0][0x34c], RZ, P0, !PT ;  /* 0x0000d3000e057a10 */ /* 0x000fe200007fe4ff */
[----:B------:R-:W-:Y:S05]  /*8300*/  @P1 BRA `(.L_x_1270) ;  /* 0x0000005000001947 */ /* 0x000fea0003800000 */
.L_x_1271:
[----:B------:R-:W2:Y:S01]  /*8310*/  LDG.E.STRONG.GPU R0, [R4.64] ;  /* 0x0000001604007981 */ /* 0x000ea2000c1ef900 */
[----:B------:R-:W-:Y:S01]  /*8320*/  YIELD ;  /* 0x0000000000007946 */ /* 0x000fe20003800000 */
[----:B--2---:R-:W-:Y:S01]  /*8330*/  ISETP.NE.AND P0, PT, R0, R6, PT ;  /* 0x000000060000720c */ /* 0x004fe20003f05270 */
[----:B------:R-:W-:-:S12]  /*8340*/  CCTL.IVALL ;  /* 0x00000000ff00798f */ /* 0x000fd80002000000 */
[----:B------:R-:W-:Y:S05]  /*8350*/  @P0 BRA `(.L_x_1271) ;  /* 0xffffffb000000947 */ /* 0x000fea000383ffff */
.L_x_1270:
[----:B------:R-:W-:Y:S05]  /*8360*/  BSYNC B0 ;  /* 0x0000000000007941 */ /* 0x000fea0003800000 */
.L_x_1269:
[----:B------:R-:W-:Y:S05]  /*8370*/  BRA.CONV ~URZ, `(.L_x_1272) ;  /* 0x000000237f007947 */ /* 0x000fea000b800000 */
[----:B-1----:R-:W-:Y:S02]  /*8380*/  MOV R2, 0x83a0 ;  /* 0x000083a000027802 */ /* 0x002fe40000000f00 */
[----:B------:R-:W-:Y:S05]  /*8390*/  CALL.REL.NOINC `($__internal_8_$__cuda_sm70_warpsync) ;  /* 0x000003c000007944 */ /* 0x000fea0003c00000 */
.L_x_1272:
[----:B-1----:R-:W-:Y:S01]  /*83a0*/  MOV R2, R8 ;  /* 0x0000000800027202 */ /* 0x002fe20000000f00 */
[----:B------:R-:W-:Y:S01]  /*83b0*/  IMAD R0, R10, c[0x0][0x300], RZ ;  /* 0x0000c0000a007a24 */ /* 0x000fe200078e02ff */
[----:B------:R-:W-:Y:S01]  /*83c0*/  MOV R3, R9 ;  /* 0x0000000900037202 */ /* 0x000fe20000000f00 */
[----:B------:R-:W-:Y:S01]  /*83d0*/  IMAD R6, R16, c[0x0][0x308], RZ ;  /* 0x0000c20010067a24 */ /* 0x000fe200078e02ff */
[----:B------:R-:W-:-:S06]  /*83e0*/  NOP ;  /* 0x0000000000007918 */ /* 0x000fcc0000000000 */
[----:B------:R-:W-:-:S04]  /*83f0*/  IMAD.WIDE.U32 R2, R7, c[0x0][0x300], R2 ;  /* 0x0000c00007027a25 */ /* 0x000fc800078e0002 */
[----:B------:R-:W-:-:S05]  /*8400*/  IMAD R0, R7, c[0x0][0x304], R0 ;  /* 0x0000c10007007a24 */ /* 0x000fca00078e0200 */
        /* <DEDUP_REMOVED lines=41> */
.L_x_1273:
        /* <DEDUP_REMOVED lines=12> */
        .weak           $__internal_8_$__cuda_sm70_warpsync
        .type           $__internal_8_$__cuda_sm70_warpsync,@function
        .size           $__internal_8_$__cuda_sm70_warpsync,(.L_x_1838 - $__internal_8_$__cuda_sm70_warpsync)
$__internal_8_$__cuda_sm70_warpsync:
[----:B------:R-:W-:Y:S01]  /*8760*/  MOV R3, 0x0 ;  /* 0x0000000000037802 */ /* 0x000fe20000000f00 */
[----:B------:R-:W-:Y:S04]  /*8770*/  WARPSYNC R17 ;  /* 0x0000001100007348 */ /* 0x000fe80003800000 */
[----:B------:R-:W-:Y:S05]  /*8780*/  RET.REL.NODEC R2 `(_ZN7cutlass13device_kernelIN5flash19enable_sm80_to_sm89INS1_16FlashAttnBwdSm80INS1_25CollectiveMainloopBwdSm80ILi2ELi2EN4cute5tupleIJNS5_1CILi128EEES8_NS7_ILi64EEEEEENS_10bfloat16_tEfNS_4arch4Sm80ELb0ELb1ELb0ELb0ELb1ELb0ELb0ELb0ELi2ELi4ELi4ELi4ELb0EEENS1_24CollectiveEpilogueBwdGQAISA_fSD_Li256ELb0ELb1EEENS1_19SingleTileSchedulerILb0ELb0ELb0ELi128EEEEEEEEEvNT_6ParamsE) ;  /* 0xffff787002007950 */ /* 0x000fea0003c3ffff */
.L_x_1274:
        /* <DEDUP_REMOVED lines=15> */
.L_x_1838:


//--------------------- .text._ZN7cutlass13device_kernelIN5flash19enable_sm80_to_sm89INS1_16FlashAttnBwdSm80INS1_25CollectiveMainloopBwdSm80ILi2ELi2EN4cute5tupleIJNS5_1CILi128EEES8_NS7_ILi64EEEEEENS_10bfloat16_tEfNS_4arch4Sm80ELb0ELb1ELb0ELb1ELb0ELb0ELb0ELb0ELi2ELi4ELi4ELi4ELb0EEENS1_21CollectiveEpilogueBwdISA_SB_SD_Li256ELb1ELb0ELi2EEENS1_19SingleTileSchedulerILb1ELb0ELb0ELi128EEEEEEEEEvNT_6ParamsE --------------------------
	.section	.text._ZN7cutlass13device_kernelIN5flash19enable_sm80_to_sm89INS1_16FlashAttnBwdSm80INS1_25CollectiveMainloopBwdSm80ILi2ELi2EN4cute5tupleIJNS5_1CILi128EEES8_NS7_ILi64EEEEEENS_10bfloat16_tEfNS_4arch4Sm80ELb0ELb1ELb0ELb1ELb0ELb0ELb0ELb0ELi2ELi4ELi4ELi4ELb0EEENS1_21CollectiveEpilogueBwdISA_SB_SD_Li256ELb1ELb0ELi2EEENS1_19SingleTileSchedulerILb1ELb0ELb0ELi128EEEEEEEEEvNT_6ParamsE,"ax",@progbits
	.sectioninfo	@"SHI_REGISTERS=255"
	.align	128
.text._ZN7cutlass13device_kernelIN5flash19enable_sm80_to_sm89INS1_16FlashAttnBwdSm80INS1_25CollectiveMainloopBwdSm80ILi2ELi2EN4cute5tupleIJNS5_1CILi128EEES8_NS7_ILi64EEEEEENS_10bfloat16_tEfNS_4arch4Sm80ELb0ELb1ELb0ELb1ELb0ELb0ELb0ELb0ELi2ELi4ELi4ELi4ELb0EEENS1_21CollectiveEpilogueBwdISA_SB_SD_Li256ELb1ELb0ELi2EEENS1_19SingleTileSchedulerILb1ELb0ELb0ELi128EEEEEEEEEvNT_6ParamsE:
        .type           _ZN7cutlass13device_kernelIN5flash19enable_sm80_to_sm89INS1_16FlashAttnBwdSm80INS1_25CollectiveMainloopBwdSm80ILi2ELi2EN4cute5tupleIJNS5_1CILi128EEES8_NS7_ILi64EEEEEENS_10bfloat16_tEfNS_4arch4Sm80ELb0ELb1ELb0ELb1ELb0ELb0ELb0ELb0ELi2ELi4ELi4ELi4ELb0EEENS1_21CollectiveEpilogueBwdISA_SB_SD_Li256ELb1ELb0ELi2EEENS1_19SingleTileSchedulerILb1ELb0ELb0ELi128EEEEEEEEEvNT_6ParamsE,@function
        .size           _ZN7cutlass13device_kernelIN5flash19enable_sm80_to_sm89INS1_16FlashAttnBwdSm80INS1_25CollectiveMainloopBwdSm80ILi2ELi2EN4cute5tupleIJNS5_1CILi128EEES8_NS7_ILi64EEEEEENS_10bfloat16_tEfNS_4arch4Sm80ELb0ELb1ELb0ELb1ELb0ELb0ELb0ELb0ELi2ELi4ELi4ELi4ELb0EEENS1_21CollectiveEpilogueBwdISA_SB_SD_Li256ELb1ELb0ELi2EEENS1_19SingleTileSchedulerILb1ELb0ELb0ELi128EEEEEEEEEvNT_6ParamsE,(.L_x_1840 - _ZN7cutlass13device_kernelIN5flash19enable_sm80_to_sm89INS1_16FlashAttnBwdSm80INS1_25CollectiveMainloopBwdSm80ILi2ELi2EN4cute5tupleIJNS5_1CILi128EEES8_NS7_ILi64EEEEEENS_10bfloat16_tEfNS_4arch4Sm80ELb0ELb1ELb0ELb1ELb0ELb0ELb0ELb0ELi2ELi4ELi4ELi4ELb0EEENS1_21CollectiveEpilogueBwdISA_SB_SD_Li256ELb1ELb0ELi2EEENS1_19SingleTileSchedulerILb1ELb0ELb0ELi128EEEEEEEEEvNT_6ParamsE)
        .other          _ZN7cutlass13device_kernelIN5flash19enable_sm80_to_sm89INS1_16FlashAttnBwdSm80INS1_25CollectiveMainloopBwdSm80ILi2ELi2EN4cute5tupleIJNS5_1CILi128EEES8_NS7_ILi64EEEEEENS_10bfloat16_tEfNS_4arch4Sm80ELb0ELb1ELb0ELb1ELb0ELb0ELb0ELb0ELi2ELi4ELi4ELi4ELb0EEENS1_21CollectiveEpilogueBwdISA_SB_SD_Li256ELb1ELb0ELi2EEENS1_19SingleTileSchedulerILb1ELb0ELb0ELi128EEEEEEEEEvNT_6ParamsE,@"STO_CUDA_ENTRY STV_DEFAULT"
_ZN7cutlass13device_kernelIN5flash19enable_sm80_to_sm89INS1_16FlashAttnBwdSm80INS1_25CollectiveMainloopBwdSm80ILi2ELi2EN4cute5tupleIJNS5_1CILi128EEES8_NS7_ILi64EEEEEENS_10bfloat16_tEfNS_4arch4Sm80ELb0ELb1ELb0ELb1ELb0ELb0ELb0ELb0ELi2ELi4ELi4ELi4ELb0EEENS1_21CollectiveEpilogueBwdISA_SB_SD_Li256ELb1ELb0ELi2EEENS1_19SingleTileSchedulerILb1ELb0ELb0ELi128EEEEEEEEEvNT_6ParamsE:
[----:B------:R-:W-:Y:S02]  /*0000*/  MOV R1, c[0x0][0x28] ;  /* 0x00000a0000017a02 */ /* 0x000fe40000000f00 */
[----:B------:R-:W1:Y:S01]  /*0010*/  S2R R22, SR_TID.X ;  /* 0x0000000000167919 */ /* 0x000e620000002100 */
[----:B------:R-:W-:Y:S01]  /*0020*/  IMAD.MOV.U32 R10, RZ, RZ, 0x4 ;  /* 0x00000004ff0a7424 */ /* 0x000fe200078e00ff */
[----:B------:R-:W2:Y:S01]  /*0030*/  S2UR UR8, SR_CTAID.X ;  /* 0x00000000000879c3 */ /* 0x000ea20000002500 */
[----:B------:R-:W-:Y:S01]  /*0040*/  ULDC.64 UR14, c[0x0][0x118] ;  /* 0x00004600000e7ab9 */ /* 0x000fe20000000a00 */
[----:B------:R-:W3:Y:S01]  /*0050*/  S2R R5, SR_CTAID.Z ;  /* 0x0000000000057919 */ /* 0x000ee20000002700 */
[----:B------:R-:W-:-:S03]  /*0060*/  IADD3 R1, R1, -0x60, RZ ;  /* 0xffffffa001017810 */ /* 0x000fc60007ffe0ff */
[----:B------:R-:W4:Y:S01]  /*0070*/  S2R R34, SR_CTAID.Y ;  /* 0x0000000000227919 */ /* 0x000f220000002600 */
[----:B-1----:R-:W-:Y:S01]  /*0080*/  SHF.R.U32.HI R0, RZ, 0x5, R22 ;  /* 0x00000005ff007819 */ /* 0x002fe20000011616 */
[----:B---3--:R-:W-:-:S05]  /*0090*/  IMAD.WIDE R2, R5, R10, c[0x0][0x3c0] ;  /* 0x0000f00005027625 */ /* 0x008fca00078e020a */
[----:B------:R-:W1:Y:S02]  /*00a0*/  SHFL.IDX PT, R0, R0, RZ, 0x1f ;  /* 0x00001fff00007589 */ /* 0x000e6400000e0000 */
[----:B-1----:R-:W-:-:S13]  /*00b0*/  ISETP.NE.AND P0, PT, R0, RZ, PT ;  /* 0x000000ff0000720c */ /* 0x002fda0003f05270 */
[----:B------:R-:W-:Y:S05]  /*00c0*/  @!P0 BRA `(.L_x_1275) ;  /* 0x0000013000008947 */ /* 0x000fea0003800000 */
[----:B--2-4-:R-:W-:-:S04]  /*00d0*/  ISETP.NE.U32.AND P0, PT, RZ, c[0x0][0x3c0], PT ;  /* 0x0000f000ff007a0c */ /* 0x014fc80003f05070 */
[----:B------:R-:W-:-:S13]  /*00e0*/  ISETP.NE.AND.EX P0, PT, RZ, c[0x0][0x3c4], PT, P0 ;  /* 0x0000f100ff007a0c */ /* 0x000fda0003f05300 */
[----:B------:R-:W-:Y:S05]  /*00f0*/  @!P0 BRA `(.L_x_1276) ;  /* 0x0000002000008947 */ /* 0x000fea0003800000 */
[----:B------:R1:W5:Y:S01]  /*0100*/  LDG.E R0, [R2.64] ;  /* 0x0000000e02007981 */ /* 0x000362000c1e1900 */
[----:B------:R-:W-:Y:S05]  /*0110*/  BRA `(.L_x_1277) ;  /* 0x0000009000007947 */ /* 0x000fea0003800000 */
.L_x_1276:
        /* <DEDUP_REMOVED lines=8> */
.L_x_1278:
[----:B------:R-:W-:Y:S02]  /*01a0*/  MOV R0, c[0x0][0x3a4] ;  /* 0x0000e90000007a02 */ /* 0x000fe40000000f00 */
.L_x_1277:
[----:B------:R-:W-:-:S06]  /*01b0*/  USHF.L.U32 UR13, UR8, 0x7, URZ ;  /* 0x00000007080d7899 */ /* 0x000fcc000800063f */
[----:B-----5:R-:W-:-:S04]  /*01c0*/  ISETP.LE.AND P0, PT, R0, UR13, PT ;  /* 0x0000000d00007c0c */ /* 0x020fc8000bf03270 */
[----:B------:R-:W-:-:S05]  /*01d0*/  SEL R0, R5, 0xffffffff, !P0 ;  /* 0xffffffff05007807 */ /* 0x000fca0004000000 */
[----:B------:R2:W-:Y:S01]  /*01e0*/  STL [R1+0x5c], R0 ;  /* 0x00005c0001007387 */ /* 0x0005e20000100800 */
[----:B------:R-:W-:Y:S05]  /*01f0*/  BRA `(.L_x_1279) ;  /* 0x0000012000007947 */ /* 0x000fea0003800000 */
.L_x_1275:
[----:B--2-4-:R-:W-:-:S04]  /*0200*/  ISETP.NE.U32.AND P0, PT, RZ, c[0x0][0x3c0], PT ;  /* 0x0000f000ff007a0c */ /* 0x014fc80003f05070 */
[----:B------:R-:W-:-:S13]  /*0210*/  ISETP.NE.AND.EX P0, PT, RZ, c[0x0][0x3c4], PT, P0 ;  /* 0x0000f100ff007a0c */ /* 0x000fda0003f05300 */
[----:B------:R-:W-:Y:S05]  /*0220*/  @!P0 BRA `(.L_x_1280) ;  /* 0x0000002000008947 */ /* 0x000fea0003800000 */
[----:B------:R1:W5:Y:S01]  /*0230*/  LDG.E R0, [R2.64] ;  /* 0x0000000e02007981 */ /* 0x000362000c1e1900 */
[----:B------:R-:W-:Y:S05]  /*0240*/  BRA `(.L_x_1281) ;  /* 0x0000009000007947 */ /* 0x000fea0003800000 */
.L_x_1280:
        /* <DEDUP_REMOVED lines=8> */
.L_x_1282:
[----:B------:R-:W-:Y:S02]  /*02d0*/  MOV R0, c[0x0][0x3a4] ;  /* 0x0000e90000007a02 */ /* 0x000fe40000000f00 */
.L_x_1281:
[----:B------:R-:W-:-:S06]  /*02e0*/  USHF.L.U32 UR13, UR8, 0x7, URZ ;  /* 0x00000007080d7899 */ /* 0x000fcc000800063f */
[----:B-----5:R-:W-:-:S04]  /*02f0*/  ISETP.LE.AND P0, PT, R0, UR13, PT ;  /* 0x0000000d00007c0c */ /* 0x020fc8000bf03270 */
[----:B------:R-:W-:-:S05]  /*0300*/  SEL R0, R5, 0xffffffff, !P0 ;  /* 0xffffffff05007807 */ /* 0x000fca0004000000 */
[----:B------:R2:W-:Y:S04]  /*0310*/  STL [R1+0x5c], R0 ;  /* 0x00005c0001007387 */ /* 0x0005e80000100800 */
.L_x_1279:
[----:B------:R-:W3:Y:S02]  /*0320*/  LDL R39, [R1+0x5c] ;  /* 0x00005c0001277983 */ /* 0x000ee40000100800 */
[----:B---3--:R-:W-:-:S13]  /*0330*/  ISETP.GE.AND P0, PT, R39, RZ, PT ;  /* 0x000000ff2700720c */ /* 0x008fda0003f06270 */
[----:B------:R-:W-:Y:S05]  /*0340*/  @!P0 EXIT ;  /* 0x000000000000894d */ /* 0x000fea0003800000 */
[----:B------:R-:W-:Y:S01]  /*0350*/  ISETP.NE.U32.AND P1, PT, RZ, c[0x0][0x2d8], PT ;  /* 0x0000b600ff007a0c */ /* 0x000fe20003f25070 */
[----:B------:R-:W-:Y:S01]  /*0360*/  IMAD.WIDE R6, R39, R10, c[0x0][0x2c8] ;  /* 0x0000b20027067625 */ /* 0x000fe200078e020a */
[----:B------:R-:W-:Y:S02]  /*0370*/  ISETP.NE.U32.AND P0, PT, RZ, c[0x0][0x2c8], PT ;  /* 0x0000b200ff007a0c */ /* 0x000fe40003f05070 */
[----:B------:R-:W-:Y:S02]  /*0380*/  ISETP.NE.AND.EX P1, PT, RZ, c[0x0][0x2dc], PT, P1 ;  /* 0x0000b700ff007a0c */ /* 0x000fe40003f25310 */
[----:B------:R-:W-:Y:S02]  /*0390*/  ISETP.NE.AND.EX P0, PT, RZ, c[0x0][0x2cc], PT, P0 ;  /* 0x0000b300ff007a0c */ /* 0x000fe40003f05300 */
[----:B------:R-:W-:-:S09]  /*03a0*/  ISETP.NE.U32.AND P5, PT, RZ, c[0x0][0x2d0], PT ;  /* 0x0000b400ff007a0c */ /* 0x000fd20003fa5070 */
[----:B-1----:R-:W-:Y:S02]  /*03b0*/  @P1 IMAD.WIDE R2, R39, R10, c[0x0][0x2d8] ;  /* 0x0000b60027021625 */ /* 0x002fe400078e020a */
[----:B--2---:R-:W2:Y:S01]  /*03c0*/  @P0 LDG.E R0, [R6.64] ;  /* 0x0000000e06000981 */ /* 0x004ea2000c1e1900 */
[----:B------:R-:W-:-:S03]  /*03d0*/  ISETP.NE.AND.EX P5, PT, RZ, c[0x0][0x2d4], PT, P5 ;  /* 0x0000b500ff007a0c */ /* 0x000fc60003fa5350 */
[----:B------:R-:W3:Y:S01]  /*03e0*/  @P1 LDG.E R2, [R2.64] ;  /* 0x0000000e02021981 */ /* 0x000ee2000c1e1900 */
[----:B------:R-:W-:Y:S01]  /*03f0*/  CS2R R8, SRZ ;  /* 0x0000000000087805 */ /* 0x000fe2000001ff00 */
[----:B------:R-:W-:-:S05]  /*0400*/  IMAD.WIDE R4, R39, R10, c[0x0][0x2d0] ;  /* 0x0000b40027047625 */ /* 0x000fca00078e020a */
[----:B------:R1:W5:Y:S04]  /*0410*/  @P0 LDG.E R8, [R6.64] ;  /* 0x0000000e06080981 */ /* 0x000368000c1e1900 */
[----:B------:R1:W5:Y:S01]  /*0420*/  @P5 LDG.E R9, [R4.64] ;  /* 0x0000000e04095981 */ /* 0x000362000c1e1900 */
[----:B------:R-:W-:Y:S02]  /*0430*/  ULDC UR12, c[0x0][0x168] ;  /* 0x00005a00000c7ab9 */ /* 0x000fe40000000800 */
[----:B------:R-:W-:Y:S01]  /*0440*/  ULDC UR11, c[0x0][0x198] ;  /* 0x00006600000b7ab9 */ /* 0x000fe20000000800 */
[----:B------:R-:W-:Y:S02]  /*0450*/  IMAD.MOV.U32 R35, RZ, RZ, RZ ;  /* 0x000000ffff237224 */ /* 0x000fe400078e00ff */
        /* <DEDUP_REMOVED lines=12> */
.L_x_1283:
[----:B-1-3--:R-:W-:-:S04]  /*0520*/  ISETP.NE.U32.AND P1, PT, RZ, c[0x0][0x2e0], PT ;  /* 0x0000b800ff007a0c */ /* 0x00afc80003f25070 */
[----:B------:R-:W-:-:S13]  /*0530*/  ISETP.NE.AND.EX P1, PT, RZ, c[0x0][0x2e4], PT, P1 ;  /* 0x0000b900ff007a0c */ /* 0x000fda0003f25310 */
[----:B------:R-:W-:Y:S05]  /*0540*/  @!P1 BRA `(.L_x_1284) ;  /* 0x0000004000009947 */ /* 0x000fea0003800000 */
[----:B------:R-:W-:-:S05]  /*0550*/  IMAD.WIDE R2, R39, R10, c[0x0][0x2e0] ;  /* 0x0000b80027027625 */ /* 0x000fca00078e020a */
[----:B------:R-:W2:Y:S02]  /*0560*/  LDG.E R0, [R2.64] ;  /* 0x0000000e02007981 */ /* 0x000ea4000c1e1900 */
[----:B--2---:R1:W2:Y:S01]  /*0570*/  R2UR UR11, R0 ;  /* 0x00000000000b73c2 */ /* 0x0042a200000e0000 */
[----:B------:R-:W-:Y:S05]  /*0580*/  BRA `(.L_x_1285) ;  /* 0x0000006000007947 */ /* 0x000fea0003800000 */
.L_x_1284:
[----:B------:R-:W-:Y:S05]  /*0590*/  @!P5 BRA `(.L_x_1285) ;  /* 0x000000500000d947 */ /* 0x000fea0003800000 */
[----:B------:R-:W2:Y:S04]  /*05a0*/  LDG.E R2, [R4.64] ;  /* 0x0000000e04027981 */ /* 0x000ea8000c1e1900 */
[----:B------:R-:W3:Y:S01]  /*05b0*/  LDG.E R0, [R4.64+0x4] ;  /* 0x0000040e04007981 */ /* 0x000ee2000c1e1900 */
[----:B--2---:R-:W1:Y:S08]  /*05c0*/  R2UR UR11, R2 ;  /* 0x00000000020b73c2 */ /* 0x004e7000000e0000 */
[----:B---3--:R-:W1:Y:S02]  /*05d0*/  R2UR UR4, R0 ;  /* 0x00000000000473c2 */ /* 0x008e6400000e0000 */
[----:B-1----:R-:W-:-:S06]  /*05e0*/  UIADD3 UR11, -UR11, UR4, URZ ;  /* 0x000000040b0b7290 */ /* 0x002fcc000fffe13f */
.L_x_1285:
[----:B------:R-:W-:Y:S01]  /*05f0*/  UIADD3 UR5, UR12, 0x7f, URZ ;  /* 0x0000007f0c057890 */ /* 0x000fe2000fffe03f */
[----:B------:R-:W-:-:S03]  /*0600*/  ISETP.LE.AND P1, PT, RZ, UR8, PT ;  /* 0x00000008ff007c0c */ /* 0x000fc6000bf23270 */
[----:B------:R-:W-:-:S04]  /*0610*/  USHF.R.S32.HI UR4, URZ, 0x1f, UR5 ;  /* 0x0000001f3f047899 */ /* 0x000fc80008011405 */
[----:B------:R-:W-:-:S04]  /*0620*/  ULEA.HI UR4, UR4, UR5, URZ, 0x7 ;  /* 0x0000000504047291 */ /* 0x000fc8000f8f383f */
[----:B------:R-:W-:Y:S02]  /*0630*/  USHF.R.S32.HI UR10, URZ, 0x7, UR4 ;  /* 0x000000073f0a7899 */ /* 0x000fe40008011404 */
[----:B------:R-:W-:Y:S05]  /*0640*/  @!P1 BRA `(.L_x_1286) ;  /* 0x0000009000009947 */ /* 0x000fea0003800000 */
[----:B--2---:R-:W-:Y:S02]  /*0650*/  UIADD3 UR4, -UR11, 0xff, URZ ;  /* 0x000000ff0b047890 */ /* 0x004fe4000fffe13f */
[----:B------:R-:W-:Y:S02]  /*0660*/  ULDC UR5, c[0x0][0x2a0] ;  /* 0x0000a80000057ab9 */ /* 0x000fe40000000800 */
[----:B------:R-:W-:-:S04]  /*0670*/  ULEA UR4, UR8, UR4, 0x7 ;  /* 0x0000000408047291 */ /* 0x000fc8000f8e383f */
[----:B------:R-:W-:-:S04]  /*0680*/  UIADD3 UR5, UR4, UR5, UR12 ;  /* 0x0000000504057290 */ /* 0x000fc8000fffe00c */
[----:B------:R-:W-:-:S04]  /*0690*/  USHF.R.S32.HI UR4, URZ, 0x1f, UR5 ;  /* 0x0000001f3f047899 */ /* 0x000fc80008011405 */
[----:B------:R-:W-:-:S04]  /*06a0*/  ULEA.HI UR4, UR4, UR5, URZ, 0x7 ;  /* 0x0000000504047291 */ /* 0x000fc8000f8f383f */
[----:B------:R-:W-:-:S04]  /*06b0*/  USHF.R.S32.HI UR4, URZ, 0x7, UR4 ;  /* 0x000000073f047899 */ /* 0x000fc80008011404 */
[----:B------:R-:W-:-:S04]  /*06c0*/  UISETP.LT.AND UP0, UPT, UR10, UR4, UPT ;  /* 0x000000040a00728c */ /* 0x000fc8000bf01270 */
[----:B------:R-:W-:-:S03]  /*06d0*/  USEL UR10, UR10, UR4, UP0 ;  /* 0x000000040a0a7287 */ /* 0x000fc60008000000 */
.L_x_1286:
[----:B------:R-:W-:Y:S01]  /*06e0*/  ULDC UR4, c[0x0][0x2a4] ;  /* 0x0000a90000047ab9 */ /* 0x000fe20000000800 */
[----:B------:R-:W-:Y:S01]  /*06f0*/  PLOP3.LUT P2, PT, PT, PT, PT, 0x80, 0x0 ;  /* 0x000000000000781c */ /* 0x000fe20003f4f070 */
[----:B--2---:R-:W-:Y:S01]  /*0700*/  UIADD3 UR4, UR13, -UR4, -UR11 ;  /* 0x800000040d047290 */ /* 0x004fe2000fffe80b */
[----:B------:R-:W-:Y:S01]  /*0710*/  CS2R R126, SRZ ;  /* 0x00000000007e7805 */ /* 0x000fe2000001ff00 */
[----:B------:R-:W-:Y:S01]  /*0720*/  CS2R R124, SRZ ;  /* 0x00000000007c7805 */ /* 0x000fe2000001ff00 */
[----:B------:R-:W-:Y:S01]  /*0730*/  CS2R R130, SRZ ;  /* 0x0000000000827805 */ /* 0x000fe2000001ff00 */
[----:B------:R-:W-:Y:S01]  /*0740*/  UIADD3 UR5, UR4, UR12, URZ ;  /* 0x0000000c04057290 */ /* 0x000fe2000fffe03f */
[----:B------:R-:W-:Y:S01]  /*0750*/  CS2R R128, SRZ ;  /* 0x0000000000807805 */ /* 0x000fe2000001ff00 */
[----:B------:R-:W-:Y:S01]  /*0760*/  CS2R R122, SRZ ;  /* 0x00000000007a7805 */ /* 0x000fe2000001ff00 */
[----:B------:R-:W-:Y:S01]  /*0770*/  CS2R R10, SRZ ;  /* 0x00000000000a7805 */ /* 0x000fe2000001ff00 */
[----:B------:R-:W-:Y:S01]  /*0780*/  USHF.R.S32.HI UR4, URZ, 0x1f, UR5 ;  /* 0x0000001f3f047899 */ /* 0x000fe20008011405 */
[----:B------:R-:W-:Y:S01]  /*0790*/  IMAD.MOV.U32 R120, RZ, RZ, RZ ;  /* 0x000000ffff787224 */ /* 0x000fe200078e00ff */
[----:B------:R-:W-:Y:S01]  /*07a0*/  CS2R R12, SRZ ;  /* 0x00000000000c7805 */ /* 0x000fe2000001ff00 */
[----:B------:R-:W-:Y:S01]  /*07b0*/  IMAD.MOV.U32 R118, RZ, RZ, RZ ;  /* 0x000000ffff767224 */ /* 0x000fe200078e00ff */
[----:B------:R-:W-:Y:S01]  /*07c0*/  ULEA.HI UR4, UR4, UR5, URZ, 0x7 ;  /* 0x0000000504047291 */ /* 0x000fe2000f8f383f */
[----:B------:R-:W-:Y:S01]  /*07d0*/  MOV R116, RZ ;  /* 0x000000ff00747202 */ /* 0x000fe20000000f00 */
[----:B------:R-:W-:Y:S01]  /*07e0*/  IMAD.MOV.U32 R110, RZ, RZ, RZ ;  /* 0x000000ffff6e7224 */ /* 0x000fe200078e00ff */
[----:B------:R-:W-:Y:S01]  /*07f0*/  CS2R R14, SRZ ;  /* 0x00000000000e7805 */ /* 0x000fe2000001ff00 */
[----:B------:R-:W-:Y:S01]  /*0800*/  USHF.R.S32.HI UR9, URZ, 0x7, UR4 ;  /* 0x000000073f097899 */ /* 0x000fe20008011404 */
[----:B------:R-:W-:Y:S01]  /*0810*/  MOV R108, RZ ;  /* 0x000000ff006c7202 */ /* 0x000fe20000000f00 */
[----:B------:R-:W-:Y:S01]  /*0820*/  IMAD.MOV.U32 R114, RZ, RZ, RZ ;  /* 0x000000ffff727224 */ /* 0x000fe200078e00ff */
[----:B------:R-:W-:Y:S01]  /*0830*/  CS2R R16, SRZ ;  /* 0x0000000000107805 */ /* 0x000fe2000001ff00 */
[----:B------:R-:W-:Y:S01]  /*0840*/  UISETP.LT.AND UP0, UPT, URZ, UR9, UPT ;  /* 0x000000093f00728c */ /* 0x000fe2000bf01270 */
[----:B------:R-:W-:Y:S01]  /*0850*/  MOV R112, RZ ;  /* 0x000000ff00707202 */ /* 0x000fe20000000f00 */
[----:B------:R-:W-:Y:S01]  /*0860*/  IMAD.MOV.U32 R106, RZ, RZ, RZ ;  /* 0x000000ffff6a7224 */ /* 0x000fe200078e00ff */
[----:B------:R-:W-:Y:S01]  /*0870*/  CS2R R18, SRZ ;  /* 0x0000000000127805 */ /* 0x000fe2000001ff00 */
[----:B------:R-:W-:Y:S01]  /*0880*/  USEL UR9, URZ, UR9, !UP0 ;  /* 0x000000093f097287 */ /* 0x000fe2000c000000 */
[----:B------:R-:W-:Y:S01]  /*0890*/  MOV R104, RZ ;  /* 0x000000ff00687202 */ /* 0x000fe20000000f00 */
[----:B------:R-:W-:Y:S01]  /*08a0*/  IMAD.MOV.U32 R102, RZ, RZ, RZ ;  /* 0x000000ffff667224 */ /* 0x000fe200078e00ff */
[----:B------:R-:W-:Y:S01]  /*08b0*/  MOV R20, RZ ;  /* 0x000000ff00147202 */ /* 0x000fe20000000f00 */
[----:B------:R-:W-:Y:S01]  /*08c0*/  UISETP.GT.AND UP0, UPT, UR10, UR9, UPT ;  /* 0x000000090a00728c */ /* 0x000fe2000bf04270 */
[----:B------:R-:W-:Y:S01]  /*08d0*/  IMAD.MOV.U32 R100, RZ, RZ, RZ ;  /* 0x000000ffff647224 */ /* 0x000fe200078e00ff */
        /* <DEDUP_REMOVED lines=19> */
[--C-:B------:R-:W-:Y:S01]  /*0a10*/  SHF.R.S32.HI R11, RZ, 0x1f, R34.reuse ;  /* 0x0000001fff0b7819 */ /* 0x100fe20000011422 */
[----:B------:R-:W-:Y:S01]  /*0a20*/  IMAD.MOV.U32 R10, RZ, RZ, R34 ;  /* 0x000000ffff0a7224 */ /* 0x000fe200078e0022 */
[--C-:B------:R-:W-:Y:S01]  /*0a30*/  SHF.R.S32.HI R33, RZ, 0x1f, R22.reuse ;  /* 0x0000001fff217819 */ /* 0x100fe20000011416 */
[----:B------:R-:W-:Y:S01]  /*0a40*/  UIADD3 UR20, -UR13, UR11, URZ ;  /* 0x0000000b0d147290 */ /* 0x000fe2000fffe13f */
[----:B------:R-:W-:Y:S01]  /*0a50*/  ISETP.NE.AND P1, PT, R0, 0x1, PT ;  /* 0x000000010000780c */ /* 0x000fe20003f25270 */
[----:B------:R-:W-:Y:S01]  /*0a60*/  IMAD R0, R11, c[0x0][0x238], RZ ;  /* 0x00008e000b007a24 */ /* 0x000fe200078e02ff */
[----:B------:R-:W-:Y:S01]  /*0a70*/  SHF.R.S32.HI R23, RZ, 0x1f, R22 ;  /* 0x0000001fff177819 */ /* 0x000fe20000011416 */
[----:B------:R-:W-:Y:S01]  /*0a80*/  IMAD.SHL.U32 R6, R22, 0x4, RZ ;  /* 0x0000000416067824 */ /* 0x000fe200078e00ff */
[----:B------:R-:W-:Y:S01]  /*0a90*/  LEA.HI R4, R33, R22, RZ, 0x3 ;  /* 0x0000001621047211 */ /* 0x000fe200078f18ff */
[C---:B------:R-:W-:Y:S01]  /*0aa0*/  IMAD R0, R34.reuse, c[0x0][0x23c], R0 ;  /* 0x00008f0022007a24 */ /* 0x040fe200078e0200 */
[----:B------:R-:W-:Y:S01]  /*0ab0*/  SHF.R.S32.HI R21, RZ, 0x1f, R39 ;  /* 0x0000001fff157819 */ /* 0x000fe20000011427 */
[----:B------:R-:W-:Y:S01]  /*0ac0*/  IMAD.WIDE.U32 R2, R34, c[0x0][0x238], R22 ;  /* 0x00008e0022027a25 */ /* 0x000fe200078e0016 */
[----:B------:R-:W-:Y:S01]  /*0ad0*/  SHF.R.S32.HI R38, RZ, 0x3, R4 ;  /* 0x00000003ff267819 */ /* 0x000fe20000011404 */
[----:B------:R-:W-:Y:S01]  /*0ae0*/  ULDC.64 UR4, c[0x0][0x1d8] ;  /* 0x0000760000047ab9 */ /* 0x000fe20000000a00 */
[----:B------:R-:W-:Y:S01]  /*0af0*/  SHF.R.S32.HI R7, RZ, 0x1f, R6 ;  /* 0x0000001fff077819 */ /* 0x000fe20000011406 */
[----:B------:R-:W-:Y:S01]  /*0b00*/  IMAD.MOV.U32 R24, RZ, RZ, R2 ;  /* 0x000000ffff187224 */ /* 0x000fe200078e0002 */
[----:B------:R-:W-:Y:S01]  /*0b10*/  LOP3.LUT R2, R4, 0xfffffff8, RZ, 0xc0, !PT ;  /* 0xfffffff804027812 */ /* 0x000fe200078ec0ff */
[----:B------:R-:W-:Y:S01]  /*0b20*/  @P1 IMAD.HI.U32 R5, R34, c[0x0][0x24c], RZ ;  /* 0x0000930022051a27 */ /* 0x000fe200078e00ff */
[----:B-----5:R-:W-:Y:S01]  /*0b30*/  IADD3 R32, P2, R38, R8, RZ ;  /* 0x0000000826207210 */ /* 0x020fe20007f5e0ff */
[----:B------:R-:W-:Y:S01]  /*0b40*/  STL [R1+0x10], R38 ;  /* 0x0000102601007387 */ /* 0x000fe20000100800 */
[----:B------:R-:W-:Y:S01]  /*0b50*/  SEL R27, R39, RZ, !P0 ;  /* 0x000000ff271b7207 */ /* 0x000fe20004000000 */
[----:B------:R-:W-:Y:S01]  /*0b60*/  IMAD.IADD R25, R3, 0x1, R0 ;  /* 0x0000000103197824 */ /* 0x000fe200078e0200 */
[----:B------:R-:W-:Y:S01]  /*0b70*/  @P1 SHF.R.U32.HI R10, RZ, c[0x0][0x250], R5 ;  /* 0x00009400ff0a1a19 */ /* 0x000fe20000011605 */
[----:B------:R-:W-:Y:S01]  /*0b80*/  IMAD.IADD R37, R22, 0x1, -R2 ;  /* 0x0000000116257824 */ /* 0x000fe200078e0a02 */
[----:B------:R-:W-:Y:S01]  /*0b90*/  SHF.R.S32.HI R0, RZ, 0x1f, R38 ;  /* 0x0000001fff007819 */ /* 0x000fe20000011426 */
[C---:B------:R-:W-:Y:S01]  /*0ba0*/  IMAD.SHL.U32 R2, R38.reuse, 0x40, RZ ;  /* 0x0000004026027824 */ /* 0x040fe200078e00ff */
[----:B------:R-:W-:Y:S01]  /*0bb0*/  IADD3 R12, P1, R38, R9, RZ ;  /* 0x00000009260c7210 */ /* 0x000fe20007f3e0ff */
[C---:B------:R-:W-:Y:S01]  /*0bc0*/  IMAD R3, R11.reuse, c[0x0][0x270], RZ ;  /* 0x00009c000b037a24 */ /* 0x040fe200078e02ff */
[-C--:B------:R-:W-:Y:S01]  /*0bd0*/  LEA.HI.X.SX32 R36, R8, R0.reuse, 0x1, P2 ;  /* 0x0000000008247211 */ /* 0x080fe200010f0eff */
[----:B------:R-:W-:Y:S01]  /*0be0*/  IMAD R8, R11, c[0x0][0x288], RZ ;  /* 0x0000a2000b087a24 */ /* 0x000fe200078e02ff */
[----:B------:R-:W-:Y:S01]  /*0bf0*/  LEA.HI.X.SX32 R13, R9, R0, 0x1, P1 ;  /* 0x00000000090d7211 */ /* 0x000fe200008f0eff */
[----:B------:R-:W-:Y:S01]  /*0c00*/  IMAD R3, R34, c[0x0][0x274], R3 ;  /* 0x00009d0022037a24 */ /* 0x000fe200078e0203 */
[----:B------:R-:W-:Y:S01]  /*0c10*/  IADD3 R0, -R38, UR20, RZ ;  /* 0x0000001426007c10 */ /* 0x000fe2000fffe1ff */
[----:B------:R-:W-:Y:S01]  /*0c20*/  IMAD.WIDE.U32 R4, R34, c[0x0][0x270], R6 ;  /* 0x00009c0022047a25 */ /* 0x000fe200078e0006 */
[----:B------:R1:W-:Y:S01]  /*0c30*/  STL.64 [R1+0x18], R6 ;  /* 0x0000180601007387 */ /* 0x0003e20000100a00 */
[----:B------:R-:W-:Y:S01]  /*0c40*/  SEL R20, R21, RZ, !P0 ;  /* 0x000000ff15147207 */ /* 0x000fe20004000000 */
[----:B------:R-:W-:Y:S01]  /*0c50*/  USHF.L.U32 UR16, UR4, 0x6, URZ ;  /* 0x0000000604107899 */ /* 0x000fe2000800063f */
[----:B------:R-:W-:Y:S01]  /*0c60*/  ISETP.GE.AND P4, PT, R0, 0x1, PT ;  /* 0x000000010000780c */ /* 0x000fe20003f86270 */
[----:B------:R-:W-:Y:S01]  /*0c70*/  IMAD R8, R34, c[0x0][0x28c], R8 ;  /* 0x0000a30022087a24 */ /* 0x000fe200078e0208 */
[C---:B------:R-:W-:Y:S01]  /*0c80*/  ISETP.GE.AND P3, PT, R0.reuse, 0x21, PT ;  /* 0x000000210000780c */ /* 0x040fe20003f66270 */
[----:B------:R-:W-:Y:S01]  /*0c90*/  IMAD.IADD R5, R5, 0x1, R3 ;  /* 0x0000000105057824 */ /* 0x000fe200078e0203 */
[C---:B------:R-:W-:Y:S01]  /*0ca0*/  ISETP.GE.AND P2, PT, R0.reuse, 0x41, PT ;  /* 0x000000410000780c */ /* 0x040fe20003f46270 */
[C---:B------:R-:W-:Y:S01]  /*0cb0*/  IMAD R29, R11.reuse, c[0x0][0x180], RZ ;  /* 0x000060000b1d7a24 */ /* 0x040fe200078e02ff */
[----:B------:R-:W-:Y:S01]  /*0cc0*/  ISETP.GE.AND P1, PT, R0, 0x61, PT ;  /* 0x000000610000780c */ /* 0x000fe20003f26270 */
[----:B------:R-:W-:Y:S01]  /*0cd0*/  IMAD R31, R11, c[0x0][0x210], RZ ;  /* 0x000084000b1f7a24 */ /* 0x000fe200078e02ff */
[----:B------:R-:W-:Y:S01]  /*0ce0*/  LOP3.LUT R0, R2, 0x1c0, RZ, 0xc0, !PT ;  /* 0x000001c002007812 */ /* 0x000fe200078ec0ff */
[----:B------:R-:W-:Y:S01]  /*0cf0*/  IMAD.SHL.U32 R2, R37, 0x8, RZ ;  /* 0x0000000825027824 */ /* 0x000fe200078e00ff */
[----:B------:R-:W-:Y:S01]  /*0d00*/  UMOV UR17, 0x6 ;  /* 0x0000000600117882 */ /* 0x000fe20000000000 */
[----:B------:R-:W-:Y:S01]  /*0d10*/  IMAD R26, R20, c[0x0][0x278], RZ ;  /* 0x00009e00141a7a24 */ /* 0x000fe200078e02ff */
[----:B------:R-:W-:Y:S01]  /*0d20*/  USHF.L.U64.HI UR18, UR4, UR17, UR5 ;  /* 0x0000001104127299 */ /* 0x000fe20008010205 */
[----:B------:R-:W-:Y:S01]  /*0d30*/  IMAD R29, R34, c[0x0][0x184], R29 ;  /* 0x00006100221d7a24 */ /* 0x000fe200078e021d */
[----:B------:R-:W-:Y:S01]  /*0d40*/  LOP3.LUT R3, R0, 0x38, R2, 0xf8, !PT ;  /* 0x0000003800037812 */ /* 0x000fe200078ef802 */
[----:B------:R-:W-:Y:S01]  /*0d50*/  IMAD R31, R34, c[0x0][0x214], R31 ;  /* 0x00008500221f7a24 */ /* 0x000fe200078e021f */
[----:B------:R-:W-:Y:S01]  /*0d60*/  SHF.R.U32.HI R0, RZ, 0x3, R0 ;  /* 0x00000003ff007819 */ /* 0x000fe20000011600 */
[----:B------:R-:W-:Y:S01]  /*0d70*/  ULDC.64 UR6, c[0x0][0x1a8] ;  /* 0x00006a0000067ab9 */ /* 0x000fe20000000a00 */
[----:B------:R-:W-:Y:S01]  /*0d80*/  ISETP.GE.OR P6, PT, R2, c[0x0][0x1cc], !P4 ;  /* 0x0000730002007a0c */ /* 0x000fe200067c6670 */
[----:B------:R-:W-:Y:S01]  /*0d90*/  ULDC.64 UR4, c[0x0][0x178] ;  /* 0x00005e0000047ab9 */ /* 0x000fe20000000a00 */
[----:B------:R-:W-:Y:S01]  /*0da0*/  LOP3.LUT R28, R3, R0, RZ, 0x3c, !PT ;  /* 0x00000000031c7212 */ /* 0x000fe200078e3cff */
[----:B------:R-:W-:Y:S01]  /*0db0*/  UIMAD.WIDE.U32 UR22, UR9, UR4, URZ ;  /* 0x00000004091672a5 */ /* 0x000fe2000f8e003f */
[----:B------:R-:W-:Y:S01]  /*0dc0*/  SHF.R.S32.HI R0, RZ, 0x1f, R10 ;  /* 0x0000001fff007819 */ /* 0x000fe2000001140a */
[----:B------:R-:W-:Y:S01]  /*0dd0*/  USHF.L.U32 UR19, UR6, 0x6, URZ ;  /* 0x0000000606137899 */ /* 0x000fe2000800063f */
[----:B-1----:R-:W-:Y:S01]  /*0de0*/  IMAD.WIDE.U32 R6, R34, c[0x0][0x288], R6 ;  /* 0x0000a20022067a25 */ /* 0x002fe200078e0006 */
[----:B------:R-:W-:Y:S01]  /*0df0*/  SHF.R.S32.HI R3, RZ, 0x1f, R2 ;  /* 0x0000001fff037819 */ /* 0x000fe20000011402 */
[----:B------:R-:W-:Y:S01]  /*0e00*/  USHF.L.U32 UR21, UR4, 0x6, URZ ;  /* 0x0000000604157899 */ /* 0x000fe2000800063f */
[----:B------:R-:W-:Y:S01]  /*0e10*/  ISETP.GE.OR P4, PT, R2, c[0x0][0x19c], !P4 ;  /* 0x0000670002007a0c */ /* 0x000fe20006786670 */
[----:B------:R-:W-:-:S02]  /*0e20*/  IMAD.IADD R7, R7, 0x1, R8 ;  /* 0x0000000107077824 */ /* 0x000fc400078e0208 */
[----:B------:R-:W-:Y:S02]  /*0e30*/  IMAD.U32 R8, RZ, RZ, UR8 ;  /* 0x00000008ff087e24 */ /* 0x000fe4000f8e00ff */
[----:B------:R-:W-:Y:S02]  /*0e40*/  IMAD R11, R0, c[0x0][0x1e0], RZ ;  /* 0x00007800000b7a24 */ /* 0x000fe400078e02ff */
[----:B------:R-:W-:-:S04]  /*0e50*/  IMAD.WIDE R12, R8, 0x80, R12 ;  /* 0x00000080080c7825 */ /* 0x000fc800078e020c */
[----:B------:R-:W-:-:S04]  /*0e60*/  IMAD.WIDE.U32 R8, R27, c[0x0][0x278], R4 ;  /* 0x00009e001b087a25 */ /* 0x000fc800078e0004 */
[----:B------:R-:W-:Y:S01]  /*0e70*/  IMAD R0, R0, c[0x0][0x1b0], RZ ;  /* 0x00006c0000007a24 */ /* 0x000fe200078e02ff */
[----:B------:R-:W-:Y:S01]  /*0e80*/  IADD3 R42, P0, R35, R8, RZ ;  /* 0x00000008232a7210 */ /* 0x000fe20007f1e0ff */
[----:B------:R-:W-:Y:S01]  /*0e90*/  IMAD.WIDE.U32 R14, R34, c[0x0][0x180], R2 ;  /* 0x00006000220e7a25 */ /* 0x000fe200078e0002 */
[----:B------:R-:W-:-:S03]  /*0ea0*/  LEA.HI R8, R33, R22, RZ, 0x6 ;  /* 0x0000001621087211 */ /* 0x000fc600078f30ff */
[--C-:B------:R-:W-:Y:S01]  /*0eb0*/  IMAD.WIDE.U32 R18, R34, c[0x0][0x210], R2.reuse ;  /* 0x0000840022127a25 */ /* 0x100fe200078e0002 */
[----:B------:R-:W-:Y:S03]  /*0ec0*/  STL [R1+0x54], R42 ;  /* 0x0000542a01007387 */ /* 0x000fe60000100800 */
[----:B------:R-:W-:-:S04]  /*0ed0*/  IMAD.WIDE.U32 R4, R10, c[0x0][0x1e0], R2 ;  /* 0x000078000a047a25 */ /* 0x000fc800078e0002 */
[----:B------:R-:W-:-:S04]  /*0ee0*/  IMAD.WIDE.U32 R16, R10, c[0x0][0x1b0], R2 ;  /* 0x00006c000a107a25 */ /* 0x000fc800078e0002 */
[C---:B------:R-:W-:Y:S01]  /*0ef0*/  IMAD R30, R10.reuse, c[0x0][0x1b4], R0 ;  /* 0x00006d000a1e7a24 */ /* 0x040fe200078e0200 */
[----:B------:R-:W-:Y:S01]  /*0f00*/  SHF.R.S32.HI R0, RZ, 0x1f, R35 ;  /* 0x0000001fff007819 */ /* 0x000fe20000011423 */
[----:B------:R-:W-:Y:S02]  /*0f10*/  IMAD R3, R27, c[0x0][0x27c], R26 ;  /* 0x00009f001b037a24 */ /* 0x000fe400078e021a */
[----:B------:R-:W-:Y:S02]  /*0f20*/  IMAD R11, R10, c[0x0][0x1e4], R11 ;  /* 0x000079000a0b7a24 */ /* 0x000fe400078e020b */
[----:B------:R-:W-:Y:S01]  /*0f30*/  IMAD.SHL.U32 R8, R8, 0x8, RZ ;  /* 0x0000000808087824 */ /* 0x000fe200078e00ff */
[----:B------:R-:W-:Y:S01]  /*0f40*/  IADD3.X R41, R0, R9, R3, P0, !PT ;  /* 0x0000000900297210 */ /* 0x000fe200007fe403 */
[----:B------:R-:W-:Y:S01]  /*0f50*/  IMAD R10, R20, c[0x0][0x290], RZ ;  /* 0x0000a400140a7a24 */ /* 0x000fe200078e02ff */
[----:B------:R-:W-:Y:S01]  /*0f60*/  SEL R3, R21, RZ, !P5 ;  /* 0x000000ff15037207 */ /* 0x000fe20006800000 */
[----:B------:R-:W-:Y:S01]  /*0f70*/  IMAD.WIDE.U32 R6, R27, c[0x0][0x290], R6 ;  /* 0x0000a4001b067a25 */ /* 0x000fe200078e0006 */
[----:B------:R-:W-:Y:S01]  /*0f80*/  LOP3.LUT R34, R28, 0xfffffe00, R8, 0xf8, !PT ;  /* 0xfffffe001c227812 */ /* 0x000fe200078ef808 */
[----:B------:R-:W-:Y:S01]  /*0f90*/  STL [R1+0x50], R41 ;  /* 0x0000502901007387 */ /* 0x000fe20000100800 */
[----:B------:R-:W-:Y:S01]  /*0fa0*/  SEL R8, R39, RZ, !P5 ;  /* 0x000000ff27087207 */ /* 0x000fe20006800000 */
[----:B------:R-:W-:Y:S01]  /*0fb0*/  IMAD R9, R27, c[0x0][0x294], R10 ;  /* 0x0000a5001b097a24 */ /* 0x000fe200078e020a */
[----:B------:R-:W-:Y:S01]  /*0fc0*/  IADD3 R40, P0, R35, R6, RZ ;  /* 0x0000000623287210 */ /* 0x000fe20007f1e0ff */
[----:B------:R-:W-:Y:S01]  /*0fd0*/  IMAD R6, R3, c[0x0][0x1e8], RZ ;  /* 0x00007a0003067a24 */ /* 0x000fe200078e02ff */
[----:B------:R-:W-:Y:S01]  /*0fe0*/  ISETP.GE.OR P5, PT, R2, c[0x0][0x1cc], !P3 ;  /* 0x0000730002007a0c */ /* 0x000fe20005fa6670 */
[----:B------:R-:W-:Y:S01]  /*0ff0*/  IMAD.IADD R5, R5, 0x1, R11 ;  /* 0x0000000105057824 */ /* 0x000fe200078e020b */
[----:B------:R-:W-:Y:S01]  /*1000*/  IADD3.X R39, R0, R7, R9, P0, !PT ;  /* 0x0000000700277210 */ /* 0x000fe200007fe409 */
[----:B------:R-:W-:Y:S01]  /*1010*/  IMAD R3, R3, c[0x0][0x1b8], RZ ;  /* 0x00006e0003037a24 */ /* 0x000fe200078e02ff */
[----:B------:R-:W-:Y:S01]  /*1020*/  ISETP.GE.OR P3, PT, R2, c[0x0][0x19c], !P3 ;  /* 0x0000670002007a0c */ /* 0x000fe20005f66670 */
[C---:B------:R-:W-:Y:S01]  /*1030*/  IMAD R0, R8.reuse, c[0x0][0x1ec], R6 ;  /* 0x00007b0008007a24 */ /* 0x040fe200078e0206 */
[----:B------:R-:W-:Y:S01]  /*1040*/  STL [R1+0x3c], R40 ;  /* 0x00003c2801007387 */ /* 0x000fe20000100800 */
[----:B------:R-:W-:-:S03]  /*1050*/  IMAD.WIDE.U32 R6, R8, c[0x0][0x1e8], R4 ;  /* 0x00007a0008067a25 */ /* 0x000fc600078e0004 */
[----:B------:R-:W-:Y:S01]  /*1060*/  STL [R1+0x38], R39 ;  /* 0x0000382701007387 */ /* 0x000fe20000100800 */
[----:B------:R-:W-:Y:S02]  /*1070*/  IMAD R21, R8, c[0x0][0x1bc], R3 ;  /* 0x00006f0008157a24 */ /* 0x000fe400078e0203 */
[C---:B------:R-:W-:Y:S02]  /*1080*/  IMAD R3, R20.reuse, c[0x0][0x218], RZ ;  /* 0x0000860014037a24 */ /* 0x040fe400078e02ff */
[----:B------:R-:W-:Y:S02]  /*1090*/  IMAD.IADD R7, R7, 0x1, R0 ;  /* 0x0000000107077824 */ /* 0x000fe400078e0200 */
[----:B------:R-:W-:Y:S02]  /*10a0*/  IMAD.IADD R5, R17, 0x1, R30 ;  /* 0x0000000111057824 */ /* 0x000fe400078e021e */
[----:B------:R-:W-:Y:S02]  /*10b0*/  IMAD.MOV.U32 R4, RZ, RZ, R16 ;  /* 0x000000ffff047224 */ /* 0x000fe400078e0010 */
[----:B------:R-:W-:-:S02]  /*10c0*/  IMAD R0, R20, c[0x0][0x188], RZ ;  /* 0x0000620014007a24 */ /* 0x000fc400078e02ff */
[----:B------:R-:W-:Y:S02]  /*10d0*/  IMAD R28, R27, c[0x0][0x21c], R3 ;  /* 0x000087001b1c7a24 */ /* 0x000fe400078e0203 */
[----:B------:R-:W-:Y:S02]  /*10e0*/  IMAD R3, R13, c[0x0][0x1d8], RZ ;  /* 0x000076000d037a24 */ /* 0x000fe400078e02ff */
[----:B------:R-:W-:-:S04]  /*10f0*/  IMAD.WIDE.U32 R16, R8, c[0x0][0x1b8], R4 ;  /* 0x00006e0008107a25 */ /* 0x000fc800078e0004 */
[----:B------:R-:W-:Y:S02]  /*1100*/  IMAD R26, R27, c[0x0][0x18c], R0 ;  /* 0x000063001b1a7a24 */ /* 0x000fe400078e0200 */
[C---:B------:R-:W-:Y:S02]  /*1110*/  IMAD R0, R12.reuse, c[0x0][0x1dc], R3 ;  /* 0x000077000c007a24 */ /* 0x040fe400078e0203 */
[----:B------:R-:W-:-:S04]  /*1120*/  IMAD.WIDE.U32 R8, R12, c[0x0][0x1d8], R6 ;  /* 0x000076000c087a25 */ /* 0x000fc800078e0006 */
[----:B------:R-:W-:Y:S01]  /*1130*/  IMAD.IADD R0, R9, 0x1, R0 ;  /* 0x0000000109007824 */ /* 0x000fe200078e0200 */
[----:B------:R-:W-:Y:S01]  /*1140*/  LEA R4, P0, R8, c[0x0][0x1c0], 0x1 ;  /* 0x0000700008047a11 */ /* 0x000fe200078008ff */
[----:B------:R-:W-:Y:S02]  /*1150*/  IMAD.IADD R7, R17, 0x1, R21 ;  /* 0x0000000111077824 */ /* 0x000fe400078e0215 */
[----:B------:R-:W-:Y:S01]  /*1160*/  IMAD.SHL.U32 R17, R34, 0x2, RZ ;  /* 0x0000000222117824 */ /* 0x000fe200078e00ff */
[----:B------:R-:W-:Y:S01]  /*1170*/  LEA.HI.X R5, R8, c[0x0][0x1c4], R0, 0x1, P0 ;  /* 0x0000710008057a11 */ /* 0x000fe200000f0c00 */
[----:B------:R-:W-:Y:S01]  /*1180*/  IMAD.IADD R15, R15, 0x1, R29 ;  /* 0x000000010f0f7824 */ /* 0x000fe200078e021d */
[----:B------:R-:W-:Y:S01]  /*1190*/  IADD3 R8, P0, R4, UR16, RZ ;  /* 0x0000001004087c10 */ /* 0x000fe2000ff1e0ff */
[----:B------:R-:W-:Y:S02]  /*11a0*/  IMAD R0, R13, c[0x0][0x1a8], RZ ;  /* 0x00006a000d007a24 */ /* 0x000fe400078e02ff */
[----:B------:R-:W-:Y:S01]  /*11b0*/  @!PT LDS RZ, [RZ] ;  /* 0x00000000fffff984 */ /* 0x000fe20000000800 */
[----:B------:R-:W-:Y:S01]  /*11c0*/  @!PT LDS RZ, [RZ] ;  /* 0x00000000fffff984 */ /* 0x000fe20000000800 */
[----:B------:R-:W-:Y:S01]  /*11d0*/  @!PT LDS RZ, [RZ] ;  /* 0x00000000fffff984 */ /* 0x000fe20000000800 */
[----:B------:R1:W-:Y:S01]  /*11e0*/  LDGSTS.E.BYPASS.LTC128B.128 [R17+0x4080], [R4.64], !P6 ;  /* 0x0408000004117fae */ /* 0x0003e2000f101d4e */
[----:B------:R-:W-:Y:S01]  /*11f0*/  IADD3.X R9, R5, UR18, RZ, P0, !PT ;  /* 0x0000001205097c10 */ /* 0x000fe200087fe4ff */
[----:B------:R-:W-:Y:S01]  /*1200*/  IMAD.MOV.U32 R6, RZ, RZ, R16 ;  /* 0x000000ffff067224 */ /* 0x000fe200078e0010 */
[C---:B------:R-:W-:Y:S01]  /*1210*/  ISETP.GE.OR P6, PT, R2.reuse, c[0x0][0x1cc], !P2 ;  /* 0x0000730002007a0c */ /* 0x040fe200057c6670 */
[----:B------:R-:W-:Y:S01]  /*1220*/  IMAD.WIDE.U32 R14, R27, c[0x0][0x188], R14 ;  /* 0x000062001b0e7a25 */ /* 0x000fe200078e000e */
[C---:B------:R-:W-:Y:S01]  /*1230*/  ISETP.GE.OR P2, PT, R2.reuse, c[0x0][0x19c], !P2 ;  /* 0x0000670002007a0c */ /* 0x040fe20005746670 */
[----:B------:R2:W-:Y:S01]  /*1240*/  LDGSTS.E.BYPASS.LTC128B.128 [R17+0x5080], [R8.64], !P5 ;  /* 0x0508000008117fae */ /* 0x0005e2000e901d4e */
[----:B------:R-:W-:Y:S01]  /*1250*/  ISETP.GE.OR P5, PT, R2, c[0x0][0x1cc], !P1 ;  /* 0x0000730002007a0c */ /* 0x000fe20004fa6670 */
[----:B------:R-:W-:Y:S01]  /*1260*/  IMAD R0, R12, c[0x0][0x1ac], R0 ;  /* 0x00006b000c007a24 */ /* 0x000fe200078e0200 */
[----:B------:R-:W-:Y:S01]  /*1270*/  ISETP.GE.OR P1, PT, R2, c[0x0][0x19c], !P1 ;  /* 0x0000670002007a0c */ /* 0x000fe20004f26670 */
[----:B------:R-:W-:-:S02]  /*1280*/  IMAD.IADD R11, R19, 0x1, R31 ;  /* 0x00000001130b7824 */ /* 0x000fc400078e021f */
[----:B------:R-:W-:Y:S02]  /*1290*/  IMAD.MOV.U32 R10, RZ, RZ, R18 ;  /* 0x000000ffff0a7224 */ /* 0x000fe400078e0012 */
[----:B------:R-:W-:-:S04]  /*12a0*/  IMAD.WIDE.U32 R12, R12, c[0x0][0x1a8], R6 ;  /* 0x00006a000c0c7a25 */ /* 0x000fc800078e0006 */
[----:B------:R-:W-:Y:S01]  /*12b0*/  IMAD.MOV.U32 R6, RZ, RZ, R14 ;  /* 0x000000ffff067224 */ /* 0x000fe200078e000e */
[----:B------:R-:W-:Y:S01]  /*12c0*/  LEA.HI R14, R33, R22, RZ, 0x4 ;  /* 0x00000016210e7211 */ /* 0x000fe200078f20ff */
[----:B------:R-:W-:-:S03]  /*12d0*/  IMAD.WIDE.U32 R18, R27, c[0x0][0x218], R10 ;  /* 0x000086001b127a25 */ /* 0x000fc600078e000a */
[----:B------:R-:W-:Y:S01]  /*12e0*/  SHF.R.S32.HI R3, RZ, 0x4, R14 ;  /* 0x00000004ff037819 */ /* 0x000fe2000001140e */
[----:B------:R-:W-:Y:S02]  /*12f0*/  IMAD.IADD R0, R13, 0x1, R0 ;  /* 0x000000010d007824 */ /* 0x000fe400078e0200 */
[----:B------:R-:W-:Y:S01]  /*1300*/  IMAD.IADD R7, R15, 0x1, R26 ;  /* 0x000000010f077824 */ /* 0x000fe200078e021a */
[----:B-1----:R-:W-:Y:S01]  /*1310*/  IADD3 R4, P0, R8, UR16, RZ ;  /* 0x0000001008047c10 */ /* 0x002fe2000ff1e0ff */
[----:B------:R-:W-:Y:S01]  /*1320*/  IMAD R20, R20, c[0x0][0x240], RZ ;  /* 0x0000900014147a24 */ /* 0x000fe200078e02ff */
[----:B------:R-:W-:Y:S01]  /*1330*/  LEA.HI R15, R33, R22, RZ, 0x5 ;  /* 0x00000016210f7211 */ /* 0x000fe200078f28ff */
[----:B------:R-:W-:Y:S01]  /*1340*/  IMAD.WIDE.U32 R44, R32, c[0x0][0x178], R6 ;  /* 0x00005e00202c7a25 */ /* 0x000fe200078e0006 */
[----:B------:R-:W-:Y:S02]  /*1350*/  IADD3.X R5, R9, UR18, RZ, P0, !PT ;  /* 0x0000001209057c10 */ /* 0x000fe400087fe4ff */
[----:B--2---:R-:W-:Y:S01]  /*1360*/  IADD3 R8, P0, R4, UR16, RZ ;  /* 0x0000001004087c10 */ /* 0x004fe2000ff1e0ff */
[C---:B------:R-:W-:Y:S01]  /*1370*/  IMAD R20, R27.reuse, c[0x0][0x244], R20 ;  /* 0x000091001b147a24 */ /* 0x040fe200078e0214 */
[----:B------:R-:W-:Y:S01]  /*1380*/  STL.64 [R1+0x30], R44 ;  /* 0x0000302c01007387 */ /* 0x000fe20000100a00 */
[----:B------:R-:W-:Y:S01]  /*1390*/  IMAD.WIDE.U32 R24, R27, c[0x0][0x240], R24 ;  /* 0x000090001b187a25 */ /* 0x000fe200078e0018 */
[----:B------:R-:W-:Y:S01]  /*13a0*/  IADD3.X R9, R5, UR18, RZ, P0, !PT ;  /* 0x0000001205097c10 */ /* 0x000fe200087fe4ff */
[----:B------:R-:W-:Y:S01]  /*13b0*/  USHF.L.U64.HI UR18, UR6, UR17, UR7 ;  /* 0x0000001106127299 */ /* 0x000fe20008010207 */
[C---:B------:R-:W-:Y:S01]  /*13c0*/  LEA R10, P0, R12.reuse, c[0x0][0x190], 0x1 ;  /* 0x000064000c0a7a11 */ /* 0x040fe200078008ff */
[----:B------:R-:W-:Y:S01]  /*13d0*/  USHF.R.S32.HI UR7, URZ, 0x1f, UR9 ;  /* 0x0000001f3f077899 */ /* 0x000fe20008011409 */
[----:B------:R1:W-:Y:S01]  /*13e0*/  LDGSTS.E.BYPASS.LTC128B.128 [R17+0x6080], [R4.64], !P6 ;  /* 0x0608000004117fae */ /* 0x0003e2000f101d4e */
[----:B------:R-:W-:Y:S01]  /*13f0*/  USHF.L.U32 UR6, UR9, 0x7, URZ ;  /* 0x0000000709067899 */ /* 0x000fe2000800063f */
[----:B------:R-:W-:Y:S01]  /*1400*/  LEA.HI.X R11, R12, c[0x0][0x194], R0, 0x1, P0 ;  /* 0x000065000c0b7a11 */ /* 0x000fe200000f0c00 */
[----:B------:R-:W-:Y:S01]  /*1410*/  UIMAD UR16, UR7, UR4, URZ ;  /* 0x00000004071072a4 */ /* 0x000fe2000f8e023f */
[----:B------:R-:W-:Y:S01]  /*1420*/  LEA.HI R0, R14, R3, RZ, 0x1 ;  /* 0x000000030e007211 */ /* 0x000fe200078f08ff */
[----:B------:R2:W-:Y:S01]  /*1430*/  LDGSTS.E.BYPASS.LTC128B.128 [R17+0x7080], [R8.64], !P5 ;  /* 0x0708000008117fae */ /* 0x0005e2000e901d4e */
[----:B------:R-:W-:Y:S01]  /*1440*/  ISETP.GE.AND P6, PT, R2, c[0x0][0x16c], PT ;  /* 0x00005b0002007a0c */ /* 0x000fe20003fc6270 */
[----:B------:R-:W-:Y:S01]  /*1450*/  UIMAD UR16, UR9, UR5, UR16 ;  /* 0x00000005091072a4 */ /* 0x000fe2000f8e0210 */
[----:B------:R-:W-:Y:S01]  /*1460*/  IMAD.U32 R12, RZ, RZ, UR6 ;  /* 0x00000006ff0c7e24 */ /* 0x000fe2000f8e00ff */
[----:B------:R3:W-:Y:S02]  /*1470*/  LDGSTS.E.BYPASS.LTC128B.128 [R17+0x80], [R10.64], !P4 ;  /* 0x000800000a117fae */ /* 0x0007e4000e101d4e */
[----:B------:R-:W-:-:S02]  /*1480*/  UIADD3 UR16, UR23, UR16, URZ ;  /* 0x0000001017107290 */ /* 0x000fc4000fffe03f */
[----:B------:R-:W-:-:S04]  /*1490*/  IADD3 R12, -R38, UR12, -R12 ;  /* 0x0000000c260c7c10 */ /* 0x000fc8000fffe90c */
[----:B------:R-:W-:Y:S01]  /*14a0*/  IMAD.U32 R6, RZ, RZ, UR16 ;  /* 0x00000010ff067e24 */ /* 0x000fe2000f8e00ff */
[----:B------:R-:W-:Y:S01]  /*14b0*/  USHF.L.U64.HI UR16, UR4, UR17, UR5 ;  /* 0x0000001104107299 */ /* 0x000fe20008010205 */
[----:B------:R-:W-:Y:S02]  /*14c0*/  ISETP.LT.OR P4, PT, R12, 0x41, P6 ;  /* 0x000000410c00780c */ /* 0x000fe40003781670 */
[----:B------:R-:W-:Y:S01]  /*14d0*/  ULDC.64 UR4, c[0x0][0x208] ;  /* 0x0000820000047ab9 */ /* 0x000fe20000000a00 */
[----:B-1----:R-:W-:Y:S01]  /*14e0*/  IMAD.U32 R5, RZ, RZ, UR23 ;  /* 0x00000017ff057e24 */ /* 0x002fe2000f8e00ff */
[----:B------:R-:W-:Y:S01]  /*14f0*/  LOP3.LUT R5, R0, 0xfffffffe, RZ, 0xc0, !PT ;  /* 0xfffffffe00057812 */ /* 0x000fe200078ec0ff */
[----:B------:R-:W-:Y:S02]  /*1500*/  IMAD R0, R36, c[0x0][0x178], RZ ;  /* 0x00005e0024007a24 */ /* 0x000fe400078e02ff */
[----:B------:R-:W-:Y:S01]  /*1510*/  IMAD.U32 R4, RZ, RZ, UR22 ;  /* 0x00000016ff047e24 */ /* 0x000fe2000f8e00ff */
[----:B--2---:R-:W-:Y:S01]  /*1520*/  IADD3 R8, P5, R10, UR19, RZ ;  /* 0x000000130a087c10 */ /* 0x004fe2000ffbe0ff */
[----:B------:R-:W-:-:S02]  /*1530*/  IMAD R0, R32, c[0x0][0x17c], R0 ;  /* 0x00005f0020007a24 */ /* 0x000fc400078e0200 */
[----:B------:R-:W-:Y:S01]  /*1540*/  IMAD.IADD R180, R3, 0x1, -R5 ;  /* 0x0000000103b47824 */ /* 0x000fe200078e0a05 */
[----:B------:R-:W-:Y:S01]  /*1550*/  IADD3.X R9, R11, UR18, RZ, P5, !PT ;  /* 0x000000120b097c10 */ /* 0x000fe2000affe4ff */
[----:B------:R-:W-:Y:S01]  /*1560*/  IMAD.IADD R43, R45, 0x1, R0 ;  /* 0x000000012d2b7824 */ /* 0x000fe200078e0200 */
[----:B------:R-:W-:Y:S01]  /*1570*/  LEA R0, P0, R4, R44, 0x7 ;  /* 0x0000002c04007211 */ /* 0x000fe200078038ff */
[----:B------:R-:W-:Y:S01]  /*1580*/  IMAD R5, R36, c[0x0][0x208], RZ ;  /* 0x0000820024057a24 */ /* 0x000fe200078e02ff */
[----:B------:R-:W-:Y:S01]  /*1590*/  ISETP.GE.AND P5, PT, R2, c[0x0][0x1fc], PT ;  /* 0x00007f0002007a0c */ /* 0x000fe20003fa6270 */
[----:B------:R-:W-:Y:S01]  /*15a0*/  IMAD.IADD R3, R19, 0x1, R28 ;  /* 0x0000000113037824 */ /* 0x000fe200078e021c */
[----:B------:R-:W-:Y:S01]  /*15b0*/  LEA.HI.X R6, R4, R43, R6, 0x7, P0 ;  /* 0x0000002b04067211 */ /* 0x000fe200000f3c06 */
[----:B------:R-:W-:Y:S01]  /*15c0*/  IMAD.MOV.U32 R2, RZ, RZ, R18 ;  /* 0x000000ffff027224 */ /* 0x000fe200078e0012 */
[----:B------:R-:W-:Y:S01]  /*15d0*/  LEA R4, P0, R0, c[0x0][0x160], 0x1 ;  /* 0x0000580000047a11 */ /* 0x000fe200078008ff */
[C---:B------:R-:W-:Y:S01]  /*15e0*/  IMAD R13, R32.reuse, c[0x0][0x20c], R5 ;  /* 0x00008300200d7a24 */ /* 0x040fe200078e0205 */
[----:B------:R1:W-:Y:S01]  /*15f0*/  LDGSTS.E.BYPASS.LTC128B.128 [R17+0x1080], [R8.64], !P3 ;  /* 0x0108000008117fae */ /* 0x0003e2000d901d4e */
[----:B------:R-:W-:Y:S01]  /*1600*/  IMAD.WIDE.U32 R28, R32, c[0x0][0x208], R2 ;  /* 0x00008200201c7a25 */ /* 0x000fe200078e0002 */
[----:B------:R-:W-:-:S02]  /*1610*/  LEA.HI.X R5, R0, c[0x0][0x164], R6, 0x1, P0 ;  /* 0x0000590000057a11 */ /* 0x000fc400000f0c06 */
[----:B------:R-:W-:Y:S01]  /*1620*/  IADD3 R2, P0, R8, UR19, RZ ;  /* 0x0000001308027c10 */ /* 0x000fe2000ff1e0ff */
[----:B------:R-:W-:Y:S01]  /*1630*/  IMAD.IADD R27, R29, 0x1, R13 ;  /* 0x000000011d1b7824 */ /* 0x000fe200078e020d */
[----:B------:R-:W-:Y:S01]  /*1640*/  ISETP.LT.OR P3, PT, R12, 0x1, P6 ;  /* 0x000000010c00780c */ /* 0x000fe20003761670 */
[----:B------:R-:W-:Y:S01]  /*1650*/  IMAD.MOV.U32 R26, RZ, RZ, R28 ;  /* 0x000000ffff1a7224 */ /* 0x000fe200078e001c */
[----:B------:R-:W-:Y:S01]  /*1660*/  IADD3.X R3, R9, UR18, RZ, P0, !PT ;  /* 0x0000001209037c10 */ /* 0x000fe200087fe4ff */
[----:B------:R-:W-:Y:S01]  /*1670*/  STL [R1+0x40], R43 ;  /* 0x0000402b01007387 */ /* 0x000fe20000100800 */
[----:B------:R-:W-:Y:S01]  /*1680*/  IADD3 R6, P0, R2, UR19, RZ ;  /* 0x0000001302067c10 */ /* 0x000fe2000ff1e0ff */
[----:B------:R-:W-:Y:S01]  /*1690*/  USHF.L.U32 UR19, UR4, 0x7, URZ ;  /* 0x0000000704137899 */ /* 0x000fe2000800063f */
[----:B------:R-:W-:Y:S01]  /*16a0*/  SHF.R.S32.HI R0, RZ, 0x1f, R15 ;  /* 0x0000001fff007819 */ /* 0x000fe2000001140f */
[----:B------:R2:W-:Y:S01]  /*16b0*/  LDGSTS.E.BYPASS.LTC128B.128 [R17+0x2080], [R2.64], !P2 ;  /* 0x0208000002117fae */ /* 0x0005e2000d101d4e */
[----:B------:R-:W-:Y:S01]  /*16c0*/  IADD3.X R7, R3, UR18, RZ, P0, !PT ;  /* 0x0000001203077c10 */ /* 0x000fe200087fe4ff */
[----:B------:R-:W-:Y:S01]  /*16d0*/  UMOV UR18, 0x7 ;  /* 0x0000000700127882 */ /* 0x000fe20000000000 */
[C---:B------:R-:W-:Y:S01]  /*16e0*/  ISETP.LT.OR P0, PT, R12.reuse, 0x21, P6 ;  /* 0x000000210c00780c */ /* 0x040fe20003701670 */
[----:B------:R-:W-:Y:S01]  /*16f0*/  USHF.L.U64.HI UR18, UR4, UR18, UR5 ;  /* 0x0000001204127299 */ /* 0x000fe20008010205 */
[----:B------:R-:W-:Y:S01]  /*1700*/  IMAD.U32 R18, RZ, RZ, UR19 ;  /* 0x00000013ff127e24 */ /* 0x000fe2000f8e00ff */
[----:B------:R4:W-:Y:S01]  /*1710*/  LDGSTS.E.BYPASS.LTC128B.128 [R17+0x3080], [R6.64], !P1 ;  /* 0x0308000006117fae */ /* 0x0009e2000c901d4e */
[----:B------:R-:W-:Y:S01]  /*1720*/  USHF.R.S32.HI UR5, URZ, 0x1f, UR6 ;  /* 0x0000001f3f057899 */ /* 0x000fe20008011406 */
[----:B------:R-:W-:Y:S01]  /*1730*/  ISETP.LT.OR P2, PT, R12, 0x61, P6 ;  /* 0x000000610c00780c */ /* 0x000fe20003741670 */
[----:B------:R-:W-:Y:S01]  /*1740*/  UIMAD UR22, UR18, UR9, URZ ;  /* 0x00000009121672a4 */ /* 0x000fe2000f8e023f */
[----:B------:R-:W0:Y:S03]  /*1750*/  LDGDEPBAR ;  /* 0x00000000000079af */ /* 0x000e260000000000 */
[----:B------:R-:W-:Y:S01]  /*1760*/  UIMAD UR22, UR7, UR19, UR22 ;  /* 0x00000013071672a4 */ /* 0x000fe2000f8e0216 */
[----:B------:R1:W-:Y:S01]  /*1770*/  LDGSTS.E.BYPASS.LTC128B.128 [R17+0x8080], [R4.64], !P3 ;  /* 0x0808000004117fae */ /* 0x0003e2000d901d4e */
[----:B------:R-:W-:Y:S01]  /*1780*/  ISETP.GT.AND P3, PT, R22, 0x1f, PT ;  /* 0x0000001f1600780c */ /* 0x000fe20003f64270 */
[----:B------:R-:W-:-:S02]  /*1790*/  USHF.L.U32 UR7, UR4, 0x6, URZ ;  /* 0x0000000604077899 */ /* 0x000fc4000800063f */
[----:B------:R-:W-:Y:S04]  /*17a0*/  STL.64 [R1+0x28], R28 ;  /* 0x0000281c01007387 */ /* 0x000fe80000100a00 */
[----:B------:R-:W-:Y:S01]  /*17b0*/  STL.64 [R1+0x20], R26 ;  /* 0x0000201a01007387 */ /* 0x000fe20000100a00 */
[----:B--2---:R-:W-:-:S04]  /*17c0*/  IADD3 R2, P1, R4, UR21, RZ ;  /* 0x0000001504027c10 */ /* 0x004fc8000ff3e0ff */
[----:B------:R-:W-:Y:S01]  /*17d0*/  IADD3.X R3, R5, UR16, RZ, P1, !PT ;  /* 0x0000001005037c10 */ /* 0x000fe20008ffe4ff */
[----:B----4-:R-:W-:-:S04]  /*17e0*/  IMAD.WIDE.U32 R6, R18, UR9, R26 ;  /* 0x0000000912067c25 */ /* 0x010fc8000f8e001a */
[----:B------:R2:W-:Y:S01]  /*17f0*/  LDGSTS.E.BYPASS.LTC128B.128 [R17+0x9080], [R2.64], !P0 ;  /* 0x0908000002117fae */ /* 0x0005e2000c101d4e */
[----:B------:R-:W-:Y:S02]  /*1800*/  IADD3 R7, R7, UR22, RZ ;  /* 0x0000001607077c10 */ /* 0x000fe4000fffe0ff */
[----:B-1----:R-:W-:-:S04]  /*1810*/  SHF.R.S32.HI R5, RZ, 0x5, R15 ;  /* 0x00000005ff057819 */ /* 0x002fc8000001140f */
[----:B------:R-:W-:-:S04]  /*1820*/  LEA.HI R0, R0, R5, RZ, 0x2 ;  /* 0x0000000500007211 */ /* 0x000fc800078f10ff */
[----:B------:R-:W-:Y:S02]  /*1830*/  LOP3.LUT R9, R0, 0xfffffffc, RZ, 0xc0, !PT ;  /* 0xfffffffc00097812 */ /* 0x000fe400078ec0ff */
[----:B------:R-:W-:-:S03]  /*1840*/  @!P3 IADD3 R0, P1, R42, UR6, RZ ;  /* 0x000000062a00bc10 */ /* 0x000fc6000ff3e0ff */
[----:B------:R-:W-:Y:S01]  /*1850*/  IMAD.IADD R16, R5, 0x1, -R9 ;  /* 0x0000000105107824 */ /* 0x000fe200078e0a09 */
[----:B------:R-:W-:Y:S02]  /*1860*/  @!P3 IADD3.X R8, R41, UR5, RZ, P1, !PT ;  /* 0x000000052908bc10 */ /* 0x000fe40008ffe4ff */
[----:B---3--:R-:W-:-:S04]  /*1870*/  @!P3 LEA R10, P1, R0, c[0x0][0x258], 0x2 ;  /* 0x00009600000aba11 */ /* 0x008fc800078210ff */
[----:B------:R-:W-:Y:S01]  /*1880*/  @!P3 LEA.HI.X R11, R0, c[0x0][0x25c], R8, 0x2, P1 ;  /* 0x00009700000bba11 */ /* 0x000fe200008f1408 */
[----:B------:R-:W-:Y:S01]  /*1890*/  @!P3 IMAD.SHL.U32 R0, R22, 0x10, RZ ;  /* 0x000000101600b824 */ /* 0x000fe200078e00ff */
[----:B--2---:R-:W-:-:S04]  /*18a0*/  IADD3 R2, P0, R2, UR21, RZ ;  /* 0x0000001502027c10 */ /* 0x004fc8000ff1e0ff */
[----:B------:R-:W-:Y:S02]  /*18b0*/  IADD3.X R3, R3, UR16, RZ, P0, !PT ;  /* 0x0000001003037c10 */ /* 0x000fe400087fe4ff */
[----:B------:R-:W-:Y:S01]  /*18c0*/  IADD3 R8, P1, R2, UR21, RZ ;  /* 0x0000001502087c10 */ /* 0x000fe2000ff3e0ff */
[----:B------:R-:W-:Y:S01]  /*18d0*/  ULDC UR21, c[0x0][0x20c] ;  /* 0x0000830000157ab9 */ /* 0x000fe20000000800 */
[----:B------:R-:W-:Y:S01]  /*18e0*/  LEA R4, P0, R6, c[0x0][0x1f0], 0x1 ;  /* 0x00007c0006047a11 */ /* 0x000fe200078008ff */
[----:B------:R1:W-:Y:S01]  /*18f0*/  LDGSTS.E.BYPASS.LTC128B.128 [R17+0xa080], [R2.64], !P4 ;  /* 0x0a08000002117fae */ /* 0x0003e2000e101d4e */
[----:B------:R-:W-:Y:S01]  /*1900*/  IADD3.X R9, R3, UR16, RZ, P1, !PT ;  /* 0x0000001003097c10 */ /* 0x000fe20008ffe4ff */
[----:B------:R-:W-:Y:S01]  /*1910*/  USHF.L.U64.HI UR17, UR4, UR17, UR21 ;  /* 0x0000001104117299 */ /* 0x000fe20008010215 */
[----:B------:R-:W-:Y:S01]  /*1920*/  ISETP.LT.OR P1, PT, R12, 0x1, P5 ;  /* 0x000000010c00780c */ /* 0x000fe20002f21670 */
[----:B------:R-:W-:Y:S01]  /*1930*/  UIADD3 UR4, UR9, 0x1, URZ ;  /* 0x0000000109047890 */ /* 0x000fe2000fffe03f */
[----:B------:R-:W-:Y:S01]  /*1940*/  LEA.HI.X R5, R6, c[0x0][0x1f4], R7, 0x1, P0 ;  /* 0x00007d0006057a11 */ /* 0x000fe200000f0c07 */
[----:B------:R2:W-:Y:S01]  /*1950*/  LDGSTS.E.BYPASS.LTC128B.128 [R17+0xb080], [R8.64], !P2 ;  /* 0x0b08000008117fae */ /* 0x0005e2000d101d4e */
[C---:B------:R-:W-:Y:S01]  /*1960*/  ISETP.LT.OR P0, PT, R12.reuse, 0x21, P5 ;  /* 0x000000210c00780c */ /* 0x040fe20002f01670 */
[----:B------:R-:W-:Y:S01]  /*1970*/  UISETP.GE.AND UP0, UPT, UR4, UR10, UPT ;  /* 0x0000000a0400728c */ /* 0x000fe2000bf06270 */
[----:B------:R-:W-:Y:S01]  /*1980*/  ISETP.LT.OR P4, PT, R12, 0x41, P5 ;  /* 0x000000410c00780c */ /* 0x000fe20002f81670 */
[----:B------:R3:W-:Y:S04]  /*1990*/  @!P3 LDGSTS.E.BYPASS.LTC128B.128 [R0+0x18080], [R10.64] ;  /* 0x180800000a00bfae */ /* 0x0007e8000b901d4e */
[----:B------:R-:W0:Y:S04]  /*19a0*/  LDGDEPBAR ;  /* 0x00000000000079af */ /* 0x000e280000000000 */
[----:B------:R4:W-:Y:S01]  /*19b0*/  LDGSTS.E.BYPASS.LTC128B.128 [R17+0x10080], [R4.64], !P1 ;  /* 0x1008000004117fae */ /* 0x0009e2000c901d4e */
[----:B-1----:R-:W-:-:S02]  /*19c0*/  LOP3.LUT R3, R14, 0xfffffff0, RZ, 0xc0, !PT ;  /* 0xfffffff00e037812 */ /* 0x002fc400078ec0ff */
[----:B------:R-:W-:-:S03]  /*19d0*/  IADD3 R2, P2, R4, UR7, RZ ;  /* 0x0000000704027c10 */ /* 0x000fc6000ff5e0ff */
[----:B---3--:R-:W-:Y:S01]  /*19e0*/  IMAD.IADD R0, R22, 0x1, -R3 ;  /* 0x0000000116007824 */ /* 0x008fe200078e0a03 */
[----:B------:R-:W-:Y:S01]  /*19f0*/  IADD3.X R3, R5, UR17, RZ, P2, !PT ;  /* 0x0000001105037c10 */ /* 0x000fe200097fe4ff */
[----:B------:R-:W-:Y:S01]  /*1a00*/  IMAD.SHL.U32 R11, R35, 0x40, RZ ;  /* 0x00000040230b7824 */ /* 0x000fe200078e00ff */
[----:B------:R-:W-:Y:S01]  /*1a10*/  ISETP.LT.OR P2, PT, R12, 0x61, P5 ;  /* 0x000000610c00780c */ /* 0x000fe20002f41670 */
[----:B------:R-:W-:Y:S02]  /*1a20*/  IMAD.IADD R12, R25, 0x1, R20 ;  /* 0x00000001190c7824 */ /* 0x000fe400078e0214 */
[----:B------:R1:W-:Y:S01]  /*1a30*/  LDGSTS.E.BYPASS.LTC128B.128 [R17+0x11080], [R2.64], !P0 ;  /* 0x1108000002117fae */ /* 0x0003e2000c101d4e */
[----:B------:R-:W-:Y:S02]  /*1a40*/  IADD3 R7, P0, R40, UR6, RZ ;  /* 0x0000000628077c10 */ /* 0x000fe4000ff1e0ff */
[----:B----4-:R-:W-:Y:S02]  /*1a50*/  SHF.R.S32.HI R5, RZ, 0x1f, R0 ;  /* 0x0000001fff057819 */ /* 0x010fe40000011400 */
[----:B------:R-:W-:-:S02]  /*1a60*/  IADD3 R4, P1, R2, UR7, RZ ;  /* 0x0000000702047c10 */ /* 0x000fc4000ff3e0ff */
[----:B------:R-:W-:Y:S02]  /*1a70*/  LEA.HI R10, R5, R0, RZ, 0x3 ;  /* 0x00000000050a7211 */ /* 0x000fe400078f18ff */
[----:B------:R-:W-:Y:S02]  /*1a80*/  IADD3.X R5, R3, UR17, RZ, P1, !PT ;  /* 0x0000001103057c10 */ /* 0x000fe40008ffe4ff */
[----:B--2---:R-:W-:-:S03]  /*1a90*/  IADD3 R8, P1, R4, UR7, RZ ;  /* 0x0000000704087c10 */ /* 0x004fc6000ff3e0ff */
[----:B------:R2:W-:Y:S01]  /*1aa0*/  LDGSTS.E.BYPASS.LTC128B.128 [R17+0x12080], [R4.64], !P4 ;  /* 0x1208000004117fae */ /* 0x0005e2000e101d4e */
[----:B------:R-:W-:Y:S02]  /*1ab0*/  IADD3.X R9, R5, UR17, RZ, P1, !PT ;  /* 0x0000001105097c10 */ /* 0x000fe40008ffe4ff */
[----:B------:R-:W-:-:S03]  /*1ac0*/  LEA R6, P1, R7, c[0x0][0x280], 0x2 ;  /* 0x0000a00007067a11 */ /* 0x000fc600078210ff */
[----:B------:R3:W-:Y:S01]  /*1ad0*/  LDGSTS.E.BYPASS.LTC128B.128 [R17+0x13080], [R8.64], !P2 ;  /* 0x1308000008117fae */ /* 0x0007e2000d101d4e */
[----:B-1----:R-:W-:Y:S02]  /*1ae0*/  LOP3.LUT R2, R10, 0xfffffff8, RZ, 0xc0, !PT ;  /* 0xfffffff80a027812 */ /* 0x002fe400078ec0ff */
[----:B------:R-:W-:Y:S02]  /*1af0*/  IADD3.X R3, R39, UR5, RZ, P0, !PT ;  /* 0x0000000527037c10 */ /* 0x000fe400087fe4ff */
[----:B------:R-:W-:Y:S01]  /*1b00*/  IADD3 R13, P0, R11, R24, RZ ;  /* 0x000000180b0d7210 */ /* 0x000fe20007f1e0ff */
[----:B------:R-:W-:Y:S01]  /*1b10*/  IMAD.IADD R188, R0, 0x1, -R2 ;  /* 0x0000000100bc7824 */ /* 0x000fe200078e0a02 */
[----:B------:R-:W-:Y:S01]  /*1b20*/  LEA.HI R0, R33, R22, RZ, 0x7 ;  /* 0x0000001621007211 */ /* 0x000fe200078f38ff */
[----:B------:R-:W-:Y:S01]  /*1b30*/  @!P3 IMAD.SHL.U32 R2, R22, 0x10, RZ ;  /* 0x000000101602b824 */ /* 0x000fe200078e00ff */
[----:B------:R-:W-:Y:S01]  /*1b40*/  LEA.HI.X R7, R7, c[0x0][0x284], R3, 0x2, P1 ;  /* 0x0000a10007077a11 */ /* 0x000fe200008f1403 */
[----:B------:R-:W-:Y:S01]  /*1b50*/  IMAD.SHL.U32 R3, R188, 0x40, RZ ;  /* 0x00000040bc037824 */ /* 0x000fe200078e00ff */
[----:B------:R-:W-:Y:S01]  /*1b60*/  SHF.R.S32.HI R181, RZ, 0x7, R0 ;  /* 0x00000007ffb57819 */ /* 0x000fe20000011400 */
[----:B------:R1:W-:Y:S01]  /*1b70*/  STL [R1+0x58], R13 ;  /* 0x0000580d01007387 */ /* 0x0003e20000100800 */
[----:B------:R-:W-:-:S02]  /*1b80*/  PLOP3.LUT P1, PT, PT, PT, UP0, 0x80, 0x0 ;  /* 0x000000000000781c */ /* 0x000fc40003f2f008 */
[----:B------:R-:W-:Y:S01]  /*1b90*/  LOP3.LUT R3, R3, 0x1c0, RZ, 0xc0, !PT ;  /* 0x000001c003037812 */ /* 0x000fe200078ec0ff */
[----:B------:R-:W-:Y:S01]  /*1ba0*/  IMAD.SHL.U32 R0, R181, 0x8, RZ ;  /* 0x00000008b5007824 */ /* 0x000fe200078e00ff */
[----:B------:R4:W-:Y:S01]  /*1bb0*/  @!P3 LDGSTS.E.BYPASS.LTC128B.128 [R2+0x18480], [R6.64] ;  /* 0x184800000602bfae */ /* 0x0009e2000b901d4e */
[----:B--2---:R-:W-:Y:S01]  /*1bc0*/  IMAD.SHL.U32 R5, R10, 0x40, RZ ;  /* 0x000000400a057824 */ /* 0x004fe200078e00ff */
[----:B------:R-:W-:Y:S02]  /*1bd0*/  SHF.R.U32.HI R4, RZ, 0x3, R3 ;  /* 0x00000003ff047819 */ /* 0x000fe40000011603 */
[----:B------:R-:W0:Y:S04]  /*1be0*/  LDGDEPBAR ;  /* 0x00000000000079af */ /* 0x000e280000000000 */
[----:B------:R-:W0:Y:S01]  /*1bf0*/  LDGDEPBAR ;  /* 0x00000000000079af */ /* 0x000e220000000000 */
[----:B-1----:R-:W-:Y:S01]  /*1c00*/  LOP3.LUT R13, R0, 0x8, RZ, 0xc0, !PT ;  /* 0x00000008000d7812 */ /* 0x002fe200078ec0ff */
[----:B------:R-:W-:-:S05]  /*1c10*/  IMAD.SHL.U32 R0, R180, 0x10, RZ ;  /* 0x00000010b4007824 */ /* 0x000fca00078e00ff */
[----:B------:R-:W-:Y:S01]  /*1c20*/  LOP3.LUT R0, R13, 0x10, R0, 0xf8, !PT ;  /* 0x000000100d007812 */ /* 0x000fe200078ef800 */
[----:B----4-:R-:W-:-:S05]  /*1c30*/  IMAD.SHL.U32 R2, R180, 0x8, RZ ;  /* 0x00000008b4027824 */ /* 0x010fca00078e00ff */
[----:B------:R-:W-:Y:S02]  /*1c40*/  LOP3.LUT R2, R3, 0x8, R2, 0xf8, !PT ;  /* 0x0000000803027812 */ /* 0x000fe400078ef802 */
[----:B------:R-:W-:Y:S01]  /*1c50*/  LOP3.LUT R3, R4, R0, R3, 0x1e, !PT ;  /* 0x0000000004037212 */ /* 0x000fe200078e1e03 */
[----:B------:R-:W-:Y:S01]  /*1c60*/  IMAD.SHL.U32 R0, R16, 0x400, RZ ;  /* 0x0000040010007824 */ /* 0x000fe200078e00ff */
[----:B------:R-:W-:Y:S02]  /*1c70*/  LOP3.LUT R4, R2, R4, RZ, 0x3c, !PT ;  /* 0x0000000402047212 */ /* 0x000fe400078e3cff */
[----:B------:R-:W-:Y:S02]  /*1c80*/  LOP3.LUT R2, R5, 0xfffffe00, RZ, 0xc0, !PT ;  /* 0xfffffe0005027812 */ /* 0x000fe400078ec0ff */
[----:B------:R-:W-:Y:S02]  /*1c90*/  LEA.HI.X.SX32 R5, R11, R12, 0x1, P0 ;  /* 0x0000000c0b057211 */ /* 0x000fe400000f0eff */
[----:B------:R-:W-:-:S02]  /*1ca0*/  IADD3 R187, R4, R2, R0 ;  /* 0x0000000204bb7210 */ /* 0x000fc40007ffe000 */
[----:B------:R-:W-:Y:S01]  /*1cb0*/  LOP3.LUT R185, R3, R2, RZ, 0xfc, !PT ;  /* 0x0000000203b97212 */ /* 0x000fe200078efcff */
[----:B------:R3:W-:Y:S01]  /*1cc0*/  STL [R1+0x4c], R5 ;  /* 0x00004c0501007387 */ /* 0x0007e20000100800 */
[C---:B------:R-:W-:Y:S02]  /*1cd0*/  IADD3 R2, R17.reuse, 0x10080, RZ ;  /* 0x0001008011027810 */ /* 0x040fe40007ffe0ff */
[----:B------:R-:W-:-:S03]  /*1ce0*/  IADD3 R3, R17, 0x8080, RZ ;  /* 0x0000808011037810 */ /* 0x000fc60007ffe0ff */
[----:B------:R3:W-:Y:S04]  /*1cf0*/  STL [R1+0x44], R2 ;  /* 0x0000440201007387 */ /* 0x0007e80000100800 */
[----:B------:R3:W-:Y:S01]  /*1d00*/  STL [R1+0x48], R3 ;  /* 0x0000480301007387 */ /* 0x0007e20000100800 */
[----:B------:R-:W-:Y:S05]  /*1d10*/  @P1 BRA `(.L_x_1288) ;  /* 0x0000021000001947 */ /* 0x000fea0003800000 */
[----:B------:R-:W-:Y:S01]  /*1d20*/  USHF.L.U32 UR6, UR4, 0x7, URZ ;  /* 0x0000000704067899 */ /* 0x000fe2000800063f */
[----:B---3--:R-:W-:Y:S01]  /*1d30*/  IMAD.WIDE.U32 R4, R18, UR4, R26 ;  /* 0x0000000412047c25 */ /* 0x008fe2000f8e001a */
[----:B------:R-:W-:Y:S01]  /*1d40*/  USHF.R.S32.HI UR5, URZ, 0x1f, UR4 ;  /* 0x0000001f3f057899 */ /* 0x000fe20008011404 */
[----:B------:R-:W-:Y:S01]  /*1d50*/  BSSY B0, `(.L_x_1288) ;  /* 0x000001d000007945 */ /* 0x000fe20003800000 */
[----:B------:R-:W-:Y:S02]  /*1d60*/  UIMAD UR18, UR18, UR4, URZ ;  /* 0x00000004121272a4 */ /* 0x000fe4000f8e023f */
[----:B------:R-:W-:Y:S01]  /*1d70*/  IMAD.U32 R8, RZ, RZ, UR6 ;  /* 0x00000006ff087e24 */ /* 0x000fe2000f8e00ff */
[----:B------:R-:W-:Y:S01]  /*1d80*/  LEA R2, P1, R4, c[0x0][0x1f0], 0x1 ;  /* 0x00007c0004027a11 */ /* 0x000fe200078208ff */
[----:B------:R-:W-:-:S03]  /*1d90*/  UIMAD UR5, UR5, UR19, UR18 ;  /* 0x00000013050572a4 */ /* 0x000fc6000f8e0212 */
[----:B------:R-:W-:-:S03]  /*1da0*/  IADD3 R6, -R38, UR12, -R8 ;  /* 0x0000000c26067c10 */ /* 0x000fc6000fffe908 */
        /* <DEDUP_REMOVED lines=23> */
.L_x_1289:
[----:B---3--:R-:W-:Y:S05]  /*1f20*/  BSYNC B0 ;  /* 0x0000000000007941 */ /* 0x008fea0003800000 */
.L_x_1288:
[----:B-1-3--:R-:W-:Y:S01]  /*1f30*/  LEA.HI R2, R33, R22, RZ, 0x2 ;  /* 0x0000001621027211 */ /* 0x00afe200078f10ff */
[----:B------:R-:W-:Y:S01]  /*1f40*/  IMAD.SHL.U32 R7, R16, 0x10, RZ ;  /* 0x0000001010077824 */ /* 0x000fe200078e00ff */
[----:B------:R-:W-:Y:S01]  /*1f50*/  LOP3.LUT R4, R15, 0xffffffe0, RZ, 0xc0, !PT ;  /* 0xffffffe00f047812 */ /* 0x000fe200078ec0ff */
[----:B------:R-:W-:Y:S01]  /*1f60*/  IMAD.MOV.U32 R5, RZ, RZ, 0x1 ;  /* 0x00000001ff057424 */ /* 0x000fe200078e00ff */
[----:B------:R-:W-:Y:S01]  /*1f70*/  LOP3.LUT R3, R2, 0x3ffffffc, RZ, 0xc0, !PT ;  /* 0x3ffffffc02037812 */ /* 0x000fe200078ec0ff */
[----:B------:R-:W-:Y:S01]  /*1f80*/  IMAD.MOV.U32 R186, RZ, RZ, 0x20 ;  /* 0x00000020ffba7424 */ /* 0x000fe200078e00ff */
[----:B------:R-:W-:Y:S01]  /*1f90*/  UIADD3 UR5, UR11, 0x1, -UR13 ;  /* 0x000000010b057890 */ /* 0x000fe2000fffe80d */
[C---:B------:R-:W-:Y:S01]  /*1fa0*/  IMAD.IADD R10, R22.reuse, 0x1, -R4 ;  /* 0x00000001160a7824 */ /* 0x040fe200078e0a04 */
[----:B------:R-:W-:Y:S01]  /*1fb0*/  ISETP.LE.AND P4, PT, R5, c[0x0][0x2a8], PT ;  /* 0x0000aa0005007a0c */ /* 0x000fe20003f83270 */
[----:B------:R-:W-:Y:S01]  /*1fc0*/  IMAD.IADD R22, R22, 0x1, -R3 ;  /* 0x0000000116167824 */ /* 0x000fe200078e0a03 */
[----:B------:R-:W-:Y:S01]  /*1fd0*/  LEA.HI R5, R181, R181, RZ, 0x1 ;  /* 0x000000b5b5057211 */ /* 0x000fe200078f08ff */
[C---:B------:R-:W-:Y:S01]  /*1fe0*/  IMAD.SHL.U32 R3, R37.reuse, 0x40, RZ ;  /* 0x0000004025037824 */ /* 0x040fe200078e00ff */
[----:B------:R-:W-:Y:S01]  /*1ff0*/  R2P PR, R37, 0x6 ;  /* 0x0000000625007804 */ /* 0x000fe20000000000 */
[----:B------:R-:W-:Y:S01]  /*2000*/  IMAD.SHL.U32 R4, R38, 0x8, RZ ;  /* 0x0000000826047824 */ /* 0x000fe200078e00ff */
[----:B------:R-:W-:Y:S01]  /*2010*/  LOP3.LUT R5, R5, 0x1ffffffe, RZ, 0xc0, !PT ;  /* 0x1ffffffe05057812 */ /* 0x000fe200078ec0ff */
[----:B------:R-:W-:Y:S01]  /*2020*/  IMAD R22, R22, 0x2, R0 ;  /* 0x0000000216167824 */ /* 0x000fe200078e0200 */
[----:B------:R-:W-:Y:S01]  /*2030*/  LOP3.LUT R8, R3, 0x1c0, RZ, 0xc0, !PT ;  /* 0x000001c003087812 */ /* 0x000fe200078ec0ff */
[----:B------:R-:W-:Y:S01]  /*2040*/  IMAD.MOV.U32 R172, RZ, RZ, 0x40 ;  /* 0x00000040ffac7424 */ /* 0x000fe200078e00ff */
[--C-:B------:R-:W-:Y:S01]  /*2050*/  SHF.R.S32.HI R3, RZ, 0x2, R2.reuse ;  /* 0x00000002ff037819 */ /* 0x100fe20000011402 */
[----:B------:R-:W-:Y:S01]  /*2060*/  IMAD.IADD R5, R181, 0x1, -R5 ;  /* 0x00000001b5057824 */ /* 0x000fe200078e0a05 */
[----:B------:R-:W-:Y:S01]  /*2070*/  SHF.R.S32.HI R2, RZ, 0x1f, R2 ;  /* 0x0000001fff027819 */ /* 0x000fe20000011402 */
[----:B------:R-:W-:Y:S01]  /*2080*/  IMAD R181, R180, 0x2, R181 ;  /* 0x00000002b4b57824 */ /* 0x000fe200078e02b5 */
[----:B------:R-:W-:Y:S01]  /*2090*/  LOP3.LUT R4, R4, 0x8, RZ, 0xc0, !PT ;  /* 0x0000000804047812 */ /* 0x000fe200078ec0ff */
[----:B------:R-:W-:Y:S01]  /*20a0*/  ULDC UR4, c[0x0][0x2a0] ;  /* 0x0000a80000047ab9 */ /* 0x000fe20000000800 */
[----:B------:R-:W-:Y:S01]  /*20b0*/  LEA.HI R2, R2, R3, RZ, 0x3 ;  /* 0x0000000302027211 */ /* 0x000fe200078f18ff */
[----:B------:R-:W-:Y:S01]  /*20c0*/  ULOP3.LUT UR4, URZ, UR4, URZ, 0x33, !UPT ;  /* 0x000000043f047292 */ /* 0x000fe2000f8e333f */
[--C-:B------:R-:W-:Y:S01]  /*20d0*/  SHF.R.U32.HI R9, RZ, 0x3, R8.reuse ;  /* 0x00000003ff097819 */ /* 0x100fe20000011608 */
[----:B------:R-:W0:Y:S01]  /*20e0*/  LDGDEPBAR ;  /* 0x00000000000079af */ /* 0x000e220000000000 */
[----:B------:R-:W-:Y:S01]  /*20f0*/  LOP3.LUT R6, R8, 0x30, R7, 0xf8, !PT ;  /* 0x0000003008067812 */ /* 0x000fe200078ef807 */
[----:B------:R-:W-:Y:S01]  /*2100*/  CS2R R126, SRZ ;  /* 0x00000000007e7805 */ /* 0x000fe2000001ff00 */
[----:B------:R-:W-:Y:S01]  /*2110*/  LOP3.LUT R2, R2, 0xfffffff8, RZ, 0xc0, !PT ;  /* 0xfffffff802027812 */ /* 0x000fe200078ec0ff */
[----:B------:R-:W-:Y:S01]  /*2120*/  CS2R R124, SRZ ;  /* 0x00000000007c7805 */ /* 0x000fe2000001ff00 */
[C---:B------:R-:W-:Y:S01]  /*2130*/  LOP3.LUT R8, R9.reuse, R4, R8, 0x1e, !PT ;  /* 0x0000000409087212 */ /* 0x040fe200078e1e08 */
[----:B------:R-:W-:Y:S01]  /*2140*/  CS2R R130, SRZ ;  /* 0x0000000000827805 */ /* 0x000fe2000001ff00 */
[----:B------:R-:W-:Y:S01]  /*2150*/  LOP3.LUT R6, R9, R6, R4, 0x1e, !PT ;  /* 0x0000000609067212 */ /* 0x000fe200078e1e04 */
[----:B------:R-:W-:Y:S01]  /*2160*/  IMAD.IADD R2, R3, 0x1, -R2 ;  /* 0x0000000103027824 */ /* 0x000fe200078e0a02 */
[----:B------:R-:W-:Y:S01]  /*2170*/  SHF.R.S32.HI R4, RZ, 0x1f, R10 ;  /* 0x0000001fff047819 */ /* 0x000fe2000001140a */
[----:B------:R-:W-:Y:S01]  /*2180*/  IMAD.U32 R181, R181, 0x200, R8 ;  /* 0x00000200b5b57824 */ /* 0x000fe200078e0008 */
[----:B------:R-:W-:Y:S01]  /*2190*/  SEL R183, R186, 0xffffffe0, !P1 ;  /* 0xffffffe0bab77807 */ /* 0x000fe20004800000 */
[----:B------:R-:W-:Y:S01]  /*21a0*/  IMAD R180, R180, 0x200, R6 ;  /* 0x00000200b4b47824 */ /* 0x000fe200078e0206 */
[----:B------:R-:W-:Y:S01]  /*21b0*/  LEA.HI R0, R4, R10, RZ, 0x2 ;  /* 0x0000000a04007211 */ /* 0x000fe200078f10ff */
[----:B------:R-:W-:Y:S01]  /*21c0*/  IMAD.SHL.U32 R4, R2, 0x40, RZ ;  /* 0x0000004002047824 */ /* 0x000fe200078e00ff */
[----:B------:R-:W-:Y:S01]  /*21d0*/  SEL R182, R172, 0xffffffc0, !P2 ;  /* 0xffffffc0acb67807 */ /* 0x000fe20005000000 */
[----:B------:R-:W-:Y:S01]  /*21e0*/  IMAD.SHL.U32 R181, R181, 0x2, RZ ;  /* 0x00000002b5b57824 */ /* 0x000fe200078e00ff */
[C---:B------:R-:W-:Y:S01]  /*21f0*/  LOP3.LUT R3, R0.reuse, 0x7ffffffc, RZ, 0xc0, !PT ;  /* 0x7ffffffc00037812 */ /* 0x040fe200078ec0ff */
[----:B------:R-:W-:Y:S01]  /*2200*/  CS2R R128, SRZ ;  /* 0x0000000000807805 */ /* 0x000fe2000001ff00 */
[----:B------:R-:W-:Y:S01]  /*2210*/  LEA.HI.SX32 R6, R0, R7, 0x1e ;  /* 0x0000000700067211 */ /* 0x000fe200078ff2ff */
[----:B------:R-:W-:Y:S01]  /*2220*/  IMAD.IADD R182, R181, 0x1, R182 ;  /* 0x00000001b5b67824 */ /* 0x000fe200078e02b6 */
[----:B------:R-:W-:Y:S01]  /*2230*/  LOP3.LUT R0, R4, 0x1c0, RZ, 0xc0, !PT ;  /* 0x000001c004007812 */ /* 0x000fe200078ec0ff */
[----:B------:R-:W-:Y:S01]  /*2240*/  IMAD.IADD R4, R10, 0x1, -R3 ;  /* 0x000000010a047824 */ /* 0x000fe200078e0a03 */
[----:B------:R-:W-:Y:S01]  /*2250*/  R2P PR, R2, 0x6 ;  /* 0x0000000602007804 */ /* 0x000fe20000000000 */
[----:B------:R1:W-:Y:S01]  /*2260*/  STL [R1+0x14], R6 ;  /* 0x0000140601007387 */ /* 0x0003e20000100800 */
[----:B------:R-:W-:Y:S01]  /*2270*/  SHF.R.U32.HI R3, RZ, 0x3, R0 ;  /* 0x00000003ff037819 */ /* 0x000fe20000011600 */
[----:B------:R-:W-:Y:S01]  /*2280*/  IMAD R4, R5, 0x4, R4 ;  /* 0x0000000405047824 */ /* 0x000fe200078e0204 */
[----:B------:R-:W-:Y:S01]  /*2290*/  CS2R R122, SRZ ;  /* 0x00000000007a7805 */ /* 0x000fe2000001ff00 */
[----:B------:R-:W-:Y:S01]  /*22a0*/  IMAD.U32 R2, RZ, RZ, UR5 ;  /* 0x00000005ff027e24 */ /* 0x000fe2000f8e00ff */
[----:B------:R-:W-:Y:S01]  /*22b0*/  LOP3.LUT R0, R3, R0, R13, 0x1e, !PT ;  /* 0x0000000003007212 */ /* 0x000fe200078e1e0d */
[----:B------:R-:W-:Y:S01]  /*22c0*/  IMAD.IADD R184, R181, 0x1, R183 ;  /* 0x00000001b5b87824 */ /* 0x000fe200078e02b7 */
[----:B------:R-:W-:Y:S01]  /*22d0*/  SEL R226, R172, 0xffffffc0, !P2 ;  /* 0xffffffc0ace27807 */ /* 0x000fe20005000000 */
        /* <DEDUP_REMOVED lines=15> */
[----:B------:R-:W-:Y:S01]  /*23d0*/  R2P PR, R188, 0x6 ;  /* 0x00000006bc007804 */ /* 0x000fe20000000000 */
[----:B------:R-:W-:Y:S01]  /*23e0*/  CS2R R100, SRZ ;  /* 0x0000000000647805 */ /* 0x000fe2000001ff00 */
[----:B-1----:R-:W-:Y:S01]  /*23f0*/  IMAD.SHL.U32 R6, R4, 0x2, RZ ;  /* 0x0000000204067824 */ /* 0x002fe200078e00ff */
[----:B------:R-:W-:Y:S01]  /*2400*/  CS2R R94, SRZ ;  /* 0x00000000005e7805 */ /* 0x000fe2000001ff00 */
[----:B------:R-:W-:Y:S01]  /*2410*/  CS2R R92, SRZ ;  /* 0x00000000005c7805 */ /* 0x000fe2000001ff00 */
[----:B------:R-:W-:Y:S01]  /*2420*/  CS2R R98, SRZ ;  /* 0x0000000000627805 */ /* 0x000fe2000001ff00 */
[----:B------:R-:W-:Y:S01]  /*2430*/  CS2R R96, SRZ ;  /* 0x0000000000607805 */ /* 0x000fe2000001ff00 */
[----:B------:R-:W-:Y:S01]  /*2440*/  IADD3 R0, R2, -UR12, -R6 ;  /* 0x8000000c02007c10 */ /* 0x000fe2000fffe806 */
[----:B------:R-:W-:Y:S01]  /*2450*/  STL [R1+0x4], R6 ;  /* 0x0000040601007387 */ /* 0x000fe20000100800 */
[----:B------:R-:W-:Y:S01]  /*2460*/  IADD3 R2, -R6, UR20, RZ ;  /* 0x0000001406027c10 */ /* 0x000fe2000fffe1ff */
[----:B------:R-:W-:Y:S01]  /*2470*/  CS2R R90, SRZ ;  /* 0x00000000005a7805 */ /* 0x000fe2000001ff00 */
        /* <DEDUP_REMOVED lines=12> */
[----:B------:R-:W-:Y:S01]  /*2540*/  IMAD.SHL.U32 R180, R180, 0x2, RZ ;  /* 0x00000002b4b47824 */ /* 0x000fe200078e00ff */
[----:B------:R-:W-:Y:S01]  /*2550*/  SEL R186, R186, 0xffffffe0, !P1 ;  /* 0xffffffe0baba7807 */ /* 0x000fe20004800000 */
[----:B------:R-:W-:Y:S01]  /*2560*/  IMAD.IADD R183, R183, 0x1, R182 ;  /* 0x00000001b7b77824 */ /* 0x000fe200078e02b6 */
[----:B------:R-:W-:Y:S01]  /*2570*/  SEL R172, R172, 0xffffffc0, !P2 ;  /* 0xffffffc0acac7807 */ /* 0x000fe20005000000 */
[----:B------:R-:W-:Y:S01]  /*2580*/  IMAD.IADD R226, R226, 0x1, R225 ;  /* 0x00000001e2e27824 */ /* 0x000fe200078e02e1 */
[----:B------:R-:W-:-:S02]  /*2590*/  UMOV UR19, URZ ;  /* 0x0000003f00137c82 */ /* 0x000fc40008000000 */
[----:B------:R-:W-:Y:S02]  /*25a0*/  UMOV UR18, 0x1 ;  /* 0x0000000100127882 */ /* 0x000fe40000000000 */
[----:B------:R-:W-:Y:S02]  /*25b0*/  UISETP.GT.AND UP4, UPT, UR8, -0x1, UPT ;  /* 0xffffffff0800788c */ /* 0x000fe4000bf84270 */
[----:B------:R-:W-:Y:S01]  /*25c0*/  UMOV UR5, URZ ;  /* 0x0000003f00057c82 */ /* 0x000fe20008000000 */
[C---:B-1----:R-:W-:Y:S02]  /*25d0*/  IADD3 R2, R0.reuse, c[0x0][0x2a4], RZ ;  /* 0x0000a90000027a10 */ /* 0x042fe40007ffe0ff */
[----:B------:R-:W-:-:S03]  /*25e0*/  IADD3 R0, R0, UR4, RZ ;  /* 0x0000000400007c10 */ /* 0x000fc6000fffe0ff */
[----:B------:R1:W-:Y:S04]  /*25f0*/  STL [R1], R2 ;  /* 0x0000000201007387 */ /* 0x0003e80000100800 */
[----:B------:R1:W-:Y:S02]  /*2600*/  STL [R1+0x8], R0 ;  /* 0x0000080001007387 */ /* 0x0003e40000100800 */
.L_x_1308:
[----:B------:R-:W-:Y:S04]  /*2610*/  DEPBAR.LE SB0, 0x1 ;  /* 0x000080400000791a */ /* 0x000fe80000000000 */
[----:B------:R-:W-:Y:S01]  /*2620*/  BAR.SYNC.DEFER_BLOCKING 0x0 ;  /* 0x0000000000007b1d */ /* 0x000fe20000010000 */
[----:B------:R-:W-:Y:S01]  /*2630*/  USHF.L.U32 UR4, UR5, 0xd, URZ ;  /* 0x0000000d05047899 */ /* 0x000fe2000800063f */
[----:B------:R-:W-:Y:S05]  /*2640*/  MOV R208, UR5 ;  /* 0x0000000500d07c02 */ /* 0x000fea0008000f00 */
[----:B------:R-:W-:Y:S05]  /*2650*/  IADD3 R3, R187, UR4, RZ ;  /* 0x00000004bb037c10 */ /* 0x000fea000fffe0ff */
[----:B-1----:R-:W-:Y:S04]  /*2660*/  IMAD.SHL.U32 R0, R3, 0x2, RZ ;  /* 0x0000000203007824 */ /* 0x002fe800078e00ff */
        /* <DEDUP_REMOVED lines=82> */
[----:B------:R2:W1:Y:S03]  /*2b90*/  LDS R200, [R208.X4+0x181a0] ;  /* 0x0181a000d0c87984 */ /* 0x0004660000004800 */
        /* <DEDUP_REMOVED lines=23> */
[----:B--2---:R-:W-:Y:S01]  /*2d10*/  IMAD.U32 R133, RZ, RZ, UR12 ;  /* 0x0000000cff857e24 */ /* 0x004fe2000f8e00ff */
[----:B------:R-:W-:Y:S04]  /*2d20*/  BSSY B0, `(.L_x_1291) ;  /* 0x0000012000007945 */ /* 0x000fe80003800000 */
[----:B------:R-:W-:Y:S04]  /*2d30*/  IADD3 R133, R132, UR11, -R133 ;  /* 0x0000000b84857c10 */ /* 0x000fe8000fffe885 */
        /* <DEDUP_REMOVED lines=11> */
.L_x_1292:
[----:B------:R-:W-:Y:S04]  /*2df0*/  MOV R134, 0x1 ;  /* 0x0000000100867802 */ /* 0x000fe80000000f00 */
[----:B------:R-:W-:Y:S11]  /*2e00*/  ISETP.NE.AND P0, PT, R134, c[0x0][0x2a8], PT ;  /* 0x0000aa0086007a0c */ /* 0x000ff60003f05270 */
[----:B------:R-:W-:Y:S02]  /*2e10*/  @!UPT UIADD3 URZ, URZ, URZ, URZ ;  /* 0x0000003f3f3ff290 */ /* 0x000fe4000fffe03f */
[----:B------:R-:W-:Y:S05]  /*2e20*/  @P0 IMAD.HI.U32 R134, R133, c[0x0][0x2ac], RZ ;  /* 0x0000ab0085860a27 */ /* 0x000fea00078e00ff */
[----:B------:R-:W-:Y:S02]  /*2e30*/  @P0 SHF.R.U32.HI R133, RZ, c[0x0][0x2b0], R134 ;  /* 0x0000ac00ff850a19 */ /* 0x000fe40000011686 */
.L_x_1293:
[----:B------:R-:W-:Y:S05]  /*2e40*/  BSYNC B0 ;  /* 0x0000000000007941 */ /* 0x000fea0003800000 */
.L_x_1291:
[----:B------:R-:W2:Y:S01]  /*2e50*/  LDL R135, [R1+0x4] ;  /* 0x0000040001877983 */ /* 0x000ea20000100800 */
[----:B------:R-:W-:Y:S04]  /*2e60*/  IMAD.MOV.U32 R134, RZ, RZ, c[0x0][0x2a8] ;  /* 0x0000aa00ff867624 */ /* 0x000fe800078e00ff */
[----:B------:R-:W-:Y:S04]  /*2e70*/  IMAD R133, R133, R134, -UR13 ;  /* 0x8000000d85857e24 */ /* 0x000fe8000f8e0286 */
[----:B--2---:R-:W-:Y:S05]  /*2e80*/  IMAD.IADD R133, R133, 0x1, -R135 ;  /* 0x0000000185857824 */ /* 0x004fea00078e0a87 */
[----:B------:R-:W-:Y:S02]  /*2e90*/  IADD3 R134, R133, c[0x0][0x2a8], RZ ;  /* 0x0000aa0085867a10 */ /* 0x000fe40007ffe0ff */
[----:B------:R-:W-:Y:S02]  /*2ea0*/  IMNMX R190, R190, R133, !PT ;  /* 0x00000085bebe7217 */ /* 0x000fe40007800200 */
[----:B------:R-:W-:Y:S02]  /*2eb0*/  IMNMX R194, R194, R134, PT ;  /* 0x00000086c2c27217 */ /* 0x000fe40003800200 */
.L_x_1290:
[----:B--2---:R-:W-:Y:S05]  /*2ec0*/  IADD3 R133, R132, 0x8, RZ ;  /* 0x0000000884857810 */ /* 0x004fea0007ffe0ff */
[--C-:B------:R-:W-:Y:S02]  /*2ed0*/  IMAD.IADD R193, R178, 0x1, R133.reuse ;  /* 0x00000001b2c17824 */ /* 0x100fe400078e0285 */
[----:B------:R-:W-:Y:S03]  /*2ee0*/  IMAD.IADD R189, R177, 0x1, R133 ;  /* 0x00000001b1bd7824 */ /* 0x000fe600078e0285 */
[----:B------:R-:W-:Y:S01]  /*2ef0*/  IMNMX R193, R176, R193, PT ;  /* 0x000000c1b0c17217 */ /* 0x000fe20003800200 */
[----:B------:R-:W-:-:S05]  /*2f00*/  @!P4 BRA `(.L_x_1294) ;  /* 0x000001b00000c947 */ /* 0x000fca0003800000 */
[----:B------:R-:W-:Y:S01]  /*2f10*/  IMAD.U32 R134, RZ, RZ, UR12 ;  /* 0x0000000cff867e24 */ /* 0x000fe2000f8e00ff */
[----:B------:R-:W-:Y:S04]  /*2f20*/  BSSY B0, `(.L_x_1295) ;  /* 0x0000012000007945 */ /* 0x000fe80003800000 */
[----:B------:R-:W-:Y:S04]  /*2f30*/  IADD3 R133, -R134, UR11, R133 ;  /* 0x0000000b86857c10 */ /* 0x000fe8000fffe185 */
        /* <DEDUP_REMOVED lines=11> */
.L_x_1296:
[----:B------:R-:W-:Y:S04]  /*2ff0*/  MOV R134, 0x1 ;  /* 0x0000000100867802 */ /* 0x000fe80000000f00 */
[----:B------:R-:W-:Y:S11]  /*3000*/  ISETP.NE.AND P0, PT, R134, c[0x0][0x2a8], PT ;  /* 0x0000aa0086007a0c */ /* 0x000ff60003f05270 */
[----:B------:R-:W-:Y:S02]  /*3010*/  @!UPT UIADD3 URZ, URZ, URZ, URZ ;  /* 0x0000003f3f3ff290 */ /* 0x000fe4000fffe03f */
[----:B------:R-:W-:Y:S05]  /*3020*/  @P0 IMAD.HI.U32 R134, R133, c[0x0][0x2ac], RZ ;  /* 0x0000ab0085860a27 */ /* 0x000fea00078e00ff */
[----:B------:R-:W-:Y:S02]  /*3030*/  @P0 SHF.R.U32.HI R133, RZ, c[0x0][0x2b0], R134 ;  /* 0x0000ac00ff850a19 */ /* 0x000fe40000011686 */
.L_x_1297:
[----:B------:R-:W-:Y:S05]  /*3040*/  BSYNC B0 ;  /* 0x0000000000007941 */ /* 0x000fea0003800000 */
.L_x_1295:
[----:B------:R-:W2:Y:S01]  /*3050*/  LDL R135, [R1+0x4] ;  /* 0x0000040001877983 */ /* 0x000ea20000100800 */
[----:B------:R-:W-:Y:S04]  /*3060*/  IMAD.MOV.U32 R134, RZ, RZ, c[0x0][0x2a8] ;  /* 0x0000aa00ff867624 */ /* 0x000fe800078e00ff */
[----:B------:R-:W-:Y:S04]  /*3070*/  IMAD R133, R133, R134, -UR13 ;  /* 0x8000000d85857e24 */ /* 0x000fe8000f8e0286 */
[----:B--2---:R-:W-:Y:S05]  /*3080*/  IMAD.IADD R133, R133, 0x1, -R135 ;  /* 0x0000000185857824 */ /* 0x004fea00078e0a87 */
[----:B------:R-:W-:Y:S02]  /*3090*/  IADD3 R134, R133, c[0x0][0x2a8], RZ ;  /* 0x0000aa0085867a10 */ /* 0x000fe40007ffe0ff */
[----:B------:R-:W-:Y:S02]  /*30a0*/  IMNMX R189, R189, R133, !PT ;  /* 0x00000085bdbd7217 */ /* 0x000fe40007800200 */
[----:B------:R-:W-:Y:S02]  /*30b0*/  IMNMX R193, R193, R134, PT ;  /* 0x00000086c1c17217 */ /* 0x000fe40003800200 */
.L_x_1294:
[----:B------:R-:W-:Y:S05]  /*30c0*/  IADD3 R133, R132, 0x40, RZ ;  /* 0x0000004084857810 */ /* 0x000fea0007ffe0ff */
        /* <DEDUP_REMOVED lines=18> */
.L_x_1300:
[----:B------:R-:W-:Y:S04]  /*31f0*/  MOV R134, 0x1 ;  /* 0x0000000100867802 */ /* 0x000fe80000000f00 */
[----:B------:R-:W-:Y:S11]  /*3200*/  ISETP.NE.AND P0, PT, R134, c[0x0][0x2a8], PT ;  /* 0x0000aa0086007a0c */ /* 0x000ff60003f05270 */
[----:B------:R-:W-:Y:S02]  /*3210*/  @!UPT UIADD3 URZ, URZ, URZ, URZ ;  /* 0x0000003f3f3ff290 */ /* 0x000fe4000fffe03f */
[----:B------:R-:W-:Y:S05]  /*3220*/  @P0 IMAD.HI.U32 R134, R133, c[0x0][0x2ac], RZ ;  /* 0x0000ab0085860a27 */ /* 0x000fea00078e00ff */
[----:B------:R-:W-:Y:S02]  /*3230*/  @P0 SHF.R.U32.HI R133, RZ, c[0x0][0x2b0], R134 ;  /* 0x0000ac00ff850a19 */ /* 0x000fe40000011686 */
.L_x_1301:
[----:B------:R-:W-:Y:S05]  /*3240*/  BSYNC B0 ;  /* 0x0000000000007941 */ /* 0x000fea0003800000 */
.L_x_1299:
[----:B------:R-:W2:Y:S01]  /*3250*/  LDL R135, [R1+0x4] ;  /* 0x0000040001877983 */ /* 0x000ea20000100800 */
[----:B------:R-:W-:Y:S04]  /*3260*/  IMAD.MOV.U32 R134, RZ, RZ, c[0x0][0x2a8] ;  /* 0x0000aa00ff867624 */ /* 0x000fe800078e00ff */
[----:B------:R-:W-:Y:S04]  /*3270*/  IMAD R133, R133, R134, -UR13 ;  /* 0x8000000d85857e24 */ /* 0x000fe8000f8e0286 */
[----:B--2---:R-:W-:Y:S05]  /*3280*/  IMAD.IADD R133, R133, 0x1, -R135 ;  /* 0x0000000185857824 */ /* 0x004fea00078e0a87 */
[----:B------:R-:W-:Y:S02]  /*3290*/  IADD3 R134, R133, c[0x0][0x2a8], RZ ;  /* 0x0000aa0085867a10 */ /* 0x000fe40007ffe0ff */
[----:B------:R-:W-:Y:S02]  /*32a0*/  IMNMX R191, R191, R133, !PT ;  /* 0x00000085bfbf7217 */ /* 0x000fe40007800200 */
[----:B------:R-:W-:Y:S02]  /*32b0*/  IMNMX R196, R196, R134, PT ;  /* 0x00000086c4c47217 */ /* 0x000fe40003800200 */
.L_x_1298:
        /* <DEDUP_REMOVED lines=19> */
.L_x_1304:
[----:B------:R-:W-:Y:S04]  /*33f0*/  MOV R133, 0x1 ;  /* 0x0000000100857802 */ /* 0x000fe80000000f00 */
[----:B------:R-:W-:Y:S11]  /*3400*/  ISETP.NE.AND P0, PT, R133, c[0x0][0x2a8], PT ;  /* 0x0000aa0085007a0c */ /* 0x000ff60003f05270 */
[----:B------:R-:W-:Y:S02]  /*3410*/  @!UPT UIADD3 URZ, URZ, URZ, URZ ;  /* 0x0000003f3f3ff290 */ /* 0x000fe4000fffe03f */
[----:B------:R-:W-:Y:S05]  /*3420*/  @P0 IMAD.HI.U32 R133, R132, c[0x0][0x2ac], RZ ;  /* 0x0000ab0084850a27 */ /* 0x000fea00078e00ff */
[----:B------:R-:W-:Y:S02]  /*3430*/  @P0 SHF.R.U32.HI R132, RZ, c[0x0][0x2b0], R133 ;  /* 0x0000ac00ff840a19 */ /* 0x000fe40000011685 */
.L_x_1305:
[----:B------:R-:W-:Y:S05]  /*3440*/  BSYNC B0 ;  /* 0x0000000000007941 */ /* 0x000fea0003800000 */
.L_x_1303:
[----:B------:R-:W2:Y:S01]  /*3450*/  LDL R134, [R1+0x4] ;  /* 0x0000040001867983 */ /* 0x000ea20000100800 */
[----:B------:R-:W-:Y:S04]  /*3460*/  IMAD.MOV.U32 R133, RZ, RZ, c[0x0][0x2a8] ;  /* 0x0000aa00ff857624 */ /* 0x000fe800078e00ff */
[----:B------:R-:W-:Y:S04]  /*3470*/  IMAD R132, R132, R133, -UR13 ;  /* 0x8000000d84847e24 */ /* 0x000fe8000f8e0285 */
[----:B--2---:R-:W-:Y:S05]  /*3480*/  IMAD.IADD R132, R132, 0x1, -R134 ;  /* 0x0000000184847824 */ /* 0x004fea00078e0a86 */
[----:B------:R-:W-:Y:S02]  /*3490*/  IADD3 R133, R132, c[0x0][0x2a8], RZ ;  /* 0x0000aa0084857a10 */ /* 0x000fe40007ffe0ff */
[----:B------:R-:W-:Y:S02]  /*34a0*/  IMNMX R192, R192, R132, !PT ;  /* 0x00000084c0c07217 */ /* 0x000fe40007800200 */
[----:B------:R-:W-:Y:S02]  /*34b0*/  IMNMX R195, R195, R133, PT ;  /* 0x00000085c3c37217 */ /* 0x000fe40003800200 */
.L_x_1302:
        /* <DEDUP_REMOVED lines=19> */
[----:B------:R-:W-:Y:S01]  /*35f0*/  ULDC.64 UR6, c[0x0][0x178] ;  /* 0x00005e0000067ab9 */ /* 0x000fe20000000a00 */
[----:B------:R-:W-:Y:S01]  /*3600*/  IMAD.U32 R201, RZ, RZ, UR9 ;  /* 0x00000009ffc97e24 */ /* 0x000fe2000f8e00ff */
[----:B------:R-:W-:Y:S01]  /*3610*/  UIMAD.WIDE.U32 UR22, UR20, UR6, URZ ;  /* 0x00000006141672a5 */ /* 0x000fe2000f8e003f */
[----:B------:R-:W3:Y:S01]  /*3620*/  LDL R204, [R1+0x40] ;  /* 0x0000400001cc7983 */ /* 0x000ee20000100800 */
[----:B------:R-:W-:Y:S02]  /*3630*/  USHF.R.S32.HI UR4, URZ, 0x1f, UR20 ;  /* 0x0000001f3f047899 */ /* 0x000fe40008011414 */
[----:B------:R-:W-:Y:S01]  /*3640*/  @!P3 LEA R201, R201, 0x80, 0x7 ;  /* 0x00000080c9c9b811 */ /* 0x000fe200078e38ff */
[----:B------:R-:W5:Y:S01]  /*3650*/  LDL R207, [R1+0x10] ;  /* 0x0000100001cf7983 */ /* 0x000f620000100800 */
[----:B------:R-:W-:Y:S01]  /*3660*/  UIMAD UR4, UR4, UR6, URZ ;  /* 0x00000006040472a4 */ /* 0x000fe2000f8e023f */
[----:B-1----:R-:W-:Y:S01]  /*3670*/  IMAD.U32 R0, RZ, RZ, UR22 ;  /* 0x00000016ff007e24 */ /* 0x002fe2000f8e00ff */
[----:B------:R-:W-:Y:S01]  /*3680*/  USHF.L.U32 UR6, UR6, 0x6, URZ ;  /* 0x0000000606067899 */ /* 0x000fe2000800063f */
[----:B----4-:R-:W4:Y:S01]  /*3690*/  LDL R206, [R1+0x54] ;  /* 0x0000540001ce7983 */ /* 0x010f220000100800 */
[----:B------:R-:W-:Y:S01]  /*36a0*/  UIMAD UR4, UR20, UR7, UR4 ;  /* 0x00000007140472a4 */ /* 0x000fe2000f8e0204 */
[----:B------:R-:W-:Y:S01]  /*36b0*/  IMAD.U32 R202, RZ, RZ, UR22 ;  /* 0x00000016ffca7e24 */ /* 0x000fe2000f8e00ff */
[----:B------:R-:W-:Y:S01]  /*36c0*/  UIMAD UR20, UR20, -0x80, UR12 ;  /* 0xffffff80141478a4 */ /* 0x000fe2000f8e020c */
[----:B------:R-:W4:Y:S01]  /*36d0*/  LDL R203, [R1+0x50] ;  /* 0x0000500001cb7983 */ /* 0x000f220000100800 */
[----:B------:R-:W-:Y:S03]  /*36e0*/  UIADD3 UR4, UR23, UR4, URZ ;  /* 0x0000000417047290 */ /* 0x000fe6000fffe03f */
[----:B------:R-:W4:Y:S03]  /*36f0*/  LDL R209, [R1+0x48] ;  /* 0x0000480001d17983 */ /* 0x000f260000100800 */
[----:B------:R-:W-:Y:S01]  /*3700*/  IMAD.U32 R2, RZ, RZ, UR4 ;  /* 0x00000004ff027e24 */ /* 0x000fe2000f8e00ff */
[----:B------:R-:W4:Y:S01]  /*3710*/  LDL.64 R210, [R1+0x18] ;  /* 0x0000180001d27983 */ /* 0x000f220000100a00 */
[----:B--2---:R-:W-:Y:S04]  /*3720*/  LEA R0, P0, R0, R212, 0x7 ;  /* 0x000000d400007211 */ /* 0x004fe800078038ff */
[----:B---3--:R-:W-:Y:S02]  /*3730*/  LEA.HI.X R202, R202, R204, R2, 0x7, P0 ;  /* 0x000000cccaca7211 */ /* 0x008fe400000f3c02 */
[C---:B------:R-:W-:Y:S02]  /*3740*/  LEA R204, P1, R0.reuse, c[0x0][0x160], 0x1 ;  /* 0x0000580000cc7a11 */ /* 0x040fe400078208ff */
[----:B-----5:R-:W-:Y:S02]  /*3750*/  IADD3 R2, -R207, UR20, RZ ;  /* 0x00000014cf027c10 */ /* 0x020fe4000fffe1ff */
[----:B------:R-:W-:Y:S01]  /*3760*/  LEA.HI.X R205, R0, c[0x0][0x164], R202, 0x1, P1 ;  /* 0x0000590000cd7a11 */ /* 0x000fe200008f0cca */
[----:B------:R-:W-:Y:S01]  /*3770*/  IMAD.U32 R0, RZ, RZ, UR18 ;  /* 0x00000012ff007e24 */ /* 0x000fe2000f8e00ff */
[C---:B----4-:R-:W-:Y:S02]  /*3780*/  @!P3 IADD3 R207, P0, R201.reuse, R206, RZ ;  /* 0x000000cec9cfb210 */ /* 0x050fe40007f1e0ff */
[C---:B------:R-:W-:Y:S02]  /*3790*/  ISETP.LT.OR P2, PT, R2.reuse, 0x1, P6 ;  /* 0x000000010200780c */ /* 0x040fe40003741670 */
[----:B------:R-:W-:Y:S02]  /*37a0*/  @!P3 LEA.HI.X.SX32 R201, R201, R203, 0x1, P0 ;  /* 0x000000cbc9c9b211 */ /* 0x000fe400000f0eff */
[----:B------:R-:W-:Y:S02]  /*37b0*/  ISETP.LT.OR P0, PT, R2, 0x21, P6 ;  /* 0x000000210200780c */ /* 0x000fe40003701670 */
[----:B------:R-:W-:Y:S01]  /*37c0*/  IADD3 R202, P1, R204, UR6, RZ ;  /* 0x00000006ccca7c10 */ /* 0x000fe2000ff3e0ff */
[----:B------:R-:W-:Y:S03]  /*37d0*/  IMAD R0, R0, 0x4000, R209 ;  /* 0x0000400000007824 */ /* 0x000fe600078e02d1 */
        /* <DEDUP_REMOVED lines=20> */
.L_x_1306:
[----:B--23--:R-:W-:Y:S01]  /*3920*/  PLOP3.LUT P0, PT, PT, PT, UP4, 0x80, 0x0 ;  /* 0x000000000000781c */ /* 0x00cfe20003f0f048 */
[----:B------:R-:W0:Y:S01]  /*3930*/  LDGDEPBAR ;  /* 0x00000000000079af */ /* 0x000e220000000000 */
[----:B------:R-:W-:Y:S02]  /*3940*/  USHF.L.U32 UR4, UR5, 0xd, URZ ;  /* 0x0000000d05047899 */ /* 0x000fe4000800063f */
[C---:B------:R-:W-:Y:S01]  /*3950*/  ISETP.GT.AND P1, PT, R190.reuse, RZ, P0 ;  /* 0x000000ffbe00720c */ /* 0x040fe20000724270 */
[----:B------:R-:W-:Y:S01]  /*3960*/  UIADD3 UR20, UR9, 0x2, URZ ;  /* 0x0000000209147890 */ /* 0x000fe2000fffe03f */
[----:B------:R-:W-:Y:S02]  /*3970*/  ISETP.GT.AND P2, PT, R190, 0x1, P0 ;  /* 0x00000001be00780c */ /* 0x000fe40000744270 */
[C---:B------:R-:W-:Y:S01]  /*3980*/  ISETP.LT.OR P1, PT, R194.reuse, 0x1, P1 ;  /* 0x00000001c200780c */ /* 0x040fe20000f21670 */
[----:B------:R-:W-:Y:S01]  /*3990*/  UISETP.GE.AND UP0, UPT, UR20, UR10, UPT ;  /* 0x0000000a1400728c */ /* 0x000fe2000bf06270 */
        /* <DEDUP_REMOVED lines=9> */
[----:B------:R-:W2:Y:S01]  /*3a30*/  MUFU.EX2 R221, R221 ;  /* 0x000000dd00dd7308 */ /* 0x000ea20000000800 */
        /* <DEDUP_REMOVED lines=19> */
[----:B------:R-:W-:Y:S01]  /*3b70*/  ISETP.GT.AND P1, PT, R190, 0x20, P0 ;  /* 0x00000020be00780c */ /* 0x000fe20000724270 */
[--C-:B------:R-:W-:Y:S01]  /*3b80*/  FFMA.FTZ R214, R214, c[0x0][0x29c], -R197.reuse ;  /* 0x0000a700d6d67a23 */ /* 0x100fe200000108c5 */
[----:B------:R-:W-:Y:S01]  /*3b90*/  ISETP.LT.OR P2, PT, R193, 0x12, P2 ;  /* 0x00000012c100780c */ /* 0x000fe20001741670 */
[----:B------:R-:W1:Y:S01]  /*3ba0*/  MUFU.EX2 R220, R220 ;  /* 0x000000dc00dc7308 */ /* 0x000e620000000800 */
        /* <DEDUP_REMOVED lines=76> */
[----:B------:R-:W-:Y:S01]  /*4070*/  FFMA.FTZ R204, R33, c[0x0][0x29c], -R197 ;  /* 0x0000a70021cc7a23 */ /* 0x000fe200000108c5 */
        /* <DEDUP_REMOVED lines=23> */
[----:B------:R-:W-:Y:S01]  /*41f0*/  ISETP.GT.AND P1, PT, R191, RZ, P0 ;  /* 0x000000ffbf00720c */ /* 0x000fe20000724270 */
[----:B------:R-:W-:Y:S01]  /*4200*/  MUFU.EX2 R209, R209 ;  /* 0x000000d100d17308 */ /* 0x000fe20000000800 */
[----:B------:R-:W-:Y:S02]  /*4210*/  ISETP.LT.OR P2, PT, R193, 0x72, P2 ;  /* 0x00000072c100780c */ /* 0x000fe40001741670 */
        /* <DEDUP_REMOVED lines=27> */
[----:B------:R-:W-:Y:S02]  /*43d0*/  ISETP.LT.OR P2, PT, R196, 0x12, P2 ;  /* 0x00000012c400780c */ /* 0x000fe40001741670 */
[----:B------:R-:W-:Y:S02]  /*43e0*/  ISETP.LT.OR P1, PT, R195, 0x11, P1 ;  /* 0x00000011c300780c */ /* 0x000fe40000f21670 */
[----:B------:R-:W-:Y:S02]  /*43f0*/  FSEL R36, R13, -INF , !P2 ;  /* 0xff8000000d247808 */ /* 0x000fe40005000000 */
        /* <DEDUP_REMOVED lines=57> */
[----:B------:R-:W-:Y:S02]  /*4790*/  FSEL R48, R42, -INF , !P1 ;  /* 0xff8000002a307808 */ /* 0x000fe40004800000 */
[----:B------:R-:W-:Y:S01]  /*47a0*/  ISETP.GT.AND P2, PT, R192, 0x41, P0 ;  /* 0x00000041c000780c */ /* 0x000fe20000744270 */
[--C-:B------:R-:W-:Y:S01]  /*47b0*/  FFMA.FTZ R241, R41, c[0x0][0x29c], -R199.reuse ;  /* 0x0000a70029f17a23 */ /* 0x100fe200000108c7 */
        /* <DEDUP_REMOVED lines=23> */
[----:B------:R-:W-:Y:S02]  /*4930*/  ISETP.GT.AND P2, PT, R191, 0x61, P0 ;  /* 0x00000061bf00780c */ /* 0x000fe40000744270 */
[----:B------:R-:W-:Y:S01]  /*4940*/  ISETP.GT.AND P1, PT, R192, 0x60, P0 ;  /* 0x00000060c000780c */ /* 0x000fe20000724270 */
[--C-:B------:R-:W-:Y:S01]  /*4950*/  FFMA.FTZ R244, R56, c[0x0][0x29c], -R199.reuse ;  /* 0x0000a70038f47a23 */ /* 0x100fe200000108c7 */
[----:B------:R-:W-:Y:S02]  /*4960*/  ISETP.LT.OR P2, PT, R196, 0x62, P2 ;  /* 0x00000062c400780c */ /* 0x000fe40001741670 */
[----:B------:R-:W-:Y:S02]  /*4970*/  ISETP.LT.OR P1, PT, R195, 0x61, P1 ;  /* 0x00000061c300780c */ /* 0x000fe40000f21670 */
[----:B------:R-:W-:Y:S02]  /*4980*/  FSEL R57, R57, -INF , !P2 ;  /* 0xff80000039397808 */ /* 0x000fe40005000000 */
[----:B------:R-:W-:Y:S02]  /*4990*/  FSEL R58, R58, -INF , !P1 ;  /* 0xff8000003a3a7808 */ /* 0x000fe40004800000 */
[----:B------:R-:W-:Y:S01]  /*49a0*/  ISETP.GT.AND P2, PT, R192, 0x61, P0 ;  /* 0x00000061c000780c */ /* 0x000fe20000744270 */
[----:B------:R-:W-:Y:S01]  /*49b0*/  FFMA.FTZ R245, R57, c[0x0][0x29c], -R199 ;  /* 0x0000a70039f57a23 */ /* 0x000fe200000108c7 */
[----:B------:R-:W-:Y:S02]  /*49c0*/  ISETP.GT.AND P1, PT, R191, 0x70, P0 ;  /* 0x00000070bf00780c */ /* 0x000fe40000724270 */
[----:B------:R-:W-:Y:S02]  /*49d0*/  ISETP.LT.OR P2, PT, R195, 0x62, P2 ;  /* 0x00000062c300780c */ /* 0x000fe40001741670 */
        /* <DEDUP_REMOVED lines=8> */
[----:B------:R-:W-:Y:S01]  /*4a60*/  FFMA.FTZ R192, R20, c[0x0][0x29c], -R197 ;  /* 0x0000a70014c07a23 */ /* 0x000fe200000108c5 */
[----:B------:R-:W-:Y:S01]  /*4a70*/  LEA R0, R3, 0x10080, 0x1 ;  /* 0x0001008003007811 */ /* 0x000fe200078e08ff */
[-C--:B------:R-:W-:Y:S01]  /*4a80*/  HMMA.16816.F32.BF16 R20, R132, R144.reuse, RZ ;  /* 0x000000908414723c */ /* 0x080fe200000418ff */
[----:B------:R-:W-:Y:S01]  /*4a90*/  FFMA.FTZ R246, R60, c[0x0][0x29c], -R199 ;  /* 0x0000a7003cf67a23 */ /* 0x000fe200000108c7 */
[----:B------:R-:W-:Y:S01]  /*4aa0*/  MUFU.EX2 R3, R192 ;  /* 0x000000c000037308 */ /* 0x000fe20000000800 */
[----:B------:R-:W-:Y:S01]  /*4ab0*/  ISETP.LT.OR P2, PT, R196, 0x72, P2 ;  /* 0x00000072c400780c */ /* 0x000fe20001741670 */
[----:B------:R-:W-:Y:S01]  /*4ac0*/  FFMA.FTZ R196, R32, c[0x0][0x29c], -R197 ;  /* 0x0000a70020c47a23 */ /* 0x000fe200000108c5 */
[----:B------:R-:W-:Y:S02]  /*4ad0*/  ISETP.LT.OR P1, PT, R195, 0x71, P1 ;  /* 0x00000071c300780c */ /* 0x000fe40000f21670 */
[----:B------:R-:W-:Y:S01]  /*4ae0*/  FSEL R61, R61, -INF , !P2 ;  /* 0xff8000003d3d7808 */ /* 0x000fe20005000000 */
[C---:B------:R-:W-:Y:S02]  /*4af0*/  HMMA.16816.F32.BF16 R24, R140.reuse, R144, RZ ;  /* 0x000000908c18723c */ /* 0x040fe400000418ff */
[----:B------:R-:W-:Y:S02]  /*4b00*/  ISETP.LT.OR P0, PT, R195, 0x72, P0 ;  /* 0x00000072c300780c */ /* 0x000fe40000701670 */
[----:B------:R-:W-:Y:S01]  /*4b10*/  FSEL R62, R62, -INF , !P1 ;  /* 0xff8000003e3e7808 */ /* 0x000fe20004800000 */
[----:B------:R-:W-:Y:S01]  /*4b20*/  FFMA.FTZ R199, R61, c[0x0][0x29c], -R199 ;  /* 0x0000a7003dc77a23 */ /* 0x000fe200000108c7 */
[----:B------:R-:W-:Y:S01]  /*4b30*/  FSEL R63, R63, -INF , !P0 ;  /* 0xff8000003f3f7808 */ /* 0x000fe20004000000 */
[--C-:B------:R-:W-:Y:S01]  /*4b40*/  FFMA.FTZ R145, R52, c[0x0][0x29c], -R200.reuse ;  /* 0x0000a70034917a23 */ /* 0x100fe200000108c8 */
[-C--:B------:R-:W-:Y:S01]  /*4b50*/  HMMA.16816.F32.BF16 R28, R140, R146.reuse, RZ ;  /* 0x000000928c1c723c */ /* 0x080fe200000418ff */
[--C-:B------:R-:W-:Y:S01]  /*4b60*/  FFMA.FTZ R144, R62, c[0x0][0x29c], -R200.reuse ;  /* 0x0000a7003e907a23 */ /* 0x100fe200000108c8 */
[----:B------:R-:W-:Y:S01]  /*4b70*/  LOP3.LUT P0, RZ, R188, 0x4, RZ, 0xc0, !PT ;  /* 0x00000004bcff7812 */ /* 0x000fe2000780c0ff */
[----:B------:R-:W-:Y:S01]  /*4b80*/  MUFU.EX2 R199, R199 ;  /* 0x000000c700c77308 */ /* 0x000fe20000000800 */
[--C-:B------:R-:W-:Y:S01]  /*4b90*/  FFMA.FTZ R195, R64, c[0x0][0x29c], -R197.reuse ;  /* 0x0000a70040c37a23 */ /* 0x100fe200000108c5 */
[----:B------:R-:W-:Y:S01]  /*4ba0*/  PLOP3.LUT P1, PT, PT, PT, UP0, 0x80, 0x0 ;  /* 0x000000000000781c */ /* 0x000fe20003f2f008 */
[----:B------:R-:W-:Y:S02]  /*4bb0*/  FFMA.FTZ R197, R65, c[0x0][0x29c], -R197 ;  /* 0x0000a70041c57a23 */ /* 0x000fe400000108c5 */
[C---:B------:R-:W-:Y:S05]  /*4bc0*/  HMMA.16816.F32.BF16 R32, R132.reuse, R146, RZ ;  /* 0x000000928420723c */ /* 0x040fea00000418ff */
[----:B------:R-:W-:Y:S02]  /*4bd0*/  MUFU.EX2 R197, R197 ;  /* 0x000000c500c57308 */ /* 0x000fe40000000800 */
[--C-:B------:R-:W-:Y:S01]  /*4be0*/  FFMA.FTZ R147, R58, c[0x0][0x29c], -R200.reuse ;  /* 0x0000a7003a937a23 */ /* 0x100fe200000108c8 */
[-C--:B------:R-:W-:Y:S01]  /*4bf0*/  HMMA.16816.F32.BF16 R36, R132, R148.reuse, RZ ;  /* 0x000000948424723c */ /* 0x080fe200000418ff */
[----:B------:R-:W-:Y:S06]  /*4c00*/  FFMA.FTZ R200, R63, c[0x0][0x29c], -R200 ;  /* 0x0000a7003fc87a23 */ /* 0x000fec00000108c8 */
[----:B------:R-:W-:Y:S01]  /*4c10*/  MUFU.EX2 R200, R200 ;  /* 0x000000c800c87308 */ /* 0x000fe20000000800 */
[C---:B------:R-:W-:Y:S08]  /*4c20*/  HMMA.16816.F32.BF16 R40, R140.reuse, R148, RZ ;  /* 0x000000948c28723c */ /* 0x040ff000000418ff */
[-C--:B------:R-:W-:Y:S08]  /*4c30*/  HMMA.16816.F32.BF16 R44, R140, R150.reuse, RZ ;  /* 0x000000968c2c723c */ /* 0x080ff000000418ff */
[C---:B------:R-:W-:Y:S01]  /*4c40*/  HMMA.16816.F32.BF16 R48, R132.reuse, R150, RZ ;  /* 0x000000968430723c */ /* 0x040fe200000418ff */
[----:B------:R-:W-:Y:S07]  /*4c50*/  LDSM.16.M88.4 R148, [R182+0x6080] ;  /* 0x00608000b694783b */ /* 0x000fee0000000200 */
[-C--:B------:R-:W-:Y:S08]  /*4c60*/  HMMA.16816.F32.BF16 R52, R132, R152.reuse, RZ ;  /* 0x000000988434723c */ /* 0x080ff000000418ff */
[C---:B------:R-:W-:Y:S08]  /*4c70*/  HMMA.16816.F32.BF16 R56, R140.reuse, R152, RZ ;  /* 0x000000988c38723c */ /* 0x040ff000000418ff */
[-C--:B------:R-:W-:Y:S08]  /*4c80*/  HMMA.16816.F32.BF16 R60, R140, R154.reuse, RZ ;  /* 0x0000009a8c3c723c */ /* 0x080ff000000418ff */
[----:B------:R-:W-:Y:S01]  /*4c90*/  HMMA.16816.F32.BF16 R64, R132, R154, RZ ;  /* 0x0000009a8440723c */ /* 0x000fe200000418ff */
[----:B------:R-:W-:Y:S07]  /*4ca0*/  LDSM.16.M88.4 R152, [R182+0x7080] ;  /* 0x00708000b698783b */ /* 0x000fee0000000200 */
[-C--:B----4-:R-:W-:Y:S08]  /*4cb0*/  HMMA.16816.F32.BF16 R4, R156, R160.reuse, R4 ;  /* 0x000000a09c04723c */ /* 0x090ff00000041804 */
[C---:B------:R-:W-:Y:S01]  /*4cc0*/  HMMA.16816.F32.BF16 R8, R164.reuse, R160, R8 ;  /* 0x000000a0a408723c */ /* 0x040fe20000041808 */
[----:B------:R-:W-:Y:S07]  /*4cd0*/  MUFU.EX2 R160, R230 ;  /* 0x000000e600a07308 */ /* 0x000fee0000000800 */
[-C--:B------:R-:W-:Y:S03]  /*4ce0*/  HMMA.16816.F32.BF16 R12, R164, R162.reuse, R12 ;  /* 0x000000a2a40c723c */ /* 0x080fe6000004180c */
[----:B------:R-:W3:Y:S05]  /*4cf0*/  MUFU.EX2 R161, R205 ;  /* 0x000000cd00a17308 */ /* 0x000eea0000000800 */
[C---:B------:R-:W-:Y:S05]  /*4d00*/  HMMA.16816.F32.BF16 R16, R156.reuse, R162, R16 ;  /* 0x000000a29c10723c */ /* 0x040fea0000041810 */
[----:B------:R-:W-:Y:S03]  /*4d10*/  MUFU.EX2 R162, R204 ;  /* 0x000000cc00a27308 */ /* 0x000fe60000000800 */
[-C--:B------:R-:W-:Y:S07]  /*4d20*/  HMMA.16816.F32.BF16 R20, R156, R168.reuse, R20 ;  /* 0x000000a89c14723c */ /* 0x080fee0000041814 */
[----:B------:R-:W4:Y:S01]  /*4d30*/  MUFU.EX2 R163, R196 ;  /* 0x000000c400a37308 */ /* 0x000f220000000800 */
[C---:B------:R-:W-:Y:S08]  /*4d40*/  HMMA.16816.F32.BF16 R24, R164.reuse, R168, R24 ;  /* 0x000000a8a418723c */ /* 0x040ff00000041818 */
[-C--:B------:R-:W-:Y:S01]  /*4d50*/  HMMA.16816.F32.BF16 R28, R164, R170.reuse, R28 ;  /* 0x000000aaa41c723c */ /* 0x080fe2000004181c */
[----:B------:R-:W-:Y:S07]  /*4d60*/  MUFU.EX2 R168, R238 ;  /* 0x000000ee00a87308 */ /* 0x000fee0000000800 */
[C---:B------:R-:W-:Y:S03]  /*4d70*/  HMMA.16816.F32.BF16 R32, R156.reuse, R170, R32 ;  /* 0x000000aa9c20723c */ /* 0x040fe60000041820 */
[----:B------:R-:W-:Y:S05]  /*4d80*/  MUFU.EX2 R171, R242 ;  /* 0x000000f200ab7308 */ /* 0x000fea0000000800 */
[-C--:B------:R-:W-:Y:S05]  /*4d90*/  HMMA.16816.F32.BF16 R36, R156, R172.reuse, R36 ;  /* 0x000000ac9c24723c */ /* 0x080fea0000041824 */
[----:B------:R-:W-:Y:S03]  /*4da0*/  MUFU.EX2 R170, R243 ;  /* 0x000000f300aa7308 */ /* 0x000fe60000000800 */
[C---:B------:R-:W-:Y:S07]  /*4db0*/  HMMA.16816.F32.BF16 R40, R164.reuse, R172, R40 ;  /* 0x000000aca428723c */ /* 0x040fee0000041828 */
[----:B------:R5:W-:Y:S01]  /*4dc0*/  MUFU.EX2 R173, R2 ;  /* 0x0000000200ad7308 */ /* 0x000be20000000800 */
[-C--:B------:R-:W-:Y:S01]  /*4dd0*/  HMMA.16816.F32.BF16 R44, R164, R174.reuse, R44 ;  /* 0x000000aea42c723c */ /* 0x080fe2000004182c */
[----:B------:R-:W-:Y:S05]  /*4de0*/  IMAD.MOV.U32 R172, RZ, RZ, 0x40 ;  /* 0x00000040ffac7424 */ /* 0x000fea00078e00ff */
[----:B------:R-:W-:Y:S02]  /*4df0*/  SEL R172, R172, 0xffffffc0, !P0 ;  /* 0xffffffc0acac7807 */ /* 0x000fe40004000000 */
[C---:B------:R-:W-:Y:S01]  /*4e00*/  HMMA.16816.F32.BF16 R48, R156.reuse, R174, R48 ;  /* 0x000000ae9c30723c */ /* 0x040fe20000041830 */
[----:B------:R-:W-:Y:S03]  /*4e10*/  MUFU.EX2 R169, R244 ;  /* 0x000000f400a97308 */ /* 0x000fe60000000800 */
[C---:B------:R-:W-:Y:S03]  /*4e20*/  IMAD.IADD R140, R172.reuse, 0x1, R0 ;  /* 0x00000001ac8c7824 */ /* 0x040fe600078e0200 */
[----:B------:R-:W-:Y:S01]  /*4e30*/  IMAD.MOV.U32 R174, RZ, RZ, R137 ;  /* 0x000000ffffae7224 */ /* 0x000fe200078e0089 */
[-C--:B------:R-:W-:Y:S01]  /*4e40*/  HMMA.16816.F32.BF16 R52, R156, R176.reuse, R52 ;  /* 0x000000b09c34723c */ /* 0x080fe20000041834 */
[----:B------:R-:W-:Y:S03]  /*4e50*/  LDSM.16.M88.4 R136, [R182+0x4080] ;  /* 0x00408000b688783b */ /* 0x000fe60000000200 */
[----:B------:R-:W-:Y:S04]  /*4e60*/  IMAD.MOV.U32 R175, RZ, RZ, R144 ;  /* 0x000000ffffaf7224 */ /* 0x000fe800078e0090 */
[C---:B------:R-:W-:Y:S01]  /*4e70*/  HMMA.16816.F32.BF16 R56, R164.reuse, R176, R56 ;  /* 0x000000b0a438723c */ /* 0x040fe20000041838 */
[----:B------:R-:W1:Y:S06]  /*4e80*/  LDSM.16.M88.4 R132, [R140] ;  /* 0x000000008c84783b */ /* 0x000e6c0000000200 */
[----:B------:R-:W-:Y:S01]  /*4e90*/  IMAD.MOV.U32 R177, RZ, RZ, R147 ;  /* 0x000000ffffb17224 */ /* 0x000fe200078e0093 */
[-C--:B------:R-:W-:Y:S01]  /*4ea0*/  HMMA.16816.F32.BF16 R60, R164, R178.reuse, R60 ;  /* 0x000000b2a43c723c */ /* 0x080fe2000004183c */
[----:B------:R-:W2:Y:S01]  /*4eb0*/  LDSM.16.M88.4 R140, [R140+0x2000] ;  /* 0x002000008c8c783b */ /* 0x000ea20000000200 */
[----:B------:R-:W-:Y:S02]  /*4ec0*/  MUFU.EX2 R166, R239 ;  /* 0x000000ef00a67308 */ /* 0x000fe40000000800 */
[----:B------:R-:W-:Y:S04]  /*4ed0*/  IMAD.MOV.U32 R176, RZ, RZ, R145 ;  /* 0x000000ffffb07224 */ /* 0x000fe800078e0091 */
[----:B------:R-:W-:Y:S01]  /*4ee0*/  HMMA.16816.F32.BF16 R64, R156, R178, R64 ;  /* 0x000000b29c40723c */ /* 0x000fe20000041840 */
[----:B------:R-:W3:Y:S03]  /*4ef0*/  LDSM.16.M88.4 R144, [R182+0x5080] ;  /* 0x00508000b690783b */ /* 0x000ee60000000200 */
[----:B------:R-:W2:Y:S05]  /*4f00*/  MUFU.EX2 R158, R191 ;  /* 0x000000bf009e7308 */ /* 0x000eaa0000000800 */
[----:B-----5:R-:W-:Y:S05]  /*4f10*/  LDS R2, [R208.X4+0x184a0] ;  /* 0x0184a000d0027984 */ /* 0x020fea0000004800 */
[----:B------:R-:W-:Y:S10]  /*4f20*/  MUFU.EX2 R156, R232 ;  /* 0x000000e8009c7308 */ /* 0x000ff40000000800 */
[----:B------:R-:W5:Y:S01]  /*4f30*/  MUFU.EX2 R157, R231 ;  /* 0x000000e7009d7308 */ /* 0x000f620000000800 */
[-C--:B-1----:R-:W-:Y:S08]  /*4f40*/  HMMA.16816.F32.BF16 R4, R132, R136.reuse, R4 ;  /* 0x000000888404723c */ /* 0x082ff00000041804 */
[C---:B--2---:R-:W-:Y:S01]  /*4f50*/  HMMA.16816.F32.BF16 R8, R140.reuse, R136, R8 ;  /* 0x000000888c08723c */ /* 0x044fe20000041808 */
[----:B------:R-:W1:Y:S07]  /*4f60*/  MUFU.EX2 R159, R210 ;  /* 0x000000d2009f7308 */ /* 0x000e6e0000000800 */
[-C--:B------:R-:W-:Y:S03]  /*4f70*/  HMMA.16816.F32.BF16 R12, R140, R138.reuse, R12 ;  /* 0x0000008a8c0c723c */ /* 0x080fe6000004180c */
[----:B------:R-:W-:Y:S05]  /*4f80*/  MUFU.EX2 R167, R240 ;  /* 0x000000f000a77308 */ /* 0x000fea0000000800 */
[C---:B------:R-:W-:Y:S05]  /*4f90*/  HMMA.16816.F32.BF16 R16, R132.reuse, R138, R16 ;  /* 0x0000008a8410723c */ /* 0x040fea0000041810 */
[----:B------:R-:W-:Y:S03]  /*4fa0*/  MUFU.EX2 R164, R195 ;  /* 0x000000c300a47308 */ /* 0x000fe60000000800 */
[-C--:B---3--:R-:W-:Y:S07]  /*4fb0*/  HMMA.16816.F32.BF16 R20, R132, R144.reuse, R20 ;  /* 0x000000908414723c */ /* 0x088fee0000041814 */
[----:B------:R-:W-:Y:S01]  /*4fc0*/  MUFU.EX2 R165, R245 ;  /* 0x000000f500a57308 */ /* 0x000fe20000000800 */
[C---:B------:R-:W-:Y:S08]  /*4fd0*/  HMMA.16816.F32.BF16 R24, R140.reuse, R144, R24 ;  /* 0x000000908c18723c */ /* 0x040ff00000041818 */
[-C--:B------:R-:W-:Y:S08]  /*4fe0*/  HMMA.16816.F32.BF16 R28, R140, R146.reuse, R28 ;  /* 0x000000928c1c723c */ /* 0x080ff0000004181c */
[C---:B------:R-:W-:Y:S01]  /*4ff0*/  HMMA.16816.F32.BF16 R32, R132.reuse, R146, R32 ;  /* 0x000000928420723c */ /* 0x040fe20000041820 */
[----:B------:R-:W-:Y:S07]  /*5000*/  LDSM.16.M88.4 R144, [R183+0x4080] ;  /* 0x00408000b790783b */ /* 0x000fee0000000200 */
        /* <DEDUP_REMOVED lines=8> */
[-C--:B------:R-:W-:Y:S08]  /*5090*/  HMMA.16816.F32.BF16 R52, R132, R152.reuse, R52 ;  /* 0x000000988434723c */ /* 0x080ff00000041834 */
[C---:B------:R-:W-:Y:S08]  /*50a0*/  HMMA.16816.F32.BF16 R56, R140.reuse, R152, R56 ;  /* 0x000000988c38723c */ /* 0x040ff00000041838 */
[-C--:B------:R-:W-:Y:S01]  /*50b0*/  HMMA.16816.F32.BF16 R60, R140, R154.reuse, R60 ;  /* 0x0000009a8c3c723c */ /* 0x080fe2000004183c */
[----:B------:R-:W-:Y:S07]  /*50c0*/  LDSM.16.M88.4 R140, [R183+0x6080] ;  /* 0x00608000b78c783b */ /* 0x000fee0000000200 */
[----:B------:R-:W-:Y:S01]  /*50d0*/  HMMA.16816.F32.BF16 R64, R132, R154, R64 ;  /* 0x0000009a8440723c */ /* 0x000fe20000041840 */
[----:B------:R-:W1:Y:S07]  /*50e0*/  LDSM.16.M88.4 R132, [R183+0x5080] ;  /* 0x00508000b784783b */ /* 0x000e6e0000000200 */
[-C--:B--2---:R-:W-:Y:S01]  /*50f0*/  HMMA.16816.F32.BF16 R4, R136, R144.reuse, R4 ;  /* 0x000000908804723c */ /* 0x084fe20000041804 */
[----:B------:R-:W2:Y:S07]  /*5100*/  LDSM.16.M88.4 R152, [R183+0x7080] ;  /* 0x00708000b798783b */ /* 0x000eae0000000200 */
[C---:B---3--:R-:W-:Y:S08]  /*5110*/  HMMA.16816.F32.BF16 R8, R148.reuse, R144, R8 ;  /* 0x000000909408723c */ /* 0x048ff00000041808 */
[-C--:B------:R-:W-:Y:S08]  /*5120*/  HMMA.16816.F32.BF16 R12, R148, R146.reuse, R12 ;  /* 0x00000092940c723c */ /* 0x080ff0000004180c */
[C---:B------:R-:W-:Y:S01]  /*5130*/  HMMA.16816.F32.BF16 R16, R136.reuse, R146, R16 ;  /* 0x000000928810723c */ /* 0x040fe20000041810 */
[----:B------:R-:W-:Y:S03]  /*5140*/  MUFU.EX2 R147, R249 ;  /* 0x000000f900937308 */ /* 0x000fe60000000800 */
[--C-:B------:R-:W-:Y:S02]  /*5150*/  FADD.FTZ R4, R4, -R0.reuse ;  /* 0x8000000004047221 */ /* 0x100fe40000010000 */
[----:B------:R-:W-:Y:S02]  /*5160*/  FADD.FTZ R5, R5, -R0 ;  /* 0x8000000005057221 */ /* 0x000fe40000010000 */
[--C-:B------:R-:W-:Y:S01]  /*5170*/  FADD.FTZ R6, R6, -R2.reuse ;  /* 0x8000000206067221 */ /* 0x100fe20000010000 */
[-C--:B-1----:R-:W-:Y:S03]  /*5180*/  HMMA.16816.F32.BF16 R20, R136, R132.reuse, R20 ;  /* 0x000000848814723c */ /* 0x082fe60000041814 */
[----:B------:R-:W-:Y:S02]  /*5190*/  FADD.FTZ R7, R7, -R2 ;  /* 0x8000000207077221 */ /* 0x000fe40000010000 */
[----:B------:R-:W-:Y:S02]  /*51a0*/  FMUL.FTZ R4, R221, R4 ;  /* 0x00000004dd047220 */ /* 0x000fe40000410000 */
[----:B------:R-:W-:Y:S01]  /*51b0*/  FMUL.FTZ R5, R220, R5 ;  /* 0x00000005dc057220 */ /* 0x000fe20000410000 */
[C---:B------:R-:W-:Y:S04]  /*51c0*/  HMMA.16816.F32.BF16 R24, R148.reuse, R132, R24 ;  /* 0x000000849418723c */ /* 0x040fe80000041818 */
[----:B------:R-:W-:Y:S02]  /*51d0*/  FMUL.FTZ R6, R229, R6 ;  /* 0x00000006e5067220 */ /* 0x000fe40000410000 */
[----:B------:R-:W-:Y:S01]  /*51e0*/  FMUL.FTZ R7, R228, R7 ;  /* 0x00000007e4077220 */ /* 0x000fe20000410000 */
[----:B------:R-:W-:Y:S01]  /*51f0*/  F2FP.BF16.PACK_AB R133, R161, R160 ;  /* 0x000000a0a185723e */ /* 0x000fe200000010ff */
[-C--:B------:R-:W-:Y:S04]  /*5200*/  HMMA.16816.F32.BF16 R28, R148, R134.reuse, R28 ;  /* 0x00000086941c723c */ /* 0x080fe8000004181c */
[--C-:B------:R-:W-:Y:S01]  /*5210*/  FADD.FTZ R16, R16, -R0.reuse ;  /* 0x8000000010107221 */ /* 0x100fe20000010000 */
[----:B----4-:R-:W-:Y:S01]  /*5220*/  F2FP.BF16.PACK_AB R132, R163, R162 ;  /* 0x000000a2a384723e */ /* 0x010fe200000010ff */
[--C-:B------:R-:W-:Y:S02]  /*5230*/  FADD.FTZ R17, R17, -R0.reuse ;  /* 0x8000000011117221 */ /* 0x100fe40000010000 */
[C---:B------:R-:W-:Y:S04]  /*5240*/  HMMA.16816.F32.BF16 R32, R136.reuse, R134, R32 ;  /* 0x000000868820723c */ /* 0x040fe80000041820 */
[--C-:B------:R-:W-:Y:S02]  /*5250*/  FADD.FTZ R20, R20, -R0.reuse ;  /* 0x8000000014147221 */ /* 0x100fe40000010000 */
[----:B------:R-:W-:Y:S01]  /*5260*/  FADD.FTZ R21, R21, -R0 ;  /* 0x8000000015157221 */ /* 0x000fe20000010000 */
[----:B------:R-:W-:Y:S01]  /*5270*/  F2FP.BF16.PACK_AB R135, R3, R158 ;  /* 0x0000009e0387723e */ /* 0x000fe200000010ff */
[-C--:B------:R-:W-:Y:S04]  /*5280*/  HMMA.16816.F32.BF16 R36, R136, R140.reuse, R36 ;  /* 0x0000008c8824723c */ /* 0x080fe80000041824 */
[----:B------:R-:W-:Y:S01]  /*5290*/  FMUL.FTZ R16, R215, R16 ;  /* 0x00000010d7107220 */ /* 0x000fe20000410000 */
[----:B-----5:R-:W-:Y:S01]  /*52a0*/  F2FP.BF16.PACK_AB R134, R157, R156 ;  /* 0x0000009c9d86723e */ /* 0x020fe200000010ff */
        /* <DEDUP_REMOVED lines=8> */
[--C-:B------:R-:W-:Y:S01]  /*5330*/  FADD.FTZ R33, R33, -R0.reuse ;  /* 0x8000000021217221 */ /* 0x100fe20000010000 */
[----:B------:R-:W-:Y:S01]  /*5340*/  F2FP.BF16.PACK_AB R16, R207, R233 ;  /* 0x000000e9cf10723e */ /* 0x000fe200000010ff */
[C---:B------:R-:W-:Y:S04]  /*5350*/  HMMA.16816.F32.BF16 R48, R136.reuse, R142, R48 ;  /* 0x0000008e8830723c */ /* 0x040fe80000041830 */
[--C-:B------:R-:W-:Y:S02]  /*5360*/  FADD.FTZ R36, R36, -R0.reuse ;  /* 0x8000000024247221 */ /* 0x100fe40000010000 */
[----:B------:R-:W-:Y:S02]  /*5370*/  FADD.FTZ R37, R37, -R0 ;  /* 0x8000000025257221 */ /* 0x000fe40000010000 */
[-C--:B--2---:R-:W-:Y:S04]  /*5380*/  HMMA.16816.F32.BF16 R52, R136, R152.reuse, R52 ;  /* 0x000000988834723c */ /* 0x084fe80000041834 */
[----:B------:R-:W-:Y:S01]  /*5390*/  FMUL.FTZ R33, R3, R33 ;  /* 0x0000002103217220 */ /* 0x000fe20000410000 */
[----:B------:R-:W-:Y:S01]  /*53a0*/  F2FP.BF16.PACK_AB R3, R228, R229 ;  /* 0x000000e5e403723e */ /* 0x000fe200000010ff */
[----:B------:R-:W-:Y:S02]  /*53b0*/  FMUL.FTZ R36, R156, R36 ;  /* 0x000000249c247220 */ /* 0x000fe40000410000 */
[C---:B------:R-:W-:Y:S01]  /*53c0*/  HMMA.16816.F32.BF16 R56, R148.reuse, R152, R56 ;  /* 0x000000989438723c */ /* 0x040fe20000041838 */
[----:B------:R-:W-:Y:S03]  /*53d0*/  MUFU.EX2 R153, R194 ;  /* 0x000000c200997308 */ /* 0x000fe60000000800 */
[----:B------:R-:W-:Y:S02]  /*53e0*/  FMUL.FTZ R37, R157, R37 ;  /* 0x000000259d257220 */ /* 0x000fe40000410000 */
[----:B------:R-:W-:Y:S02]  /*53f0*/  FADD.FTZ R22, R22, -R2 ;  /* 0x8000000216167221 */ /* 0x000fe40000010000 */
[-C--:B------:R-:W-:Y:S03]  /*5400*/  HMMA.16816.F32.BF16 R60, R148, R154.reuse, R60 ;  /* 0x0000009a943c723c */ /* 0x080fe6000004183c */
[----:B------:R-:W-:Y:S01]  /*5410*/  MUFU.EX2 R152, R201 ;  /* 0x000000c900987308 */ /* 0x000fe20000000800 */
[--C-:B------:R-:W-:Y:S01]  /*5420*/  FADD.FTZ R48, R48, -R0.reuse ;  /* 0x8000000030307221 */ /* 0x100fe20000010000 */
[----:B------:R-:W-:Y:S01]  /*5430*/  F2FP.BF16.PACK_AB R146, R37, R36 ;  /* 0x000000242592723e */ /* 0x000fe200000010ff */
[--C-:B------:R-:W-:Y:S01]  /*5440*/  FADD.FTZ R49, R49, -R0.reuse ;  /* 0x8000000031317221 */ /* 0x100fe20000010000 */
[----:B------:R-:W-:Y:S01]  /*5450*/  F2FP.BF16.PACK_AB R37, R222, R223 ;  /* 0x000000dfde25723e */ /* 0x000fe200000010ff */
[----:B------:R-:W-:Y:S04]  /*5460*/  HMMA.16816.F32.BF16 R64, R136, R154, R64 ;  /* 0x0000009a8840723c */ /* 0x000fe80000041840 */
[--C-:B------:R-:W-:Y:S01]  /*5470*/  FADD.FTZ R52, R52, -R0.reuse ;  /* 0x8000000034347221 */ /* 0x100fe20000010000 */
[----:B------:R-:W-:Y:S01]  /*5480*/  MUFU.EX2 R154, R202 ;  /* 0x000000ca009a7308 */ /* 0x000fe20000000800 */
[----:B------:R-:W-:Y:S01]  /*5490*/  FADD.FTZ R53, R53, -R0 ;  /* 0x8000000035357221 */ /* 0x000fe20000010000 */
[----:B------:R-:W-:Y:S01]  /*54a0*/  F2FP.BF16.PACK_AB R139, R220, R221 ;  /* 0x000000dddc8b723e */ /* 0x000fe200000010ff */
[--C-:B------:R-:W-:Y:S01]  /*54b0*/  FADD.FTZ R23, R23, -R2.reuse ;  /* 0x8000000217177221 */ /* 0x100fe20000010000 */
[----:B------:R-:W-:Y:S03]  /*54c0*/  F2FP.BF16.PACK_AB R137, R214, R215 ;  /* 0x000000d7d689723e */ /* 0x000fe600000010ff */
[--C-:B------:R-:W-:Y:S01]  /*54d0*/  FADD.FTZ R34, R34, -R2.reuse ;  /* 0x8000000222227221 */ /* 0x100fe20000010000 */
[----:B------:R-:W-:Y:S01]  /*54e0*/  F2FP.BF16.PACK_AB R136, R159, R211 ;  /* 0x000000d39f88723e */ /* 0x000fe200000010ff */
[--C-:B------:R-:W-:Y:S01]  /*54f0*/  FADD.FTZ R35, R35, -R2.reuse ;  /* 0x8000000223237221 */ /* 0x100fe20000010000 */
[----:B------:R-:W1:Y:S01]  /*5500*/  MUFU.EX2 R151, R193 ;  /* 0x000000c100977308 */ /* 0x000e620000000800 */
[--C-:B------:R-:W-:Y:S01]  /*5510*/  FADD.FTZ R38, R38, -R2.reuse ;  /* 0x8000000226267221 */ /* 0x100fe20000010000 */
[----:B------:R-:W-:Y:S01]  /*5520*/  F2FP.BF16.PACK_AB R36, R216, R218 ;  /* 0x000000dad824723e */ /* 0x000fe200000010ff */
[--C-:B------:R-:W-:Y:S01]  /*5530*/  FADD.FTZ R39, R39, -R2.reuse ;  /* 0x8000000227277221 */ /* 0x100fe20000010000 */
[----:B------:R-:W-:Y:S01]  /*5540*/  F2FP.BF16.PACK_AB R138, R5, R4 ;  /* 0x00000004058a723e */ /* 0x000fe200000010ff */
[--C-:B------:R-:W-:Y:S02]  /*5550*/  FADD.FTZ R50, R50, -R2.reuse ;  /* 0x8000000232327221 */ /* 0x100fe40000010000 */
[----:B------:R-:W-:Y:S02]  /*5560*/  FADD.FTZ R51, R51, -R2 ;  /* 0x8000000233337221 */ /* 0x000fe40000010000 */
[--C-:B------:R-:W-:Y:S01]  /*5570*/  FADD.FTZ R64, R64, -R0.reuse ;  /* 0x8000000040407221 */ /* 0x100fe20000010000 */
[----:B------:R-:W-:Y:S01]  /*5580*/  MUFU.EX2 R150, R189 ;  /* 0x000000bd00967308 */ /* 0x000fe20000000800 */
[----:B------:R-:W-:Y:S02]  /*5590*/  FADD.FTZ R65, R65, -R0 ;  /* 0x8000000041417221 */ /* 0x000fe40000010000 */
[----:B------:R-:W2:Y:S01]  /*55a0*/  LDS R0, [R208.X4+0x18580] ;  /* 0x01858000d0007984 */ /* 0x000ea20000004800 */
[--C-:B------:R-:W-:Y:S02]  /*55b0*/  FADD.FTZ R54, R54, -R2.reuse ;  /* 0x8000000236367221 */ /* 0x100fe40000010000 */
[--C-:B------:R-:W-:Y:S02]  /*55c0*/  FADD.FTZ R55, R55, -R2.reuse ;  /* 0x8000000237377221 */ /* 0x100fe40000010000 */
[--C-:B------:R-:W-:Y:S02]  /*55d0*/  FADD.FTZ R66, R66, -R2.reuse ;  /* 0x8000000242427221 */ /* 0x100fe40000010000 */
[----:B------:R-:W-:Y:S01]  /*55e0*/  FADD.FTZ R67, R67, -R2 ;  /* 0x8000000243437221 */ /* 0x000fe20000010000 */
[----:B------:R-:W-:Y:S01]  /*55f0*/  MUFU.EX2 R149, R247 ;  /* 0x000000f700957308 */ /* 0x000fe20000000800 */
[----:B------:R-:W-:Y:S01]  /*5600*/  FMUL.FTZ R48, R160, R48 ;  /* 0x00000030a0307220 */ /* 0x000fe20000410000 */
[----:B-1----:R-:W-:Y:S01]  /*5610*/  F2FP.BF16.PACK_AB R2, R151, R152 ;  /* 0x000000989702723e */ /* 0x002fe200000010ff */
[----:B------:R-:W-:Y:S02]  /*5620*/  FMUL.FTZ R49, R161, R49 ;  /* 0x00000031a1317220 */ /* 0x000fe40000410000 */
[----:B------:R-:W-:Y:S02]  /*5630*/  FMUL.FTZ R22, R219, R22 ;  /* 0x00000016db167220 */ /* 0x000fe40000410000 */
[----:B------:R-:W-:Y:S01]  /*5640*/  FMUL.FTZ R23, R217, R23 ;  /* 0x00000017d9177220 */ /* 0x000fe20000410000 */
[----:B------:R-:W-:Y:S02]  /*5650*/  F2FP.BF16.PACK_AB R141, R49, R48 ;  /* 0x00000030318d723e */ /* 0x000fe400000010ff */
[----:B------:R-:W-:Y:S01]  /*5660*/  MUFU.EX2 R148, R248 ;  /* 0x000000f800947308 */ /* 0x000fe20000000800 */
[----:B------:R-:W-:Y:S01]  /*5670*/  F2FP.BF16.PACK_AB R48, R217, R219 ;  /* 0x000000dbd930723e */ /* 0x000fe200000010ff */
[----:B------:R-:W-:Y:S01]  /*5680*/  FMUL.FTZ R38, R213, R38 ;  /* 0x00000026d5267220 */ /* 0x000fe20000410000 */
[----:B------:R-:W-:Y:S01]  /*5690*/  F2FP.BF16.PACK_AB R49, R23, R22 ;  /* 0x000000161731723e */ /* 0x000fe200000010ff */
[----:B------:R-:W-:Y:S02]  /*56a0*/  FMUL.FTZ R39, R212, R39 ;  /* 0x00000027d4277220 */ /* 0x000fe40000410000 */
[----:B------:R-:W-:Y:S02]  /*56b0*/  FMUL.FTZ R4, R209, R50 ;  /* 0x00000032d1047220 */ /* 0x000fe40000410000 */
[----:B------:R-:W-:Y:S01]  /*56c0*/  FMUL.FTZ R50, R166, R51 ;  /* 0x00000033a6327220 */ /* 0x000fe20000410000 */
[----:B------:R-:W-:Y:S01]  /*56d0*/  F2FP.BF16.PACK_AB R39, R39, R38 ;  /* 0x000000262727723e */ /* 0x000fe200000010ff */
[----:B------:R-:W-:Y:S01]  /*56e0*/  FMUL.FTZ R54, R167, R54 ;  /* 0x00000036a7367220 */ /* 0x000fe20000410000 */
[----:B------:R-:W1:Y:S01]  /*56f0*/  MUFU.EX2 R155, R246 ;  /* 0x000000f6009b7308 */ /* 0x000e620000000800 */
        /* <DEDUP_REMOVED lines=8> */
[----:B------:R-:W-:Y:S01]  /*5780*/  MUFU.EX2 R55, R251 ;  /* 0x000000fb00377308 */ /* 0x000fe20000000800 */
[--C-:B--2---:R-:W-:Y:S01]  /*5790*/  FADD.FTZ R8, R8, -R0.reuse ;  /* 0x8000000008087221 */ /* 0x104fe20000010000 */
[----:B------:R-:W-:Y:S01]  /*57a0*/  F2FP.BF16.PACK_AB R143, R53, R52 ;  /* 0x00000034358f723e */ /* 0x000fe200000010ff */
[--C-:B------:R-:W-:Y:S02]  /*57b0*/  FADD.FTZ R9, R9, -R0.reuse ;  /* 0x8000000009097221 */ /* 0x100fe40000010000 */
[--C-:B------:R-:W-:Y:S02]  /*57c0*/  FADD.FTZ R12, R12, -R0.reuse ;  /* 0x800000000c0c7221 */ /* 0x100fe40000010000 */
[--C-:B------:R-:W-:Y:S02]  /*57d0*/  FADD.FTZ R13, R13, -R0.reuse ;  /* 0x800000000d0d7221 */ /* 0x100fe40000010000 */
[--C-:B------:R-:W-:Y:S01]  /*57e0*/  FADD.FTZ R24, R24, -R0.reuse ;  /* 0x8000000018187221 */ /* 0x100fe20000010000 */
[----:B------:R-:W2:Y:S01]  /*57f0*/  MUFU.EX2 R67, R250 ;  /* 0x000000fa00437308 */ /* 0x000ea20000000800 */
[--C-:B------:R-:W-:Y:S02]  /*5800*/  FADD.FTZ R25, R25, -R0.reuse ;  /* 0x8000000019197221 */ /* 0x100fe40000010000 */
[--C-:B------:R-:W-:Y:S01]  /*5810*/  FADD.FTZ R28, R28, -R0.reuse ;  /* 0x800000001c1c7221 */ /* 0x100fe20000010000 */
[----:B-1----:R-:W-:Y:S01]  /*5820*/  F2FP.BF16.PACK_AB R5, R199, R155 ;  /* 0x0000009bc705723e */ /* 0x002fe200000010ff */
        /* <DEDUP_REMOVED lines=9> */
[----:B------:R-:W-:Y:S02]  /*58c0*/  FADD.FTZ R61, R61, -R0 ;  /* 0x800000003d3d7221 */ /* 0x000fe40000010000 */
[----:B------:R-:W1:Y:S01]  /*58d0*/  LDS R0, [R208.X4+0x185a0] ;  /* 0x0185a000d0007984 */ /* 0x000e620000004800 */
        /* <DEDUP_REMOVED lines=9> */
[----:B------:R-:W-:Y:S02]  /*5970*/  FMUL.FTZ R8, R236, R8 ;  /* 0x00000008ec087220 */ /* 0x000fe40000410000 */
[----:B------:R-:W-:Y:S01]  /*5980*/  FMUL.FTZ R9, R234, R9 ;  /* 0x00000009ea097220 */ /* 0x000fe20000410000 */
[----:B------:R-:W-:Y:S01]  /*5990*/  STS [R225+0x400], R37 ;  /* 0x00040025e1007388 */ /* 0x000fe20000000800 */
[----:B------:R-:W-:Y:S01]  /*59a0*/  F2FP.BF16.PACK_AB R23, R13, R12 ;  /* 0x0000000c0d17723e */ /* 0x000fe200000010ff */
[----:B------:R-:W-:Y:S01]  /*59b0*/  FMUL.FTZ R12, R241, R41 ;  /* 0x00000029f10c7220 */ /* 0x000fe20000410000 */
[----:B------:R-:W-:Y:S01]  /*59c0*/  F2FP.BF16.PACK_AB R13, R203, R206 ;  /* 0x000000cecb0d723e */ /* 0x000fe200000010ff */
[----:B------:R4:W-:Y:S01]  /*59d0*/  STS [R224+0x2000], R17 ;  /* 0x00200011e0007388 */ /* 0x0009e20000000800 */
[----:B------:R-:W-:Y:S01]  /*59e0*/  F2FP.BF16.PACK_AB R22, R9, R8 ;  /* 0x000000080916723e */ /* 0x000fe200000010ff */
[C---:B------:R-:W-:Y:S01]  /*59f0*/  FMUL.FTZ R9, R173.reuse, R29 ;  /* 0x0000001dad097220 */ /* 0x040fe20000410000 */
[----:B------:R-:W-:Y:S01]  /*5a00*/  F2FP.BF16.PACK_AB R8, R173, R190 ;  /* 0x000000bead08723e */ /* 0x000fe200000010ff */
[----:B------:R-:W5:Y:S01]  /*5a10*/  MUFU.EX2 R29, R176 ;  /* 0x000000b0001d7308 */ /* 0x000f620000000800 */
[----:B------:R-:W-:Y:S01]  /*5a20*/  FMUL.FTZ R52, R216, R35 ;  /* 0x00000023d8347220 */ /* 0x000fe20000410000 */
[----:B------:R-:W-:Y:S01]  /*5a30*/  F2FP.BF16.PACK_AB R35, R212, R213 ;  /* 0x000000d5d423723e */ /* 0x000fe200000010ff */
[----:B------:R-:W-:Y:S01]  /*5a40*/  FMUL.FTZ R144, R164, R64 ;  /* 0x00000040a4907220 */ /* 0x000fe20000410000 */
[C---:B------:R-:W-:Y:S01]  /*5a50*/  F2FP.BF16.PACK_AB R64, R197.reuse, R164 ;  /* 0x000000a4c540723e */ /* 0x040fe200000010ff */
[----:B------:R-:W-:Y:S01]  /*5a60*/  FMUL.FTZ R65, R197, R65 ;  /* 0x00000041c5417220 */ /* 0x000fe20000410000 */
[----:B---3--:R-:W-:Y:S01]  /*5a70*/  F2FP.BF16.PACK_AB R3, R153, R154 ;  /* 0x0000009a9903723e */ /* 0x008fe200000010ff */
        /* <DEDUP_REMOVED lines=10> */
[--C-:B-1----:R-:W-:Y:S01]  /*5b20*/  FADD.FTZ R11, R11, -R0.reuse ;  /* 0x800000000b0b7221 */ /* 0x102fe20000010000 */
[----:B------:R-:W-:Y:S01]  /*5b30*/  F2FP.BF16.PACK_AB R142, R21, R20 ;  /* 0x00000014158e723e */ /* 0x000fe200000010ff */
[----:B------:R-:W-:Y:S01]  /*5b40*/  STS [R225+0x2000], R16 ;  /* 0x00200010e1007388 */ /* 0x000fe20000000800 */
[----:B------:R-:W-:Y:S01]  /*5b50*/  F2FP.BF16.PACK_AB R6, R170, R171 ;  /* 0x000000abaa06723e */ /* 0x000fe200000010ff */
[----:B----4-:R-:W-:Y:S01]  /*5b60*/  MUFU.EX2 R17, R175 ;  /* 0x000000af00117308 */ /* 0x010fe20000000800 */
[--C-:B------:R-:W-:Y:S01]  /*5b70*/  FADD.FTZ R15, R15, -R0.reuse ;  /* 0x800000000f0f7221 */ /* 0x100fe20000010000 */
[----:B------:R-:W-:Y:S01]  /*5b80*/  STS [R227], R136 ;  /* 0x00000088e3007388 */ /* 0x000fe20000000800 */
[--C-:B------:R-:W-:Y:S01]  /*5b90*/  FADD.FTZ R27, R27, -R0.reuse ;  /* 0x800000001b1b7221 */ /* 0x100fe20000010000 */
[----:B------:R-:W-:Y:S01]  /*5ba0*/  F2FP.BF16.PACK_AB R9, R9, R28 ;  /* 0x0000001c0909723e */ /* 0x000fe200000010ff */
[--C-:B------:R-:W-:Y:S01]  /*5bb0*/  FADD.FTZ R31, R31, -R0.reuse ;  /* 0x800000001f1f7221 */ /* 0x100fe20000010000 */
[----:B------:R-:W-:Y:S01]  /*5bc0*/  STS [R227+0x400], R48 ;  /* 0x00040030e3007388 */ /* 0x000fe20000000800 */
[--C-:B------:R-:W-:Y:S01]  /*5bd0*/  FADD.FTZ R43, R43, -R0.reuse ;  /* 0x800000002b2b7221 */ /* 0x100fe20000010000 */
[----:B------:R-:W-:Y:S01]  /*5be0*/  F2FP.BF16.PACK_AB R12, R12, R40 ;  /* 0x000000280c0c723e */ /* 0x000fe200000010ff */
[--C-:B------:R-:W-:Y:S01]  /*5bf0*/  FADD.FTZ R47, R47, -R0.reuse ;  /* 0x800000002f2f7221 */ /* 0x100fe20000010000 */
[----:B------:R-:W-:Y:S01]  /*5c00*/  STS [R226], R135 ;  /* 0x00000087e2007388 */ /* 0x000fe20000000800 */
[--C-:B------:R-:W-:Y:S02]  /*5c10*/  FADD.FTZ R59, R59, -R0.reuse ;  /* 0x800000003b3b7221 */ /* 0x100fe40000010000 */
[----:B------:R-:W-:Y:S01]  /*5c20*/  FMUL.FTZ R21, R203, R25 ;  /* 0x00000019cb157220 */ /* 0x000fe20000410000 */
[----:B------:R-:W-:Y:S01]  /*5c30*/  STS [R226+0x400], R36 ;  /* 0x00040024e2007388 */ /* 0x000fe20000000800 */
[----:B---3--:R-:W-:Y:S01]  /*5c40*/  F2FP.BF16.PACK_AB R3, R149, R150 ;  /* 0x000000969503723e */ /* 0x008fe200000010ff */
[----:B------:R-:W1:Y:S01]  /*5c50*/  MUFU.EX2 R25, R177 ;  /* 0x000000b100197308 */ /* 0x000e620000000800 */
[----:B------:R-:W-:Y:S01]  /*5c60*/  FMUL.FTZ R32, R158, R32 ;  /* 0x000000209e207220 */ /* 0x000fe20000410000 */
[----:B------:R-:W-:Y:S01]  /*5c70*/  STS [R227+0x2000], R13 ;  /* 0x0020000de3007388 */ /* 0x000fe20000000800 */
[----:B--2---:R-:W-:Y:S01]  /*5c80*/  F2FP.BF16.PACK_AB R2, R147, R148 ;  /* 0x000000949302723e */ /* 0x004fe200000010ff */
[----:B------:R-:W-:Y:S01]  /*5c90*/  FMUL.FTZ R18, R223, R18 ;  /* 0x00000012df127220 */ /* 0x000fe20000410000 */
[----:B------:R-:W-:Y:S01]  /*5ca0*/  F2FP.BF16.PACK_AB R21, R21, R24 ;  /* 0x000000181515723e */ /* 0x000fe200000010ff */
[----:B------:R2:W-:Y:S01]  /*5cb0*/  STS [R227+0x2400], R3 ;  /* 0x00240003e3007388 */ /* 0x0005e20000000800 */
[----:B------:R-:W-:Y:S01]  /*5cc0*/  F2FP.BF16.PACK_AB R145, R33, R32 ;  /* 0x000000202191723e */ /* 0x000fe200000010ff */
[----:B------:R-:W-:Y:S01]  /*5cd0*/  FMUL.FTZ R19, R222, R19 ;  /* 0x00000013de137220 */ /* 0x000fe20000410000 */
[----:B------:R-:W-:Y:S01]  /*5ce0*/  F2FP.BF16.PACK_AB R33, R168, R167 ;  /* 0x000000a7a821723e */ /* 0x000fe200000010ff */
[----:B------:R5:W-:Y:S01]  /*5cf0*/  STS [R226+0x2400], R2 ;  /* 0x00240002e2007388 */ /* 0x000be20000000800 */
[----:B------:R-:W3:Y:S01]  /*5d00*/  MUFU.EX2 R24, R174 ;  /* 0x000000ae00187308 */ /* 0x000ee20000000800 */
[----:B------:R-:W-:Y:S01]  /*5d10*/  F2FP.BF16.PACK_AB R32, R198, R237 ;  /* 0x000000edc620723e */ /* 0x000fe200000010ff */
[--C-:B------:R-:W-:Y:S01]  /*5d20*/  FADD.FTZ R10, R10, -R0.reuse ;  /* 0x800000000a0a7221 */ /* 0x100fe20000010000 */
[----:B------:R-:W-:Y:S01]  /*5d30*/  STS [R226+0x2000], R8 ;  /* 0x00200008e2007388 */ /* 0x000fe20000000800 */
[----:B------:R-:W-:Y:S01]  /*5d40*/  F2FP.BF16.PACK_AB R53, R19, R18 ;  /* 0x000000121335723e */ /* 0x000fe200000010ff */
[----:B------:R-:W-:Y:S02]  /*5d50*/  FMUL.FTZ R18, R170, R45 ;  /* 0x0000002daa127220 */ /* 0x000fe40000410000 */
[----:B------:R-:W-:Y:S01]  /*5d60*/  STS [R224+0x4000], R134 ;  /* 0x00400086e0007388 */ /* 0x000fe20000000800 */
[----:B------:R-:W-:Y:S02]  /*5d70*/  FMUL.FTZ R10, R154, R10 ;  /* 0x0000000a9a0a7220 */ /* 0x000fe40000410000 */
[----:B------:R-:W-:Y:S01]  /*5d80*/  F2FP.BF16.PACK_AB R18, R18, R44 ;  /* 0x0000002c1212723e */ /* 0x000fe200000010ff */
        /* <DEDUP_REMOVED lines=8> */
[----:B--2---:R-:W-:Y:S01]  /*5e10*/  F2FP.BF16.PACK_AB R3, R55, R67 ;  /* 0x000000433703723e */ /* 0x004fe200000010ff */
[----:B------:R-:W-:Y:S02]  /*5e20*/  FMUL.FTZ R26, R150, R26 ;  /* 0x0000001a961a7220 */ /* 0x000fe40000410000 */
[----:B------:R-:W-:Y:S01]  /*5e30*/  STS [R224+0x6000], R7 ;  /* 0x00600007e0007388 */ /* 0x000fe20000000800 */
[----:B-----5:R-:W-:Y:S01]  /*5e40*/  F2FP.BF16.PACK_AB R2, R29, R54 ;  /* 0x000000361d02723e */ /* 0x020fe200000010ff */
[--C-:B------:R-:W-:Y:S02]  /*5e50*/  FADD.FTZ R30, R30, -R0.reuse ;  /* 0x800000001e1e7221 */ /* 0x100fe40000010000 */
[----:B------:R2:W-:Y:S01]  /*5e60*/  STS [R224+0x6400], R3 ;  /* 0x00640003e0007388 */ /* 0x0005e20000000800 */
[--C-:B------:R-:W-:Y:S02]  /*5e70*/  FADD.FTZ R42, R42, -R0.reuse ;  /* 0x800000002a2a7221 */ /* 0x100fe40000010000 */
[----:B------:R-:W-:Y:S01]  /*5e80*/  FMUL.FTZ R30, R148, R30 ;  /* 0x0000001e941e7220 */ /* 0x000fe20000410000 */
[----:B------:R3:W-:Y:S01]  /*5e90*/  STS [R225+0x6400], R2 ;  /* 0x00640002e1007388 */ /* 0x0007e20000000800 */
[----:B------:R-:W-:Y:S02]  /*5ea0*/  FMUL.FTZ R42, R67, R42 ;  /* 0x0000002a432a7220 */ /* 0x000fe40000410000 */
[--C-:B------:R-:W-:Y:S01]  /*5eb0*/  FADD.FTZ R46, R46, -R0.reuse ;  /* 0x800000002e2e7221 */ /* 0x100fe20000010000 */
[----:B------:R-:W-:Y:S01]  /*5ec0*/  STS [R225+0x6000], R6 ;  /* 0x00600006e1007388 */ /* 0x000fe20000000800 */
[----:B------:R-:W-:Y:S02]  /*5ed0*/  FMUL.FTZ R66, R237, R66 ;  /* 0x00000042ed427220 */ /* 0x000fe40000410000 */
[----:B------:R-:W-:Y:S01]  /*5ee0*/  FMUL.FTZ R46, R54, R46 ;  /* 0x0000002e362e7220 */ /* 0x000fe20000410000 */
[----:B------:R4:W-:Y:S01]  /*5ef0*/  STS [R227+0x4000], R132 ;  /* 0x00400084e3007388 */ /* 0x0009e20000000800 */
[--C-:B------:R-:W-:Y:S01]  /*5f00*/  FADD.FTZ R58, R58, -R0.reuse ;  /* 0x800000003a3a7221 */ /* 0x100fe20000010000 */
[----:B------:R-:W-:Y:S01]  /*5f10*/  F2FP.BF16.PACK_AB R38, R38, R66 ;  /* 0x000000422626723e */ /* 0x000fe200000010ff */
[--C-:B------:R-:W-:Y:S01]  /*5f20*/  FADD.FTZ R62, R62, -R0.reuse ;  /* 0x800000003e3e7221 */ /* 0x100fe20000010000 */
[----:B------:R-:W-:Y:S01]  /*5f30*/  STS [R227+0x4400], R33 ;  /* 0x00440021e3007388 */ /* 0x000fe20000000800 */
[----:B-1----:R-:W-:Y:S02]  /*5f40*/  FMUL.FTZ R58, R25, R58 ;  /* 0x0000003a193a7220 */ /* 0x002fe40000410000 */
[----:B------:R-:W-:Y:S01]  /*5f50*/  FADD.FTZ R63, R63, -R0 ;  /* 0x800000003f3f7221 */ /* 0x000fe20000010000 */
[----:B------:R-:W-:Y:S01]  /*5f60*/  STS [R226+0x4000], R64 ;  /* 0x00400040e2007388 */ /* 0x000fe20000000800 */
[----:B------:R-:W-:Y:S01]  /*5f70*/  FMUL.FTZ R62, R17, R62 ;  /* 0x0000003e113e7220 */ /* 0x000fe20000410000 */
[----:B------:R-:W-:Y:S01]  /*5f80*/  IADD3 R0, R185, UR4, RZ ;  /* 0x00000004b9007c10 */ /* 0x000fe2000fffe0ff */
[----:B------:R-:W-:Y:S01]  /*5f90*/  FMUL.FTZ R60, R155, R60 ;  /* 0x0000003c9b3c7220 */ /* 0x000fe20000410000 */
[----:B------:R-:W-:Y:S01]  /*5fa0*/  STS [R226+0x4400], R32 ;  /* 0x00440020e2007388 */ /* 0x000fe20000000800 */
[----:B--2---:R-:W-:Y:S01]  /*5fb0*/  FMUL.FTZ R3, R149, R27 ;  /* 0x0000001b95037220 */ /* 0x004fe20000410000 */
[----:B------:R-:W-:Y:S01]  /*5fc0*/  LEA R0, R0, 0x10080, 0x1 ;  /* 0x0001008000007811 */ /* 0x000fe200078e08ff */
[----:B------:R-:W-:Y:S01]  /*5fd0*/  FMUL.FTZ R20, R199, R61 ;  /* 0x0000003dc7147220 */ /* 0x000fe20000410000 */
[----:B------:R1:W-:Y:S01]  /*5fe0*/  STS [R227+0x6000], R4 ;  /* 0x00600004e3007388 */ /* 0x0003e20000000800 */
[----:B---3--:R-:W-:Y:S01]  /*5ff0*/  F2FP.BF16.PACK_AB R2, R24, R25 ;  /* 0x000000191802723e */ /* 0x008fe200000010ff */
[----:B------:R-:W-:Y:S01]  /*6000*/  FMUL.FTZ R63, R200, R63 ;  /* 0x0000003fc83f7220 */ /* 0x000fe20000410000 */
[----:B------:R-:W-:Y:S02]  /*6010*/  F2FP.BF16.PACK_AB R3, R3, R26 ;  /* 0x0000001a0303723e */ /* 0x000fe400000010ff */
[----:B------:R-:W-:Y:S01]  /*6020*/  F2FP.BF16.PACK_AB R20, R20, R60 ;  /* 0x0000003c1414723e */ /* 0x000fe200000010ff */
        /* <DEDUP_REMOVED lines=55> */
[----:B-1----:R-:W-:Y:S07]  /*63a0*/  IMAD.IADD R3, R186, 0x1, R132 ;  /* 0x00000001ba037824 */ /* 0x002fee00078e0284 */
[----:B------:R-:W1:Y:S01]  /*63b0*/  LDSM.16.MT88.4 R12, [R180+0x1c880] ;  /* 0x01c88000b40c783b */ /* 0x000e620000004200 */
[C---:B--2---:R-:W-:Y:S07]  /*63c0*/  IMAD.IADD R2, R172.reuse, 0x1, R0 ;  /* 0x00000001ac027824 */ /* 0x044fee00078e0200 */
[----:B------:R-:W-:Y:S08]  /*63d0*/  LDSM.16.MT88.4 R20, [R180+0x19080] ;  /* 0x01908000b414783b */ /* 0x000ff00000004200 */
[----:B------:R-:W2:Y:S08]  /*63e0*/  LDSM.16.MT88.4 R16, [R2] ;  /* 0x000000000210783b */ /* 0x000eb00000004200 */
        /* <DEDUP_REMOVED lines=72> */
[C---:B-1----:R-:W-:Y:S04]  /*6870*/  IMAD.SHL.U32 R0, R185.reuse, 0x2, RZ ;  /* 0x00000002b9007824 */ /* 0x042fe800078e00ff */
        /* <DEDUP_REMOVED lines=8> */
[----:B--2---:R-:W-:Y:S04]  /*6900*/  IMAD.SHL.U32 R2, R185, 0x2, RZ ;  /* 0x00000002b9027824 */ /* 0x004fe800078e00ff */
[-C--:B----4-:R-:W-:Y:S01]  /*6910*/  HMMA.16816.F32.BF16 R84, R28, R12.reuse, R84 ;  /* 0x0000000c1c54723c */ /* 0x090fe20000041854 */
[----:B------:R2:W3:Y:S03]  /*6920*/  LDSM.16.M88.4 R32, [R132+0x20880] ;  /* 0x020880008420783b */ /* 0x0004e60000000200 */
[----:B------:R-:W-:Y:S04]  /*6930*/  IMAD.IADD R2, R172, 0x1, R2 ;  /* 0x00000001ac027824 */ /* 0x000fe800078e0202 */
        /* <DEDUP_REMOVED lines=19> */
[----:B--234-:R-:W2:Y:S01]  /*6a70*/  LDL R177, [R1+0x10] ;  /* 0x0000100001b17983 */ /* 0x01cea20000100800 */
[----:B------:R-:W-:Y:S01]  /*6a80*/  ULDC.64 UR6, c[0x0][0x208] ;  /* 0x0000820000067ab9 */ /* 0x000fe20000000a00 */
[----:B------:R-:W-:Y:S01]  /*6a90*/  IMAD.U32 R8, RZ, RZ, UR19 ;  /* 0x00000013ff087e24 */ /* 0x000fe2000f8e00ff */
[----:B------:R-:W-:Y:S01]  /*6aa0*/  UIMAD.WIDE.U32 UR22, UR20, UR6, URZ ;  /* 0x00000006141672a5 */ /* 0x000fe2000f8e003f */
[----:B------:R-:W3:Y:S01]  /*6ab0*/  LDL.64 R158, [R1+0x28] ;  /* 0x00002800019e7983 */ /* 0x000ee20000100a00 */
[----:B------:R-:W-:Y:S03]  /*6ac0*/  USHF.R.S32.HI UR21, URZ, 0x1f, UR20 ;  /* 0x0000001f3f157899 */ /* 0x000fe60008011414 */
[----:B------:R-:W4:Y:S01]  /*6ad0*/  LDL.64 R156, [R1+0x20] ;  /* 0x00002000019c7983 */ /* 0x000f220000100a00 */
[----:B------:R-:W-:Y:S01]  /*6ae0*/  UIMAD UR21, UR21, UR6, URZ ;  /* 0x00000006151572a4 */ /* 0x000fe2000f8e023f */
[----:B------:R-:W-:Y:S01]  /*6af0*/  IMAD.U32 R6, RZ, RZ, UR22 ;  /* 0x00000016ff067e24 */ /* 0x000fe2000f8e00ff */
[----:B------:R-:W-:Y:S01]  /*6b00*/  USHF.L.U32 UR6, UR6, 0x6, URZ ;  /* 0x0000000606067899 */ /* 0x000fe2000800063f */
[----:B------:R-:W5:Y:S01]  /*6b10*/  LDL R66, [R1+0x3c] ;  /* 0x00003c0001427983 */ /* 0x000f620000100800 */
[----:B------:R-:W-:Y:S01]  /*6b20*/  UIMAD UR21, UR20, UR7, UR21 ;  /* 0x00000007141572a4 */ /* 0x000fe2000f8e0215 */
[----:B------:R-:W-:Y:S01]  /*6b30*/  IMAD.U32 R7, RZ, RZ, UR23 ;  /* 0x00000017ff077e24 */ /* 0x000fe2000f8e00ff */
[----:B------:R-:W-:Y:S01]  /*6b40*/  USHF.L.U32 UR20, UR20, 0x7, URZ ;  /* 0x0000000714147899 */ /* 0x000fe2000800063f */
[----:B------:R-:W5:Y:S01]  /*6b50*/  LDL R61, [R1+0x38] ;  /* 0x00003800013d7983 */ /* 0x000f620000100800 */
[----:B------:R-:W-:Y:S03]  /*6b60*/  UIADD3 UR21, UR23, UR21, URZ ;  /* 0x0000001517157290 */ /* 0x000fe6000fffe03f */
[----:B------:R-:W5:Y:S01]  /*6b70*/  LDL R60, [R1+0x44] ;  /* 0x00004400013c7983 */ /* 0x000f620000100800 */
[----:B------:R-:W-:Y:S02]  /*6b80*/  IMAD.U32 R12, RZ, RZ, UR20 ;  /* 0x00000014ff0c7e24 */ /* 0x000fe4000f8e00ff */
[----:B------:R-:W-:Y:S01]  /*6b90*/  IMAD.U32 R5, RZ, RZ, UR21 ;  /* 0x00000015ff057e24 */ /* 0x000fe2000f8e00ff */
[----:B------:R-:W5:Y:S02]  /*6ba0*/  LDL.64 R174, [R1+0x18] ;  /* 0x0000180001ae7983 */ /* 0x000f640000100a00 */
[----:B--2---:R-:W-:Y:S02]  /*6bb0*/  IADD3 R9, -R177, UR12, -R12 ;  /* 0x0000000cb1097c10 */ /* 0x004fe4000fffe90c */
[C---:B---3--:R-:W-:Y:S02]  /*6bc0*/  LEA R4, P0, R6.reuse, R158, 0x7 ;  /* 0x0000009e06047211 */ /* 0x048fe400078038ff */
[C---:B------:R-:W-:Y:S02]  /*6bd0*/  ISETP.LT.OR P2, PT, R9.reuse, 0x1, P5 ;  /* 0x000000010900780c */ /* 0x040fe40002f41670 */
[----:B----4-:R-:W-:Y:S02]  /*6be0*/  LEA.HI.X R5, R6, R157, R5, 0x7, P0 ;  /* 0x0000009d06057211 */ /* 0x010fe400000f3c05 */
[----:B------:R-:W-:Y:S02]  /*6bf0*/  LEA R6, P1, R4, c[0x0][0x1f0], 0x1 ;  /* 0x00007c0004067a11 */ /* 0x000fe400078208ff */
[----:B-----5:R-:W-:Y:S02]  /*6c00*/  IADD3 R11, P0, R66, UR20, RZ ;  /* 0x00000014420b7c10 */ /* 0x020fe4000ff1e0ff */
[----:B------:R-:W-:Y:S02]  /*6c10*/  LEA.HI.X R7, R4, c[0x0][0x1f4], R5, 0x1, P1 ;  /* 0x00007d0004077a11 */ /* 0x000fe400008f0c05 */
[----:B------:R-:W-:Y:S02]  /*6c20*/  LEA.HI.X.SX32 R12, R12, R61, 0x1, P0 ;  /* 0x0000003d0c0c7211 */ /* 0x000fe400000f0eff */
        /* <DEDUP_REMOVED lines=8> */
[----:B------:R-:W-:Y:S02]  /*6cb0*/  LEA R10, P1, R11, c[0x0][0x280], 0x2 ;  /* 0x0000a0000b0a7a11 */ /* 0x000fe400078210ff */
[----:B------:R-:W-:Y:S02]  /*6cc0*/  ISETP.LT.OR P2, PT, R9, 0x41, P5 ;  /* 0x000000410900780c */ /* 0x000fe40002f41670 */
[----:B------:R3:W-:Y:S01]  /*6cd0*/  LDGSTS.E.BYPASS.LTC128B.128 [R8+0x1000], [R4.64], !P0 ;  /* 0x0100000004087fae */ /* 0x0007e2000c101d4e */
[----:B------:R-:W-:Y:S02]  /*6ce0*/  LEA.HI.X R11, R11, c[0x0][0x284], R12, 0x2, P1 ;  /* 0x0000a1000b0b7a11 */ /* 0x000fe400008f140c */
[----:B------:R-:W-:Y:S01]  /*6cf0*/  ISETP.LT.OR P1, PT, R9, 0x61, P5 ;  /* 0x000000610900780c */ /* 0x000fe20002f21670 */
[----:B------:R-:W-:Y:S04]  /*6d00*/  IMAD.U32 R9, RZ, RZ, UR19 ;  /* 0x00000013ff097e24 */ /* 0x000fe8000f8e00ff */
[----:B------:R-:W-:Y:S04]  /*6d10*/  @!P3 IMAD R9, R9, 0x80, R174 ;  /* 0x000000800909b824 */ /* 0x000fe800078e02ae */
[----:B------:R-:W-:Y:S01]  /*6d20*/  @!P3 IMAD.SHL.U32 R9, R9, 0x4, RZ ;  /* 0x000000040909b824 */ /* 0x000fe200078e00ff */
[----:B---3--:R-:W-:Y:S04]  /*6d30*/  IADD3 R4, P0, R4, UR6, RZ ;  /* 0x0000000604047c10 */ /* 0x008fe8000ff1e0ff */
[----:B------:R-:W-:Y:S02]  /*6d40*/  IADD3.X R5, R5, UR17, RZ, P0, !PT ;  /* 0x0000001105057c10 */ /* 0x000fe400087fe4ff */
[----:B--2---:R-:W-:Y:S03]  /*6d50*/  IADD3 R6, P0, R4, UR6, RZ ;  /* 0x0000000604067c10 */ /* 0x004fe6000ff1e0ff */
[----:B------:R2:W-:Y:S01]  /*6d60*/  LDGSTS.E.BYPASS.LTC128B.128 [R8+0x2000], [R4.64], !P2 ;  /* 0x0200000004087fae */ /* 0x0005e2000d101d4e */
[----:B------:R-:W-:Y:S05]  /*6d70*/  IADD3.X R7, R5, UR17, RZ, P0, !PT ;  /* 0x0000001105077c10 */ /* 0x000fea00087fe4ff */
[----:B------:R2:W-:Y:S04]  /*6d80*/  LDGSTS.E.BYPASS.LTC128B.128 [R8+0x3000], [R6.64], !P1 ;  /* 0x0300000006087fae */ /* 0x0005e8000c901d4e */
[----:B------:R2:W-:Y:S02]  /*6d90*/  @!P3 LDGSTS.E.BYPASS.LTC128B.128 [R9+0x18480], [R10.64] ;  /* 0x184800000a09bfae */ /* 0x0005e4000b901d4e */
.L_x_1307:
        /* <DEDUP_REMOVED lines=280> */
.L_x_1287:
        /* <DEDUP_REMOVED lines=20> */
[----:B------:R-:W-:Y:S02]  /*8060*/  LEA.HI R3, R21, R22, RZ, 0x5 ;  /* 0x0000001615037211 */ /* 0x000fe400078f28ff */
[----:B------:R-:W-:-:S02]  /*8070*/  SHF.R.S32.HI R7, RZ, 0x2, R5 ;  /* 0x00000002ff077819 */ /* 0x000fc40000011405 */
[----:B-1----:R-:W-:Y:S02]  /*8080*/  SHF.R.S32.HI R0, RZ, 0x1f, R5 ;  /* 0x0000001fff007819 */ /* 0x002fe40000011405 */
        /* <DEDUP_REMOVED lines=37> */
[----:B------:R-:W-:Y:S02]  /*82e0*/  F2FP.BF16.PACK_AB R12, R12, R116 ;  /* 0x000000740c0c723e */ /* 0x000fe400000010ff */
[----:B------:R-:W-:Y:S02]  /*82f0*/  F2FP.BF16.PACK_AB R11, R11, R118 ;  /* 0x000000760b0b723e */ /* 0x000fe400000010ff */
[----:B------:R-:W-:Y:S02]  /*8300*/  F2FP.BF16.PACK_AB R6, R129, R128 ;  /* 0x000000808106723e */ /* 0x000fe400000010ff */
[----:B------:R-:W-:-:S02]  /*8310*/  F2FP.BF16.PACK_AB R5, R131, R130 ;  /* 0x000000828305723e */ /* 0x000fc400000010ff */
[----:B------:R-:W-:Y:S01]  /*8320*/  F2FP.BF16.PACK_AB R10, R10, R120 ;  /* 0x000000780a0a723e */ /* 0x000fe200000010ff */
[----:B------:R-:W-:Y:S01]  /*8330*/  STS [R0+0x4080], R68 ;  /* 0x0040804400007388 */ /* 0x000fe20000000800 */
[----:B-----5:R-:W-:Y:S02]  /*8340*/  F2FP.BF16.PACK_AB R9, R123, R122 ;  /* 0x0000007a7b09723e */ /* 0x020fe400000010ff */
        /* <DEDUP_REMOVED lines=52> */
.L_x_1310:
[----:B-1----:R-:W-:Y:S01]  /*8690*/  LEA.HI R2, R21, R22, RZ, 0x3 ;  /* 0x0000001615027211 */ /* 0x002fe200078f18ff */
[----:B------:R-:W-:Y:S01]  /*86a0*/  BSSY B0, `(.L_x_1311) ;  /* 0x0000035000007945 */ /* 0x000fe20003800000 */
[----:B-----5:R-:W-:-:S02]  /*86b0*/  IADD3 R9, R8, -UR13, RZ ;  /* 0x8000000d08097c10 */ /* 0x020fc4000fffe0ff */
[----:B------:R-:W-:Y:S02]  /*86c0*/  LOP3.LUT R0, R2, 0x1ffffff8, RZ, 0xc0, !PT ;  /* 0x1ffffff802007812 */ /* 0x000fe400078ec0ff */
[----:B------:R-:W-:Y:S02]  /*86d0*/  SHF.R.S32.HI R14, RZ, 0x3, R2 ;  /* 0x00000003ff0e7819 */ /* 0x000fe40000011402 */
[----:B------:R-:W-:Y:S01]  /*86e0*/  IMNMX R15, R9, 0x80, PT ;  /* 0x00000080090f7817 */ /* 0x000fe20003800200 */
[----:B------:R-:W-:Y:S01]  /*86f0*/  IMAD.IADD R0, R22, 0x1, -R0 ;  /* 0x0000000116007824 */ /* 0x000fe200078e0a00 */
[----:B------:R-:W-:Y:S01]  /*8700*/  SHF.R.S32.HI R5, RZ, 0x1f, R52 ;  /* 0x0000001fff057819 */ /* 0x000fe20000011434 */
[C---:B------:R-:W-:Y:S01]  /*8710*/  IMAD.SHL.U32 R2, R14.reuse, 0x40, RZ ;  /* 0x000000400e027824 */ /* 0x040fe200078e00ff */
[----:B------:R-:W-:Y:S01]  /*8720*/  IADD3 R4, P0, R14, R6, RZ ;  /* 0x000000060e047210 */ /* 0x000fe20007f1e0ff */
[----:B------:R-:W-:Y:S01]  /*8730*/  IMAD.SHL.U32 R12, R0, 0x8, RZ ;  /* 0x00000008000c7824 */ /* 0x000fe200078e00ff */
[----:B------:R-:W-:-:S02]  /*8740*/  ISETP.GE.AND P3, PT, R14, R15, PT ;  /* 0x0000000f0e00720c */ /* 0x000fc40003f66270 */
[----:B------:R-:W-:Y:S02]  /*8750*/  LOP3.LUT R0, R2, 0x1c0, RZ, 0xc0, !PT ;  /* 0x000001c002007812 */ /* 0x000fe400078ec0ff */
[----:B------:R-:W-:Y:S02]  /*8760*/  LEA.HI R2, R21, R22, RZ, 0x6 ;  /* 0x0000001615027211 */ /* 0x000fe400078f30ff */
[----:B------:R-:W-:Y:S01]  /*8770*/  LOP3.LUT R3, R0, 0x38, R12, 0xf8, !PT ;  /* 0x0000003800037812 */ /* 0x000fe200078ef80c */
[----:B------:R-:W1:Y:S01]  /*8780*/  S2R R22, SR_CTAID.Y ;  /* 0x0000000000167919 */ /* 0x000e620000002600 */
[----:B------:R-:W-:Y:S01]  /*8790*/  SHF.R.U32.HI R0, RZ, 0x3, R0 ;  /* 0x00000003ff007819 */ /* 0x000fe20000011600 */
[----:B------:R-:W-:Y:S01]  /*87a0*/  IMAD.SHL.U32 R2, R2, 0x8, RZ ;  /* 0x0000000802027824 */ /* 0x000fe200078e00ff */
[----:B------:R-:W-:Y:S02]  /*87b0*/  SHF.R.S32.HI R13, RZ, 0x1f, R12 ;  /* 0x0000001fff0d7819 */ /* 0x000fe4000001140c */
[----:B------:R-:W-:-:S02]  /*87c0*/  LOP3.LUT R0, R3, R0, RZ, 0x3c, !PT ;  /* 0x0000000003007212 */ /* 0x000fc400078e3cff */
[----:B------:R-:W-:Y:S02]  /*87d0*/  SEL R21, R5, RZ, !P1 ;  /* 0x000000ff05157207 */ /* 0x000fe40004800000 */
[----:B------:R-:W-:Y:S02]  /*87e0*/  LOP3.LUT R0, R0, 0x7ffffe00, R2, 0xf8, !PT ;  /* 0x7ffffe0000007812 */ /* 0x000fe400078ef802 */
[----:B------:R-:W-:Y:S01]  /*87f0*/  LEA.HI.X.SX32 R5, R14, R7, 0x1, P0 ;  /* 0x000000070e057211 */ /* 0x000fe200000f0eff */
[----:B------:R-:W-:Y:S01]  /*8800*/  IMAD R6, R21, c[0x0][0x340], RZ ;  /* 0x0000d00015067a24 */ /* 0x000fe200078e02ff */
[----:B------:R-:W-:Y:S01]  /*8810*/  ISETP.GE.OR P0, PT, R12, c[0x0][0x324], P3 ;  /* 0x0000c9000c007a0c */ /* 0x000fe20001f06670 */
[----:B------:R-:W-:Y:S01]  /*8820*/  IMAD.SHL.U32 R0, R0, 0x2, RZ ;  /* 0x0000000200007824 */ /* 0x000fe200078e00ff */
[----:B------:R-:W-:Y:S01]  /*8830*/  SEL R20, R52, RZ, !P1 ;  /* 0x000000ff34147207 */ /* 0x000fe20004800000 */
[----:B------:R-:W-:-:S03]  /*8840*/  IMAD.U32 R7, RZ, RZ, UR8 ;  /* 0x00000008ff077e24 */ /* 0x000fc6000f8e00ff */
[----:B------:R2:W3:Y:S01]  /*8850*/  LDS.128 R24, [R0+0x5080] ;  /* 0x0050800000187984 */ /* 0x0004e20000000c00 */
[----:B------:R-:W-:-:S03]  /*8860*/  IMAD R6, R20, c[0x0][0x344], R6 ;  /* 0x0000d10014067a24 */ /* 0x000fc600078e0206 */
[----:B------:R2:W4:Y:S01]  /*8870*/  LDS.128 R28, [R0+0x6080] ;  /* 0x00608000001c7984 */ /* 0x0005220000000c00 */
[----:B-1----:R-:W-:-:S03]  /*8880*/  SHF.R.S32.HI R23, RZ, 0x1f, R22 ;  /* 0x0000001fff177819 */ /* 0x002fc60000011416 */
[----:B------:R2:W1:Y:S02]  /*8890*/  LDS.128 R32, [R0+0x7080] ;  /* 0x0070800000207984 */ /* 0x0004640000000c00 */
        /* <DEDUP_REMOVED lines=12> */
[----:B------:R5:W2:Y:S01]  /*8960*/  LDS.128 R16, [R0+0x4080] ;  /* 0x0040800000107984 */ /* 0x000aa20000000c00 */
[----:B------:R-:W-:-:S05]  /*8970*/  MOV R8, R10 ;  /* 0x0000000a00087202 */ /* 0x000fca0000000f00 */
[----:B------:R-:W-:-:S05]  /*8980*/  IMAD.WIDE.U32 R4, R2, c[0x0][0x330], R8 ;  /* 0x0000cc0002047a25 */ /* 0x000fca00078e0008 */
[----:B------:R-:W-:Y:S01]  /*8990*/  LEA R6, P0, R4, c[0x0][0x318], 0x1 ;  /* 0x0000c60004067a11 */ /* 0x000fe200078008ff */
[----:B--2--5:R-:W-:-:S04]  /*89a0*/  IMAD R0, R3, c[0x0][0x330], RZ ;  /* 0x0000cc0003007a24 */ /* 0x024fc800078e02ff */
[----:B------:R-:W-:-:S05]  /*89b0*/  IMAD R0, R2, c[0x0][0x334], R0 ;  /* 0x0000cd0002007a24 */ /* 0x000fca00078e0200 */
[----:B------:R-:W-:-:S04]  /*89c0*/  IADD3 R0, R5, R0, RZ ;  /* 0x0000000005007210 */ /* 0x000fc80007ffe0ff */
[----:B------:R-:W-:-:S05]  /*89d0*/  LEA.HI.X R7, R4, c[0x0][0x31c], R0, 0x1, P0 ;  /* 0x0000c70004077a11 */ /* 0x000fca00000f0c00 */
[----:B------:R2:W-:Y:S02]  /*89e0*/  STG.E.128 [R6.64], R16 ;  /* 0x0000001006007986 */ /* 0x0005e4000c101d0e */
.L_x_1312:
[----:B------:R-:W-:Y:S05]  /*89f0*/  BSYNC B0 ;  /* 0x0000000000007941 */ /* 0x000fea0003800000 */
.L_x_1311:
[----:B--2---:R-:W-:Y:S01]  /*8a00*/  IADD3 R0, R14, 0x20, RZ ;  /* 0x000000200e007810 */ /* 0x004fe20007ffe0ff */
        /* <DEDUP_REMOVED lines=15> */
.L_x_1314:
[----:B------:R-:W-:Y:S05]  /*8b00*/  BSYNC B0 ;  /* 0x0000000000007941 */ /* 0x000fea0003800000 */
.L_x_1313:
        /* <DEDUP_REMOVED lines=15> */
[----:B----4-:R2:W-:Y:S02]  /*8c00*/  STG.E.128 [R6.64], R28 ;  /* 0x0000001c06007986 */ /* 0x0105e4000c101d0e */
.L_x_1316:
[----:B------:R-:W-:Y:S05]  /*8c10*/  BSYNC B0 ;  /* 0x0000000000007941 */ /* 0x000fea0003800000 */
.L_x_1315:
        /* <DEDUP_REMOVED lines=10> */
[----:B--2---:R-:W-:-:S04]  /*8cc0*/  IMAD.WIDE.U32 R6, R0, c[0x0][0x330], R4 ;  /* 0x0000cc0000067a25 */ /* 0x004fc800078e0004 */
[----:B------:R-:W-:Y:S01]  /*8cd0*/  IMAD R0, R0, c[0x0][0x334], R8 ;  /* 0x0000cd0000007a24 */ /* 0x000fe200078e0208 */
[----:B------:R-:W-:-:S04]  /*8ce0*/  LEA R4, P4, R6, c[0x0][0x318], 0x1 ;  /* 0x0000c60006047a11 */ /* 0x000fc800078808ff */
[----:B------:R-:W-:-:S04]  /*8cf0*/  IADD3 R0, R7, R0, RZ ;  /* 0x0000000007007210 */ /* 0x000fc80007ffe0ff */
[----:B------:R-:W-:-:S05]  /*8d00*/  LEA.HI.X R5, R6, c[0x0][0x31c], R0, 0x1, P4 ;  /* 0x0000c70006057a11 */ /* 0x000fca00020f0c00 */
[----:B-1----:R1:W-:Y:S02]  /*8d10*/  STG.E.128 [R4.64], R32 ;  /* 0x0000002004007986 */ /* 0x0023e4000c101d0e */
.L_x_1318:
[----:B------:R-:W-:Y:S05]  /*8d20*/  BSYNC B0 ;  /* 0x0000000000007941 */ /* 0x000fea0003800000 */
.L_x_1317:
[----:B------:R-:W-:Y:S01]  /*8d30*/  IMAD R0, R23, c[0x0][0x308], RZ ;  /* 0x0000c20017007a24 */ /* 0x000fe200078e02ff */
[----:B------:R-:W-:Y:S01]  /*8d40*/  ISETP.GE.OR P3, PT, R12, c[0x0][0x2f4], P3 ;  /* 0x0000bd000c007a0c */ /* 0x000fe20001f66670 */
[C---:B--2---:R-:W-:Y:S01]  /*8d50*/  IMAD.WIDE.U32 R6, R22.reuse, c[0x0][0x308], R12 ;  /* 0x0000c20016067a25 */ /* 0x044fe200078e000c */
[----:B------:R-:W-:Y:S03]  /*8d60*/  BSSY B0, `(.L_x_1319) ;  /* 0x0000010000007945 */ /* 0x000fe60003800000 */
[----:B------:R-:W-:Y:S02]  /*8d70*/  IMAD R0, R22, c[0x0][0x30c], R0 ;  /* 0x0000c30016007a24 */ /* 0x000fe400078e0200 */
[----:B-1----:R-:W-:-:S03]  /*8d80*/  IMAD R4, R21, c[0x0][0x310], RZ ;  /* 0x0000c40015047a24 */ /* 0x002fc600078e02ff */
        /* <DEDUP_REMOVED lines=13> */
.L_x_1320:
[----:B------:R-:W-:Y:S05]  /*8e60*/  BSYNC B0 ;  /* 0x0000000000007941 */ /* 0x000fea0003800000 */
.L_x_1319:
        /* <DEDUP_REMOVED lines=14> */
.L_x_1322:
[----:B------:R-:W-:Y:S05]  /*8f50*/  BSYNC B0 ;  /* 0x0000000000007941 */ /* 0x000fea0003800000 */
.L_x_1321:
        /* <DEDUP_REMOVED lines=14> */
.L_x_1324:
[----:B------:R-:W-:Y:S05]  /*9040*/  BSYNC B0 ;  /* 0x0000000000007941 */ /* 0x000fea0003800000 */
.L_x_1323:
        /* <DEDUP_REMOVED lines=14> */
.L_x_1309:
[----:B-----5:R-:W2:Y:S01]  /*9130*/  LDL R9, [R1+0x5c] ;  /* 0x00005c0001097983 */ /* 0x020ea20000100800 */
[----:B------:R-:W-:Y:S01]  /*9140*/  ISETP.NE.U32.AND P1, PT, RZ, c[0x0][0x358], PT ;  /* 0x0000d600ff007a0c */ /* 0x000fe20003f25070 */
[----:B------:R-:W-:Y:S01]  /*9150*/  IMAD.MOV.U32 R2, RZ, RZ, 0x4 ;  /* 0x00000004ff027424 */ /* 0x000fe200078e00ff */
[----:B------:R-:W-:Y:S02]  /*9160*/  ISETP.NE.U32.AND P0, PT, RZ, c[0x0][0x360], PT ;  /* 0x0000d800ff007a0c */ /* 0x000fe40003f05070 */
[----:B------:R-:W-:Y:S02]  /*9170*/  ISETP.NE.AND.EX P1, PT, RZ, c[0x0][0x35c], PT, P1 ;  /* 0x0000d700ff007a0c */ /* 0x000fe40003f25310 */
[----:B------:R-:W-:Y:S01]  /*9180*/  ISETP.NE.AND.EX P0, PT, RZ, c[0x0][0x364], PT, P0 ;  /* 0x0000d900ff007a0c */ /* 0x000fe20003f05300 */
[----:B--2---:R-:W-:-:S10]  /*9190*/  IMAD.WIDE R4, R9, R2, c[0x0][0x358] ;  /* 0x0000d60009047625 */ /* 0x004fd400078e0202 */
[----:B-1----:R-:W2:Y:S01]  /*91a0*/  @P1 LDG.E R0, [R4.64] ;  /* 0x0000000e04001981 */ /* 0x002ea2000c1e1900 */
        /* <DEDUP_REMOVED lines=10> */
[----:B--2--5:R-:W-:-:S03]  /*9250*/  IADD3 R8, -R0, R4, RZ ;  /* 0x0000000400087210 */ /* 0x024fc60007ffe1ff */
.L_x_1325:
[----:B------:R-:W1:Y:S01]  /*9260*/  S2R R4, SR_TID.X ;  /* 0x0000000000047919 */ /* 0x000e620000002100 */
[----:B-----5:R-:W-:Y:S01]  /*9270*/  IADD3 R15, R8, -UR13, RZ ;  /* 0x8000000d080f7c10 */ /* 0x020fe2000fffe0ff */
[----:B------:R-:W-:Y:S01]  /*9280*/  BSSY B0, `(.L_x_1326) ;  /* 0x0000024000007945 */ /* 0x000fe20003800000 */
[----:B------:R-:W-:Y:S01]  /*9290*/  SEL R16, R9, RZ, !P1 ;  /* 0x000000ff09107207 */ /* 0x000fe20004800000 */
[----:B------:R-:W2:Y:S01]  /*92a0*/  S2R R18, SR_CTAID.Y ;  /* 0x0000000000127919 */ /* 0x000ea20000002600 */
[----:B-1----:R-:W-:-:S04]  /*92b0*/  SHF.R.S32.HI R0, RZ, 0x1f, R4 ;  /* 0x0000001fff007819 */ /* 0x002fc80000011404 */
[----:B------:R-:W-:Y:S02]  /*92c0*/  LEA.HI R0, R0, R4, RZ, 0x3 ;  /* 0x0000000400007211 */ /* 0x000fe400078f18ff */
[----:B--2---:R-:W-:Y:S02]  /*92d0*/  SHF.R.S32.HI R19, RZ, 0x1f, R18 ;  /* 0x0000001fff137819 */ /* 0x004fe40000011412 */
[----:B------:R-:W-:Y:S02]  /*92e0*/  LOP3.LUT R10, R0, 0x1ffffff8, RZ, 0xc0, !PT ;  /* 0x1ffffff8000a7812 */ /* 0x000fe400078ec0ff */
[----:B------:R-:W-:Y:S01]  /*92f0*/  SHF.R.S32.HI R14, RZ, 0x3, R0 ;  /* 0x00000003ff0e7819 */ /* 0x000fe20000011400 */
[----:B------:R-:W-:Y:S02]  /*9300*/  IMAD R5, R19, c[0x0][0x308], RZ ;  /* 0x0000c20013057a24 */ /* 0x000fe400078e02ff */
[----:B------:R-:W-:Y:S01]  /*9310*/  IMAD.IADD R10, R4, 0x1, -R10 ;  /* 0x00000001040a7824 */ /* 0x000fe200078e0a0a */
[----:B------:R-:W-:Y:S01]  /*9320*/  IADD3 R2, P0, R14, R2, RZ ;  /* 0x000000020e027210 */ /* 0x000fe20007f1e0ff */
[----:B------:R-:W-:Y:S01]  /*9330*/  IMAD R0, R18, c[0x0][0x30c], R5 ;  /* 0x0000c30012007a24 */ /* 0x000fe200078e0205 */
[----:B------:R-:W-:Y:S01]  /*9340*/  ISETP.GE.AND P3, PT, R14, R15, PT ;  /* 0x0000000f0e00720c */ /* 0x000fe20003f66270 */
[----:B------:R-:W-:Y:S01]  /*9350*/  IMAD.SHL.U32 R10, R10, 0x8, RZ ;  /* 0x000000080a0a7824 */ /* 0x000fe200078e00ff */
[----:B------:R-:W-:-:S02]  /*9360*/  SHF.R.S32.HI R4, RZ, 0x1f, R9 ;  /* 0x0000001fff047819 */ /* 0x000fc40000011409 */
[----:B------:R-:W-:Y:S02]  /*9370*/  LEA.HI.X.SX32 R3, R14, R3, 0x1, P0 ;  /* 0x000000030e037211 */ /* 0x000fe400000f0eff */
[--C-:B------:R-:W-:Y:S02]  /*9380*/  SHF.R.S32.HI R11, RZ, 0x1f, R10.reuse ;  /* 0x0000001fff0b7819 */ /* 0x100fe4000001140a */
[----:B------:R-:W-:Y:S02]  /*9390*/  ISETP.GE.OR P0, PT, R10, c[0x0][0x2f4], P3 ;  /* 0x0000bd000a007a0c */ /* 0x000fe40001f06670 */
[----:B------:R-:W-:Y:S01]  /*93a0*/  SEL R17, R4, RZ, !P1 ;  /* 0x000000ff04117207 */ /* 0x000fe20004800000 */
[----:B------:R-:W-:-:S04]  /*93b0*/  IMAD.WIDE.U32 R6, R18, c[0x0][0x308], R10 ;  /* 0x0000c20012067a25 */ /* 0x000fc800078e000a */
[----:B------:R-:W-:Y:S02]  /*93c0*/  IMAD.IADD R7, R7, 0x1, R0 ;  /* 0x0000000107077824 */ /* 0x000fe400078e0200 */
[----:B------:R-:W-:Y:S02]  /*93d0*/  IMAD R0, R17, c[0x0][0x310], RZ ;  /* 0x0000c40011007a24 */ /* 0x000fe400078e02ff */
[----:B------:R-:W-:Y:S02]  /*93e0*/  IMAD.U32 R4, RZ, RZ, UR8 ;  /* 0x00000008ff047e24 */ /* 0x000fe4000f8e00ff */
[C---:B------:R-:W-:Y:S02]  /*93f0*/  IMAD R0, R16.reuse, c[0x0][0x314], R0 ;  /* 0x0000c50010007a24 */ /* 0x040fe400078e0200 */
[----:B------:R-:W-:-:S04]  /*9400*/  IMAD.WIDE.U32 R6, R16, c[0x0][0x310], R6 ;  /* 0x0000c40010067a25 */ /* 0x000fc800078e0006 */
[----:B------:R-:W-:-:S04]  /*9410*/  IMAD.WIDE R2, R4, 0x80, R2 ;  /* 0x0000008004027825 */ /* 0x000fc800078e0202 */
        /* <DEDUP_REMOVED lines=10> */
.L_x_1327:
[----:B------:R-:W-:Y:S05]  /*94c0*/  BSYNC B0 ;  /* 0x0000000000007941 */ /* 0x000fea0003800000 */
.L_x_1326:
        /* <DEDUP_REMOVED lines=16> */
.L_x_1329:
[----:B------:R-:W-:Y:S05]  /*95d0*/  BSYNC B0 ;  /* 0x0000000000007941 */ /* 0x000fea0003800000 */
.L_x_1328:
        /* <DEDUP_REMOVED lines=16> */
.L_x_1331:
[----:B------:R-:W-:Y:S05]  /*96e0*/  BSYNC B0 ;  /* 0x0000000000007941 */ /* 0x000fea0003800000 */
.L_x_1330:
        /* <DEDUP_REMOVED lines=15> */
.L_x_1333:
[----:B------:R-:W-:Y:S05]  /*97e0*/  BSYNC B0 ;  /* 0x0000000000007941 */ /* 0x000fea0003800000 */
.L_x_1332:
        /* <DEDUP_REMOVED lines=19> */
.L_x_1335:
[----:B------:R-:W-:Y:S05]  /*9920*/  BSYNC B0 ;  /* 0x0000000000007941 */ /* 0x000fea0003800000 */
.L_x_1334:
        /* <DEDUP_REMOVED lines=14> */
.L_x_1337:
[----:B------:R-:W-:Y:S05]  /*9a10*/  BSYNC B0 ;  /* 0x0000000000007941 */ /* 0x000fea0003800000 */
.L_x_1336:
        /* <DEDUP_REMOVED lines=14> */
.L_x_1339:
[----:B------:R-:W-:Y:S05]  /*9b00*/  BSYNC B0 ;  /* 0x0000000000007941 */ /* 0x000fea0003800000 */
.L_x_1338:
        /* <DEDUP_REMOVED lines=13> */
.L_x_1340:
        /* <DEDUP_REMOVED lines=10> */
.L_x_1840:


//--------------------- .text._ZN7cutlass13device_kernelIN5flash19enable_sm80_to_sm89INS1_16FlashAttnBwdSm80INS1_25CollectiveMainloopBwdSm80ILi2ELi2EN4cute5tupleIJNS5_1CILi128EEES8_NS7_ILi64EEEEEENS_10bfloat16_tEfNS_4arch4Sm80ELb0ELb1ELb0ELb1ELb1ELb0ELb0ELb0ELi2ELi4ELi4ELi4ELb0EEENS1_21CollectiveEpilogueBwdISA_SB_SD_Li256ELb1ELb0ELi2EEENS1_19SingleTileSchedulerILb1ELb0ELb0ELi128EEEEEEEEEvNT_6ParamsE --------------------------
	.section	.text._ZN7cutlass13device_kernelIN5flash19enable_sm80_to_sm89INS1_16FlashAttnBwdSm80INS1_25CollectiveMainloopBwdSm80ILi2ELi2EN4cute5tupleIJNS5_1CILi128EEES8_NS7_ILi64EEEEEENS_10bfloat16_tEfNS_4arch4Sm80ELb0ELb1ELb0ELb1ELb1ELb0ELb0ELb0ELi2ELi4ELi4ELi4ELb0EEENS1_21CollectiveEpilogueBwdISA_SB_SD_Li256ELb1ELb0ELi2EEENS1_19SingleTileSchedulerILb1ELb0ELb0ELi128EEEEEEEEEvNT_6ParamsE,"ax",@progbits
	.sectioninfo	@"SHI_REGISTERS=255"
	.align	128
.text._ZN7cutlass13device_kernelIN5flash19enable_sm80_to_sm89INS1_16FlashAttnBwdSm80INS1_25CollectiveMainloopBwdSm80ILi2ELi2EN4cute5tupleIJNS5_1CILi128EEES8_NS7_ILi64EEEEEENS_10bfloat16_tEfNS_4arch4Sm80ELb0ELb1ELb0ELb1ELb1ELb0ELb0ELb0ELi2ELi4ELi4ELi4ELb0EEENS1_21CollectiveEpilogueBwdISA_SB_SD_Li256ELb1ELb0ELi2EEENS1_19SingleTileSchedulerILb1ELb0ELb0ELi128EEEEEEEEEvNT_6ParamsE:
        .type           _ZN7cutlass13device_kernelIN5flash19enable_sm80_to_sm89INS1_16FlashAttnBwdSm80INS1_25CollectiveMainloopBwdSm80ILi2ELi2EN4cute5tupleIJNS5_1CILi128EEES8_NS7_ILi64EEEEEENS_10bfloat16_tEfNS_4arch4Sm80ELb0ELb1ELb0ELb1ELb1ELb0ELb0ELb0ELi2ELi4ELi4ELi4ELb0EEENS1_21CollectiveEpilogueBwdISA_SB_SD_Li256ELb1ELb0ELi2EEENS1_19SingleTileSchedulerILb1ELb0ELb0ELi128EEEEEEEEEvNT_6ParamsE,@function
        .size           _ZN7cutlass13device_kernelIN5flash19enable_sm80_to_sm89INS1_16FlashAttnBwdSm80INS1_25CollectiveMainloopBwdSm80ILi2ELi2EN4cute5tupleIJNS5_1CILi128EEES8_NS7_ILi64EEEEEENS_10bfloat16_tEfNS_4arch4Sm80ELb0ELb1ELb0ELb1ELb1ELb0ELb0ELb0ELi2ELi4ELi4ELi4ELb0EEENS1_21CollectiveEpilogueBwdISA_SB_SD_Li256ELb1ELb0ELi2EEENS1_19SingleTileSchedulerILb1ELb0ELb0ELi128EEEEEEEEEvNT_6ParamsE,(.L_x_1841 - _ZN7cutlass13device_kernelIN5flash19enable_sm80_to_sm89INS1_16FlashAttnBwdSm80INS1_25CollectiveMainloopBwdSm80ILi2ELi2EN4cute5tupleIJNS5_1CILi128EEES8_NS7_ILi64EEEEEENS_10bfloat16_tEfNS_4arch4Sm80ELb0ELb1ELb0ELb1ELb1ELb0ELb0ELb0ELi2ELi4ELi4ELi4ELb0EEENS1_21CollectiveEpilogueBwdISA_SB_SD_Li256ELb1ELb0ELi2EEENS1_19SingleTileSchedulerILb1ELb0ELb0ELi128EEEEEEEEEvNT_6ParamsE)
        .other          _ZN7cutlass13device_kernelIN5flash19enable_sm80_to_sm89INS1_16FlashAttnBwdSm80INS1_25CollectiveMainloopBwdSm80ILi2ELi2EN4cute5tupleIJNS5_1CILi128EEES8_NS7_ILi64EEEEEENS_10bfloat16_tEfNS_4arch4Sm80ELb0ELb1ELb0ELb1ELb1ELb0ELb0ELb0ELi2ELi4ELi4ELi4ELb0EEENS1_21CollectiveEpilogueBwdISA_SB_SD_Li256ELb1ELb0ELi2EEENS1_19SingleTileSchedulerILb1ELb0ELb0ELi128EEEEEEEEEvNT_6ParamsE,@"STO_CUDA_ENTRY STV_DEFAULT"
_ZN7cutlass13device_kernelIN5flash19enable_sm80_to_sm89INS1_16FlashAttnBwdSm80INS1_25CollectiveMainloopBwdSm80ILi2ELi2EN4cute5tupleIJNS5_1CILi128EEES8_NS7_ILi64EEEEEENS_10bfloat16_tEfNS_4arch4Sm80ELb0ELb1ELb0ELb1ELb1ELb0ELb0ELb0ELi2ELi4ELi4ELi4ELb0EEENS1_21CollectiveEpilogueBwdISA_SB_SD_Li256ELb1ELb0ELi2EEENS1_19SingleTileSchedulerILb1ELb0ELb0ELi128EEEEEEEEEvNT_6ParamsE:
        /* <DEDUP_REMOVED lines=18> */
.L_x_1342:
        /* <DEDUP_REMOVED lines=8> */
.L_x_1344:
[----:B------:R-:W-:Y:S02]  /*01a0*/  MOV R0, c[0x0][0x3a4] ;  /* 0x0000e90000007a02 */ /* 0x000fe40000000f00 */
.L_x_1343:
[----:B------:R-:W-:-:S06]  /*01b0*/  USHF.L.U32 UR13, UR8, 0x7, URZ ;  /* 0x00000007080d7899 */ /* 0x000fcc000800063f */
[----:B-----5:R-:W-:-:S04]  /*01c0*/  ISETP.LE.AND P0, PT, R0, UR13, PT ;  /* 0x0000000d00007c0c */ /* 0x020fc8000bf03270 */
[----:B------:R-:W-:-:S05]  /*01d0*/  SEL R0, R5, 0xffffffff, !P0 ;  /* 0xffffffff05007807 */ /* 0x000fca0004000000 */
[----:B------:R2:W-:Y:S01]  /*01e0*/  STL [R1+0x5c], R0 ;  /* 0x00005c0001007387 */ /* 0x0005e20000100800 */
[----:B------:R-:W-:Y:S05]  /*01f0*/  BRA `(.L_x_1345) ;  /* 0x0000012000007947 */ /* 0x000fea0003800000 */
.L_x_1341:
[----:B--2-4-:R-:W-:-:S04]  /*0200*/  ISETP.NE.U32.AND P0, PT, RZ, c[0x0][0x3c0], PT ;  /* 0x0000f000ff007a0c */ /* 0x014fc80003f05070 */
[----:B------:R-:W-:-:S13]  /*0210*/  ISETP.NE.AND.EX P0, PT, RZ, c[0x0][0x3c4], PT, P0 ;  /* 0x0000f100ff007a0c */ /* 0x000fda0003f05300 */
[----:B------:R-:W-:Y:S05]  /*0220*/  @!P0 BRA `(.L_x_1346) ;  /* 0x0000002000008947 */ /* 0x000fea0003800000 */
[----:B------:R1:W5:Y:S01]  /*0230*/  LDG.E R0, [R2.64] ;  /* 0x0000000e02007981 */ /* 0x000362000c1e1900 */
[----:B------:R-:W-:Y:S05]  /*0240*/  BRA `(.L_x_1347) ;  /* 0x0000009000007947 */ /* 0x000fea0003800000 */
.L_x_1346:
        /* <DEDUP_REMOVED lines=8> */
.L_x_1348:
[----:B------:R-:W-:Y:S02]  /*02d0*/  MOV R0, c[0x0][0x3a4] ;  /* 0x0000e90000007a02 */ /* 0x000fe40000000f00 */
.L_x_1347:
[----:B------:R-:W-:-:S06]  /*02e0*/  USHF.L.U32 UR13, UR8, 0x7, URZ ;  /* 0x00000007080d7899 */ /* 0x000fcc000800063f */
[----:B-----5:R-:W-:-:S04]  /*02f0*/  ISETP.LE.AND P0, PT, R0, UR13, PT ;  /* 0x0000000d00007c0c */ /* 0x020fc8000bf03270 */
[----:B------:R-:W-:-:S05]  /*0300*/  SEL R0, R5, 0xffffffff, !P0 ;  /* 0xffffffff05007807 */ /* 0x000fca0004000000 */
[----:B------:R2:W-:Y:S04]  /*0310*/  STL [R1+0x5c], R0 ;  /* 0x00005c0001007387 */ /* 0x0005e80000100800 */
.L_x_1345:
        /* <DEDUP_REMOVED lines=32> */
.L_x_1349:
[----:B-1-3--:R-:W-:-:S04]  /*0520*/  ISETP.NE.U32.AND P1, PT, RZ, c[0x0][0x2e0], PT ;  /* 0x0000b800ff007a0c */ /* 0x00afc80003f25070 */
[----:B------:R-:W-:-:S13]  /*0530*/  ISETP.NE.AND.EX P1, PT, RZ, c[0x0][0x2e4], PT, P1 ;  /* 0x0000b900ff007a0c */ /* 0x000fda0003f25310 */
[----:B------:R-:W-:Y:S05]  /*0540*/  @!P1 BRA `(.L_x_1350) ;  /* 0x0000004000009947 */ /* 0x000fea0003800000 */
[----:B------:R-:W-:-:S05]  /*0550*/  IMAD.WIDE R2, R39, R10, c[0x0][0x2e0] ;  /* 0x0000b80027027625 */ /* 0x000fca00078e020a */
[----:B------:R-:W2:Y:S02]  /*0560*/  LDG.E R0, [R2.64] ;  /* 0x0000000e02007981 */ /* 0x000ea4000c1e1900 */
[----:B--2---:R1:W2:Y:S01]  /*0570*/  R2UR UR11, R0 ;  /* 0x00000000000b73c2 */ /* 0x0042a200000e0000 */
[----:B------:R-:W-:Y:S05]  /*0580*/  BRA `(.L_x_1351) ;  /* 0x0000006000007947 */ /* 0x000fea0003800000 */
.L_x_1350:
[----:B------:R-:W-:Y:S05]  /*0590*/  @!P5 BRA `(.L_x_1351) ;  /* 0x000000500000d947 */ /* 0x000fea0003800000 */
[----:B------:R-:W2:Y:S04]  /*05a0*/  LDG.E R2, [R4.64] ;  /* 0x0000000e04027981 */ /* 0x000ea8000c1e1900 */
[----:B------:R-:W3:Y:S01]  /*05b0*/  LDG.E R0, [R4.64+0x4] ;  /* 0x0000040e04007981 */ /* 0x000ee2000c1e1900 */
[----:B--2---:R-:W1:Y:S08]  /*05c0*/  R2UR UR11, R2 ;  /* 0x00000000020b73c2 */ /* 0x004e7000000e0000 */
[----:B---3--:R-:W1:Y:S02]  /*05d0*/  R2UR UR4, R0 ;  /* 0x00000000000473c2 */ /* 0x008e6400000e0000 */
[----:B-1----:R-:W-:-:S06]  /*05e0*/  UIADD3 UR11, -UR11, UR4, URZ ;  /* 0x000000040b0b7290 */ /* 0x002fcc000fffe13f */
.L_x_1351:
        /* <DEDUP_REMOVED lines=15> */
.L_x_1352:
        /* <DEDUP_REMOVED lines=388> */
.L_x_1355:
[----:B---3--:R-:W-:Y:S05]  /*1f20*/  BSYNC B0 ;  /* 0x0000000000007941 */ /* 0x008fea0003800000 */
.L_x_1354:
        /* <DEDUP_REMOVED lines=110> */
.L_x_1374:
        /* <DEDUP_REMOVED lines=126> */
.L_x_1358:
[----:B------:R-:W-:Y:S04]  /*2df0*/  MOV R134, 0x1 ;  /* 0x0000000100867802 */ /* 0x000fe80000000f00 */
[----:B------:R-:W-:Y:S11]  /*2e00*/  ISETP.NE.AND P0, PT, R134, c[0x0][0x2a8], PT ;  /* 0x0000aa0086007a0c */ /* 0x000ff60003f05270 */
[----:B------:R-:W-:Y:S02]  /*2e10*/  @!UPT UIADD3 URZ, URZ, URZ, URZ ;  /* 0x0000003f3f3ff290 */ /* 0x000fe4000fffe03f */
[----:B------:R-:W-:Y:S05]  /*2e20*/  @P0 IMAD.HI.U32 R134, R133, c[0x0][0x2ac], RZ ;  /* 0x0000ab0085860a27 */ /* 0x000fea00078e00ff */
[----:B------:R-:W-:Y:S02]  /*2e30*/  @P0 SHF.R.U32.HI R133, RZ, c[0x0][0x2b0], R134 ;  /* 0x0000ac00ff850a19 */ /* 0x000fe40000011686 */
.L_x_1359:
[----:B------:R-:W-:Y:S05]  /*2e40*/  BSYNC B0 ;  /* 0x0000000000007941 */ /* 0x000fea0003800000 */
.L_x_1357:
[----:B------:R-:W2:Y:S01]  /*2e50*/  LDL R135, [R1+0x4] ;  /* 0x0000040001877983 */ /* 0x000ea20000100800 */
[----:B------:R-:W-:Y:S04]  /*2e60*/  IMAD.MOV.U32 R134, RZ, RZ, c[0x0][0x2a8] ;  /* 0x0000aa00ff867624 */ /* 0x000fe800078e00ff */
[----:B------:R-:W-:Y:S04]  /*2e70*/  IMAD R133, R133, R134, -UR13 ;  /* 0x8000000d85857e24 */ /* 0x000fe8000f8e0286 */
[----:B--2---:R-:W-:Y:S05]  /*2e80*/  IMAD.IADD R133, R133, 0x1, -R135 ;  /* 0x0000000185857824 */ /* 0x004fea00078e0a87 */
[----:B------:R-:W-:Y:S02]  /*2e90*/  IADD3 R134, R133, c[0x0][0x2a8], RZ ;  /* 0x0000aa0085867a10 */ /* 0x000fe40007ffe0ff */
[----:B------:R-:W-:Y:S02]  /*2ea0*/  IMNMX R190, R190, R133, !PT ;  /* 0x00000085bebe7217 */ /* 0x000fe40007800200 */
[----:B------:R-:W-:Y:S02]  /*2eb0*/  IMNMX R194, R194, R134, PT ;  /* 0x00000086c2c27217 */ /* 0x000fe40003800200 */
.L_x_1356:
        /* <DEDUP_REMOVED lines=19> */
.L_x_1362:
[----:B------:R-:W-:Y:S04]  /*2ff0*/  MOV R134, 0x1 ;  /* 0x0000000100867802 */ /* 0x000fe80000000f00 */
[----:B------:R-:W-:Y:S11]  /*3000*/  ISETP.NE.AND P0, PT, R134, c[0x0][0x2a8], PT ;  /* 0x0000aa0086007a0c */ /* 0x000ff60003f05270 */
[----:B------:R-:W-:Y:S02]  /*3010*/  @!UPT UIADD3 URZ, URZ, URZ, URZ ;  /* 0x0000003f3f3ff290 */ /* 0x000fe4000fffe03f */
[----:B------:R-:W-:Y:S05]  /*3020*/  @P0 IMAD.HI.U32 R134, R133, c[0x0][0x2ac], RZ ;  /* 0x0000ab0085860a27 */ /* 0x000fea00078e00ff */
[----:B------:R-:W-:Y:S02]  /*3030*/  @P0 SHF.R.U32.HI R133, RZ, c[0x0][0x2b0], R134 ;  /* 0x0000ac00ff850a19 */ /* 0x000fe40000011686 */
.L_x_1363:
[----:B------:R-:W-:Y:S05]  /*3040*/  BSYNC B0 ;  /* 0x0000000000007941 */ /* 0x000fea0003800000 */
.L_x_1361:
[----:B------:R-:W2:Y:S01]  /*3050*/  LDL R135, [R1+0x4] ;  /* 0x0000040001877983 */ /* 0x000ea20000100800 */
[----:B------:R-:W-:Y:S04]  /*3060*/  IMAD.MOV.U32 R134, RZ, RZ, c[0x0][0x2a8] ;  /* 0x0000aa00ff867624 */ /* 0x000fe800078e00ff */
[----:B------:R-:W-:Y:S04]  /*3070*/  IMAD R133, R133, R134, -UR13 ;  /* 0x8000000d85857e24 */ /* 0x000fe8000f8e0286 */
[----:B--2---:R-:W-:Y:S05]  /*3080*/  IMAD.IADD R133, R133, 0x1, -R135 ;  /* 0x0000000185857824 */ /* 0x004fea00078e0a87 */
[----:B------:R-:W-:Y:S02]  /*3090*/  IADD3 R134, R133, c[0x0][0x2a8], RZ ;  /* 0x0000aa0085867a10 */ /* 0x000fe40007ffe0ff */
[----:B------:R-:W-:Y:S02]  /*30a0*/  IMNMX R189, R189, R133, !PT ;  /* 0x00000085bdbd7217 */ /* 0x000fe40007800200 */
[----:B------:R-:W-:Y:S02]  /*30b0*/  IMNMX R193, R193, R134, PT ;  /* 0x00000086c1c17217 */ /* 0x000fe40003800200 */
.L_x_1360:
        /* <DEDUP_REMOVED lines=19> */
.L_x_1366:
[----:B------:R-:W-:Y:S04]  /*31f0*/  MOV R134, 0x1 ;  /* 0x0000000100867802 */ /* 0x000fe80000000f00 */
[----:B------:R-:W-:Y:S11]  /*3200*/  ISETP.NE.AND P0, PT, R134, c[0x0][0x2a8], PT ;  /* 0x0000aa0086007a0c */ /* 0x000ff60003f05270 */
[----:B------:R-:W-:Y:S02]  /*3210*/  @!UPT UIADD3 URZ, URZ, URZ, URZ ;  /* 0x0000003f3f3ff290 */ /* 0x000fe4000fffe03f */
[----:B------:R-:W-:Y:S05]  /*3220*/  @P0 IMAD.HI.U32 R134, R133, c[0x0][0x2ac], RZ ;  /* 0x0000ab0085860a27 */ /* 0x000fea00078e00ff */
[----:B------:R-:W-:Y:S02]  /*3230*/  @P0 SHF.R.U32.HI R133, RZ, c[0x0][0x2b0], R134 ;  /* 0x0000ac00ff850a19 */ /* 0x000fe40000011686 */
.L_x_1367:
[----:B------:R-:W-:Y:S05]  /*3240*/  BSYNC B0 ;  /* 0x0000000000007941 */ /* 0x000fea0003800000 */
.L_x_1365:
[----:B------:R-:W2:Y:S01]  /*3250*/  LDL R135, [R1+0x4] ;  /* 0x0000040001877983 */ /* 0x000ea20000100800 */
[----:B------:R-:W-:Y:S04]  /*3260*/  IMAD.MOV.U32 R134, RZ, RZ, c[0x0][0x2a8] ;  /* 0x0000aa00ff867624 */ /* 0x000fe800078e00ff */
[----:B------:R-:W-:Y:S04]  /*3270*/  IMAD R133, R133, R134, -UR13 ;  /* 0x8000000d85857e24 */ /* 0x000fe8000f8e0286 */
[----:B--2---:R-:W-:Y:S05]  /*3280*/  IMAD.IADD R133, R133, 0x1, -R135 ;  /* 0x0000000185857824 */ /* 0x004fea00078e0a87 */
[----:B------:R-:W-:Y:S02]  /*3290*/  IADD3 R134, R133, c[0x0][0x2a8], RZ ;  /* 0x0000aa0085867a10 */ /* 0x000fe40007ffe0ff */
[----:B------:R-:W-:Y:S02]  /*32a0*/  IMNMX R191, R191, R133, !PT ;  /* 0x00000085bfbf7217 */ /* 0x000fe40007800200 */
[----:B------:R-:W-:Y:S02]  /*32b0*/  IMNMX R196, R196, R134, PT ;  /* 0x00000086c4c47217 */ /* 0x000fe40003800200 */
.L_x_1364:
        /* <DEDUP_REMOVED lines=19> */
.L_x_1370:
[----:B------:R-:W-:Y:S04]  /*33f0*/  MOV R133, 0x1 ;  /* 0x0000000100857802 */ /* 0x000fe80000000f00 */
[----:B------:R-:W-:Y:S11]  /*3400*/  ISETP.NE.AND P0, PT, R133, c[0x0][0x2a8], PT ;  /* 0x0000aa0085007a0c */ /* 0x000ff60003f05270 */
[----:B------:R-:W-:Y:S02]  /*3410*/  @!UPT UIADD3 URZ, URZ, URZ, URZ ;  /* 0x0000003f3f3ff290 */ /* 0x000fe4000fffe03f */
[----:B------:R-:W-:Y:S05]  /*3420*/  @P0 IMAD.HI.U32 R133, R132, c[0x0][0x2ac], RZ ;  /* 0x0000ab0084850a27 */ /* 0x000fea00078e00ff */
[----:B------:R-:W-:Y:S02]  /*3430*/  @P0 SHF.R.U32.HI R132, RZ, c[0x0][0x2b0], R133 ;  /* 0x0000ac00ff840a19 */ /* 0x000fe40000011685 */
.L_x_1371:
[----:B------:R-:W-:Y:S05]  /*3440*/  BSYNC B0 ;  /* 0x0000000000007941 */ /* 0x000fea0003800000 */
.L_x_1369:
[----:B------:R-:W2:Y:S01]  /*3450*/  LDL R134, [R1+0x4] ;  /* 0x0000040001867983 */ /* 0x000ea20000100800 */
[----:B------:R-:W-:Y:S04]  /*3460*/  IMAD.MOV.U32 R133, RZ, RZ, c[0x0][0x2a8] ;  /* 0x0000aa00ff857624 */ /* 0x000fe800078e00ff */
[----:B------:R-:W-:Y:S04]  /*3470*/  IMAD R132, R132, R133, -UR13 ;  /* 0x8000000d84847e24 */ /* 0x000fe8000f8e0285 */
[----:B--2---:R-:W-:Y:S05]  /*3480*/  IMAD.IADD R132, R132, 0x1, -R134 ;  /* 0x0000000184847824 */ /* 0x004fea00078e0a86 */
[----:B------:R-:W-:Y:S02]  /*3490*/  IADD3 R133, R132, c[0x0][0x2a8], RZ ;  /* 0x0000aa0084857a10 */ /* 0x000fe40007ffe0ff */
[----:B------:R-:W-:Y:S02]  /*34a0*/  IMNMX R192, R192, R132, !PT ;  /* 0x00000084c0c07217 */ /* 0x000fe40007800200 */
[----:B------:R-:W-:Y:S02]  /*34b0*/  IMNMX R195, R195, R133, PT ;  /* 0x00000085c3c37217 */ /* 0x000fe40003800200 */
.L_x_1368:
        /* <DEDUP_REMOVED lines=70> */
.L_x_1372:
        /* <DEDUP_REMOVED lines=840> */
.L_x_1373:
        /* <DEDUP_REMOVED lines=280> */
.L_x_1353:
        /* <DEDUP_REMOVED lines=119> */
.L_x_1376:
        /* <DEDUP_REMOVED lines=54> */
.L_x_1378:
[----:B------:R-:W-:Y:S05]  /*89f0*/  BSYNC B0 ;  /* 0x0000000000007941 */ /* 0x000fea0003800000 */
.L_x_1377:
        /* <DEDUP_REMOVED lines=16> */
.L_x_1380:
[----:B------:R-:W-:Y:S05]  /*8b00*/  BSYNC B0 ;  /* 0x0000000000007941 */ /* 0x000fea0003800000 */
.L_x_1379:
        /* <DEDUP_REMOVED lines=16> */
.L_x_1382:
[----:B------:R-:W-:Y:S05]  /*8c10*/  BSYNC B0 ;  /* 0x0000000000007941 */ /* 0x000fea0003800000 */
.L_x_1381:
        /* <DEDUP_REMOVED lines=16> */
.L_x_1384:
[----:B------:R-:W-:Y:S05]  /*8d20*/  BSYNC B0 ;  /* 0x0000000000007941 */ /* 0x000fea0003800000 */
.L_x_1383:
        /* <DEDUP_REMOVED lines=19> */
.L_x_1386:
[----:B------:R-:W-:Y:S05]  /*8e60*/  BSYNC B0 ;  /* 0x0000000000007941 */ /* 0x000fea0003800000 */
.L_x_1385:
        /* <DEDUP_REMOVED lines=14> */
.L_x_1388:
[----:B------:R-:W-:Y:S05]  /*8f50*/  BSYNC B0 ;  /* 0x0000000000007941 */ /* 0x000fea0003800000 */
.L_x_1387:
        /* <DEDUP_REMOVED lines=14> */
.L_x_1390:
[----:B------:R-:W-:Y:S05]  /*9040*/  BSYNC B0 ;  /* 0x0000000000007941 */ /* 0x000fea0003800000 */
.L_x_1389:
        /* <DEDUP_REMOVED lines=14> */
.L_x_1375:
        /* <DEDUP_REMOVED lines=19> */
.L_x_1391:
        /* <DEDUP_REMOVED lines=38> */
.L_x_1393:
[----:B------:R-:W-:Y:S05]  /*94c0*/  BSYNC B0 ;  /* 0x0000000000007941 */ /* 0x000fea0003800000 */
.L_x_1392:
        /* <DEDUP_REMOVED lines=16> */
.L_x_1395:
[----:B------:R-:W-:Y:S05]  /*95d0*/  BSYNC B0 ;  /* 0x0000000000007941 */ /* 0x000fea0003800000 */
.L_x_1394:
        /* <DEDUP_REMOVED lines=16> */
.L_x_1397:
[----:B------:R-:W-:Y:S05]  /*96e0*/  BSYNC B0 ;  /* 0x0000000000007941 */ /* 0x000fea0003800000 */
.L_x_1396:
        /* <DEDUP_REMOVED lines=15> */
.L_x_1399:
[----:B------:R-:W-:Y:S05]  /*97e0*/  BSYNC B0 ;  /* 0x0000000000007941 */ /* 0x000fea0003800000 */
.L_x_1398:
        /* <DEDUP_REMOVED lines=19> */
.L_x_1401:
[----:B------:R-:W-:Y:S05]  /*9920*/  BSYNC B0 ;  /* 0x0000000000007941 */ /* 0x000fea0003800000 */
.L_x_1400:
        /* <DEDUP_REMOVED lines=14> */
.L_x_1403:
[----:B------:R-:W-:Y:S05]  /*9a10*/  BSYNC B0 ;  /* 0x0000000000007941 */ /* 0x000fea0003800000 */
.L_x_1402:
        /* <DEDUP_REMOVED lines=14> */
.L_x_1405:
[----:B------:R-:W-:Y:S05]  /*9b00*/  BSYNC B0 ;  /* 0x0000000000007941 */ /* 0x000fea0003800000 */
.L_x_1404:
        /* <DEDUP_REMOVED lines=13> */
.L_x_1406:
        /* <DEDUP_REMOVED lines=10> */
.L_x_1841:


//--------------------- .text._ZN7cutlass13device_kernelIN5flash19enable_sm80_to_sm89INS1_16FlashAttnBwdSm80INS1_25CollectiveMainloopBwdSm80ILi2ELi2EN4cute5tupleIJNS5_1CILi128EEES8_NS7_ILi64EEEEEENS_10bfloat16_tEfNS_4arch4Sm80ELb0ELb1ELb0ELb1ELb0ELb0ELb0ELb0ELi2ELi4ELi4ELi4ELb0EEENS1_24CollectiveEpilogueBwdGQAISA_fSD_Li256ELb1ELb0EEENS1_19SingleTileSchedulerILb1ELb0ELb0ELi128EEEEEEEEEvNT_6ParamsE --------------------------
	.section	.text._ZN7cutlass13device_kernelIN5flash19enable_sm80_to_sm89INS1_16FlashAttnBwdSm80INS1_25CollectiveMainloopBwdSm80ILi2ELi2EN4cute5tupleIJNS5_1CILi128EEES8_NS7_ILi64EEEEEENS_10bfloat16_tEfNS_4arch4Sm80ELb0ELb1ELb0ELb1ELb0ELb0ELb0ELb0ELi2ELi4ELi4ELi4ELb0EEENS1_24CollectiveEpilogueBwdGQAISA_fSD_Li256ELb1ELb0EEENS1_19SingleTileSchedulerILb1ELb0ELb0ELi128EEEEEEEEEvNT_6ParamsE,"ax",@progbits
	.sectioninfo	@"SHI_REGISTERS=255"
	.align	128
.text._ZN7cutlass13device_kernelIN5flash19enable_sm80_to_sm89INS1_16FlashAttnBwdSm80INS1_25CollectiveMainloopBwdSm80ILi2ELi2EN4cute5tupleIJNS5_1CILi128EEES8_NS7_ILi64EEEEEENS_10bfloat16_tEfNS_4arch4Sm80ELb0ELb1ELb0ELb1ELb0ELb0ELb0ELb0ELi2ELi4ELi4ELi4ELb0EEENS1_24CollectiveEpilogueBwdGQAISA_fSD_Li256ELb1ELb0EEENS1_19SingleTileSchedulerILb1ELb0ELb0ELi128EEEEEEEEEvNT_6ParamsE:
        .type           _ZN7cutlass13device_kernelIN5flash19enable_sm80_to_sm89INS1_16FlashAttnBwdSm80INS1_25CollectiveMainloopBwdSm80ILi2ELi2EN4cute5tupleIJNS5_1CILi128EEES8_NS7_ILi64EEEEEENS_10bfloat16_tEfNS_4arch4Sm80ELb0ELb1ELb0ELb1ELb0ELb0ELb0ELb0ELi2ELi4ELi4ELi4ELb0EEENS1_24CollectiveEpilogueBwdGQAISA_fSD_Li256ELb1ELb0EEENS1_19SingleTileSchedulerILb1ELb0ELb0ELi128EEEEEEEEEvNT_6ParamsE,@function
        .size           _ZN7cutlass13device_kernelIN5flash19enable_sm80_to_sm89INS1_16FlashAttnBwdSm80INS1_25CollectiveMainloopBwdSm80ILi2ELi2EN4cute5tupleIJNS5_1CILi128EEES8_NS7_ILi64EEEEEENS_10bfloat16_tEfNS_4arch4Sm80ELb0ELb1ELb0ELb1ELb0ELb0ELb0ELb0ELi2ELi4ELi4ELi4ELb0EEENS1_24CollectiveEpilogueBwdGQAISA_fSD_Li256ELb1ELb0EEENS1_19SingleTileSchedulerILb1ELb0ELb0ELi128EEEEEEEEEvNT_6ParamsE,(.L_x_1842 - _ZN7cutlass13device_kernelIN5flash19enable_sm80_to_sm89INS1_16FlashAttnBwdSm80INS1_25CollectiveMainloopBwdSm80ILi2ELi2EN4cute5tupleIJNS5_1CILi128EEES8_NS7_ILi64EEEEEENS_10bfloat16_tEfNS_4arch4Sm80ELb0ELb1ELb0ELb1ELb0ELb0ELb0ELb0ELi2ELi4ELi4ELi4ELb0EEENS1_24CollectiveEpilogueBwdGQAISA_fSD_Li256ELb1ELb0EEENS1_19SingleTileSchedulerILb1ELb0ELb0ELi128EEEEEEEEEvNT_6ParamsE)
        .other          _ZN7cutlass13device_kernelIN5flash19enable_sm80_to_sm89INS1_16FlashAttnBwdSm80INS1_25CollectiveMainloopBwdSm80ILi2ELi2EN4cute5tupleIJNS5_1CILi128EEES8_NS7_ILi64EEEEEENS_10bfloat16_tEfNS_4arch4Sm80ELb0ELb1ELb0ELb1ELb0ELb0ELb0ELb0ELi2ELi4ELi4ELi4ELb0EEENS1_24CollectiveEpilogueBwdGQAISA_fSD_Li256ELb1ELb0EEENS1_19SingleTileSchedulerILb1ELb0ELb0ELi128EEEEEEEEEvNT_6ParamsE,@"STO_CUDA_ENTRY STV_DEFAULT"
_ZN7cutlass13device_kernelIN5flash19enable_sm80_to_sm89INS1_16FlashAttnBwdSm80INS1_25CollectiveMainloopBwdSm80ILi2ELi2EN4cute5tupleIJNS5_1CILi128EEES8_NS7_ILi64EEEEEENS_10bfloat16_tEfNS_4arch4Sm80ELb0ELb1ELb0ELb1ELb0ELb0ELb0ELb0ELi2ELi4ELi4ELi4ELb0EEENS1_24CollectiveEpilogueBwdGQAISA_fSD_Li256ELb1ELb0EEENS1_19SingleTileSchedulerILb1ELb0ELb0ELi128EEEEEEEEEvNT_6ParamsE:
        /* <DEDUP_REMOVED lines=18> */
.L_x_1408:
        /* <DEDUP_REMOVED lines=8> */
.L_x_1410:
[----:B------:R-:W-:Y:S02]  /*01a0*/  MOV R0, c[0x0][0x3ac] ;  /* 0x0000eb0000007a02 */ /* 0x000fe40000000f00 */
.L_x_1409:
[----:B------:R-:W-:-:S06]  /*01b0*/  USHF.L.U32 UR13, UR8, 0x7, URZ ;  /* 0x00000007080d7899 */ /* 0x000fcc000800063f */
[----:B-----5:R-:W-:-:S04]  /*01c0*/  ISETP.LE.AND P0, PT, R0, UR13, PT ;  /* 0x0000000d00007c0c */ /* 0x020fc8000bf03270 */
[----:B------:R-:W-:-:S05]  /*01d0*/  SEL R0, R5, 0xffffffff, !P0 ;  /* 0xffffffff05007807 */ /* 0x000fca0004000000 */
[----:B------:R2:W-:Y:S01]  /*01e0*/  STL [R1+0x5c], R0 ;  /* 0x00005c0001007387 */ /* 0x0005e20000100800 */
[----:B------:R-:W-:Y:S05]  /*01f0*/  BRA `(.L_x_1411) ;  /* 0x0000012000007947 */ /* 0x000fea0003800000 */
.L_x_1407:
[----:B--2-4-:R-:W-:-:S04]  /*0200*/  ISETP.NE.U32.AND P0, PT, RZ, c[0x0][0x3c8], PT ;  /* 0x0000f200ff007a0c */ /* 0x014fc80003f05070 */
[----:B------:R-:W-:-:S13]  /*0210*/  ISETP.NE.AND.EX P0, PT, RZ, c[0x0][0x3cc], PT, P0 ;  /* 0x0000f300ff007a0c */ /* 0x000fda0003f05300 */
[----:B------:R-:W-:Y:S05]  /*0220*/  @!P0 BRA `(.L_x_1412) ;  /* 0x0000002000008947 */ /* 0x000fea0003800000 */
[----:B------:R1:W5:Y:S01]  /*0230*/  LDG.E R0, [R2.64] ;  /* 0x0000000e02007981 */ /* 0x000362000c1e1900 */
[----:B------:R-:W-:Y:S05]  /*0240*/  BRA `(.L_x_1413) ;  /* 0x0000009000007947 */ /* 0x000fea0003800000 */
.L_x_1412:
        /* <DEDUP_REMOVED lines=8> */
.L_x_1414:
[----:B------:R-:W-:Y:S02]  /*02d0*/  MOV R0, c[0x0][0x3ac] ;  /* 0x0000eb0000007a02 */ /* 0x000fe40000000f00 */
.L_x_1413:
[----:B------:R-:W-:-:S06]  /*02e0*/  USHF.L.U32 UR13, UR8, 0x7, URZ ;  /* 0x00000007080d7899 */ /* 0x000fcc000800063f */
[----:B-----5:R-:W-:-:S04]  /*02f0*/  ISETP.LE.AND P0, PT, R0, UR13, PT ;  /* 0x0000000d00007c0c */ /* 0x020fc8000bf03270 */
[----:B------:R-:W-:-:S05]  /*0300*/  SEL R0, R5, 0xffffffff, !P0 ;  /* 0xffffffff05007807 */ /* 0x000fca0004000000 */
[----:B------:R2:W-:Y:S04]  /*0310*/  STL [R1+0x5c], R0 ;  /* 0x00005c0001007387 */ /* 0x0005e80000100800 */
.L_x_1411:
        /* <DEDUP_REMOVED lines=10> */
[CC--:B-1----:R-:W-:Y:S02]  /*03c0*/  @P1 IMAD.WIDE R2, R39.reuse, R10.reuse, c[0x0][0x2d8] ;  /* 0x0000b60027021625 */ /* 0x0c2fe400078e020a */
[----:B--2---:R-:W2:Y:S04]  /*03d0*/  @P0 LDG.E R0, [R4.64] ;  /* 0x0000000e04000981 */ /* 0x004ea8000c1e1900 */
[----:B------:R1:W3:Y:S04]  /*03e0*/  @P1 LDG.E R8, [R2.64] ;  /* 0x0000000e02081981 */ /* 0x0002e8000c1e1900 */
[----:B------:R-:W4:Y:S01]  /*03f0*/  @P0 LDG.E R7, [R4.64] ;  /* 0x0000000e04070981 */ /* 0x000f22000c1e1900 */
[----:B-1----:R-:W-:-:S05]  /*0400*/  IMAD.WIDE R2, R39, R10, c[0x0][0x2d0] ;  /* 0x0000b40027027625 */ /* 0x002fca00078e020a */
[----:B------:R-:W5:Y:S01]  /*0410*/  @P5 LDG.E R6, [R2.64] ;  /* 0x0000000e02065981 */ /* 0x000f62000c1e1900 */
[----:B------:R-:W-:Y:S01]  /*0420*/  ULDC UR12, c[0x0][0x168] ;  /* 0x00005a00000c7ab9 */ /* 0x000fe20000000800 */
[----:B------:R-:W-:Y:S01]  /*0430*/  CS2R R12, SRZ ;  /* 0x00000000000c7805 */ /* 0x000fe2000001ff00 */
[----:B------:R-:W-:Y:S01]  /*0440*/  ULDC UR11, c[0x0][0x198] ;  /* 0x00006600000b7ab9 */ /* 0x000fe20000000800 */
[----:B------:R-:W-:Y:S02]  /*0450*/  IMAD.MOV.U32 R35, RZ, RZ, RZ ;  /* 0x000000ffff237224 */ /* 0x000fe400078e00ff */
        /* <DEDUP_REMOVED lines=17> */
.L_x_1415:
[----:B--2---:R-:W-:-:S04]  /*0570*/  ISETP.NE.U32.AND P1, PT, RZ, c[0x0][0x2e0], PT ;  /* 0x0000b800ff007a0c */ /* 0x004fc80003f25070 */
[----:B------:R-:W-:-:S13]  /*0580*/  ISETP.NE.AND.EX P1, PT, RZ, c[0x0][0x2e4], PT, P1 ;  /* 0x0000b900ff007a0c */ /* 0x000fda0003f25310 */
[----:B------:R-:W-:Y:S05]  /*0590*/  @!P1 BRA `(.L_x_1416) ;  /* 0x0000004000009947 */ /* 0x000fea0003800000 */
[----:B------:R-:W-:-:S05]  /*05a0*/  IMAD.WIDE R2, R39, R10, c[0x0][0x2e0] ;  /* 0x0000b80027027625 */ /* 0x000fca00078e020a */
[----:B------:R-:W2:Y:S02]  /*05b0*/  LDG.E R0, [R2.64] ;  /* 0x0000000e02007981 */ /* 0x000ea4000c1e1900 */
[----:B--2---:R1:W2:Y:S01]  /*05c0*/  R2UR UR11, R0 ;  /* 0x00000000000b73c2 */ /* 0x0042a200000e0000 */
[----:B------:R-:W-:Y:S05]  /*05d0*/  BRA `(.L_x_1417) ;  /* 0x0000006000007947 */ /* 0x000fea0003800000 */
.L_x_1416:
[----:B------:R-:W-:Y:S05]  /*05e0*/  @!P5 BRA `(.L_x_1417) ;  /* 0x000000500000d947 */ /* 0x000fea0003800000 */
[----:B------:R1:W2:Y:S04]  /*05f0*/  LDG.E R0, [R2.64] ;  /* 0x0000000e02007981 */ /* 0x0002a8000c1e1900 */
[----:B-1----:R-:W3:Y:S01]  /*0600*/  LDG.E R2, [R2.64+0x4] ;  /* 0x0000040e02027981 */ /* 0x002ee2000c1e1900 */
[----:B--2---:R-:W1:Y:S08]  /*0610*/  R2UR UR11, R0 ;  /* 0x00000000000b73c2 */ /* 0x004e7000000e0000 */
[----:B---3--:R-:W1:Y:S02]  /*0620*/  R2UR UR4, R2 ;  /* 0x00000000020473c2 */ /* 0x008e6400000e0000 */
[----:B-1----:R-:W-:-:S06]  /*0630*/  UIADD3 UR11, -UR11, UR4, URZ ;  /* 0x000000040b0b7290 */ /* 0x002fcc000fffe13f */
.L_x_1417:
        /* <DEDUP_REMOVED lines=15> */
.L_x_1418:
        /* <DEDUP_REMOVED lines=44> */
[----:B-1----:R-:W-:Y:S01]  /*09f0*/  IMAD.MOV.U32 R0, RZ, RZ, c[0x0][0x248] ;  /* 0x00009200ff007624 */ /* 0x002fe200078e00ff */
[--C-:B------:R-:W-:Y:S01]  /*0a00*/  SHF.R.S32.HI R33, RZ, 0x1f, R22.reuse ;  /* 0x0000001fff217819 */ /* 0x100fe20000011416 */
[----:B------:R-:W-:Y:S01]  /*0a10*/  UIADD3 UR22, -UR13, UR11, URZ ;  /* 0x0000000b0d167290 */ /* 0x000fe2000fffe13f */
[----:B------:R-:W-:Y:S01]  /*0a20*/  SHF.R.S32.HI R23, RZ, 0x1f, R22 ;  /* 0x0000001fff177819 */ /* 0x000fe20000011416 */
[----:B------:R-:W-:Y:S01]  /*0a30*/  IMAD.SHL.U32 R14, R22, 0x4, RZ ;  /* 0x00000004160e7824 */ /* 0x000fe200078e00ff */
[----:B------:R-:W-:Y:S01]  /*0a40*/  ISETP.NE.AND P3, PT, R0, 0x1, PT ;  /* 0x000000010000780c */ /* 0x000fe20003f65270 */
[----:B------:R-:W-:Y:S01]  /*0a50*/  IMAD.MOV.U32 R10, RZ, RZ, R16 ;  /* 0x000000ffff0a7224 */ /* 0x000fe200078e0010 */
[----:B------:R-:W-:Y:S01]  /*0a60*/  LEA.HI R4, R33, R22, RZ, 0x3 ;  /* 0x0000001621047211 */ /* 0x000fe200078f18ff */
[----:B------:R-:W-:Y:S01]  /*0a70*/  IMAD.WIDE.U32 R2, R16, c[0x0][0x238], R22 ;  /* 0x00008e0010027a25 */ /* 0x000fe200078e0016 */
[----:B------:R-:W-:Y:S01]  /*0a80*/  SHF.R.S32.HI R11, RZ, 0x1f, R16 ;  /* 0x0000001fff0b7819 */ /* 0x000fe20000011410 */
[----:B------:R-:W-:Y:S01]  /*0a90*/  ULDC.64 UR4, c[0x0][0x1d8] ;  /* 0x0000760000047ab9 */ /* 0x000fe20000000a00 */
[----:B------:R-:W-:Y:S01]  /*0aa0*/  SHF.R.S32.HI R38, RZ, 0x3, R4 ;  /* 0x00000003ff267819 */ /* 0x000fe20000011404 */
[----:B------:R-:W-:Y:S01]  /*0ab0*/  IMAD.MOV.U32 R24, RZ, RZ, R2 ;  /* 0x000000ffff187224 */ /* 0x000fe200078e0002 */
[----:B------:R-:W-:Y:S01]  /*0ac0*/  LOP3.LUT R2, R4, 0xfffffff8, RZ, 0xc0, !PT ;  /* 0xfffffff804027812 */ /* 0x000fe200078ec0ff */
[C---:B------:R-:W-:Y:S01]  /*0ad0*/  IMAD R5, R11.reuse, c[0x0][0x238], RZ ;  /* 0x00008e000b057a24 */ /* 0x040fe200078e02ff */
[----:B------:R-:W-:Y:S01]  /*0ae0*/  SHF.R.S32.HI R0, RZ, 0x1f, R38 ;  /* 0x0000001fff007819 */ /* 0x000fe20000011426 */
[----:B------:R-:W-:Y:S01]  /*0af0*/  IMAD R29, R11, c[0x0][0x180], RZ ;  /* 0x000060000b1d7a24 */ /* 0x000fe200078e02ff */
[----:B------:R-:W-:Y:S01]  /*0b00*/  IADD3 R32, P2, R38, R8, RZ ;  /* 0x0000000826207210 */ /* 0x000fe20007f5e0ff */
[----:B------:R-:W-:Y:S01]  /*0b10*/  IMAD R5, R16, c[0x0][0x23c], R5 ;  /* 0x00008f0010057a24 */ /* 0x000fe200078e0205 */
[----:B------:R-:W-:Y:S01]  /*0b20*/  IADD3 R12, P1, R38, R12, RZ ;  /* 0x0000000c260c7210 */ /* 0x000fe20007f3e0ff */
[----:B------:R-:W-:Y:S01]  /*0b30*/  @P3 IMAD.HI.U32 R6, R16, c[0x0][0x24c], RZ ;  /* 0x0000930010063a27 */ /* 0x000fe200078e00ff */
[----:B------:R-:W-:Y:S01]  /*0b40*/  SHF.R.S32.HI R15, RZ, 0x1f, R14 ;  /* 0x0000001fff0f7819 */ /* 0x000fe2000001140e */
[----:B------:R-:W-:Y:S01]  /*0b50*/  STL [R1+0x10], R38 ;  /* 0x0000102601007387 */ /* 0x000fe20000100800 */
[----:B------:R-:W-:Y:S01]  /*0b60*/  SHF.R.S32.HI R21, RZ, 0x1f, R39 ;  /* 0x0000001fff157819 */ /* 0x000fe20000011427 */
[C---:B------:R-:W-:Y:S01]  /*0b70*/  IMAD.X R36, R0.reuse, 0x1, R9, P2 ;  /* 0x0000000100247824 */ /* 0x040fe200010e0609 */
[----:B------:R-:W-:Y:S01]  /*0b80*/  @P3 SHF.R.U32.HI R10, RZ, c[0x0][0x250], R6 ;  /* 0x00009400ff0a3a19 */ /* 0x000fe20000011606 */
[----:B------:R-:W-:Y:S01]  /*0b90*/  IMAD.X R13, R0, 0x1, R13, P1 ;  /* 0x00000001000d7824 */ /* 0x000fe200008e060d */
[----:B------:R-:W-:Y:S01]  /*0ba0*/  IADD3 R0, -R38, UR22, RZ ;  /* 0x0000001626007c10 */ /* 0x000fe2000fffe1ff */
[----:B------:R-:W-:Y:S01]  /*0bb0*/  IMAD.IADD R37, R22, 0x1, -R2 ;  /* 0x0000000116257824 */ /* 0x000fe200078e0a02 */
[----:B------:R-:W-:Y:S01]  /*0bc0*/  SEL R27, R39, RZ, !P0 ;  /* 0x000000ff271b7207 */ /* 0x000fe20004000000 */
[----:B------:R-:W-:Y:S01]  /*0bd0*/  IMAD.SHL.U32 R2, R38, 0x40, RZ ;  /* 0x0000004026027824 */ /* 0x000fe200078e00ff */
[C---:B------:R-:W-:Y:S01]  /*0be0*/  ISETP.GE.AND P4, PT, R0.reuse, 0x1, PT ;  /* 0x000000010000780c */ /* 0x040fe20003f86270 */
[----:B------:R-:W-:Y:S01]  /*0bf0*/  IMAD.IADD R25, R3, 0x1, R5 ;  /* 0x0000000103197824 */ /* 0x000fe200078e0205 */
[C---:B------:R-:W-:Y:S01]  /*0c00*/  ISETP.GE.AND P3, PT, R0.reuse, 0x21, PT ;  /* 0x000000210000780c */ /* 0x040fe20003f66270 */
[C---:B------:R-:W-:Y:S01]  /*0c10*/  IMAD R3, R11.reuse, c[0x0][0x270], RZ ;  /* 0x00009c000b037a24 */ /* 0x040fe200078e02ff */
[C---:B------:R-:W-:Y:S01]  /*0c20*/  ISETP.GE.AND P2, PT, R0.reuse, 0x41, PT ;  /* 0x000000410000780c */ /* 0x040fe20003f46270 */
[----:B------:R-:W-:Y:S01]  /*0c30*/  IMAD R8, R11, c[0x0][0x288], RZ ;  /* 0x0000a2000b087a24 */ /* 0x000fe200078e02ff */
[----:B------:R-:W-:Y:S01]  /*0c40*/  ISETP.GE.AND P1, PT, R0, 0x61, PT ;  /* 0x000000610000780c */ /* 0x000fe20003f26270 */
[----:B------:R-:W-:Y:S01]  /*0c50*/  IMAD R3, R16, c[0x0][0x274], R3 ;  /* 0x00009d0010037a24 */ /* 0x000fe200078e0203 */
[----:B------:R-:W-:Y:S01]  /*0c60*/  LOP3.LUT R0, R2, 0x1c0, RZ, 0xc0, !PT ;  /* 0x000001c002007812 */ /* 0x000fe200078ec0ff */
[C---:B------:R-:W-:Y:S01]  /*0c70*/  IMAD.WIDE.U32 R4, R16.reuse, c[0x0][0x270], R14 ;  /* 0x00009c0010047a25 */ /* 0x040fe200078e000e */
[----:B------:R-:W-:Y:S01]  /*0c80*/  SEL R20, R21, RZ, !P0 ;  /* 0x000000ff15147207 */ /* 0x000fe20004000000 */
[----:B------:R1:W-:Y:S01]  /*0c90*/  STL.64 [R1+0x18], R14 ;  /* 0x0000180e01007387 */ /* 0x0003e20000100a00 */
[----:B------:R-:W-:Y:S01]  /*0ca0*/  USHF.L.U32 UR16, UR4, 0x6, URZ ;  /* 0x0000000604107899 */ /* 0x000fe2000800063f */
[----:B------:R-:W-:Y:S01]  /*0cb0*/  IMAD.SHL.U32 R2, R37, 0x8, RZ ;  /* 0x0000000825027824 */ /* 0x000fe200078e00ff */
[----:B------:R-:W-:Y:S01]  /*0cc0*/  UMOV UR19, 0x6 ;  /* 0x0000000600137882 */ /* 0x000fe20000000000 */
[C---:B------:R-:W-:Y:S01]  /*0cd0*/  IMAD R8, R16.reuse, c[0x0][0x28c], R8 ;  /* 0x0000a30010087a24 */ /* 0x040fe200078e0208 */
[----:B------:R-:W-:Y:S01]  /*0ce0*/  USHF.L.U64.HI UR17, UR4, UR19, UR5 ;  /* 0x0000001304117299 */ /* 0x000fe20008010205 */
[----:B------:R-:W-:Y:S01]  /*0cf0*/  IMAD.WIDE.U32 R6, R16, c[0x0][0x288], R14 ;  /* 0x0000a20010067a25 */ /* 0x000fe200078e000e */
[C---:B------:R-:W-:Y:S01]  /*0d00*/  ISETP.GE.OR P6, PT, R2.reuse, c[0x0][0x1cc], !P4 ;  /* 0x0000730002007a0c */ /* 0x040fe200067c6670 */
[----:B------:R-:W-:Y:S01]  /*0d10*/  ULDC.64 UR6, c[0x0][0x1a8] ;  /* 0x00006a0000067ab9 */ /* 0x000fe20000000a00 */
[----:B------:R-:W-:Y:S01]  /*0d20*/  ISETP.GE.OR P4, PT, R2, c[0x0][0x19c], !P4 ;  /* 0x0000670002007a0c */ /* 0x000fe20006786670 */
[----:B------:R-:W-:Y:S01]  /*0d30*/  IMAD.IADD R5, R5, 0x1, R3 ;  /* 0x0000000105057824 */ /* 0x000fe200078e0203 */
[----:B------:R-:W-:Y:S01]  /*0d40*/  LOP3.LUT R3, R0, 0x38, R2, 0xf8, !PT ;  /* 0x0000003800037812 */ /* 0x000fe200078ef802 */
[----:B------:R-:W-:Y:S01]  /*0d50*/  IMAD.IADD R7, R7, 0x1, R8 ;  /* 0x0000000107077824 */ /* 0x000fe200078e0208 */
[----:B------:R-:W-:Y:S01]  /*0d60*/  SHF.R.U32.HI R0, RZ, 0x3, R0 ;  /* 0x00000003ff007819 */ /* 0x000fe20000011600 */
[----:B------:R-:W-:Y:S01]  /*0d70*/  IMAD.U32 R8, RZ, RZ, UR8 ;  /* 0x00000008ff087e24 */ /* 0x000fe2000f8e00ff */
[----:B------:R-:W-:Y:S01]  /*0d80*/  USHF.L.U64.HI UR18, UR6, UR19, UR7 ;  /* 0x0000001306127299 */ /* 0x000fe20008010207 */
[----:B------:R-:W-:Y:S01]  /*0d90*/  IMAD R31, R11, c[0x0][0x210], RZ ;  /* 0x000084000b1f7a24 */ /* 0x000fe200078e02ff */
[----:B------:R-:W-:Y:S01]  /*0da0*/  LOP3.LUT R28, R3, R0, RZ, 0x3c, !PT ;  /* 0x00000000031c7212 */ /* 0x000fe200078e3cff */
[----:B------:R-:W-:Y:S01]  /*0db0*/  IMAD.WIDE R12, R8, 0x80, R12 ;  /* 0x00000080080c7825 */ /* 0x000fe200078e020c */
[----:B------:R-:W-:Y:S01]  /*0dc0*/  SHF.R.S32.HI R0, RZ, 0x1f, R10 ;  /* 0x0000001fff007819 */ /* 0x000fe2000001140a */
[----:B------:R-:W-:Y:S01]  /*0dd0*/  ULDC.64 UR4, c[0x0][0x178] ;  /* 0x00005e0000047ab9 */ /* 0x000fe20000000a00 */
[----:B------:R-:W-:Y:S01]  /*0de0*/  SHF.R.S32.HI R3, RZ, 0x1f, R2 ;  /* 0x0000001fff037819 */ /* 0x000fe20000011402 */
[----:B------:R-:W-:Y:S01]  /*0df0*/  IMAD.WIDE.U32 R8, R27, c[0x0][0x278], R4 ;  /* 0x00009e001b087a25 */ /* 0x000fe200078e0004 */
[----:B------:R-:W-:-:S02]  /*0e00*/  USHF.R.S32.HI UR7, URZ, 0x1f, UR9 ;  /* 0x0000001f3f077899 */ /* 0x000fc40008011409 */
[----:B------:R-:W-:Y:S01]  /*0e10*/  UIMAD.WIDE.U32 UR20, UR9, UR4, URZ ;  /* 0x00000004091472a5 */ /* 0x000fe2000f8e003f */
[C---:B------:R-:W-:Y:S01]  /*0e20*/  IMAD R11, R0.reuse, c[0x0][0x1e0], RZ ;  /* 0x00007800000b7a24 */ /* 0x040fe200078e02ff */
[----:B------:R-:W-:Y:S01]  /*0e30*/  IADD3 R42, P0, R35, R8, RZ ;  /* 0x00000008232a7210 */ /* 0x000fe20007f1e0ff */
[----:B------:R-:W-:Y:S01]  /*0e40*/  IMAD R0, R0, c[0x0][0x1b0], RZ ;  /* 0x00006c0000007a24 */ /* 0x000fe200078e02ff */
[----:B------:R-:W-:Y:S01]  /*0e50*/  LEA.HI R8, R33, R22, RZ, 0x6 ;  /* 0x0000001621087211 */ /* 0x000fe200078f30ff */
[----:B------:R-:W-:Y:S02]  /*0e60*/  IMAD R26, R20, c[0x0][0x278], RZ ;  /* 0x00009e00141a7a24 */ /* 0x000fe400078e02ff */
[C---:B------:R-:W-:Y:S01]  /*0e70*/  IMAD R29, R16.reuse, c[0x0][0x184], R29 ;  /* 0x00006100101d7a24 */ /* 0x040fe200078e021d */
[----:B------:R-:W-:Y:S01]  /*0e80*/  STL [R1+0x54], R42 ;  /* 0x0000542a01007387 */ /* 0x000fe20000100800 */
[C---:B------:R-:W-:Y:S02]  /*0e90*/  IMAD R31, R16.reuse, c[0x0][0x214], R31 ;  /* 0x00008500101f7a24 */ /* 0x040fe400078e021f */
[----:B-1----:R-:W-:-:S04]  /*0ea0*/  IMAD.WIDE.U32 R14, R16, c[0x0][0x180], R2 ;  /* 0x00006000100e7a25 */ /* 0x002fc800078e0002 */
[----:B------:R-:W-:-:S04]  /*0eb0*/  IMAD.WIDE.U32 R18, R16, c[0x0][0x210], R2 ;  /* 0x0000840010127a25 */ /* 0x000fc800078e0002 */
        /* <DEDUP_REMOVED lines=74> */
[----:B------:R-:W-:Y:S01]  /*1360*/  UIMAD UR16, UR7, UR4, URZ ;  /* 0x00000004071072a4 */ /* 0x000fe2000f8e023f */
[----:B------:R-:W-:Y:S01]  /*1370*/  IMAD R20, R27, c[0x0][0x244], R20 ;  /* 0x000091001b147a24 */ /* 0x000fe200078e0214 */
[----:B------:R1:W-:Y:S01]  /*1380*/  LDGSTS.E.BYPASS.LTC128B.128 [R17+0x6080], [R4.64], !P6 ;  /* 0x0608000004117fae */ /* 0x0003e2000f101d4e */
[----:B------:R-:W-:Y:S01]  /*1390*/  IADD3.X R9, R5, UR17, RZ, P0, !PT ;  /* 0x0000001105097c10 */ /* 0x000fe200087fe4ff */
[----:B------:R-:W-:Y:S01]  /*13a0*/  UIMAD UR16, UR9, UR5, UR16 ;  /* 0x00000005091072a4 */ /* 0x000fe2000f8e0210 */
[----:B------:R-:W-:Y:S01]  /*13b0*/  LEA R10, P0, R12, c[0x0][0x190], 0x1 ;  /* 0x000064000c0a7a11 */ /* 0x000fe200078008ff */
[----:B------:R-:W-:Y:S01]  /*13c0*/  USHF.L.U32 UR17, UR6, 0x6, URZ ;  /* 0x0000000606117899 */ /* 0x000fe2000800063f */
[----:B------:R-:W-:Y:S01]  /*13d0*/  ISETP.GE.AND P6, PT, R2, c[0x0][0x16c], PT ;  /* 0x00005b0002007a0c */ /* 0x000fe20003fc6270 */
[----:B------:R-:W-:Y:S01]  /*13e0*/  UIADD3 UR16, UR21, UR16, URZ ;  /* 0x0000001015107290 */ /* 0x000fe2000fffe03f */
[----:B------:R-:W-:Y:S01]  /*13f0*/  LEA.HI.X R11, R12, c[0x0][0x194], R0, 0x1, P0 ;  /* 0x000065000c0b7a11 */ /* 0x000fe200000f0c00 */
[----:B------:R2:W-:Y:S01]  /*1400*/  LDGSTS.E.BYPASS.LTC128B.128 [R17+0x7080], [R8.64], !P5 ;  /* 0x0708000008117fae */ /* 0x0005e2000e901d4e */
[----:B------:R-:W-:Y:S01]  /*1410*/  LEA.HI R0, R14, R3, RZ, 0x1 ;  /* 0x000000030e007211 */ /* 0x000fe200078f08ff */
[----:B------:R-:W-:Y:S01]  /*1420*/  USHF.L.U32 UR6, UR9, 0x7, URZ ;  /* 0x0000000709067899 */ /* 0x000fe2000800063f */
[----:B------:R-:W-:Y:S01]  /*1430*/  IMAD.WIDE.U32 R24, R27, c[0x0][0x240], R24 ;  /* 0x000090001b187a25 */ /* 0x000fe200078e0018 */
[----:B------:R3:W-:Y:S03]  /*1440*/  LDGSTS.E.BYPASS.LTC128B.128 [R17+0x80], [R10.64], !P4 ;  /* 0x000800000a117fae */ /* 0x0007e6000e101d4e */
[----:B------:R-:W-:Y:S01]  /*1450*/  IMAD.U32 R6, RZ, RZ, UR16 ;  /* 0x00000010ff067e24 */ /* 0x000fe2000f8e00ff */
[----:B------:R-:W-:Y:S01]  /*1460*/  USHF.L.U64.HI UR16, UR4, UR19, UR5 ;  /* 0x0000001304107299 */ /* 0x000fe20008010205 */
[----:B------:R-:W-:Y:S01]  /*1470*/  IMAD.U32 R12, RZ, RZ, UR6 ;  /* 0x00000006ff0c7e24 */ /* 0x000fe2000f8e00ff */
[----:B------:R-:W-:Y:S04]  /*1480*/  STL.64 [R1+0x30], R44 ;  /* 0x0000302c01007387 */ /* 0x000fe80000100a00 */
[----:B------:R-:W-:-:S04]  /*1490*/  IADD3 R12, -R38, UR12, -R12 ;  /* 0x0000000c260c7c10 */ /* 0x000fc8000fffe90c */
[----:B------:R-:W-:Y:S01]  /*14a0*/  ISETP.LT.OR P4, PT, R12, 0x41, P6 ;  /* 0x000000410c00780c */ /* 0x000fe20003781670 */
[----:B-1----:R-:W-:Y:S01]  /*14b0*/  IMAD.U32 R5, RZ, RZ, UR21 ;  /* 0x00000015ff057e24 */ /* 0x002fe2000f8e00ff */
[----:B------:R-:W-:Y:S01]  /*14c0*/  LOP3.LUT R5, R0, 0xfffffffe, RZ, 0xc0, !PT ;  /* 0xfffffffe00057812 */ /* 0x000fe200078ec0ff */
[----:B------:R-:W-:Y:S02]  /*14d0*/  IMAD R0, R36, c[0x0][0x178], RZ ;  /* 0x00005e0024007a24 */ /* 0x000fe400078e02ff */
[----:B------:R-:W-:Y:S01]  /*14e0*/  IMAD.U32 R4, RZ, RZ, UR20 ;  /* 0x00000014ff047e24 */ /* 0x000fe2000f8e00ff */
[----:B------:R-:W-:Y:S01]  /*14f0*/  UMOV UR20, 0x7 ;  /* 0x0000000700147882 */ /* 0x000fe20000000000 */
[----:B------:R-:W-:Y:S01]  /*1500*/  IMAD R0, R32, c[0x0][0x17c], R0 ;  /* 0x00005f0020007a24 */ /* 0x000fe200078e0200 */
[----:B--2---:R-:W-:Y:S01]  /*1510*/  IADD3 R8, P5, R10, UR17, RZ ;  /* 0x000000110a087c10 */ /* 0x004fe2000ffbe0ff */
[----:B------:R-:W-:Y:S02]  /*1520*/  IMAD.IADD R180, R3, 0x1, -R5 ;  /* 0x0000000103b47824 */ /* 0x000fe400078e0a05 */
[----:B------:R-:W-:Y:S01]  /*1530*/  IMAD.IADD R43, R45, 0x1, R0 ;  /* 0x000000012d2b7824 */ /* 0x000fe200078e0200 */
[----:B------:R-:W-:Y:S01]  /*1540*/  LEA R0, P0, R4, R44, 0x7 ;  /* 0x0000002c04007211 */ /* 0x000fe200078038ff */
[----:B------:R-:W-:Y:S01]  /*1550*/  IMAD R5, R36, c[0x0][0x208], RZ ;  /* 0x0000820024057a24 */ /* 0x000fe200078e02ff */
[----:B------:R-:W-:Y:S01]  /*1560*/  IADD3.X R9, R11, UR18, RZ, P5, !PT ;  /* 0x000000120b097c10 */ /* 0x000fe2000affe4ff */
[----:B------:R-:W-:Y:S01]  /*1570*/  IMAD.IADD R3, R19, 0x1, R28 ;  /* 0x0000000113037824 */ /* 0x000fe200078e021c */
[----:B------:R-:W-:Y:S01]  /*1580*/  ISETP.GE.AND P5, PT, R2, c[0x0][0x1fc], PT ;  /* 0x00007f0002007a0c */ /* 0x000fe20003fa6270 */
[----:B------:R-:W-:Y:S01]  /*1590*/  IMAD.MOV.U32 R2, RZ, RZ, R18 ;  /* 0x000000ffff027224 */ /* 0x000fe200078e0012 */
[----:B------:R-:W-:Y:S01]  /*15a0*/  LEA.HI.X R6, R4, R43, R6, 0x7, P0 ;  /* 0x0000002b04067211 */ /* 0x000fe200000f3c06 */
[----:B------:R-:W-:Y:S01]  /*15b0*/  IMAD R13, R32, c[0x0][0x20c], R5 ;  /* 0x00008300200d7a24 */ /* 0x000fe200078e0205 */
[----:B------:R-:W-:Y:S01]  /*15c0*/  LEA R4, P0, R0, c[0x0][0x160], 0x1 ;  /* 0x0000580000047a11 */ /* 0x000fe200078008ff */
[----:B------:R-:W-:Y:S01]  /*15d0*/  IMAD.WIDE.U32 R28, R32, c[0x0][0x208], R2 ;  /* 0x00008200201c7a25 */ /* 0x000fe200078e0002 */
[----:B------:R1:W-:Y:S01]  /*15e0*/  LDGSTS.E.BYPASS.LTC128B.128 [R17+0x1080], [R8.64], !P3 ;  /* 0x0108000008117fae */ /* 0x0003e2000d901d4e */
[----:B------:R-:W-:-:S02]  /*15f0*/  ISETP.LT.OR P3, PT, R12, 0x1, P6 ;  /* 0x000000010c00780c */ /* 0x000fc40003761670 */
[----:B------:R-:W-:Y:S01]  /*1600*/  LEA.HI.X R5, R0, c[0x0][0x164], R6, 0x1, P0 ;  /* 0x0000590000057a11 */ /* 0x000fe200000f0c06 */
[----:B------:R-:W-:Y:S01]  /*1610*/  IMAD.IADD R27, R29, 0x1, R13 ;  /* 0x000000011d1b7824 */ /* 0x000fe200078e020d */
[----:B------:R-:W-:Y:S01]  /*1620*/  IADD3 R2, P0, R8, UR17, RZ ;  /* 0x0000001108027c10 */ /* 0x000fe2000ff1e0ff */
[----:B------:R-:W-:Y:S01]  /*1630*/  IMAD.MOV.U32 R26, RZ, RZ, R28 ;  /* 0x000000ffff1a7224 */ /* 0x000fe200078e001c */
[----:B------:R-:W-:Y:S01]  /*1640*/  SHF.R.S32.HI R0, RZ, 0x1f, R15 ;  /* 0x0000001fff007819 */ /* 0x000fe2000001140f */
[----:B------:R-:W-:Y:S01]  /*1650*/  STL [R1+0x40], R43 ;  /* 0x0000402b01007387 */ /* 0x000fe20000100800 */
[----:B------:R-:W-:Y:S02]  /*1660*/  IADD3.X R3, R9, UR18, RZ, P0, !PT ;  /* 0x0000001209037c10 */ /* 0x000fe400087fe4ff */
[----:B------:R-:W-:Y:S01]  /*1670*/  IADD3 R6, P0, R2, UR17, RZ ;  /* 0x0000001102067c10 */ /* 0x000fe2000ff1e0ff */
[----:B------:R-:W-:Y:S01]  /*1680*/  USHF.L.U32 UR17, UR4, 0x6, URZ ;  /* 0x0000000604117899 */ /* 0x000fe2000800063f */
[----:B------:R-:W-:Y:S02]  /*1690*/  STL.64 [R1+0x28], R28 ;  /* 0x0000281c01007387 */ /* 0x000fe40000100a00 */
[----:B------:R-:W-:Y:S01]  /*16a0*/  IADD3.X R7, R3, UR18, RZ, P0, !PT ;  /* 0x0000001203077c10 */ /* 0x000fe200087fe4ff */
[----:B------:R-:W-:Y:S01]  /*16b0*/  ULDC.64 UR4, c[0x0][0x208] ;  /* 0x0000820000047ab9 */ /* 0x000fe20000000a00 */
[----:B------:R2:W-:Y:S01]  /*16c0*/  LDGSTS.E.BYPASS.LTC128B.128 [R17+0x2080], [R2.64], !P2 ;  /* 0x0208000002117fae */ /* 0x0005e2000d101d4e */
[C---:B------:R-:W-:Y:S01]  /*16d0*/  ISETP.LT.OR P0, PT, R12.reuse, 0x21, P6 ;  /* 0x000000210c00780c */ /* 0x040fe20003701670 */
[----:B------:R-:W-:Y:S01]  /*16e0*/  USHF.L.U64.HI UR20, UR4, UR20, UR5 ;  /* 0x0000001404147299 */ /* 0x000fe20008010205 */
[----:B------:R-:W-:Y:S01]  /*16f0*/  ISETP.LT.OR P2, PT, R12, 0x61, P6 ;  /* 0x000000610c00780c */ /* 0x000fe20003741670 */
[----:B------:R4:W-:Y:S01]  /*1700*/  LDGSTS.E.BYPASS.LTC128B.128 [R17+0x3080], [R6.64], !P1 ;  /* 0x0308000006117fae */ /* 0x0009e2000c901d4e */
[----:B------:R-:W-:-:S02]  /*1710*/  USHF.R.S32.HI UR5, URZ, 0x1f, UR6 ;  /* 0x0000001f3f057899 */ /* 0x000fc40008011406 */
[----:B------:R-:W-:Y:S01]  /*1720*/  USHF.L.U32 UR21, UR4, 0x7, URZ ;  /* 0x0000000704157899 */ /* 0x000fe2000800063f */
[----:B------:R-:W0:Y:S01]  /*1730*/  LDGDEPBAR ;  /* 0x00000000000079af */ /* 0x000e220000000000 */
[----:B------:R-:W-:-:S03]  /*1740*/  UIMAD UR18, UR20, UR9, URZ ;  /* 0x00000009141272a4 */ /* 0x000fc6000f8e023f */
[----:B------:R5:W-:Y:S01]  /*1750*/  LDGSTS.E.BYPASS.LTC128B.128 [R17+0x8080], [R4.64], !P3 ;  /* 0x0808000004117fae */ /* 0x000be2000d901d4e */
[----:B------:R-:W-:Y:S01]  /*1760*/  ISETP.GT.AND P3, PT, R22, 0x1f, PT ;  /* 0x0000001f1600780c */ /* 0x000fe20003f64270 */
[----:B------:R-:W-:Y:S01]  /*1770*/  IMAD.U32 R18, RZ, RZ, UR21 ;  /* 0x00000015ff127e24 */ /* 0x000fe2000f8e00ff */
[----:B------:R-:W-:Y:S01]  /*1780*/  UIMAD UR18, UR7, UR21, UR18 ;  /* 0x00000015071272a4 */ /* 0x000fe2000f8e0212 */
[----:B------:R-:W-:Y:S02]  /*1790*/  STL.64 [R1+0x20], R26 ;  /* 0x0000201a01007387 */ /* 0x000fe40000100a00 */
[----:B------:R-:W-:Y:S02]  /*17a0*/  ULDC UR7, c[0x0][0x20c] ;  /* 0x0000830000077ab9 */ /* 0x000fe40000000800 */
[----:B------:R-:W-:Y:S01]  /*17b0*/  USHF.L.U64.HI UR19, UR4, UR19, UR7 ;  /* 0x0000001304137299 */ /* 0x000fe20008010207 */
[----:B--2---:R-:W-:-:S04]  /*17c0*/  IADD3 R2, P1, R4, UR17, RZ ;  /* 0x0000001104027c10 */ /* 0x004fc8000ff3e0ff */
[----:B------:R-:W-:Y:S01]  /*17d0*/  IADD3.X R3, R5, UR16, RZ, P1, !PT ;  /* 0x0000001005037c10 */ /* 0x000fe20008ffe4ff */
[----:B----4-:R-:W-:-:S04]  /*17e0*/  IMAD.WIDE.U32 R6, R18, UR9, R26 ;  /* 0x0000000912067c25 */ /* 0x010fc8000f8e001a */
[----:B------:R2:W-:Y:S01]  /*17f0*/  LDGSTS.E.BYPASS.LTC128B.128 [R17+0x9080], [R2.64], !P0 ;  /* 0x0908000002117fae */ /* 0x0005e2000c101d4e */
[----:B------:R-:W-:Y:S01]  /*1800*/  IADD3 R7, R7, UR18, RZ ;  /* 0x0000001207077c10 */ /* 0x000fe2000fffe0ff */
[----:B------:R-:W-:Y:S01]  /*1810*/  USHF.L.U32 UR18, UR4, 0x6, URZ ;  /* 0x0000000604127899 */ /* 0x000fe2000800063f */
[----:B-----5:R-:W-:Y:S01]  /*1820*/  SHF.R.S32.HI R5, RZ, 0x5, R15 ;  /* 0x00000005ff057819 */ /* 0x020fe2000001140f */
[----:B------:R-:W-:-:S03]  /*1830*/  UIADD3 UR4, UR9, 0x1, URZ ;  /* 0x0000000109047890 */ /* 0x000fc6000fffe03f */
[----:B------:R-:W-:Y:S01]  /*1840*/  LEA.HI R0, R0, R5, RZ, 0x2 ;  /* 0x0000000500007211 */ /* 0x000fe200078f10ff */
[----:B------:R-:W-:-:S03]  /*1850*/  UISETP.GE.AND UP0, UPT, UR4, UR10, UPT ;  /* 0x0000000a0400728c */ /* 0x000fc6000bf06270 */
[----:B-1----:R-:W-:Y:S02]  /*1860*/  LOP3.LUT R9, R0, 0xfffffffc, RZ, 0xc0, !PT ;  /* 0xfffffffc00097812 */ /* 0x002fe400078ec0ff */
        /* <DEDUP_REMOVED lines=8> */
[----:B------:R-:W-:Y:S02]  /*18f0*/  IADD3 R8, P1, R2, UR17, RZ ;  /* 0x0000001102087c10 */ /* 0x000fe4000ff3e0ff */
[----:B------:R-:W-:Y:S01]  /*1900*/  LEA R4, P0, R6, c[0x0][0x1f0], 0x1 ;  /* 0x00007c0006047a11 */ /* 0x000fe200078008ff */
[----:B------:R1:W-:Y:S01]  /*1910*/  LDGSTS.E.BYPASS.LTC128B.128 [R17+0xa080], [R2.64], !P4 ;  /* 0x0a08000002117fae */ /* 0x0003e2000e101d4e */
[----:B------:R-:W-:Y:S02]  /*1920*/  IADD3.X R9, R3, UR16, RZ, P1, !PT ;  /* 0x0000001003097c10 */ /* 0x000fe40008ffe4ff */
[----:B------:R-:W-:Y:S02]  /*1930*/  ISETP.LT.OR P1, PT, R12, 0x1, P5 ;  /* 0x000000010c00780c */ /* 0x000fe40002f21670 */
[----:B------:R-:W-:Y:S01]  /*1940*/  LEA.HI.X R5, R6, c[0x0][0x1f4], R7, 0x1, P0 ;  /* 0x00007d0006057a11 */ /* 0x000fe200000f0c07 */
[----:B------:R2:W-:Y:S01]  /*1950*/  LDGSTS.E.BYPASS.LTC128B.128 [R17+0xb080], [R8.64], !P2 ;  /* 0x0b08000008117fae */ /* 0x0005e2000d101d4e */
[----:B------:R-:W-:-:S02]  /*1960*/  ISETP.LT.OR P0, PT, R12, 0x21, P5 ;  /* 0x000000210c00780c */ /* 0x000fc40002f01670 */
        /* <DEDUP_REMOVED lines=90> */
.L_x_1421:
[----:B---3--:R-:W-:Y:S05]  /*1f10*/  BSYNC B0 ;  /* 0x0000000000007941 */ /* 0x008fea0003800000 */
.L_x_1420:
        /* <DEDUP_REMOVED lines=110> */
.L_x_1440:
        /* <DEDUP_REMOVED lines=126> */
.L_x_1424:
[----:B------:R-:W-:Y:S04]  /*2de0*/  MOV R134, 0x1 ;  /* 0x0000000100867802 */ /* 0x000fe80000000f00 */
[----:B------:R-:W-:Y:S11]  /*2df0*/  ISETP.NE.AND P0, PT, R134, c[0x0][0x2a8], PT ;  /* 0x0000aa0086007a0c */ /* 0x000ff60003f05270 */
[----:B------:R-:W-:Y:S02]  /*2e00*/  @!UPT UIADD3 URZ, URZ, URZ, URZ ;  /* 0x0000003f3f3ff290 */ /* 0x000fe4000fffe03f */
[----:B------:R-:W-:Y:S05]  /*2e10*/  @P0 IMAD.HI.U32 R134, R133, c[0x0][0x2ac], RZ ;  /* 0x0000ab0085860a27 */ /* 0x000fea00078e00ff */
[----:B------:R-:W-:Y:S02]  /*2e20*/  @P0 SHF.R.U32.HI R133, RZ, c[0x0][0x2b0], R134 ;  /* 0x0000ac00ff850a19 */ /* 0x000fe40000011686 */
.L_x_1425:
[----:B------:R-:W-:Y:S05]  /*2e30*/  BSYNC B0 ;  /* 0x0000000000007941 */ /* 0x000fea0003800000 */
.L_x_1423:
[----:B------:R-:W2:Y:S01]  /*2e40*/  LDL R135, [R1+0x4] ;  /* 0x0000040001877983 */ /* 0x000ea20000100800 */
[----:B------:R-:W-:Y:S04]  /*2e50*/  IMAD.MOV.U32 R134, RZ, RZ, c[0x0][0x2a8] ;  /* 0x0000aa00ff867624 */ /* 0x000fe800078e00ff */
[----:B------:R-:W-:Y:S04]  /*2e60*/  IMAD R133, R133, R134, -UR13 ;  /* 0x8000000d85857e24 */ /* 0x000fe8000f8e0286 */
[----:B--2---:R-:W-:Y:S05]  /*2e70*/  IMAD.IADD R133, R133, 0x1, -R135 ;  /* 0x0000000185857824 */ /* 0x004fea00078e0a87 */
[----:B------:R-:W-:Y:S02]  /*2e80*/  IADD3 R134, R133, c[0x0][0x2a8], RZ ;  /* 0x0000aa0085867a10 */ /* 0x000fe40007ffe0ff */
[----:B------:R-:W-:Y:S02]  /*2e90*/  IMNMX R190, R190, R133, !PT ;  /* 0x00000085bebe7217 */ /* 0x000fe40007800200 */
[----:B------:R-:W-:Y:S02]  /*2ea0*/  IMNMX R194, R194, R134, PT ;  /* 0x00000086c2c27217 */ /* 0x000fe40003800200 */
.L_x_1422:
        /* <DEDUP_REMOVED lines=19> */
.L_x_1428:
[----:B------:R-:W-:Y:S04]  /*2fe0*/  MOV R134, 0x1 ;  /* 0x0000000100867802 */ /* 0x000fe80000000f00 */
[----:B------:R-:W-:Y:S11]  /*2ff0*/  ISETP.NE.AND P0, PT, R134, c[0x0][0x2a8], PT ;  /* 0x0000aa0086007a0c */ /* 0x000ff60003f05270 */
[----:B------:R-:W-:Y:S02]  /*3000*/  @!UPT UIADD3 URZ, URZ, URZ, URZ ;  /* 0x0000003f3f3ff290 */ /* 0x000fe4000fffe03f */
[----:B------:R-:W-:Y:S05]  /*3010*/  @P0 IMAD.HI.U32 R134, R133, c[0x0][0x2ac], RZ ;  /* 0x0000ab0085860a27 */ /* 0x000fea00078e00ff */
[----:B------:R-:W-:Y:S02]  /*3020*/  @P0 SHF.R.U32.HI R133, RZ, c[0x0][0x2b0], R134 ;  /* 0x0000ac00ff850a19 */ /* 0x000fe40000011686 */
.L_x_1429:
[----:B------:R-:W-:Y:S05]  /*3030*/  BSYNC B0 ;  /* 0x0000000000007941 */ /* 0x000fea0003800000 */
.L_x_1427:
[----:B------:R-:W2:Y:S01]  /*3040*/  LDL R135, [R1+0x4] ;  /* 0x0000040001877983 */ /* 0x000ea20000100800 */
[----:B------:R-:W-:Y:S04]  /*3050*/  IMAD.MOV.U32 R134, RZ, RZ, c[0x0][0x2a8] ;  /* 0x0000aa00ff867624 */ /* 0x000fe800078e00ff */
[----:B------:R-:W-:Y:S04]  /*3060*/  IMAD R133, R133, R134, -UR13 ;  /* 0x8000000d85857e24 */ /* 0x000fe8000f8e0286 */
[----:B--2---:R-:W-:Y:S05]  /*3070*/  IMAD.IADD R133, R133, 0x1, -R135 ;  /* 0x0000000185857824 */ /* 0x004fea00078e0a87 */
[----:B------:R-:W-:Y:S02]  /*3080*/  IADD3 R134, R133, c[0x0][0x2a8], RZ ;  /* 0x0000aa0085867a10 */ /* 0x000fe40007ffe0ff */
[----:B------:R-:W-:Y:S02]  /*3090*/  IMNMX R189, R189, R133, !PT ;  /* 0x00000085bdbd7217 */ /* 0x000fe40007800200 */
[----:B------:R-:W-:Y:S02]  /*30a0*/  IMNMX R193, R193, R134, PT ;  /* 0x00000086c1c17217 */ /* 0x000fe40003800200 */
.L_x_1426:
        /* <DEDUP_REMOVED lines=19> */
.L_x_1432:
[----:B------:R-:W-:Y:S04]  /*31e0*/  MOV R134, 0x1 ;  /* 0x0000000100867802 */ /* 0x000fe80000000f00 */
[----:B------:R-:W-:Y:S11]  /*31f0*/  ISETP.NE.AND P0, PT, R134, c[0x0][0x2a8], PT ;  /* 0x0000aa0086007a0c */ /* 0x000ff60003f05270 */
[----:B------:R-:W-:Y:S02]  /*3200*/  @!UPT UIADD3 URZ, URZ, URZ, URZ ;  /* 0x0000003f3f3ff290 */ /* 0x000fe4000fffe03f */
[----:B------:R-:W-:Y:S05]  /*3210*/  @P0 IMAD.HI.U32 R134, R133, c[0x0][0x2ac], RZ ;  /* 0x0000ab0085860a27 */ /* 0x000fea00078e00ff */
[----:B------:R-:W-:Y:S02]  /*3220*/  @P0 SHF.R.U32.HI R133, RZ, c[0x0][0x2b0], R134 ;  /* 0x0000ac00ff850a19 */ /* 0x000fe40000011686 */
.L_x_1433:
[----:B------:R-:W-:Y:S05]  /*3230*/  BSYNC B0 ;  /* 0x0000000000007941 */ /* 0x000fea0003800000 */
.L_x_1431:
[----:B------:R-:W2:Y:S01]  /*3240*/  LDL R135, [R1+0x4] ;  /* 0x0000040001877983 */ /* 0x000ea20000100800 */
[----:B------:R-:W-:Y:S04]  /*3250*/  IMAD.MOV.U32 R134, RZ, RZ, c[0x0][0x2a8] ;  /* 0x0000aa00ff867624 */ /* 0x000fe800078e00ff */
[----:B------:R-:W-:Y:S04]  /*3260*/  IMAD R133, R133, R134, -UR13 ;  /* 0x8000000d85857e24 */ /* 0x000fe8000f8e0286 */
[----:B--2---:R-:W-:Y:S05]  /*3270*/  IMAD.IADD R133, R133, 0x1, -R135 ;  /* 0x0000000185857824 */ /* 0x004fea00078e0a87 */
[----:B------:R-:W-:Y:S02]  /*3280*/  IADD3 R134, R133, c[0x0][0x2a8], RZ ;  /* 0x0000aa0085867a10 */ /* 0x000fe40007ffe0ff */
[----:B------:R-:W-:Y:S02]  /*3290*/  IMNMX R191, R191, R133, !PT ;  /* 0x00000085bfbf7217 */ /* 0x000fe40007800200 */
[----:B------:R-:W-:Y:S02]  /*32a0*/  IMNMX R196, R196, R134, PT ;  /* 0x00000086c4c47217 */ /* 0x000fe40003800200 */
.L_x_1430:
        /* <DEDUP_REMOVED lines=19> */
.L_x_1436:
[----:B------:R-:W-:Y:S04]  /*33e0*/  MOV R133, 0x1 ;  /* 0x0000000100857802 */ /* 0x000fe80000000f00 */
[----:B------:R-:W-:Y:S11]  /*33f0*/  ISETP.NE.AND P0, PT, R133, c[0x0][0x2a8], PT ;  /* 0x0000aa0085007a0c */ /* 0x000ff60003f05270 */
[----:B------:R-:W-:Y:S02]  /*3400*/  @!UPT UIADD3 URZ, URZ, URZ, URZ ;  /* 0x0000003f3f3ff290 */ /* 0x000fe4000fffe03f */
[----:B------:R-:W-:Y:S05]  /*3410*/  @P0 IMAD.HI.U32 R133, R132, c[0x0][0x2ac], RZ ;  /* 0x0000ab0084850a27 */ /* 0x000fea00078e00ff */
[----:B------:R-:W-:Y:S02]  /*3420*/  @P0 SHF.R.U32.HI R132, RZ, c[0x0][0x2b0], R133 ;  /* 0x0000ac00ff840a19 */ /* 0x000fe40000011685 */
.L_x_1437:
[----:B------:R-:W-:Y:S05]  /*3430*/  BSYNC B0 ;  /* 0x0000000000007941 */ /* 0x000fea0003800000 */
.L_x_1435:
[----:B------:R-:W2:Y:S01]  /*3440*/  LDL R134, [R1+0x4] ;  /* 0x0000040001867983 */ /* 0x000ea20000100800 */
[----:B------:R-:W-:Y:S04]  /*3450*/  IMAD.MOV.U32 R133, RZ, RZ, c[0x0][0x2a8] ;  /* 0x0000aa00ff857624 */ /* 0x000fe800078e00ff */
[----:B------:R-:W-:Y:S04]  /*3460*/  IMAD R132, R132, R133, -UR13 ;  /* 0x8000000d84847e24 */ /* 0x000fe8000f8e0285 */
[----:B--2---:R-:W-:Y:S05]  /*3470*/  IMAD.IADD R132, R132, 0x1, -R134 ;  /* 0x0000000184847824 */ /* 0x004fea00078e0a86 */
[----:B------:R-:W-:Y:S02]  /*3480*/  IADD3 R133, R132, c[0x0][0x2a8], RZ ;  /* 0x0000aa0084857a10 */ /* 0x000fe40007ffe0ff */
[----:B------:R-:W-:Y:S02]  /*3490*/  IMNMX R192, R192, R132, !PT ;  /* 0x00000084c0c07217 */ /* 0x000fe40007800200 */
[----:B------:R-:W-:Y:S02]  /*34a0*/  IMNMX R195, R195, R133, PT ;  /* 0x00000085c3c37217 */ /* 0x000fe40003800200 */
.L_x_1434:
        /* <DEDUP_REMOVED lines=27> */
[----:B-1----:R-:W-:Y:S02]  /*3660*/  IMAD.U32 R0, RZ, RZ, UR24 ;  /* 0x00000018ff007e24 */ /* 0x002fe4000f8e00ff */
        /* <DEDUP_REMOVED lines=9> */
[----:B--2---:R-:W-:Y:S02]  /*3700*/  LEA R0, P1, R0, R212, 0x7 ;  /* 0x000000d400007211 */ /* 0x004fe400078238ff */
[----:B---3--:R-:W-:Y:S02]  /*3710*/  IADD3 R2, -R207, UR22, RZ ;  /* 0x00000016cf027c10 */ /* 0x008fe4000fffe1ff */
[----:B-----5:R-:W-:Y:S02]  /*3720*/  @!P3 IADD3 R207, P0, R201, R205, RZ ;  /* 0x000000cdc9cfb210 */ /* 0x020fe40007f1e0ff */
[----:B------:R-:W-:Y:S02]  /*3730*/  ISETP.LT.OR P2, PT, R2, 0x1, P6 ;  /* 0x000000010200780c */ /* 0x000fe40003741670 */
[----:B----4-:R-:W-:Y:S02]  /*3740*/  LEA.HI.X R202, R203, R204, R202, 0x7, P1 ;  /* 0x000000cccbca7211 */ /* 0x010fe400008f3cca */
[C---:B------:R-:W-:Y:S02]  /*3750*/  LEA R204, P1, R0.reuse, c[0x0][0x160], 0x1 ;  /* 0x0000580000cc7a11 */ /* 0x040fe400078208ff */
[----:B------:R-:W-:Y:S02]  /*3760*/  @!P3 LEA.HI.X.SX32 R201, R201, R206, 0x1, P0 ;  /* 0x000000cec9c9b211 */ /* 0x000fe400000f0eff */
[----:B------:R-:W-:Y:S01]  /*3770*/  LEA.HI.X R205, R0, c[0x0][0x164], R202, 0x1, P1 ;  /* 0x0000590000cd7a11 */ /* 0x000fe200008f0cca */
        /* <DEDUP_REMOVED lines=9> */
[C---:B------:R-:W-:Y:S02]  /*3810*/  @!P3 LEA R206, P1, R207.reuse, c[0x0][0x258], 0x2 ;  /* 0x00009600cfceba11 */ /* 0x040fe400078210ff */
[C---:B------:R-:W-:Y:S02]  /*3820*/  ISETP.LT.OR P2, PT, R2.reuse, 0x41, P6 ;  /* 0x000000410200780c */ /* 0x040fe40003741670 */
[----:B------:R2:W-:Y:S01]  /*3830*/  LDGSTS.E.BYPASS.LTC128B.128 [R0+0x1000], [R202.64], !P0 ;  /* 0x01000000ca007fae */ /* 0x0005e2000c101d4e */
[----:B------:R-:W-:Y:S02]  /*3840*/  @!P3 LEA.HI.X R207, R207, c[0x0][0x25c], R201, 0x2, P1 ;  /* 0x00009700cfcfba11 */ /* 0x000fe400008f14c9 */
        /* <DEDUP_REMOVED lines=11> */
.L_x_1438:
        /* <DEDUP_REMOVED lines=527> */
[----:B------:R-:W5:Y:S01]  /*59f0*/  MUFU.EX2 R29, R176 ;  /* 0x000000b0001d7308 */ /* 0x000f620000000800 */
[----:B------:R-:W-:Y:S01]  /*5a00*/  F2FP.BF16.PACK_AB R35, R212, R213 ;  /* 0x000000d5d423723e */ /* 0x000fe200000010ff */
[----:B------:R-:W-:Y:S01]  /*5a10*/  FMUL.FTZ R144, R164, R64 ;  /* 0x00000040a4907220 */ /* 0x000fe20000410000 */
[----:B------:R-:W-:Y:S01]  /*5a20*/  F2FP.BF16.PACK_AB R52, R52, R34 ;  /* 0x000000223434723e */ /* 0x000fe200000010ff */
[----:B------:R-:W-:Y:S01]  /*5a30*/  FMUL.FTZ R65, R197, R65 ;  /* 0x00000041c5417220 */ /* 0x000fe20000410000 */
[----:B------:R-:W-:Y:S01]  /*5a40*/  F2FP.BF16.PACK_AB R34, R166, R209 ;  /* 0x000000d1a622723e */ /* 0x000fe200000010ff */
        /* <DEDUP_REMOVED lines=17> */
[----:B------:R-:W-:Y:S01]  /*5b60*/  F2FP.BF16.PACK_AB R32, R198, R237 ;  /* 0x000000edc620723e */ /* 0x000fe200000010ff */
        /* <DEDUP_REMOVED lines=9> */
[--C-:B------:R-:W-:Y:S01]  /*5c00*/  FADD.FTZ R47, R47, -R0.reuse ;  /* 0x800000002f2f7221 */ /* 0x100fe20000010000 */
[----:B------:R-:W-:Y:S01]  /*5c10*/  F2FP.BF16.PACK_AB R64, R197, R164 ;  /* 0x000000a4c540723e */ /* 0x000fe200000010ff */
        /* <DEDUP_REMOVED lines=10> */
[--C-:B------:R-:W-:Y:S02]  /*5cc0*/  FADD.FTZ R10, R10, -R0.reuse ;  /* 0x800000000a0a7221 */ /* 0x100fe40000010000 */
[----:B------:R-:W-:Y:S01]  /*5cd0*/  F2FP.BF16.PACK_AB R53, R19, R18 ;  /* 0x000000121335723e */ /* 0x000fe200000010ff */
[----:B------:R5:W-:Y:S01]  /*5ce0*/  STS [R226+0x2400], R2 ;  /* 0x00240002e2007388 */ /* 0x000be20000000800 */
[----:B------:R-:W3:Y:S01]  /*5cf0*/  MUFU.EX2 R24, R174 ;  /* 0x000000ae00187308 */ /* 0x000ee20000000800 */
        /* <DEDUP_REMOVED lines=10> */
[--C-:B------:R-:W-:Y:S01]  /*5da0*/  FADD.FTZ R30, R30, -R0.reuse ;  /* 0x800000001e1e7221 */ /* 0x100fe20000010000 */
[----:B------:R-:W-:Y:S01]  /*5db0*/  STS [R225+0x4000], R133 ;  /* 0x00400085e1007388 */ /* 0x000fe20000000800 */
[--C-:B------:R-:W-:Y:S02]  /*5dc0*/  FADD.FTZ R42, R42, -R0.reuse ;  /* 0x800000002a2a7221 */ /* 0x100fe40000010000 */
        /* <DEDUP_REMOVED lines=16> */
[----:B------:R-:W-:Y:S01]  /*5ed0*/  FMUL.FTZ R56, R169, R56 ;  /* 0x00000038a9387220 */ /* 0x000fe20000410000 */
[----:B------:R1:W-:Y:S01]  /*5ee0*/  STS [R227+0x4000], R132 ;  /* 0x00400084e3007388 */ /* 0x0003e20000000800 */
[----:B------:R-:W-:Y:S02]  /*5ef0*/  FMUL.FTZ R19, R165, R57 ;  /* 0x00000039a5137220 */ /* 0x000fe40000410000 */
[--C-:B------:R-:W-:Y:S01]  /*5f00*/  FADD.FTZ R62, R62, -R0.reuse ;  /* 0x800000003e3e7221 */ /* 0x100fe20000010000 */
[----:B------:R-:W-:Y:S01]  /*5f10*/  STS [R227+0x4400], R33 ;  /* 0x00440021e3007388 */ /* 0x000fe20000000800 */
[----:B------:R-:W-:Y:S01]  /*5f20*/  FADD.FTZ R63, R63, -R0 ;  /* 0x800000003f3f7221 */ /* 0x000fe20000010000 */
[----:B------:R-:W-:Y:S01]  /*5f30*/  F2FP.BF16.PACK_AB R19, R19, R56 ;  /* 0x000000381313723e */ /* 0x000fe200000010ff */
[----:B------:R-:W-:Y:S01]  /*5f40*/  FMUL.FTZ R62, R17, R62 ;  /* 0x0000003e113e7220 */ /* 0x000fe20000410000 */
        /* <DEDUP_REMOVED lines=9> */
[----:B---3--:R-:W-:Y:S02]  /*5fe0*/  F2FP.BF16.PACK_AB R2, R24, R25 ;  /* 0x000000191802723e */ /* 0x008fe400000010ff */
[----:B------:R-:W-:Y:S02]  /*5ff0*/  F2FP.BF16.PACK_AB R3, R3, R26 ;  /* 0x0000001a0303723e */ /* 0x000fe400000010ff */
[----:B------:R-:W-:Y:S01]  /*6000*/  F2FP.BF16.PACK_AB R20, R20, R60 ;  /* 0x0000003c1414723e */ /* 0x000fe200000010ff */
[----:B------:R3:W-:Y:S01]  /*6010*/  STS [R227+0x6400], R2 ;  /* 0x00640002e3007388 */ /* 0x0007e20000000800 */
[----:B-1----:R-:W-:Y:S03]  /*6020*/  IMAD.SHL.U32 R132, R187, 0x2, RZ ;  /* 0x00000002bb847824 */ /* 0x002fe600078e00ff */
[----:B------:R1:W-:Y:S01]  /*6030*/  STS [R226+0x6000], R5 ;  /* 0x00600005e2007388 */ /* 0x0003e20000000800 */
[----:B--2---:R-:W-:Y:S05]  /*6040*/  FMUL.FTZ R4, R153, R11 ;  /* 0x0000000b99047220 */ /* 0x004fea0000410000 */
[----:B------:R-:W-:Y:S02]  /*6050*/  F2FP.BF16.PACK_AB R4, R4, R10 ;  /* 0x0000000a0404723e */ /* 0x000fe400000010ff */
[----:B---3--:R-:W-:Y:S01]  /*6060*/  F2FP.BF16.PACK_AB R2, R200, R17 ;  /* 0x00000011c802723e */ /* 0x008fe200000010ff */
[----:B-1----:R-:W-:Y:S04]  /*6070*/  FMUL.FTZ R5, R147, R31 ;  /* 0x0000001f93057220 */ /* 0x002fe80000410000 */
        /* <DEDUP_REMOVED lines=158> */
[----:B--2-4-:R-:W2:Y:S01]  /*6a60*/  LDL R177, [R1+0x10] ;  /* 0x0000100001b17983 */ /* 0x014ea20000100800 */
[----:B------:R-:W-:Y:S01]  /*6a70*/  ULDC.64 UR6, c[0x0][0x208] ;  /* 0x0000820000067ab9 */ /* 0x000fe20000000a00 */
[----:B------:R-:W-:Y:S01]  /*6a80*/  IMAD.U32 R8, RZ, RZ, UR21 ;  /* 0x00000015ff087e24 */ /* 0x000fe2000f8e00ff */
[----:B------:R-:W-:Y:S01]  /*6a90*/  UIMAD.WIDE.U32 UR24, UR22, UR6, URZ ;  /* 0x00000006161872a5 */ /* 0x000fe2000f8e003f */
[----:B------:R-:W3:Y:S01]  /*6aa0*/  LDL.64 R156, [R1+0x28] ;  /* 0x00002800019c7983 */ /* 0x000ee20000100a00 */
[----:B------:R-:W-:Y:S03]  /*6ab0*/  USHF.R.S32.HI UR23, URZ, 0x1f, UR22 ;  /* 0x0000001f3f177899 */ /* 0x000fe60008011416 */
[----:B------:R-:W4:Y:S01]  /*6ac0*/  LDL.64 R60, [R1+0x20] ;  /* 0x00002000013c7983 */ /* 0x000f220000100a00 */
[----:B------:R-:W-:Y:S01]  /*6ad0*/  UIMAD UR23, UR23, UR6, URZ ;  /* 0x00000006171772a4 */ /* 0x000fe2000f8e023f */
[----:B------:R-:W-:Y:S02]  /*6ae0*/  IMAD.U32 R6, RZ, RZ, UR24 ;  /* 0x00000018ff067e24 */ /* 0x000fe4000f8e00ff */
        /* <DEDUP_REMOVED lines=17> */
[----:B------:R-:W-:Y:S02]  /*6c00*/  ISETP.LT.OR P0, PT, R9, 0x21, P5 ;  /* 0x000000210900780c */ /* 0x000fe40002f01670 */
[----:B------:R-:W-:Y:S02]  /*6c10*/  LEA.HI.X.SX32 R12, R12, R57, 0x1, P1 ;  /* 0x000000390c0c7211 */ /* 0x000fe400008f0eff */
        /* <DEDUP_REMOVED lines=8> */
[----:B------:R-:W-:Y:S01]  /*6ca0*/  ISETP.LT.OR P2, PT, R9, 0x41, P5 ;  /* 0x000000410900780c */ /* 0x000fe20002f41670 */
        /* <DEDUP_REMOVED lines=13> */
.L_x_1439:
[-C--:B-12-4-:R-:W-:Y:S01]  /*6d80*/  HMMA.16816.F32.BF16 R4, R32, R24.reuse, RZ ;  /* 0x000000182004723c */ /* 0x096fe200000418ff */
        /* <DEDUP_REMOVED lines=279> */
.L_x_1419:
[----:B------:R-:W-:Y:S05]  /*7f00*/  @P2 EXIT ;  /* 0x000000000000294d */ /* 0x000fea0003800000 */
[----:B------:R-:W2:Y:S01]  /*7f10*/  LDL.LU R9, [R1+0x5c] ;  /* 0x00005c0001097983 */ /* 0x000ea20000300800 */
[----:B------:R-:W-:-:S04]  /*7f20*/  ISETP.NE.U32.AND P2, PT, RZ, c[0x0][0x360], PT ;  /* 0x0000d800ff007a0c */ /* 0x000fc80003f45070 */
[----:B------:R-:W-:-:S13]  /*7f30*/  ISETP.NE.AND.EX P2, PT, RZ, c[0x0][0x364], PT, P2 ;  /* 0x0000d900ff007a0c */ /* 0x000fda0003f45320 */
[----:B------:R-:W-:-:S04]  /*7f40*/  @P2 IMAD.MOV.U32 R2, RZ, RZ, 0x4 ;  /* 0x00000004ff022424 */ /* 0x000fc800078e00ff */
[----:B--2---:R-:W-:-:S05]  /*7f50*/  @P2 IMAD.WIDE R2, R9, R2, c[0x0][0x360] ;  /* 0x0000d80009022625 */ /* 0x004fca00078e0202 */
[----:B-1----:R1:W2:Y:S01]  /*7f60*/  @P2 LDG.E R0, [R2.64] ;  /* 0x0000000e02002981 */ /* 0x0022a2000c1e1900 */
[----:B------:R-:W-:Y:S01]  /*7f70*/  IMAD.MOV.U32 R4, RZ, RZ, 0x1 ;  /* 0x00000001ff047424 */ /* 0x000fe200078e00ff */
[----:B------:R-:W-:Y:S02]  /*7f80*/  USHF.L.U32 UR5, UR8, 0xd, URZ ;  /* 0x0000000d08057899 */ /* 0x000fe4000800063f */
[----:B------:R-:W3:Y:S04]  /*7f90*/  S2R R5, SR_TID.X ;  /* 0x0000000000057919 */ /* 0x000ee80000002100 */
[----:B------:R-:W-:Y:S01]  /*7fa0*/  BAR.SYNC.DEFER_BLOCKING 0x1, 0x100 ;  /* 0x0044000000007b1d */ /* 0x000fe20000010000 */
[----:B------:R-:W-:Y:S01]  /*7fb0*/  ISETP.NE.AND P0, PT, R4, c[0x0][0x338], PT ;  /* 0x0000ce0004007a0c */ /* 0x000fe20003f05270 */
[----:B------:R-:W-:-:S04]  /*7fc0*/  USHF.R.S32.HI UR4, URZ, 0x1f, UR5 ;  /* 0x0000001f3f047899 */ /* 0x000fc80008011405 */
[----:B-1----:R-:W1:Y:S01]  /*7fd0*/  S2R R3, SR_CTAID.Y ;  /* 0x0000000000037919 */ /* 0x002e620000002600 */
[----:B---3--:R-:W-:-:S07]  /*7fe0*/  SHF.R.S32.HI R6, RZ, 0x1f, R5 ;  /* 0x0000001fff067819 */ /* 0x008fce0000011405 */
        /* <DEDUP_REMOVED lines=101> */
.L_x_1441:
        /* <DEDUP_REMOVED lines=12> */
.L_x_1842:


//--------------------- .text._ZN7cutlass13device_kernelIN5flash19enable_sm80_to_sm89INS1_16FlashAttnBwdSm80INS1_25CollectiveMainloopBwdSm80ILi2ELi2EN4cute5tupleIJNS5_1CILi128EEES8_NS7_ILi64EEEEEENS_10bfloat16_tEfNS_4arch4Sm80ELb0ELb1ELb0ELb1ELb1ELb0ELb0ELb0ELi2ELi4ELi4ELi4ELb0EEENS1_24CollectiveEpilogueBwdGQAISA_fSD_Li256ELb1ELb1EEENS1_19SingleTileSchedulerILb1ELb0ELb0ELi128EEEEEEEEEvNT_6ParamsE --------------------------
	.section	.text._ZN7cutlass13device_kernelIN5flash19enable_sm80_to_sm89INS1_16FlashAttnBwdSm80INS1_25CollectiveMainloopBwdSm80ILi2ELi2EN4cute5tupleIJNS5_1CILi128EEES8_NS7_ILi64EEEEEENS_10bfloat16_tEfNS_4arch4Sm80ELb0ELb1ELb0ELb1ELb1ELb0ELb0ELb0ELi2ELi4ELi4ELi4ELb0EEENS1_24CollectiveEpilogueBwdGQAISA_fSD_Li256ELb1ELb1EEENS1_19SingleTileSchedulerILb1ELb0ELb0ELi128EEEEEEEEEvNT_6ParamsE,"ax",@progbits
	.sectioninfo	@"SHI_REGISTERS=255"
	.align	128
.text._ZN7cutlass13device_kernelIN5flash19enable_sm80_to_sm89INS1_16FlashAttnBwdSm80INS1_25CollectiveMainloopBwdSm80ILi2ELi2EN4cute5tupleIJNS5_1CILi128EEES8_NS7_ILi64EEEEEENS_10bfloat16_tEfNS_4arch4Sm80ELb0ELb1ELb0ELb1ELb1ELb0ELb0ELb0ELi2ELi4ELi4ELi4ELb0EEENS1_24CollectiveEpilogueBwdGQAISA_fSD_Li256ELb1ELb1EEENS1_19SingleTileSchedulerILb1ELb0ELb0ELi128EEEEEEEEEvNT_6ParamsE:
        .type           _ZN7cutlass13device_kernelIN5flash19enable_sm80_to_sm89INS1_16FlashAttnBwdSm80INS1_25CollectiveMainloopBwdSm80ILi2ELi2EN4cute5tupleIJNS5_1CILi128EEES8_NS7_ILi64EEEEEENS_10bfloat16_tEfNS_4arch4Sm80ELb0ELb1ELb0ELb1ELb1ELb0ELb0ELb0ELi2ELi4ELi4ELi4ELb0EEENS1_24CollectiveEpilogueBwdGQAISA_fSD_Li256ELb1ELb1EEENS1_19SingleTileSchedulerILb1ELb0ELb0ELi128EEEEEEEEEvNT_6ParamsE,@function
        .size           _ZN7cutlass13device_kernelIN5flash19enable_sm80_to_sm89INS1_16FlashAttnBwdSm80INS1_25CollectiveMainloopBwdSm80ILi2ELi2EN4cute5tupleIJNS5_1CILi128EEES8_NS7_ILi64EEEEEENS_10bfloat16_tEfNS_4arch4Sm80ELb0ELb1ELb0ELb1ELb1ELb0ELb0ELb0ELi2ELi4ELi4ELi4ELb0EEENS1_24CollectiveEpilogueBwdGQAISA_fSD_Li256ELb1ELb1EEENS1_19SingleTileSchedulerILb1ELb0ELb0ELi128EEEEEEEEEvNT_6ParamsE,(.L_x_1843 - _ZN7cutlass13device_kernelIN5flash19enable_sm80_to_sm89INS1_16FlashAttnBwdSm80INS1_25CollectiveMainloopBwdSm80ILi2ELi2EN4cute5tupleIJNS5_1CILi128EEES8_NS7_ILi64EEEEEENS_10bfloat16_tEfNS_4arch4Sm80ELb0ELb1ELb0ELb1ELb1ELb0ELb0ELb0ELi2ELi4ELi4ELi4ELb0EEENS1_24CollectiveEpilogueBwdGQAISA_fSD_Li256ELb1ELb1EEENS1_19SingleTileSchedulerILb1ELb0ELb0ELi128EEEEEEEEEvNT_6ParamsE)
        .other          _ZN7cutlass13device_kernelIN5flash19enable_sm80_to_sm89INS1_16FlashAttnBwdSm80INS1_25CollectiveMainloopBwdSm80ILi2ELi2EN4cute5tupleIJNS5_1CILi128EEES8_NS7_ILi64EEEEEENS_10bfloat16_tEfNS_4arch4Sm80ELb0ELb1ELb0ELb1ELb1ELb0ELb0ELb0ELi2ELi4ELi4ELi4ELb0EEENS1_24CollectiveEpilogueBwdGQAISA_fSD_Li256ELb1ELb1EEENS1_19SingleTileSchedulerILb1ELb0ELb0ELi128EEEEEEEEEvNT_6ParamsE,@"STO_CUDA_ENTRY STV_DEFAULT"
_ZN7cutlass13device_kernelIN5flash19enable_sm80_to_sm89INS1_16FlashAttnBwdSm80INS1_25CollectiveMainloopBwdSm80ILi2ELi2EN4cute5tupleIJNS5_1CILi128EEES8_NS7_ILi64EEEEEENS_10bfloat16_tEfNS_4arch4Sm80ELb0ELb1ELb0ELb1ELb1ELb0ELb0ELb0ELi2ELi4ELi4ELi4ELb0EEENS1_24CollectiveEpilogueBwdGQAISA_fSD_Li256ELb1ELb1EEENS1_19SingleTileSchedulerILb1ELb0ELb0ELi128EEEEEEEEEvNT_6ParamsE:
        /* <DEDUP_REMOVED lines=18> */
.L_x_1443:
        /* <DEDUP_REMOVED lines=8> */
.L_x_1445:
[----:B------:R-:W-:Y:S02]  /*01a0*/  MOV R0, c[0x0][0x3ac] ;  /* 0x0000eb0000007a02 */ /* 0x000fe40000000f00 */
.L_x_1444:
[----:B------:R-:W-:-:S06]  /*01b0*/  USHF.L.U32 UR13, UR8, 0x7, URZ ;  /* 0x00000007080d7899 */ /* 0x000fcc000800063f */
[----:B-----5:R-:W-:-:S04]  /*01c0*/  ISETP.LE.AND P0, PT, R0, UR13, PT ;  /* 0x0000000d00007c0c */ /* 0x020fc8000bf03270 */
[----:B------:R-:W-:-:S05]  /*01d0*/  SEL R0, R5, 0xffffffff, !P0 ;  /* 0xffffffff05007807 */ /* 0x000fca0004000000 */
[----:B------:R2:W-:Y:S01]  /*01e0*/  STL [R1+0x5c], R0 ;  /* 0x00005c0001007387 */ /* 0x0005e20000100800 */
[----:B------:R-:W-:Y:S05]  /*01f0*/  BRA `(.L_x_1446) ;  /* 0x0000012000007947 */ /* 0x000fea0003800000 */
.L_x_1442:
[----:B--2-4-:R-:W-:-:S04]  /*0200*/  ISETP.NE.U32.AND P0, PT, RZ, c[0x0][0x3c8], PT ;  /* 0x0000f200ff007a0c */ /* 0x014fc80003f05070 */
[----:B------:R-:W-:-:S13]  /*0210*/  ISETP.NE.AND.EX P0, PT, RZ, c[0x0][0x3cc], PT, P0 ;  /* 0x0000f300ff007a0c */ /* 0x000fda0003f05300 */
[----:B------:R-:W-:Y:S05]  /*0220*/  @!P0 BRA `(.L_x_1447) ;  /* 0x0000002000008947 */ /* 0x000fea0003800000 */
[----:B------:R1:W5:Y:S01]  /*0230*/  LDG.E R0, [R2.64] ;  /* 0x0000000e02007981 */ /* 0x000362000c1e1900 */
[----:B------:R-:W-:Y:S05]  /*0240*/  BRA `(.L_x_1448) ;  /* 0x0000009000007947 */ /* 0x000fea0003800000 */
.L_x_1447:
        /* <DEDUP_REMOVED lines=8> */
.L_x_1449:
[----:B------:R-:W-:Y:S02]  /*02d0*/  MOV R0, c[0x0][0x3ac] ;  /* 0x0000eb0000007a02 */ /* 0x000fe40000000f00 */
.L_x_1448:
[----:B------:R-:W-:-:S06]  /*02e0*/  USHF.L.U32 UR13, UR8, 0x7, URZ ;  /* 0x00000007080d7899 */ /* 0x000fcc000800063f */
[----:B-----5:R-:W-:-:S04]  /*02f0*/  ISETP.LE.AND P0, PT, R0, UR13, PT ;  /* 0x0000000d00007c0c */ /* 0x020fc8000bf03270 */
[----:B------:R-:W-:-:S05]  /*0300*/  SEL R0, R5, 0xffffffff, !P0 ;  /* 0xffffffff05007807 */ /* 0x000fca0004000000 */
[----:B------:R2:W-:Y:S04]  /*0310*/  STL [R1+0x5c], R0 ;  /* 0x00005c0001007387 */ /* 0x0005e80000100800 */
.L_x_1446:
        /* <DEDUP_REMOVED lines=37> */
.L_x_1450:
[----:B--2---:R-:W-:-:S04]  /*0570*/  ISETP.NE.U32.AND P1, PT, RZ, c[0x0][0x2e0], PT ;  /* 0x0000b800ff007a0c */ /* 0x004fc80003f25070 */
[----:B------:R-:W-:-:S13]  /*0580*/  ISETP.NE.AND.EX P1, PT, RZ, c[0x0][0x2e4], PT, P1 ;  /* 0x0000b900ff007a0c */ /* 0x000fda0003f25310 */
[----:B------:R-:W-:Y:S05]  /*0590*/  @!P1 BRA `(.L_x_1451) ;  /* 0x0000004000009947 */ /* 0x000fea0003800000 */
[----:B------:R-:W-:-:S05]  /*05a0*/  IMAD.WIDE R2, R39, R10, c[0x0][0x2e0] ;  /* 0x0000b80027027625 */ /* 0x000fca00078e020a */
[----:B------:R-:W2:Y:S02]  /*05b0*/  LDG.E R0, [R2.64] ;  /* 0x0000000e02007981 */ /* 0x000ea4000c1e1900 */
[----:B--2---:R1:W2:Y:S01]  /*05c0*/  R2UR UR11, R0 ;  /* 0x00000000000b73c2 */ /* 0x0042a200000e0000 */
[----:B------:R-:W-:Y:S05]  /*05d0*/  BRA `(.L_x_1452) ;  /* 0x0000006000007947 */ /* 0x000fea0003800000 */
.L_x_1451:
[----:B------:R-:W-:Y:S05]  /*05e0*/  @!P5 BRA `(.L_x_1452) ;  /* 0x000000500000d947 */ /* 0x000fea0003800000 */
[----:B------:R1:W2:Y:S04]  /*05f0*/  LDG.E R0, [R2.64] ;  /* 0x0000000e02007981 */ /* 0x0002a8000c1e1900 */
[----:B-1----:R-:W3:Y:S01]  /*0600*/  LDG.E R2, [R2.64+0x4] ;  /* 0x0000040e02027981 */ /* 0x002ee2000c1e1900 */
[----:B--2---:R-:W1:Y:S08]  /*0610*/  R2UR UR11, R0 ;  /* 0x00000000000b73c2 */ /* 0x004e7000000e0000 */
[----:B---3--:R-:W1:Y:S02]  /*0620*/  R2UR UR4, R2 ;  /* 0x00000000020473c2 */ /* 0x008e6400000e0000 */
[----:B-1----:R-:W-:-:S06]  /*0630*/  UIADD3 UR11, -UR11, UR4, URZ ;  /* 0x000000040b0b7290 */ /* 0x002fcc000fffe13f */
.L_x_1452:
        /* <DEDUP_REMOVED lines=15> */
.L_x_1453:
        /* <DEDUP_REMOVED lines=101> */
[----:B------:R-:W-:Y:S01]  /*0d80*/  ULDC.64 UR4, c[0x0][0x178] ;  /* 0x00005e0000047ab9 */ /* 0x000fe20000000a00 */
[----:B------:R-:W-:Y:S01]  /*0d90*/  IMAD R31, R11, c[0x0][0x210], RZ ;  /* 0x000084000b1f7a24 */ /* 0x000fe200078e02ff */
[----:B------:R-:W-:Y:S01]  /*0da0*/  LOP3.LUT R28, R3, R0, RZ, 0x3c, !PT ;  /* 0x00000000031c7212 */ /* 0x000fe200078e3cff */
[----:B------:R-:W-:Y:S01]  /*0db0*/  IMAD.WIDE R12, R8, 0x80, R12 ;  /* 0x00000080080c7825 */ /* 0x000fe200078e020c */
[----:B------:R-:W-:Y:S01]  /*0dc0*/  SHF.R.S32.HI R0, RZ, 0x1f, R10 ;  /* 0x0000001fff007819 */ /* 0x000fe2000001140a */
[----:B------:R-:W-:Y:S01]  /*0dd0*/  UIMAD.WIDE.U32 UR22, UR9, UR4, URZ ;  /* 0x00000004091672a5 */ /* 0x000fe2000f8e003f */
[----:B------:R-:W-:Y:S01]  /*0de0*/  SHF.R.S32.HI R3, RZ, 0x1f, R2 ;  /* 0x0000001fff037819 */ /* 0x000fe20000011402 */
[----:B------:R-:W-:Y:S01]  /*0df0*/  IMAD.WIDE.U32 R8, R27, c[0x0][0x278], R4 ;  /* 0x00009e001b087a25 */ /* 0x000fe200078e0004 */
[----:B------:R-:W-:-:S02]  /*0e00*/  USHF.L.U32 UR19, UR6, 0x6, URZ ;  /* 0x0000000606137899 */ /* 0x000fc4000800063f */
[----:B------:R-:W-:Y:S01]  /*0e10*/  USHF.L.U32 UR21, UR4, 0x6, URZ ;  /* 0x0000000604157899 */ /* 0x000fe2000800063f */
        /* <DEDUP_REMOVED lines=48> */
[----:B------:R-:W-:Y:S01]  /*1120*/  IMAD R20, R20, c[0x0][0x240], RZ ;  /* 0x0000900014147a24 */ /* 0x000fe200078e02ff */
[C---:B------:R-:W-:Y:S01]  /*1130*/  LEA R4, P0, R8.reuse, c[0x0][0x1c0], 0x1 ;  /* 0x0000700008047a11 */ /* 0x040fe200078008ff */
[----:B------:R-:W-:Y:S02]  /*1140*/  IMAD.IADD R0, R9, 0x1, R0 ;  /* 0x0000000109007824 */ /* 0x000fe400078e0200 */
[----:B------:R-:W-:Y:S02]  /*1150*/  IMAD.IADD R15, R15, 0x1, R29 ;  /* 0x000000010f0f7824 */ /* 0x000fe400078e021d */
[----:B------:R-:W-:Y:S01]  /*1160*/  IMAD R29, R27, c[0x0][0x244], R20 ;  /* 0x000091001b1d7a24 */ /* 0x000fe200078e0214 */
[----:B------:R-:W-:Y:S01]  /*1170*/  LEA.HI.X R5, R8, c[0x0][0x1c4], R0, 0x1, P0 ;  /* 0x0000710008057a11 */ /* 0x000fe200000f0c00 */
[----:B------:R-:W-:Y:S01]  /*1180*/  IMAD.SHL.U32 R20, R34, 0x2, RZ ;  /* 0x0000000222147824 */ /* 0x000fe200078e00ff */
[----:B------:R-:W-:Y:S01]  /*1190*/  IADD3 R8, P0, R4, UR16, RZ ;  /* 0x0000001004087c10 */ /* 0x000fe2000ff1e0ff */
[----:B------:R-:W-:-:S02]  /*11a0*/  IMAD R0, R13, c[0x0][0x1a8], RZ ;  /* 0x00006a000d007a24 */ /* 0x000fc400078e02ff */
[----:B------:R-:W-:Y:S01]  /*11b0*/  IMAD.IADD R7, R17, 0x1, R21 ;  /* 0x0000000111077824 */ /* 0x000fe200078e0215 */
[----:B------:R-:W-:Y:S01]  /*11c0*/  IADD3.X R9, R5, UR18, RZ, P0, !PT ;  /* 0x0000001205097c10 */ /* 0x000fe200087fe4ff */
[----:B------:R-:W-:Y:S01]  /*11d0*/  @!PT LDS RZ, [RZ] ;  /* 0x00000000fffff984 */ /* 0x000fe20000000800 */
[----:B------:R-:W-:Y:S01]  /*11e0*/  @!PT LDS RZ, [RZ] ;  /* 0x00000000fffff984 */ /* 0x000fe20000000800 */
[----:B------:R-:W-:Y:S01]  /*11f0*/  @!PT LDS RZ, [RZ] ;  /* 0x00000000fffff984 */ /* 0x000fe20000000800 */
[----:B------:R1:W-:Y:S01]  /*1200*/  LDGSTS.E.BYPASS.LTC128B.128 [R20+0x4080], [R4.64], !P6 ;  /* 0x0408000004147fae */ /* 0x0003e2000f101d4e */
[----:B------:R-:W-:Y:S01]  /*1210*/  IMAD.MOV.U32 R6, RZ, RZ, R16 ;  /* 0x000000ffff067224 */ /* 0x000fe200078e0010 */
[C---:B------:R-:W-:Y:S01]  /*1220*/  ISETP.GE.OR P6, PT, R2.reuse, c[0x0][0x1cc], !P2 ;  /* 0x0000730002007a0c */ /* 0x040fe200057c6670 */
[----:B------:R-:W-:Y:S01]  /*1230*/  IMAD.WIDE.U32 R14, R27, c[0x0][0x188], R14 ;  /* 0x000062001b0e7a25 */ /* 0x000fe200078e000e */
[----:B------:R2:W-:Y:S01]  /*1240*/  LDGSTS.E.BYPASS.LTC128B.128 [R20+0x5080], [R8.64], !P5 ;  /* 0x0508000008147fae */ /* 0x0005e2000e901d4e */
[----:B------:R-:W-:Y:S02]  /*1250*/  ISETP.GE.OR P5, PT, R2, c[0x0][0x1cc], !P1 ;  /* 0x0000730002007a0c */ /* 0x000fe40004fa6670 */
[----:B------:R-:W-:Y:S01]  /*1260*/  IMAD R0, R12, c[0x0][0x1ac], R0 ;  /* 0x00006b000c007a24 */ /* 0x000fe200078e0200 */
[C---:B------:R-:W-:Y:S01]  /*1270*/  ISETP.GE.OR P2, PT, R2.reuse, c[0x0][0x19c], !P2 ;  /* 0x0000670002007a0c */ /* 0x040fe20005746670 */
[----:B------:R-:W-:Y:S01]  /*1280*/  IMAD.IADD R11, R19, 0x1, R31 ;  /* 0x00000001130b7824 */ /* 0x000fe200078e021f */
[----:B------:R-:W-:Y:S01]  /*1290*/  ISETP.GE.OR P1, PT, R2, c[0x0][0x19c], !P1 ;  /* 0x0000670002007a0c */ /* 0x000fe20004f26670 */
[----:B------:R-:W-:-:S02]  /*12a0*/  IMAD.MOV.U32 R10, RZ, RZ, R18 ;  /* 0x000000ffff0a7224 */ /* 0x000fc400078e0012 */
[----:B------:R-:W-:-:S04]  /*12b0*/  IMAD.WIDE.U32 R12, R12, c[0x0][0x1a8], R6 ;  /* 0x00006a000c0c7a25 */ /* 0x000fc800078e0006 */
[----:B------:R-:W-:Y:S01]  /*12c0*/  IMAD.MOV.U32 R6, RZ, RZ, R14 ;  /* 0x000000ffff067224 */ /* 0x000fe200078e000e */
[----:B------:R-:W-:Y:S01]  /*12d0*/  LEA.HI R14, R33, R22, RZ, 0x4 ;  /* 0x00000016210e7211 */ /* 0x000fe200078f20ff */
[----:B------:R-:W-:-:S03]  /*12e0*/  IMAD.WIDE.U32 R18, R27, c[0x0][0x218], R10 ;  /* 0x000086001b127a25 */ /* 0x000fc600078e000a */
[----:B------:R-:W-:Y:S01]  /*12f0*/  SHF.R.S32.HI R3, RZ, 0x4, R14 ;  /* 0x00000004ff037819 */ /* 0x000fe2000001140e */
[----:B------:R-:W-:Y:S02]  /*1300*/  IMAD.IADD R0, R13, 0x1, R0 ;  /* 0x000000010d007824 */ /* 0x000fe400078e0200 */
[----:B------:R-:W-:Y:S01]  /*1310*/  IMAD.IADD R7, R15, 0x1, R26 ;  /* 0x000000010f077824 */ /* 0x000fe200078e021a */
[----:B------:R-:W-:Y:S01]  /*1320*/  LEA.HI R15, R33, R22, RZ, 0x5 ;  /* 0x00000016210f7211 */ /* 0x000fe200078f28ff */
[----:B------:R-:W-:Y:S01]  /*1330*/  IMAD.WIDE.U32 R24, R27, c[0x0][0x240], R24 ;  /* 0x000090001b187a25 */ /* 0x000fe200078e0018 */
[----:B-1----:R-:W-:-:S03]  /*1340*/  IADD3 R4, P0, R8, UR16, RZ ;  /* 0x0000001008047c10 */ /* 0x002fc6000ff1e0ff */
[----:B------:R-:W-:Y:S01]  /*1350*/  IMAD.WIDE.U32 R44, R32, c[0x0][0x178], R6 ;  /* 0x00005e00202c7a25 */ /* 0x000fe200078e0006 */
[----:B------:R-:W-:Y:S02]  /*1360*/  IADD3.X R5, R9, UR18, RZ, P0, !PT ;  /* 0x0000001209057c10 */ /* 0x000fe400087fe4ff */
[----:B--2---:R-:W-:Y:S02]  /*1370*/  IADD3 R8, P0, R4, UR16, RZ ;  /* 0x0000001004087c10 */ /* 0x004fe4000ff1e0ff */
[----:B------:R-:W-:Y:S02]  /*1380*/  STL.64 [R1+0x30], R44 ;  /* 0x0000302c01007387 */ /* 0x000fe40000100a00 */
        /* <DEDUP_REMOVED lines=71> */
[----:B-----5:R-:W-:-:S04]  /*1800*/  SHF.R.S32.HI R5, RZ, 0x5, R15 ;  /* 0x00000005ff057819 */ /* 0x020fc8000001140f */
[----:B------:R-:W-:-:S04]  /*1810*/  LEA.HI R0, R0, R5, RZ, 0x2 ;  /* 0x0000000500007211 */ /* 0x000fc800078f10ff */
        /* <DEDUP_REMOVED lines=111> */
.L_x_1456:
[----:B---3--:R-:W-:Y:S05]  /*1f10*/  BSYNC B0 ;  /* 0x0000000000007941 */ /* 0x008fea0003800000 */
.L_x_1455:
[----:B-1-3--:R-:W-:Y:S01]  /*1f20*/  IMAD.MOV.U32 R3, RZ, RZ, 0x1 ;  /* 0x00000001ff037424 */ /* 0x00afe200078e00ff */
[----:B------:R-:W-:Y:S01]  /*1f30*/  LEA.HI R2, R33, R22, RZ, 0x2 ;  /* 0x0000001621027211 */ /* 0x000fe200078f10ff */
[----:B------:R-:W-:Y:S01]  /*1f40*/  IMAD.SHL.U32 R5, R37, 0x40, RZ ;  /* 0x0000004025057824 */ /* 0x000fe200078e00ff */
[----:B------:R-:W-:Y:S01]  /*1f50*/  LOP3.LUT R4, R15, 0xffffffe0, RZ, 0xc0, !PT ;  /* 0xffffffe00f047812 */ /* 0x000fe200078ec0ff */
[----:B------:R-:W-:Y:S01]  /*1f60*/  IMAD.SHL.U32 R7, R17, 0x10, RZ ;  /* 0x0000001011077824 */ /* 0x000fe200078e00ff */
[----:B------:R-:W-:Y:S01]  /*1f70*/  ISETP.LE.AND P4, PT, R3, c[0x0][0x2a8], PT ;  /* 0x0000aa0003007a0c */ /* 0x000fe20003f83270 */
[----:B------:R-:W-:Y:S01]  /*1f80*/  UIADD3 UR6, UR11, 0x1, -UR13 ;  /* 0x000000010b067890 */ /* 0x000fe2000fffe80d */
[----:B------:R-:W-:Y:S01]  /*1f90*/  LOP3.LUT R3, R2, 0x3ffffffc, RZ, 0xc0, !PT ;  /* 0x3ffffffc02037812 */ /* 0x000fe200078ec0ff */
[C---:B------:R-:W-:Y:S01]  /*1fa0*/  IMAD.IADD R9, R22.reuse, 0x1, -R4 ;  /* 0x0000000116097824 */ /* 0x040fe200078e0a04 */
[----:B------:R-:W-:Y:S01]  /*1fb0*/  LOP3.LUT R8, R5, 0x1c0, RZ, 0xc0, !PT ;  /* 0x000001c005087812 */ /* 0x000fe200078ec0ff */
[----:B------:R-:W-:Y:S01]  /*1fc0*/  ULDC UR4, c[0x0][0x2a0] ;  /* 0x0000a80000047ab9 */ /* 0x000fe20000000800 */
[--C-:B------:R-:W-:Y:S01]  /*1fd0*/  SHF.R.S32.HI R5, RZ, 0x2, R2.reuse ;  /* 0x00000002ff057819 */ /* 0x100fe20000011402 */
[----:B------:R-:W-:Y:S01]  /*1fe0*/  IMAD.IADD R22, R22, 0x1, -R3 ;  /* 0x0000000116167824 */ /* 0x000fe200078e0a03 */
[----:B------:R-:W-:Y:S01]  /*1ff0*/  SHF.R.S32.HI R2, RZ, 0x1f, R2 ;  /* 0x0000001fff027819 */ /* 0x000fe20000011402 */
[----:B------:R-:W-:Y:S01]  /*2000*/  IMAD.SHL.U32 R3, R38, 0x8, RZ ;  /* 0x0000000826037824 */ /* 0x000fe200078e00ff */
[--C-:B------:R-:W-:Y:S01]  /*2010*/  SHF.R.U32.HI R180, RZ, 0x3, R8.reuse ;  /* 0x00000003ffb47819 */ /* 0x100fe20000011608 */
[----:B------:R-:W-:Y:S01]  /*2020*/  ULOP3.LUT UR4, URZ, UR4, URZ, 0x33, !UPT ;  /* 0x000000043f047292 */ /* 0x000fe2000f8e333f */
[----:B------:R-:W-:Y:S01]  /*2030*/  LOP3.LUT R6, R8, 0x30, R7, 0xf8, !PT ;  /* 0x0000003008067812 */ /* 0x000fe200078ef807 */
[----:B------:R-:W-:Y:S01]  /*2040*/  IMAD.MOV.U32 R186, RZ, RZ, 0x20 ;  /* 0x00000020ffba7424 */ /* 0x000fe200078e00ff */
[----:B------:R-:W-:Y:S01]  /*2050*/  LOP3.LUT R3, R3, 0x8, RZ, 0xc0, !PT ;  /* 0x0000000803037812 */ /* 0x000fe200078ec0ff */
[----:B------:R-:W-:Y:S01]  /*2060*/  IMAD.MOV.U32 R172, RZ, RZ, 0x40 ;  /* 0x00000040ffac7424 */ /* 0x000fe200078e00ff */
[----:B------:R-:W-:Y:S01]  /*2070*/  LEA.HI R2, R2, R5, RZ, 0x3 ;  /* 0x0000000502027211 */ /* 0x000fe200078f18ff */
[----:B------:R-:W0:Y:S01]  /*2080*/  LDGDEPBAR ;  /* 0x00000000000079af */ /* 0x000e220000000000 */
[----:B------:R-:W-:Y:S01]  /*2090*/  LEA.HI R4, R181, R181, RZ, 0x1 ;  /* 0x000000b5b5047211 */ /* 0x000fe200078f08ff */
[----:B------:R-:W-:Y:S01]  /*20a0*/  CS2R R126, SRZ ;  /* 0x00000000007e7805 */ /* 0x000fe2000001ff00 */
[C---:B------:R-:W-:Y:S01]  /*20b0*/  LOP3.LUT R8, R180.reuse, R3, R8, 0x1e, !PT ;  /* 0x00000003b4087212 */ /* 0x040fe200078e1e08 */
[----:B------:R-:W-:Y:S01]  /*20c0*/  CS2R R124, SRZ ;  /* 0x00000000007c7805 */ /* 0x000fe2000001ff00 */
[----:B------:R-:W-:Y:S01]  /*20d0*/  LOP3.LUT R180, R180, R6, R3, 0x1e, !PT ;  /* 0x00000006b4b47212 */ /* 0x000fe200078e1e03 */
[----:B------:R-:W-:Y:S01]  /*20e0*/  CS2R R130, SRZ ;  /* 0x0000000000827805 */ /* 0x000fe2000001ff00 */
[----:B------:R-:W-:Y:S01]  /*20f0*/  SHF.R.S32.HI R6, RZ, 0x1f, R9 ;  /* 0x0000001fff067819 */ /* 0x000fe20000011409 */
[----:B------:R-:W-:Y:S01]  /*2100*/  CS2R R128, SRZ ;  /* 0x0000000000807805 */ /* 0x000fe2000001ff00 */
[----:B------:R-:W-:Y:S01]  /*2110*/  LOP3.LUT R3, R2, 0xfffffff8, RZ, 0xc0, !PT ;  /* 0xfffffff802037812 */ /* 0x000fe200078ec0ff */
[----:B------:R-:W-:Y:S01]  /*2120*/  IMAD R180, R16, 0x200, R180 ;  /* 0x0000020010b47824 */ /* 0x000fe200078e02b4 */
[----:B------:R-:W-:Y:S01]  /*2130*/  LOP3.LUT R4, R4, 0x1ffffffe, RZ, 0xc0, !PT ;  /* 0x1ffffffe04047812 */ /* 0x000fe200078ec0ff */
[----:B------:R-:W-:Y:S01]  /*2140*/  CS2R R122, SRZ ;  /* 0x00000000007a7805 */ /* 0x000fe2000001ff00 */
[----:B------:R-:W-:Y:S01]  /*2150*/  LEA.HI R2, R6, R9, RZ, 0x2 ;  /* 0x0000000906027211 */ /* 0x000fe200078f10ff */
[----:B------:R-:W-:Y:S01]  /*2160*/  IMAD.IADD R3, R5, 0x1, -R3 ;  /* 0x0000000105037824 */ /* 0x000fe200078e0a03 */
[----:B------:R-:W-:Y:S01]  /*2170*/  R2P PR, R37, 0x6 ;  /* 0x0000000625007804 */ /* 0x000fe20000000000 */
[----:B------:R-:W-:Y:S01]  /*2180*/  IMAD.IADD R10, R181, 0x1, -R4 ;  /* 0x00000001b50a7824 */ /* 0x000fe200078e0a04 */
[----:B------:R-:W-:Y:S01]  /*2190*/  LEA.HI.SX32 R4, R2, R7, 0x1e ;  /* 0x0000000702047211 */ /* 0x000fe200078ff2ff */
[----:B------:R-:W-:Y:S01]  /*21a0*/  IMAD R6, R22, 0x2, R0 ;  /* 0x0000000216067824 */ /* 0x000fe200078e0200 */
[----:B------:R-:W-:Y:S01]  /*21b0*/  LOP3.LUT R0, R2, 0x7ffffffc, RZ, 0xc0, !PT ;  /* 0x7ffffffc02007812 */ /* 0x000fe200078ec0ff */
[C---:B------:R-:W-:Y:S01]  /*21c0*/  IMAD.SHL.U32 R2, R3.reuse, 0x40, RZ ;  /* 0x0000004003027824 */ /* 0x040fe200078e00ff */
[----:B------:R-:W-:Y:S01]  /*21d0*/  SEL R183, R186, 0xffffffe0, !P1 ;  /* 0xffffffe0bab77807 */ /* 0x000fe20004800000 */
[----:B------:R1:W-:Y:S01]  /*21e0*/  STL [R1+0x14], R4 ;  /* 0x0000140401007387 */ /* 0x0003e20000100800 */
[----:B------:R-:W-:Y:S01]  /*21f0*/  SEL R182, R172, 0xffffffc0, !P2 ;  /* 0xffffffc0acb67807 */ /* 0x000fe20005000000 */
[----:B------:R-:W-:Y:S01]  /*2200*/  IMAD R181, R16, 0x2, R181 ;  /* 0x0000000210b57824 */ /* 0x000fe200078e02b5 */
[----:B------:R-:W-:Y:S01]  /*2210*/  R2P PR, R3, 0x6 ;  /* 0x0000000603007804 */ /* 0x000fe20000000000 */
[----:B------:R-:W-:Y:S01]  /*2220*/  CS2R R120, SRZ ;  /* 0x0000000000787805 */ /* 0x000fe2000001ff00 */
[----:B------:R-:W-:Y:S01]  /*2230*/  CS2R R118, SRZ ;  /* 0x0000000000767805 */ /* 0x000fe2000001ff00 */
[----:B------:R-:W-:Y:S01]  /*2240*/  IMAD.U32 R181, R181, 0x200, R8 ;  /* 0x00000200b5b57824 */ /* 0x000fe200078e0008 */
[----:B------:R-:W-:Y:S01]  /*2250*/  CS2R R116, SRZ ;  /* 0x0000000000747805 */ /* 0x000fe2000001ff00 */
[----:B------:R-:W-:Y:S01]  /*2260*/  SEL R226, R172, 0xffffffc0, !P2 ;  /* 0xffffffc0ace27807 */ /* 0x000fe20005000000 */
[----:B------:R-:W-:Y:S01]  /*2270*/  CS2R R110, SRZ ;  /* 0x00000000006e7805 */ /* 0x000fe2000001ff00 */
[----:B------:R-:W-:Y:S01]  /*2280*/  IMAD.SHL.U32 R181, R181, 0x2, RZ ;  /* 0x00000002b5b57824 */ /* 0x000fe200078e00ff */
[----:B------:R-:W-:Y:S01]  /*2290*/  CS2R R108, SRZ ;  /* 0x00000000006c7805 */ /* 0x000fe2000001ff00 */
        /* <DEDUP_REMOVED lines=14> */
[----:B------:R-:W-:Y:S01]  /*2380*/  LOP3.LUT R0, R2, 0x1c0, RZ, 0xc0, !PT ;  /* 0x000001c002007812 */ /* 0x000fe200078ec0ff */
[----:B------:R-:W-:Y:S01]  /*2390*/  CS2R R88, SRZ ;  /* 0x0000000000587805 */ /* 0x000fe2000001ff00 */
[----:B------:R-:W-:Y:S01]  /*23a0*/  CS2R R86, SRZ ;  /* 0x0000000000567805 */ /* 0x000fe2000001ff00 */
[----:B------:R-:W-:Y:S01]  /*23b0*/  IMAD R4, R10, 0x4, R4 ;  /* 0x000000040a047824 */ /* 0x000fe200078e0204 */
[----:B------:R-:W-:Y:S01]  /*23c0*/  SHF.R.U32.HI R2, RZ, 0x3, R0 ;  /* 0x00000003ff027819 */ /* 0x000fe20000011600 */
[----:B------:R-:W-:Y:S01]  /*23d0*/  CS2R R84, SRZ ;  /* 0x0000000000547805 */ /* 0x000fe2000001ff00 */
[----:B------:R-:W-:Y:S01]  /*23e0*/  CS2R R78, SRZ ;  /* 0x00000000004e7805 */ /* 0x000fe2000001ff00 */
[----:B------:R-:W-:Y:S01]  /*23f0*/  IMAD.SHL.U32 R5, R4, 0x2, RZ ;  /* 0x0000000204057824 */ /* 0x000fe200078e00ff */
[----:B------:R-:W-:Y:S01]  /*2400*/  LOP3.LUT R0, R2, R0, R13, 0x1e, !PT ;  /* 0x0000000002007212 */ /* 0x000fe200078e1e0d */
[----:B------:R-:W-:Y:S01]  /*2410*/  IMAD.U32 R2, RZ, RZ, UR6 ;  /* 0x00000006ff027e24 */ /* 0x000fe2000f8e00ff */
[----:B------:R-:W-:Y:S01]  /*2420*/  CS2R R76, SRZ ;  /* 0x00000000004c7805 */ /* 0x000fe2000001ff00 */
[----:B------:R-:W-:Y:S01]  /*2430*/  CS2R R82, SRZ ;  /* 0x0000000000527805 */ /* 0x000fe2000001ff00 */
[----:B------:R-:W-:Y:S01]  /*2440*/  STL [R1+0x4], R5 ;  /* 0x0000040501007387 */ /* 0x000fe20000100800 */
[----:B------:R-:W-:Y:S01]  /*2450*/  IMAD.IADD R0, R0, 0x1, R6 ;  /* 0x0000000100007824 */ /* 0x000fe200078e0206 */
[----:B------:R-:W-:Y:S01]  /*2460*/  CS2R R80, SRZ ;  /* 0x0000000000507805 */ /* 0x000fe2000001ff00 */
[----:B------:R-:W-:Y:S01]  /*2470*/  CS2R R74, SRZ ;  /* 0x00000000004a7805 */ /* 0x000fe2000001ff00 */
[----:B------:R-:W-:Y:S01]  /*2480*/  CS2R R72, SRZ ;  /* 0x0000000000487805 */ /* 0x000fe2000001ff00 */
[----:B------:R-:W-:Y:S01]  /*2490*/  CS2R R70, SRZ ;  /* 0x0000000000467805 */ /* 0x000fe2000001ff00 */
[----:B------:R-:W-:Y:S01]  /*24a0*/  LEA R224, R0, 0x18880, 0x1 ;  /* 0x0001888000e07811 */ /* 0x000fe200078e08ff */
[----:B------:R-:W-:Y:S01]  /*24b0*/  CS2R R68, SRZ ;  /* 0x0000000000447805 */ /* 0x000fe2000001ff00 */
[----:B------:R-:W-:Y:S01]  /*24c0*/  IADD3 R0, R2, -UR12, -R5 ;  /* 0x8000000c02007c10 */ /* 0x000fe2000fffe805 */
[----:B------:R-:W-:Y:S01]  /*24d0*/  IMAD.SHL.U32 R180, R180, 0x2, RZ ;  /* 0x00000002b4b47824 */ /* 0x000fe200078e00ff */
[----:B------:R-:W-:Y:S01]  /*24e0*/  IADD3 R2, -R5, UR20, RZ ;  /* 0x0000001405027c10 */ /* 0x000fe2000fffe1ff */
[C---:B------:R-:W-:Y:S01]  /*24f0*/  IMAD.IADD R227, R224.reuse, 0x1, R226 ;  /* 0x00000001e0e37824 */ /* 0x040fe200078e02e2 */
[C---:B------:R-:W-:Y:S01]  /*2500*/  IADD3 R225, R224.reuse, 0x20, RZ ;  /* 0x00000020e0e17810 */ /* 0x040fe20007ffe0ff */
[----:B------:R-:W-:Y:S01]  /*2510*/  IMAD.IADD R183, R183, 0x1, R182 ;  /* 0x00000001b7b77824 */ /* 0x000fe200078e02b6 */
[----:B------:R-:W-:Y:S01]  /*2520*/  @P1 IADD3 R225, R224, -0x20, RZ ;  /* 0xffffffe0e0e11810 */ /* 0x000fe20007ffe0ff */
[----:B------:R1:W-:Y:S01]  /*2530*/  STL [R1+0xc], R2 ;  /* 0x00000c0201007387 */ /* 0x0003e20000100800 */
[----:B------:R-:W-:Y:S01]  /*2540*/  R2P PR, R188, 0x6 ;  /* 0x00000006bc007804 */ /* 0x000fe20000000000 */
[----:B------:R-:W-:-:S02]  /*2550*/  UMOV UR19, URZ ;  /* 0x0000003f00137c82 */ /* 0x000fc40008000000 */
[----:B------:R-:W-:Y:S01]  /*2560*/  IMAD.IADD R226, R226, 0x1, R225 ;  /* 0x00000001e2e27824 */ /* 0x000fe200078e02e1 */
[----:B------:R-:W-:Y:S01]  /*2570*/  UMOV UR18, 0x1 ;  /* 0x0000000100127882 */ /* 0x000fe20000000000 */
[----:B------:R-:W-:Y:S01]  /*2580*/  SEL R186, R186, 0xffffffe0, !P1 ;  /* 0xffffffe0baba7807 */ /* 0x000fe20004800000 */
[----:B------:R-:W-:Y:S01]  /*2590*/  UMOV UR5, URZ ;  /* 0x0000003f00057c82 */ /* 0x000fe20008000000 */
[----:B------:R-:W-:Y:S01]  /*25a0*/  SEL R172, R172, 0xffffffc0, !P2 ;  /* 0xffffffc0acac7807 */ /* 0x000fe20005000000 */
[----:B------:R-:W-:Y:S02]  /*25b0*/  ULDC.64 UR22, c[0x0][0x118] ;  /* 0x0000460000167ab9 */ /* 0x000fe40000000a00 */
[----:B------:R-:W-:Y:S02]  /*25c0*/  UISETP.GT.AND UP4, UPT, UR8, -0x1, UPT ;  /* 0xffffffff0800788c */ /* 0x000fe4000bf84270 */
[----:B------:R-:W-:Y:S01]  /*25d0*/  ULDC.64 UR20, c[0x0][0x118] ;  /* 0x0000460000147ab9 */ /* 0x000fe20000000a00 */
[----:B-1----:R-:W-:-:S02]  /*25e0*/  IADD3 R2, R0, c[0x0][0x2a4], RZ ;  /* 0x0000a90000027a10 */ /* 0x002fc40007ffe0ff */
[----:B------:R-:W-:-:S03]  /*25f0*/  IADD3 R0, R0, UR4, RZ ;  /* 0x0000000400007c10 */ /* 0x000fc6000fffe0ff */
[----:B------:R1:W-:Y:S04]  /*2600*/  STL [R1], R2 ;  /* 0x0000000201007387 */ /* 0x0003e80000100800 */
[----:B------:R1:W-:Y:S02]  /*2610*/  STL [R1+0x8], R0 ;  /* 0x0000080001007387 */ /* 0x0003e40000100800 */
.L_x_1475:
        /* <DEDUP_REMOVED lines=126> */
.L_x_1459:
[----:B------:R-:W-:Y:S04]  /*2e00*/  MOV R134, 0x1 ;  /* 0x0000000100867802 */ /* 0x000fe80000000f00 */
[----:B------:R-:W-:Y:S11]  /*2e10*/  ISETP.NE.AND P0, PT, R134, c[0x0][0x2a8], PT ;  /* 0x0000aa0086007a0c */ /* 0x000ff60003f05270 */
[----:B------:R-:W-:Y:S02]  /*2e20*/  @!UPT UIADD3 URZ, URZ, URZ, URZ ;  /* 0x0000003f3f3ff290 */ /* 0x000fe4000fffe03f */
[----:B------:R-:W-:Y:S05]  /*2e30*/  @P0 IMAD.HI.U32 R134, R133, c[0x0][0x2ac], RZ ;  /* 0x0000ab0085860a27 */ /* 0x000fea00078e00ff */
[----:B------:R-:W-:Y:S02]  /*2e40*/  @P0 SHF.R.U32.HI R133, RZ, c[0x0][0x2b0], R134 ;  /* 0x0000ac00ff850a19 */ /* 0x000fe40000011686 */
.L_x_1460:
[----:B------:R-:W-:Y:S05]  /*2e50*/  BSYNC B0 ;  /* 0x0000000000007941 */ /* 0x000fea0003800000 */
.L_x_1458:
[----:B------:R-:W2:Y:S01]  /*2e60*/  LDL R135, [R1+0x4] ;  /* 0x0000040001877983 */ /* 0x000ea20000100800 */
[----:B------:R-:W-:Y:S04]  /*2e70*/  IMAD.MOV.U32 R134, RZ, RZ, c[0x0][0x2a8] ;  /* 0x0000aa00ff867624 */ /* 0x000fe800078e00ff */
[----:B------:R-:W-:Y:S04]  /*2e80*/  IMAD R133, R133, R134, -UR13 ;  /* 0x8000000d85857e24 */ /* 0x000fe8000f8e0286 */
[----:B--2---:R-:W-:Y:S05]  /*2e90*/  IMAD.IADD R133, R133, 0x1, -R135 ;  /* 0x0000000185857824 */ /* 0x004fea00078e0a87 */
[----:B------:R-:W-:Y:S02]  /*2ea0*/  IADD3 R134, R133, c[0x0][0x2a8], RZ ;  /* 0x0000aa0085867a10 */ /* 0x000fe40007ffe0ff */
[----:B------:R-:W-:Y:S02]  /*2eb0*/  IMNMX R190, R190, R133, !PT ;  /* 0x00000085bebe7217 */ /* 0x000fe40007800200 */
[----:B------:R-:W-:Y:S02]  /*2ec0*/  IMNMX R194, R194, R134, PT ;  /* 0x00000086c2c27217 */ /* 0x000fe40003800200 */
.L_x_1457:
        /* <DEDUP_REMOVED lines=19> */
.L_x_1463:
[----:B------:R-:W-:Y:S04]  /*3000*/  MOV R134, 0x1 ;  /* 0x0000000100867802 */ /* 0x000fe80000000f00 */
[----:B------:R-:W-:Y:S11]  /*3010*/  ISETP.NE.AND P0, PT, R134, c[0x0][0x2a8], PT ;  /* 0x0000aa0086007a0c */ /* 0x000ff60003f05270 */
[----:B------:R-:W-:Y:S02]  /*3020*/  @!UPT UIADD3 URZ, URZ, URZ, URZ ;  /* 0x0000003f3f3ff290 */ /* 0x000fe4000fffe03f */
[----:B------:R-:W-:Y:S05]  /*3030*/  @P0 IMAD.HI.U32 R134, R133, c[0x0][0x2ac], RZ ;  /* 0x0000ab0085860a27 */ /* 0x000fea00078e00ff */
[----:B------:R-:W-:Y:S02]  /*3040*/  @P0 SHF.R.U32.HI R133, RZ, c[0x0][0x2b0], R134 ;  /* 0x0000ac00ff850a19 */ /* 0x000fe40000011686 */
.L_x_1464:
[----:B------:R-:W-:Y:S05]  /*3050*/  BSYNC B0 ;  /* 0x0000000000007941 */ /* 0x000fea0003800000 */
.L_x_1462:
[----:B------:R-:W2:Y:S01]  /*3060*/  LDL R135, [R1+0x4] ;  /* 0x0000040001877983 */ /* 0x000ea20000100800 */
[----:B------:R-:W-:Y:S04]  /*3070*/  IMAD.MOV.U32 R134, RZ, RZ, c[0x0][0x2a8] ;  /* 0x0000aa00ff867624 */ /* 0x000fe800078e00ff */
[----:B------:R-:W-:Y:S04]  /*3080*/  IMAD R133, R133, R134, -UR13 ;  /* 0x8000000d85857e24 */ /* 0x000fe8000f8e0286 */
[----:B--2---:R-:W-:Y:S05]  /*3090*/  IMAD.IADD R133, R133, 0x1, -R135 ;  /* 0x0000000185857824 */ /* 0x004fea00078e0a87 */
[----:B------:R-:W-:Y:S02]  /*30a0*/  IADD3 R134, R133, c[0x0][0x2a8], RZ ;  /* 0x0000aa0085867a10 */ /* 0x000fe40007ffe0ff */
[----:B------:R-:W-:Y:S02]  /*30b0*/  IMNMX R189, R189, R133, !PT ;  /* 0x00000085bdbd7217 */ /* 0x000fe40007800200 */
[----:B------:R-:W-:Y:S02]  /*30c0*/  IMNMX R193, R193, R134, PT ;  /* 0x00000086c1c17217 */ /* 0x000fe40003800200 */
.L_x_1461:
        /* <DEDUP_REMOVED lines=19> */
.L_x_1467:
[----:B------:R-:W-:Y:S04]  /*3200*/  MOV R134, 0x1 ;  /* 0x0000000100867802 */ /* 0x000fe80000000f00 */
[----:B------:R-:W-:Y:S11]  /*3210*/  ISETP.NE.AND P0, PT, R134, c[0x0][0x2a8], PT ;  /* 0x0000aa0086007a0c */ /* 0x000ff60003f05270 */
[----:B------:R-:W-:Y:S02]  /*3220*/  @!UPT UIADD3 URZ, URZ, URZ, URZ ;  /* 0x0000003f3f3ff290 */ /* 0x000fe4000fffe03f */
[----:B------:R-:W-:Y:S05]  /*3230*/  @P0 IMAD.HI.U32 R134, R133, c[0x0][0x2ac], RZ ;  /* 0x0000ab0085860a27 */ /* 0x000fea00078e00ff */
[----:B------:R-:W-:Y:S02]  /*3240*/  @P0 SHF.R.U32.HI R133, RZ, c[0x0][0x2b0], R134 ;  /* 0x0000ac00ff850a19 */ /* 0x000fe40000011686 */
.L_x_1468:
[----:B------:R-:W-:Y:S05]  /*3250*/  BSYNC B0 ;  /* 0x0000000000007941 */ /* 0x000fea0003800000 */
.L_x_1466:
[----:B------:R-:W2:Y:S01]  /*3260*/  LDL R135, [R1+0x4] ;  /* 0x0000040001877983 */ /* 0x000ea20000100800 */
[----:B------:R-:W-:Y:S04]  /*3270*/  IMAD.MOV.U32 R134, RZ, RZ, c[0x0][0x2a8] ;  /* 0x0000aa00ff867624 */ /* 0x000fe800078e00ff */
[----:B------:R-:W-:Y:S04]  /*3280*/  IMAD R133, R133, R134, -UR13 ;  /* 0x8000000d85857e24 */ /* 0x000fe8000f8e0286 */
[----:B--2---:R-:W-:Y:S05]  /*3290*/  IMAD.IADD R133, R133, 0x1, -R135 ;  /* 0x0000000185857824 */ /* 0x004fea00078e0a87 */
[----:B------:R-:W-:Y:S02]  /*32a0*/  IADD3 R134, R133, c[0x0][0x2a8], RZ ;  /* 0x0000aa0085867a10 */ /* 0x000fe40007ffe0ff */
[----:B------:R-:W-:Y:S02]  /*32b0*/  IMNMX R191, R191, R133, !PT ;  /* 0x00000085bfbf7217 */ /* 0x000fe40007800200 */
[----:B------:R-:W-:Y:S02]  /*32c0*/  IMNMX R196, R196, R134, PT ;  /* 0x00000086c4c47217 */ /* 0x000fe40003800200 */
.L_x_1465:
        /* <DEDUP_REMOVED lines=19> */
.L_x_1471:
[----:B------:R-:W-:Y:S04]  /*3400*/  MOV R133, 0x1 ;  /* 0x0000000100857802 */ /* 0x000fe80000000f00 */
[----:B------:R-:W-:Y:S11]  /*3410*/  ISETP.NE.AND P0, PT, R133, c[0x0][0x2a8], PT ;  /* 0x0000aa0085007a0c */ /* 0x000ff60003f05270 */
[----:B------:R-:W-:Y:S02]  /*3420*/  @!UPT UIADD3 URZ, URZ, URZ, URZ ;  /* 0x0000003f3f3ff290 */ /* 0x000fe4000fffe03f */
[----:B------:R-:W-:Y:S05]  /*3430*/  @P0 IMAD.HI.U32 R133, R132, c[0x0][0x2ac], RZ ;  /* 0x0000ab0084850a27 */ /* 0x000fea00078e00ff */
[----:B------:R-:W-:Y:S02]  /*3440*/  @P0 SHF.R.U32.HI R132, RZ, c[0x0][0x2b0], R133 ;  /* 0x0000ac00ff840a19 */ /* 0x000fe40000011685 */
.L_x_1472:
[----:B------:R-:W-:Y:S05]  /*3450*/  BSYNC B0 ;  /* 0x0000000000007941 */ /* 0x000fea0003800000 */
.L_x_1470:
[----:B------:R-:W2:Y:S01]  /*3460*/  LDL R134, [R1+0x4] ;  /* 0x0000040001867983 */ /* 0x000ea20000100800 */
[----:B------:R-:W-:Y:S04]  /*3470*/  IMAD.MOV.U32 R133, RZ, RZ, c[0x0][0x2a8] ;  /* 0x0000aa00ff857624 */ /* 0x000fe800078e00ff */
[----:B------:R-:W-:Y:S04]  /*3480*/  IMAD R132, R132, R133, -UR13 ;  /* 0x8000000d84847e24 */ /* 0x000fe8000f8e0285 */
[----:B--2---:R-:W-:Y:S05]  /*3490*/  IMAD.IADD R132, R132, 0x1, -R134 ;  /* 0x0000000184847824 */ /* 0x004fea00078e0a86 */
[----:B------:R-:W-:Y:S02]  /*34a0*/  IADD3 R133, R132, c[0x0][0x2a8], RZ ;  /* 0x0000aa0084857a10 */ /* 0x000fe40007ffe0ff */
[----:B------:R-:W-:Y:S02]  /*34b0*/  IMNMX R192, R192, R132, !PT ;  /* 0x00000084c0c07217 */ /* 0x000fe40007800200 */
[----:B------:R-:W-:Y:S02]  /*34c0*/  IMNMX R195, R195, R133, PT ;  /* 0x00000085c3c37217 */ /* 0x000fe40003800200 */
.L_x_1469:
        /* <DEDUP_REMOVED lines=70> */
.L_x_1473:
        /* <DEDUP_REMOVED lines=840> */
.L_x_1474:
        /* <DEDUP_REMOVED lines=280> */
.L_x_1454:
[----:B------:R-:W-:Y:S05]  /*7f30*/  @P2 EXIT ;  /* 0x000000000000294d */ /* 0x000fea0003800000 */
[----:B------:R-:W2:Y:S01]  /*7f40*/  LDL.LU R8, [R1+0x5c] ;  /* 0x00005c0001087983 */ /* 0x000ea20000300800 */
[----:B------:R-:W-:Y:S01]  /*7f50*/  ISETP.NE.U32.AND P1, PT, RZ, c[0x0][0x360], PT ;  /* 0x0000d800ff007a0c */ /* 0x000fe20003f25070 */
[----:B------:R-:W-:-:S03]  /*7f60*/  ULDC.64 UR6, c[0x0][0x118] ;  /* 0x0000460000067ab9 */ /* 0x000fc60000000a00 */
[----:B------:R-:W-:-:S13]  /*7f70*/  ISETP.NE.AND.EX P1, PT, RZ, c[0x0][0x364], PT, P1 ;  /* 0x0000d900ff007a0c */ /* 0x000fda0003f25310 */
[----:B------:R-:W-:Y:S01]  /*7f80*/  @P1 IMAD.MOV.U32 R2, RZ, RZ, 0x4 ;  /* 0x00000004ff021424 */ /* 0x000fe200078e00ff */
[----:B------:R-:W3:Y:S03]  /*7f90*/  S2R R5, SR_CTAID.Y ;  /* 0x0000000000057919 */ /* 0x000ee60000002600 */
[----:B--2---:R-:W-:-:S06]  /*7fa0*/  @P1 IMAD.WIDE R2, R8, R2, c[0x0][0x360] ;  /* 0x0000d80008021625 */ /* 0x004fcc00078e0202 */
[----:B------:R2:W4:Y:S01]  /*7fb0*/  @P1 LDG.E R2, [R2.64] ;  /* 0x0000000602021981 */ /* 0x000522000c1e1900 */
[----:B-1----:R-:W-:Y:S01]  /*7fc0*/  IMAD.MOV.U32 R0, RZ, RZ, 0x1 ;  /* 0x00000001ff007424 */ /* 0x002fe200078e00ff */
[----:B------:R-:W-:Y:S01]  /*7fd0*/  ULDC UR5, c[0x0][0x358] ;  /* 0x0000d60000057ab9 */ /* 0x000fe20000000800 */
[----:B---3--:R-:W-:Y:S01]  /*7fe0*/  IMAD.MOV.U32 R7, RZ, RZ, R5 ;  /* 0x000000ffff077224 */ /* 0x008fe200078e0005 */
[----:B------:R-:W1:Y:S01]  /*7ff0*/  S2R R10, SR_TID.X ;  /* 0x00000000000a7919 */ /* 0x000e620000002100 */
[----:B------:R-:W-:-:S03]  /*8000*/  UIMAD UR5, UR8, UR5, URZ ;  /* 0x00000005080572a4 */ /* 0x000fc6000f8e023f */
[----:B------:R-:W-:Y:S01]  /*8010*/  BAR.SYNC.DEFER_BLOCKING 0x1, 0x100 ;  /* 0x0044000000007b1d */ /* 0x000fe20000010000 */
[----:B------:R-:W-:Y:S01]  /*8020*/  ISETP.NE.AND P0, PT, R0, c[0x0][0x338], PT ;  /* 0x0000ce0000007a0c */ /* 0x000fe20003f05270 */
[C---:B------:R-:W-:Y:S01]  /*8030*/  IMAD R0, R8.reuse, c[0x0][0x2f4], RZ ;  /* 0x0000bd0008007a24 */ /* 0x040fe200078e02ff */
[----:B------:R-:W-:Y:S02]  /*8040*/  SHF.R.S32.HI R16, RZ, 0x1f, R8 ;  /* 0x0000001fff107819 */ /* 0x000fe40000011408 */
[----:B------:R-:W-:Y:S01]  /*8050*/  SEL R12, R8, RZ, !P1 ;  /* 0x000000ff080c7207 */ /* 0x000fe20004800000 */
[----:B------:R-:W-:Y:S01]  /*8060*/  ULDC UR4, c[0x0][0x2f4] ;  /* 0x0000bd0000047ab9 */ /* 0x000fe20000000800 */
[----:B------:R-:W-:Y:S01]  /*8070*/  SHF.R.S32.HI R4, RZ, 0x1f, R0 ;  /* 0x0000001fff047819 */ /* 0x000fe20000011400 */
[----:B------:R-:W-:Y:S01]  /*8080*/  UIMAD UR5, UR5, UR4, URZ ;  /* 0x00000004050572a4 */ /* 0x000fe2000f8e023f */
[----:B------:R-:W-:Y:S01]  /*8090*/  BSSY B0, `(.L_x_1476) ;  /* 0x000001c000007945 */ /* 0x000fe20003800000 */
[----:B------:R-:W-:-:S02]  /*80a0*/  SEL R16, R16, RZ, !P1 ;  /* 0x000000ff10107207 */ /* 0x000fc40004800000 */
[----:B------:R-:W-:Y:S02]  /*80b0*/  USHF.R.S32.HI UR4, URZ, 0x1f, UR5 ;  /* 0x0000001f3f047899 */ /* 0x000fe40008011405 */
[----:B--2---:R-:W-:-:S05]  /*80c0*/  @P0 IMAD.HI.U32 R3, R5, c[0x0][0x33c], RZ ;  /* 0x0000cf0005030a27 */ /* 0x004fca00078e00ff */
[----:B------:R-:W-:-:S04]  /*80d0*/  @P0 SHF.R.U32.HI R7, RZ, c[0x0][0x340], R3 ;  /* 0x0000d000ff070a19 */ /* 0x000fc80000011603 */
[--C-:B------:R-:W-:Y:S01]  /*80e0*/  IADD3 R0, P2, P0, R0, UR5, R7.reuse ;  /* 0x0000000500007c10 */ /* 0x100fe2000f85e007 */
[--C-:B------:R-:W-:Y:S01]  /*80f0*/  IMAD.MOV R6, RZ, RZ, -R7.reuse ;  /* 0x000000ffff067224 */ /* 0x100fe200078e0a07 */
[----:B------:R-:W-:-:S03]  /*8100*/  SHF.R.S32.HI R13, RZ, 0x1f, R7 ;  /* 0x0000001fff0d7819 */ /* 0x000fc60000011407 */
[----:B------:R-:W-:Y:S02]  /*8110*/  IMAD.SHL.U32 R14, R0, 0x4, RZ ;  /* 0x00000004000e7824 */ /* 0x000fe400078e00ff */
[----:B------:R-:W-:Y:S02]  /*8120*/  IMAD R6, R6, c[0x0][0x338], R5 ;  /* 0x0000ce0006067a24 */ /* 0x000fe400078e0205 */
[----:B----4-:R-:W-:-:S05]  /*8130*/  @P1 IMAD R2, R8, 0x80, R2 ;  /* 0x0000008008021824 */ /* 0x010fca00078e0202 */
[----:B------:R-:W-:-:S04]  /*8140*/  @P1 SHF.R.S32.HI R3, RZ, 0x1f, R2 ;  /* 0x0000001fff031819 */ /* 0x000fc80000011402 */
[----:B------:R-:W-:Y:S02]  /*8150*/  @P1 LEA.HI R3, R3, R2, RZ, 0x7 ;  /* 0x0000000203031211 */ /* 0x000fe400078f38ff */
[----:B------:R-:W-:Y:S02]  /*8160*/  IADD3.X R2, R4, UR4, R13, P2, P0 ;  /* 0x0000000404027c10 */ /* 0x000fe400097e040d */
[----:B-1----:R-:W-:Y:S01]  /*8170*/  ISETP.NE.AND P2, PT, R10, RZ, PT ;  /* 0x000000ff0a00720c */ /* 0x002fe20003f45270 */
[----:B------:R-:W-:Y:S01]  /*8180*/  @P1 IMAD.SHL.U32 R3, R3, 0x40, RZ ;  /* 0x0000004003031824 */ /* 0x000fe200078e00ff */
[----:B------:R-:W-:Y:S02]  /*8190*/  SHF.L.U64.HI R15, R0, 0x2, R2 ;  /* 0x00000002000f7819 */ /* 0x000fe40000010202 */
[----:B------:R-:W-:Y:S02]  /*81a0*/  IADD3 R4, P0, R14, c[0x0][0x350], RZ ;  /* 0x0000d4000e047a10 */ /* 0x000fe40007f1e0ff */
[----:B------:R-:W-:-:S02]  /*81b0*/  @P1 LOP3.LUT R2, R3, 0xffffe000, RZ, 0xc0, !PT ;  /* 0xffffe00003021812 */ /* 0x000fc400078ec0ff */
[----:B------:R-:W-:Y:S02]  /*81c0*/  IADD3.X R5, R15, c[0x0][0x354], RZ, P0, !PT ;  /* 0x0000d5000f057a10 */ /* 0x000fe400007fe4ff */
[----:B------:R-:W-:Y:S02]  /*81d0*/  @P1 SHF.R.S32.HI R3, RZ, 0x1f, R2 ;  /* 0x0000001fff031819 */ /* 0x000fe40000011402 */
[----:B------:R-:W-:Y:S01]  /*81e0*/  @!P1 CS2R R2, SRZ ;  /* 0x0000000000029805 */ /* 0x000fe2000001ff00 */
[----:B------:R-:W-:Y:S05]  /*81f0*/  @P2 BRA `(.L_x_1477) ;  /* 0x0000005000002947 */ /* 0x000fea0003800000 */
.L_x_1478:
[----:B------:R-:W2:Y:S01]  /*8200*/  LDG.E.STRONG.GPU R0, [R4.64] ;  /* 0x0000000604007981 */ /* 0x000ea2000c1ef900 */
[----:B------:R-:W-:Y:S01]  /*8210*/  YIELD ;  /* 0x0000000000007946 */ /* 0x000fe20003800000 */
[----:B--2---:R-:W-:Y:S01]  /*8220*/  ISETP.NE.AND P0, PT, R0, R6, PT ;  /* 0x000000060000720c */ /* 0x004fe20003f05270 */
[----:B------:R-:W-:-:S12]  /*8230*/  CCTL.IVALL ;  /* 0x00000000ff00798f */ /* 0x000fd80002000000 */
[----:B------:R-:W-:Y:S05]  /*8240*/  @P0 BRA `(.L_x_1478) ;  /* 0xffffffb000000947 */ /* 0x000fea000383ffff */
.L_x_1477:
[----:B------:R-:W-:Y:S05]  /*8250*/  BSYNC B0 ;  /* 0x0000000000007941 */ /* 0x000fea0003800000 */
.L_x_1476:
[----:B------:R-:W-:Y:S01]  /*8260*/  MOV R17, 0xffffffff ;  /* 0xffffffff00117802 */ /* 0x000fe20000000f00 */
[----:B------:R-:W-:Y:S05]  /*8270*/  BRA.CONV ~URZ, `(.L_x_1479) ;  /* 0x000000237f007947 */ /* 0x000fea000b800000 */
[----:B------:R-:W-:Y:S02]  /*8280*/  MOV R8, 0x82a0 ;  /* 0x000082a000087802 */ /* 0x000fe40000000f00 */
[----:B------:R-:W-:Y:S05]  /*8290*/  CALL.REL.NOINC `($__internal_9_$__cuda_sm70_warpsync) ;  /* 0x0000089000007944 */ /* 0x000fea0003c00000 */
.L_x_1479:
        /* <DEDUP_REMOVED lines=50> */
[----:B-1----:R-:W-:Y:S05]  /*85c0*/  CALL.REL.NOINC `($__internal_9_$__cuda_sm70_warpsync) ;  /* 0x0000056000007944 */ /* 0x002fea0003c00000 */
.L_x_1480:
        /* <DEDUP_REMOVED lines=12> */
.L_x_1482:
[----:B------:R-:W-:Y:S05]  /*8690*/  BSYNC B0 ;  /* 0x0000000000007941 */ /* 0x000fea0003800000 */
.L_x_1481:
[----:B--2---:R-:W-:Y:S01]  /*86a0*/  IADD3 R4, P0, R14, c[0x0][0x348], RZ ;  /* 0x0000d2000e047a10 */ /* 0x004fe20007f1e0ff */
[----:B------:R-:W-:Y:S03]  /*86b0*/  BSSY B0, `(.L_x_1483) ;  /* 0x0000008000007945 */ /* 0x000fe60003800000 */
[----:B------:R-:W-:Y:S01]  /*86c0*/  IADD3.X R5, R15, c[0x0][0x34c], RZ, P0, !PT ;  /* 0x0000d3000f057a10 */ /* 0x000fe200007fe4ff */
[----:B------:R-:W-:Y:S05]  /*86d0*/  @P2 BRA `(.L_x_1484) ;  /* 0x0000005000002947 */ /* 0x000fea0003800000 */
.L_x_1485:
[----:B------:R-:W2:Y:S01]  /*86e0*/  LDG.E.STRONG.GPU R0, [R4.64] ;  /* 0x0000000604007981 */ /* 0x000ea2000c1ef900 */
[----:B------:R-:W-:Y:S01]  /*86f0*/  YIELD ;  /* 0x0000000000007946 */ /* 0x000fe20003800000 */
[----:B--2---:R-:W-:Y:S01]  /*8700*/  ISETP.NE.AND P0, PT, R0, R6, PT ;  /* 0x000000060000720c */ /* 0x004fe20003f05270 */
[----:B------:R-:W-:-:S12]  /*8710*/  CCTL.IVALL ;  /* 0x00000000ff00798f */ /* 0x000fd80002000000 */
[----:B------:R-:W-:Y:S05]  /*8720*/  @P0 BRA `(.L_x_1485) ;  /* 0xffffffb000000947 */ /* 0x000fea000383ffff */
.L_x_1484:
[----:B------:R-:W-:Y:S05]  /*8730*/  BSYNC B0 ;  /* 0x0000000000007941 */ /* 0x000fea0003800000 */
.L_x_1483:
[----:B------:R-:W-:Y:S05]  /*8740*/  BRA.CONV ~URZ, `(.L_x_1486) ;  /* 0x000000237f007947 */ /* 0x000fea000b800000 */
[----:B------:R-:W-:Y:S02]  /*8750*/  MOV R8, 0x8770 ;  /* 0x0000877000087802 */ /* 0x000fe40000000f00 */
[----:B-1----:R-:W-:Y:S05]  /*8760*/  CALL.REL.NOINC `($__internal_9_$__cuda_sm70_warpsync) ;  /* 0x000003c000007944 */ /* 0x002fea0003c00000 */
.L_x_1486:
        /* <DEDUP_REMOVED lines=48> */
.L_x_1487:
        /* <DEDUP_REMOVED lines=12> */
        .weak           $__internal_9_$__cuda_sm70_warpsync
        .type           $__internal_9_$__cuda_sm70_warpsync,@function
        .size           $__internal_9_$__cuda_sm70_warpsync,(.L_x_1843 - $__internal_9_$__cuda_sm70_warpsync)
$__internal_9_$__cuda_sm70_warpsync:
[----:B------:R-:W-:Y:S01]  /*8b30*/  MOV R9, 0x0 ;  /* 0x0000000000097802 */ /* 0x000fe20000000f00 */
[----:B------:R-:W-:Y:S04]  /*8b40*/  WARPSYNC R17 ;  /* 0x0000001100007348 */ /* 0x000fe80003800000 */
[----:B------:R-:W-:Y:S05]  /*8b50*/  RET.REL.NODEC R8 `(_ZN7cutlass13device_kernelIN5flash19enable_sm80_to_sm89INS1_16FlashAttnBwdSm80INS1_25CollectiveMainloopBwdSm80ILi2ELi2EN4cute5tupleIJNS5_1CILi128EEES8_NS7_ILi64EEEEEENS_10bfloat16_tEfNS_4arch4Sm80ELb0ELb1ELb0ELb1ELb1ELb0ELb0ELb0ELi2ELi4ELi4ELi4ELb0EEENS1_24CollectiveEpilogueBwdGQAISA_fSD_Li256ELb1ELb1EEENS1_19SingleTileSchedulerILb1ELb0ELb0ELi128EEEEEEEEEvNT_6ParamsE) ;  /* 0xffff74a008007950 */ /* 0x000fea0003c3ffff */
.L_x_1488:
        /* <DEDUP_REMOVED lines=10> */
.L_x_1843:


//--------------------- .text._ZN7cutlass13device_kernelIN5flash19enable_sm80_to_sm89INS1_16FlashAttnBwdSm80INS1_25CollectiveMainloopBwdSm80ILi2ELi2EN4cute5tupleIJNS5_1CILi128EEES8_NS7_ILi64EEEEEENS_10bfloat16_tEfNS_4arch4Sm80ELb1ELb0ELb0ELb0ELb0ELb0ELb0ELb0ELi2ELi4ELi4ELi4ELb0EEENS1_21CollectiveEpilogueBwdISA_SB_SD_Li256ELb0ELb0ELi2EEENS1_25SingleTileBwdLPTSchedulerILb0ELi128ELb0EEEEEEEEEvNT_6ParamsE --------------------------
	.section	.text._ZN7cutlass13device_kernelIN5flash19enable_sm80_to_sm89INS1_16FlashAttnBwdSm80INS1_25CollectiveMainloopBwdSm80ILi2ELi2EN4cute5tupleIJNS5_1CILi128EEES8_NS7_ILi64EEEEEENS_10bfloat16_tEfNS_4arch4Sm80ELb1ELb0ELb0ELb0ELb0ELb0ELb0ELb0ELi2ELi4ELi4ELi4ELb0EEENS1_21CollectiveEpilogueBwdISA_SB_SD_Li256ELb0ELb0ELi2EEENS1_25SingleTileBwdLPTSchedulerILb0ELi128ELb0EEEEEEEEEvNT_6ParamsE,"ax",@progbits
	.sectioninfo	@"SHI_REGISTERS=255"
	.align	128
.text._ZN7cutlass13device_kernelIN5flash19enable_sm80_to_sm89INS1_16FlashAttnBwdSm80INS1_25CollectiveMainloopBwdSm80ILi2ELi2EN4cute5tupleIJNS5_1CILi128EEES8_NS7_ILi64EEEEEENS_10bfloat16_tEfNS_4arch4Sm80ELb1ELb0ELb0ELb0ELb0ELb0ELb0ELb0ELi2ELi4ELi4ELi4ELb0EEENS1_21CollectiveEpilogueBwdISA_SB_SD_Li256ELb0ELb0ELi2EEENS1_25SingleTileBwdLPTSchedulerILb0ELi128ELb0EEEEEEEEEvNT_6ParamsE:
        .type           _ZN7cutlass13device_kernelIN5flash19enable_sm80_to_sm89INS1_16FlashAttnBwdSm80INS1_25CollectiveMainloopBwdSm80ILi2ELi2EN4cute5tupleIJNS5_1CILi128EEES8_NS7_ILi64EEEEEENS_10bfloat16_tEfNS_4arch4Sm80ELb1ELb0ELb0ELb0ELb0ELb0ELb0ELb0ELi2ELi4ELi4ELi4ELb0EEENS1_21CollectiveEpilogueBwdISA_SB_SD_Li256ELb0ELb0ELi2EEENS1_25SingleTileBwdLPTSchedulerILb0ELi128ELb0EEEEEEEEEvNT_6ParamsE,@function
        .size           _ZN7cutlass13device_kernelIN5flash19enable_sm80_to_sm89INS1_16FlashAttnBwdSm80INS1_25CollectiveMainloopBwdSm80ILi2ELi2EN4cute5tupleIJNS5_1CILi128EEES8_NS7_ILi64EEEEEENS_10bfloat16_tEfNS_4arch4Sm80ELb1ELb0ELb0ELb0ELb0ELb0ELb0ELb0ELi2ELi4ELi4ELi4ELb0EEENS1_21CollectiveEpilogueBwdISA_SB_SD_Li256ELb0ELb0ELi2EEENS1_25SingleTileBwdLPTSchedulerILb0ELi128ELb0EEEEEEEEEvNT_6ParamsE,(.L_x_1845 - _ZN7cutlass13device_kernelIN5flash19enable_sm80_to_sm89INS1_16FlashAttnBwdSm80INS1_25CollectiveMainloopBwdSm80ILi2ELi2EN4cute5tupleIJNS5_1CILi128EEES8_NS7_ILi64EEEEEENS_10bfloat16_tEfNS_4arch4Sm80ELb1ELb0ELb0ELb0ELb0ELb0ELb0ELb0ELi2ELi4ELi4ELi4ELb0EEENS1_21CollectiveEpilogueBwdISA_SB_SD_Li256ELb0ELb0ELi2EEENS1_25SingleTileBwdLPTSchedulerILb0ELi128ELb0EEEEEEEEEvNT_6ParamsE)
        .other          _ZN7cutlass13device_kernelIN5flash19enable_sm80_to_sm89INS1_16FlashAttnBwdSm80INS1_25CollectiveMainloopBwdSm80ILi2ELi2EN4cute5tupleIJNS5_1CILi128EEES8_NS7_ILi64EEEEEENS_10bfloat16_tEfNS_4arch4Sm80ELb1ELb0ELb0ELb0ELb0ELb0ELb0ELb0ELi2ELi4ELi4ELi4ELb0EEENS1_21CollectiveEpilogueBwdISA_SB_SD_Li256ELb0ELb0ELi2EEENS1_25SingleTileBwdLPTSchedulerILb0ELi128ELb0EEEEEEEEEvNT_6ParamsE,@"STO_CUDA_ENTRY STV_DEFAULT"
_ZN7cutlass13device_kernelIN5flash19enable_sm80_to_sm89INS1_16FlashAttnBwdSm80INS1_25CollectiveMainloopBwdSm80ILi2ELi2EN4cute5tupleIJNS5_1CILi128EEES8_NS7_ILi64EEEEEENS_10bfloat16_tEfNS_4arch4Sm80ELb1ELb0ELb0ELb0ELb0ELb0ELb0ELb0ELi2ELi4ELi4ELi4ELb0EEENS1_21CollectiveEpilogueBwdISA_SB_SD_Li256ELb0ELb0ELi2EEENS1_25SingleTileBwdLPTSchedulerILb0ELi128ELb0EEEEEEEEEvNT_6ParamsE:
[----:B------:R-:W-:-:S03]  /*0000*/  MOV R1, c[0x0][0x28] ;  /* 0x00000a0000017a02 */ /* 0x000fc60000000f00 */
[----:B------:R-:W1:Y:S01]  /*0010*/  S2R R2, SR_TID.X ;  /* 0x0000000000027919 */ /* 0x000e620000002100 */
[----:B------:R-:W-:Y:S01]  /*0020*/  IADD3 R1, R1, -0x58, RZ ;  /* 0xffffffa801017810 */ /* 0x000fe20007ffe0ff */
[----:B------:R-:W2:Y:S01]  /*0030*/  S2UR UR4, SR_CTAID.X ;  /* 0x00000000000479c3 */ /* 0x000ea20000002500 */
[----:B------:R-:W-:Y:S02]  /*0040*/  IMAD.MOV.U32 R27, RZ, RZ, R3 ;  /* 0x000000ffff1b7224 */ /* 0x000fe400078e0003 */
[--C-:B-1----:R-:W-:Y:S01]  /*0050*/  IMAD.MOV.U32 R26, RZ, RZ, R2.reuse ;  /* 0x000000ffff1a7224 */ /* 0x102fe200078e0002 */
[----:B------:R-:W-:Y:S01]  /*0060*/  STL [R1], R2 ;  /* 0x0000000201007387 */ /* 0x000fe20000100800 */
[----:B------:R-:W-:-:S05]  /*0070*/  IMAD.MOV.U32 R26, RZ, RZ, R2 ;  /* 0x000000ffff1a7224 */ /* 0x000fca00078e0002 */
[----:B------:R-:W-:-:S06]  /*0080*/  SHF.R.U32.HI R0, RZ, 0x5, R26 ;  /* 0x00000005ff007819 */ /* 0x000fcc000001161a */
[----:B------:R-:W1:Y:S02]  /*0090*/  SHFL.IDX PT, R0, R0, RZ, 0x1f ;  /* 0x00001fff00007589 */ /* 0x000e6400000e0000 */
[----:B-1----:R-:W-:-:S13]  /*00a0*/  ISETP.NE.AND P0, PT, R0, RZ, PT ;  /* 0x000000ff0000720c */ /* 0x002fda0003f05270 */
[----:B--2---:R-:W-:Y:S05]  /*00b0*/  @!P0 BRA `(.L_x_1489) ;  /* 0x0000026000008947 */ /* 0x004fea0003800000 */
[----:B------:R-:W-:Y:S02]  /*00c0*/  ULDC.64 UR6, c[0x0][0x3b8] ;  /* 0x0000ee0000067ab9 */ /* 0x000fe40000000a00 */
[----:B------:R-:W-:Y:S02]  /*00d0*/  UISETP.NE.AND UP0, UPT, UR6, 0x1, UPT ;  /* 0x000000010600788c */ /* 0x000fe4000bf05270 */
[----:B------:R-:W-:Y:S02]  /*00e0*/  UIMAD.WIDE.U32 UR10, UR4, UR7, URZ ;  /* 0x00000007040a72a5 */ /* 0x000fe4000f8e003f */
[----:B------:R-:W-:Y:S02]  /*00f0*/  ULDC UR5, c[0x0][0x3c0] ;  /* 0x0000f00000057ab9 */ /* 0x000fe40000000800 */
[----:B------:R-:W-:-:S05]  /*0100*/  UMOV UR8, UR4 ;  /* 0x0000000400087c82 */ /* 0x000fca0008000000 */
[----:B------:R-:W-:-:S03]  /*0110*/  @UP0 USHF.R.U32.HI UR8, URZ, UR5, UR11 ;  /* 0x000000053f080299 */ /* 0x000fc6000801160b */
[----:B------:R-:W-:Y:S02]  /*0120*/  ULDC UR5, c[0x0][0x3d0] ;  /* 0x0000f40000057ab9 */ /* 0x000fe40000000800 */
[----:B------:R-:W-:Y:S02]  /*0130*/  UISETP.GE.AND UP0, UPT, UR8, UR5, UPT ;  /* 0x000000050800728c */ /* 0x000fe4000bf06270 */
[----:B------:R-:W-:-:S04]  /*0140*/  UIADD3 UR5, -UR8, URZ, URZ ;  /* 0x0000003f08057290 */ /* 0x000fc8000fffe13f */
[----:B------:R-:W-:Y:S01]  /*0150*/  PLOP3.LUT P0, PT, PT, PT, UP0, 0x80, 0x0 ;  /* 0x000000000000781c */ /* 0x000fe20003f0f008 */
[----:B------:R-:W-:-:S12]  /*0160*/  UIMAD UR6, UR5, UR6, UR4 ;  /* 0x00000006050672a4 */ /* 0x000fd8000f8e0204 */
[----:B------:R-:W-:Y:S05]  /*0170*/  @!P0 BRA `(.L_x_1490) ;  /* 0x0000008000008947 */ /* 0x000fea0003800000 */
[----:B------:R-:W-:Y:S02]  /*0180*/  ULDC UR7, c[0x0][0x3c4] ;  /* 0x0000f10000077ab9 */ /* 0x000fe40000000800 */
[----:B------:R-:W-:Y:S02]  /*0190*/  UISETP.NE.AND UP0, UPT, UR7, 0x1, UPT ;  /* 0x000000010700788c */ /* 0x000fe4000bf05270 */
[----:B------:R-:W-:Y:S02]  /*01a0*/  ULDC.64 UR4, c[0x0][0x3c8] ;  /* 0x0000f20000047ab9 */ /* 0x000fe40000000a00 */
[----:B------:R-:W-:Y:S02]  /*01b0*/  UIMAD.WIDE.U32 UR10, UR6, UR4, URZ ;  /* 0x00000004060a72a5 */ /* 0x000fe4000f8e003f */
[----:B------:R-:W-:-:S05]  /*01c0*/  UMOV UR15, UR6 ;  /* 0x00000006000f7c82 */ /* 0x000fca0008000000 */
[----:B------:R-:W-:-:S04]  /*01d0*/  @UP0 USHF.R.U32.HI UR15, URZ, UR5, UR11 ;  /* 0x000000053f0f0299 */ /* 0x000fc8000801160b */
[----:B------:R-:W-:Y:S01]  /*01e0*/  UIMAD UR7, UR15, UR7, URZ ;  /* 0x000000070f0772a4 */ /* 0x000fe2000f8e023f */
[----:B------:R-:W-:Y:S05]  /*01f0*/  BRA `(.L_x_1491) ;  /* 0x0000007000007947 */ /* 0x000fea0003800000 */
.L_x_1490:
[----:B------:R-:W-:Y:S02]  /*0200*/  ULDC UR7, c[0x0][0x3ac] ;  /* 0x0000eb0000077ab9 */ /* 0x000fe40000000800 */
[----:B------:R-:W-:Y:S02]  /*0210*/  UISETP.NE.AND UP0, UPT, UR7, 0x1, UPT ;  /* 0x000000010700788c */ /* 0x000fe4000bf05270 */
[----:B------:R-:W-:Y:S02]  /*0220*/  ULDC.64 UR4, c[0x0][0x3b0] ;  /* 0x0000ec0000047ab9 */ /* 0x000fe40000000a00 */
[----:B------:R-:W-:Y:S02]  /*0230*/  UIMAD.WIDE.U32 UR10, UR6, UR4, URZ ;  /* 0x00000004060a72a5 */ /* 0x000fe4000f8e003f */
[----:B------:R-:W-:-:S05]  /*0240*/  UMOV UR15, UR6 ;  /* 0x00000006000f7c82 */ /* 0x000fca0008000000 */
[----:B------:R-:W-:-:S04]  /*0250*/  @UP0 USHF.R.U32.HI UR15, URZ, UR5, UR11 ;  /* 0x000000053f0f0299 */ /* 0x000fc8000801160b */
[----:B------:R-:W-:-:S04]  /*0260*/  UIMAD UR7, UR15, UR7, URZ ;  /* 0x000000070f0772a4 */ /* 0x000fc8000f8e023f */
.L_x_1491:
[----:B------:R-:W-:Y:S02]  /*0270*/  UIADD3 UR9, UR6, -UR7, URZ ;  /* 0x8000000706097290 */ /* 0x000fe4000fffe03f */
[----:B------:R-:W-:Y:S02]  /*0280*/  ULDC.64 UR4, c[0x0][0x3a8] ;  /* 0x0000ea0000047ab9 */ /* 0x000fe40000000a00 */
[----:B------:R-:W-:Y:S02]  /*0290*/  ULDC.64 UR6, c[0x0][0x3a0] ;  /* 0x0000e80000067ab9 */ /* 0x000fe40000000a00 */
[----:B------:R-:W-:Y:S02]  /*02a0*/  UISETP.NE.AND UP0, UPT, UR6, 0x1, UPT ;  /* 0x000000010600788c */ /* 0x000fe4000bf05270 */
[----:B------:R-:W-:-:S04]  /*02b0*/  UIMAD UR5, UR8, UR5, UR9 ;  /* 0x00000005080572a4 */ /* 0x000fc8000f8e0209 */
[----:B------:R-:W-:-:S03]  /*02c0*/  UIMAD.WIDE.U32 UR8, UR5, UR7, URZ ;  /* 0x00000007050872a5 */ /* 0x000fc6000f8e003f */
[----:B------:R-:W-:Y:S02]  /*02d0*/  UMOV UR14, UR5 ;  /* 0x00000005000e7c82 */ /* 0x000fe40008000000 */
[----:B------:R-:W-:-:S04]  /*02e0*/  @UP0 USHF.R.U32.HI UR14, URZ, UR4, UR9 ;  /* 0x000000043f0e0299 */ /* 0x000fc80008011609 */
[----:B------:R-:W-:-:S04]  /*02f0*/  UIADD3 UR13, -UR14, URZ, URZ ;  /* 0x0000003f0e0d7290 */ /* 0x000fc8000fffe13f */
[----:B------:R-:W-:Y:S01]  /*0300*/  UIMAD UR13, UR13, UR6, UR5 ;  /* 0x000000060d0d72a4 */ /* 0x000fe2000f8e0205 */
[----:B------:R-:W-:Y:S05]  /*0310*/  BRA `(.L_x_1492) ;  /* 0x0000025000007947 */ /* 0x000fea0003800000 */
.L_x_1489:
        /* <DEDUP_REMOVED lines=20> */
.L_x_1493:
[----:B------:R-:W-:Y:S02]  /*0460*/  ULDC UR7, c[0x0][0x3ac] ;  /* 0x0000eb0000077ab9 */ /* 0x000fe40000000800 */
[----:B------:R-:W-:Y:S02]  /*0470*/  UISETP.NE.AND UP0, UPT, UR7, 0x1, UPT ;  /* 0x000000010700788c */ /* 0x000fe4000bf05270 */
[----:B------:R-:W-:Y:S02]  /*0480*/  ULDC.64 UR4, c[0x0][0x3b0] ;  /* 0x0000ec0000047ab9 */ /* 0x000fe40000000a00 */
[----:B------:R-:W-:Y:S02]  /*0490*/  UIMAD.WIDE.U32 UR10, UR6, UR4, URZ ;  /* 0x00000004060a72a5 */ /* 0x000fe4000f8e003f */
[----:B------:R-:W-:-:S05]  /*04a0*/  UMOV UR15, UR6 ;  /* 0x00000006000f7c82 */ /* 0x000fca0008000000 */
[----:B------:R-:W-:-:S04]  /*04b0*/  @UP0 USHF.R.U32.HI UR15, URZ, UR5, UR11 ;  /* 0x000000053f0f0299 */ /* 0x000fc8000801160b */
[----:B------:R-:W-:-:S04]  /*04c0*/  UIMAD UR7, UR15, UR7, URZ ;  /* 0x000000070f0772a4 */ /* 0x000fc8000f8e023f */
.L_x_1494:
        /* <DEDUP_REMOVED lines=9> */
[----:B------:R-:W-:Y:S02]  /*0560*/  UIMAD UR13, UR13, UR6, UR5 ;  /* 0x000000060d0d72a4 */ /* 0x000fe4000f8e0205 */
.L_x_1492:
[----:B------:R-:W-:-:S13]  /*0570*/  ISETP.LE.AND P0, PT, RZ, UR14, PT ;  /* 0x0000000eff007c0c */ /* 0x000fda000bf03270 */
[----:B------:R-:W-:Y:S05]  /*0580*/  @!P0 EXIT ;  /* 0x000000000000894d */ /* 0x000fea0003800000 */
[----:B------:R-:W-:Y:S01]  /*0590*/  USHF.L.U32 UR10, UR15, 0x7, URZ ;  /* 0x000000070f0a7899 */ /* 0x000fe2000800063f */
        /* <DEDUP_REMOVED lines=8> */
[----:B------:R-:W-:Y:S01]  /*0620*/  IMAD.MOV.U32 R130, RZ, RZ, RZ ;  /* 0x000000ffff827224 */ /* 0x000fe200078e00ff */
[----:B------:R-:W-:Y:S01]  /*0630*/  UIADD3 UR5, UR5, -UR4, URZ ;  /* 0x8000000405057290 */ /* 0x000fe2000fffe03f */
[----:B------:R-:W-:Y:S01]  /*0640*/  IMAD.MOV.U32 R128, RZ, RZ, RZ ;  /* 0x000000ffff807224 */ /* 0x000fe200078e00ff */
[----:B------:R-:W-:Y:S01]  /*0650*/  UIADD3 UR6, UR6, 0x7f, URZ ;  /* 0x0000007f06067890 */ /* 0x000fe2000fffe03f */
[----:B------:R-:W-:Y:S01]  /*0660*/  MOV R13, RZ ;  /* 0x000000ff000d7202 */ /* 0x000fe20000000f00 */
[----:B------:R-:W-:Y:S01]  /*0670*/  USHF.R.S32.HI UR4, URZ, 0x1f, UR5 ;  /* 0x0000001f3f047899 */ /* 0x000fe20008011405 */
[----:B------:R-:W-:Y:S01]  /*0680*/  IMAD.MOV.U32 R122, RZ, RZ, RZ ;  /* 0x000000ffff7a7224 */ /* 0x000fe200078e00ff */
[----:B------:R-:W-:Y:S01]  /*0690*/  ULDC.64 UR16, c[0x0][0x118] ;  /* 0x0000460000107ab9 */ /* 0x000fe20000000a00 */
[----:B------:R-:W-:Y:S01]  /*06a0*/  MOV R15, RZ ;  /* 0x000000ff000f7202 */ /* 0x000fe20000000f00 */
[----:B------:R-:W-:Y:S01]  /*06b0*/  ULEA.HI UR11, UR4, UR5, URZ, 0x7 ;  /* 0x00000005040b7291 */ /* 0x000fe2000f8f383f */
[----:B------:R-:W-:Y:S01]  /*06c0*/  IMAD.MOV.U32 R120, RZ, RZ, RZ ;  /* 0x000000ffff787224 */ /* 0x000fe200078e00ff */
[----:B------:R-:W-:Y:S01]  /*06d0*/  USHF.R.S32.HI UR4, URZ, 0x1f, UR6 ;  /* 0x0000001f3f047899 */ /* 0x000fe20008011406 */
[----:B------:R-:W-:Y:S01]  /*06e0*/  CS2R R16, SRZ ;  /* 0x0000000000107805 */ /* 0x000fe2000001ff00 */
[----:B------:R-:W-:Y:S01]  /*06f0*/  USHF.R.S32.HI UR11, URZ, 0x7, UR11 ;  /* 0x000000073f0b7899 */ /* 0x000fe2000801140b */
[----:B------:R-:W-:Y:S01]  /*0700*/  MOV R118, RZ ;  /* 0x000000ff00767202 */ /* 0x000fe20000000f00 */
[----:B------:R-:W-:Y:S01]  /*0710*/  ULEA.HI UR4, UR4, UR6, URZ, 0x7 ;  /* 0x0000000604047291 */ /* 0x000fe2000f8f383f */
[----:B------:R-:W-:Y:S01]  /*0720*/  CS2R R116, SRZ ;  /* 0x0000000000747805 */ /* 0x000fe2000001ff00 */
[----:B------:R-:W-:Y:S01]  /*0730*/  UISETP.LT.AND UP0, UPT, URZ, UR11, UPT ;  /* 0x0000000b3f00728c */ /* 0x000fe2000bf01270 */
[----:B------:R-:W-:Y:S01]  /*0740*/  CS2R R110, SRZ ;  /* 0x00000000006e7805 */ /* 0x000fe2000001ff00 */
[----:B------:R-:W-:Y:S01]  /*0750*/  USHF.R.S32.HI UR12, URZ, 0x7, UR4 ;  /* 0x000000073f0c7899 */ /* 0x000fe20008011404 */
[----:B------:R-:W-:Y:S01]  /*0760*/  CS2R R108, SRZ ;  /* 0x00000000006c7805 */ /* 0x000fe2000001ff00 */
[----:B------:R-:W-:Y:S01]  /*0770*/  USEL UR11, URZ, UR11, !UP0 ;  /* 0x0000000b3f0b7287 */ /* 0x000fe2000c000000 */
[----:B------:R-:W-:Y:S01]  /*0780*/  IMAD.MOV.U32 R114, RZ, RZ, RZ ;  /* 0x000000ffff727224 */ /* 0x000fe200078e00ff */
[----:B------:R-:W-:Y:S01]  /*0790*/  CS2R R18, SRZ ;  /* 0x0000000000127805 */ /* 0x000fe2000001ff00 */
[----:B------:R-:W-:Y:S01]  /*07a0*/  MOV R112, RZ ;  /* 0x000000ff00707202 */ /* 0x000fe20000000f00 */
[----:B------:R-:W-:Y:S01]  /*07b0*/  UISETP.GT.AND UP0, UPT, UR12, UR11, UPT ;  /* 0x0000000b0c00728c */ /* 0x000fe2000bf04270 */
[----:B------:R-:W-:Y:S01]  /*07c0*/  IMAD.MOV.U32 R106, RZ, RZ, RZ ;  /* 0x000000ffff6a7224 */ /* 0x000fe200078e00ff */
[----:B------:R-:W-:Y:S01]  /*07d0*/  CS2R R20, SRZ ;  /* 0x0000000000147805 */ /* 0x000fe2000001ff00 */
[----:B------:R-:W-:Y:S01]  /*07e0*/  MOV R104, RZ ;  /* 0x000000ff00687202 */ /* 0x000fe20000000f00 */
[----:B------:R-:W-:Y:S01]  /*07f0*/  IMAD.MOV.U32 R102, RZ, RZ, RZ ;  /* 0x000000ffff667224 */ /* 0x000fe200078e00ff */
[----:B------:R-:W-:Y:S01]  /*0800*/  MOV R22, RZ ;  /* 0x000000ff00167202 */ /* 0x000fe20000000f00 */
[----:B------:R-:W-:Y:S01]  /*0810*/  IMAD.MOV.U32 R100, RZ, RZ, RZ ;  /* 0x000000ffff647224 */ /* 0x000fe200078e00ff */
        /* <DEDUP_REMOVED lines=18> */
[----:B------:R-:W-:Y:S01]  /*0940*/  USHF.R.S32.HI UR19, URZ, 0x1f, UR13 ;  /* 0x0000001f3f137899 */ /* 0x000fe2000801140d */
[----:B------:R-:W-:Y:S01]  /*0950*/  IMAD.SHL.U32 R22, R26, 0x4, RZ ;  /* 0x000000041a167824 */ /* 0x000fe200078e00ff */
[----:B------:R-:W-:Y:S01]  /*0960*/  ULDC.64 UR4, c[0x0][0x270] ;  /* 0x00009c0000047ab9 */ /* 0x000fe20000000a00 */
[----:B------:R-:W-:Y:S01]  /*0970*/  SHF.R.S32.HI R24, RZ, 0x1f, R26 ;  /* 0x0000001fff187819 */ /* 0x000fe2000001141a */
[----:B------:R-:W-:Y:S01]  /*0980*/  UIMAD UR4, UR19, UR4, URZ ;  /* 0x00000004130472a4 */ /* 0x000fe2000f8e023f */
[----:B------:R-:W-:Y:S01]  /*0990*/  IMAD.U32 R2, RZ, RZ, UR13 ;  /* 0x0000000dff027e24 */ /* 0x000fe2000f8e00ff */
[----:B------:R-:W-:Y:S01]  /*09a0*/  ULDC.64 UR6, c[0x0][0x248] ;  /* 0x0000920000067ab9 */ /* 0x000fe20000000a00 */
[-C--:B------:R-:W-:Y:S01]  /*09b0*/  LEA.HI R4, R24, R26.reuse, RZ, 0x3 ;  /* 0x0000001a18047211 */ /* 0x080fe200078f18ff */
[----:B------:R-:W-:Y:S01]  /*09c0*/  UIMAD UR9, UR13, UR5, UR4 ;  /* 0x000000050d0972a4 */ /* 0x000fe2000f8e0204 */
[----:B------:R-:W-:Y:S01]  /*09d0*/  SHF.R.S32.HI R23, RZ, 0x1f, R22 ;  /* 0x0000001fff177819 */ /* 0x000fe20000011416 */
[----:B------:R-:W-:Y:S01]  /*09e0*/  ULDC UR8, c[0x0][0x198] ;  /* 0x0000660000087ab9 */ /* 0x000fe20000000800 */
[----:B------:R-:W-:Y:S01]  /*09f0*/  SHF.R.S32.HI R28, RZ, 0x3, R4 ;  /* 0x00000003ff1c7819 */ /* 0x000fe20000011404 */
[----:B------:R-:W-:Y:S01]  /*0a00*/  UISETP.NE.AND UP0, UPT, UR6, 0x1, UPT ;  /* 0x000000010600788c */ /* 0x000fe2000bf05270 */
[----:B------:R-:W-:Y:S01]  /*0a10*/  LOP3.LUT R4, R4, 0xfffffff8, RZ, 0xc0, !PT ;  /* 0xfffffff804047812 */ /* 0x000fe200078ec0ff */
[----:B------:R-:W-:Y:S01]  /*0a20*/  ULDC.64 UR4, c[0x0][0x180] ;  /* 0x0000600000047ab9 */ /* 0x000fe20000000a00 */
[----:B------:R-:W-:Y:S01]  /*0a30*/  IMAD.WIDE.U32 R2, R2, c[0x0][0x270], R22 ;  /* 0x00009c0002027a25 */ /* 0x000fe200078e0016 */
[----:B------:R-:W-:Y:S01]  /*0a40*/  UIADD3 UR8, -UR10, UR8, URZ ;  /* 0x000000080a087290 */ /* 0x000fe2000fffe13f */
[----:B------:R-:W-:Y:S01]  /*0a50*/  SHF.R.S32.HI R29, RZ, 0x1f, R28 ;  /* 0x0000001fff1d7819 */ /* 0x000fe2000001141c */
[----:B------:R-:W-:Y:S01]  /*0a60*/  UIMAD UR4, UR19, UR4, URZ ;  /* 0x00000004130472a4 */ /* 0x000fe2000f8e023f */
[----:B------:R-:W-:Y:S01]  /*0a70*/  IMAD.IADD R25, R26, 0x1, -R4 ;  /* 0x000000011a197824 */ /* 0x000fe200078e0a04 */
[----:B------:R-:W-:Y:S01]  /*0a80*/  UIMAD.WIDE.U32 UR6, UR13, UR7, URZ ;  /* 0x000000070d0672a5 */ /* 0x000fe2000f8e003f */
[----:B------:R-:W-:Y:S01]  /*0a90*/  IADD3 R3, R3, UR9, RZ ;  /* 0x0000000903037c10 */ /* 0x000fe2000fffe0ff */
[----:B------:R-:W-:Y:S01]  /*0aa0*/  UMOV UR9, UR13 ;  /* 0x0000000d00097c82 */ /* 0x000fe20008000000 */
[----:B------:R-:W-:Y:S01]  /*0ab0*/  IADD3 R0, -R28, UR8, RZ ;  /* 0x000000081c007c10 */ /* 0x000fe2000fffe1ff */
[----:B------:R-:W-:Y:S01]  /*0ac0*/  UIMAD UR8, UR13, UR5, UR4 ;  /* 0x000000050d0872a4 */ /* 0x000fe2000f8e0204 */
[----:B------:R-:W-:Y:S01]  /*0ad0*/  IMAD.SHL.U32 R8, R25, 0x8, RZ ;  /* 0x0000000819087824 */ /* 0x000fe200078e00ff */
[----:B------:R-:W-:Y:S01]  /*0ae0*/  UMOV UR21, 0x6 ;  /* 0x0000000600157882 */ /* 0x000fe20000000000 */
[C---:B------:R-:W-:Y:S01]  /*0af0*/  ISETP.GE.AND P5, PT, R0.reuse, 0x1, PT ;  /* 0x000000010000780c */ /* 0x040fe20003fa6270 */
[----:B------:R-:W-:Y:S01]  /*0b00*/  ULDC UR4, c[0x0][0x250] ;  /* 0x0000940000047ab9 */ /* 0x000fe20000000800 */
[C---:B------:R-:W-:Y:S01]  /*0b10*/  ISETP.GE.AND P3, PT, R0.reuse, 0x21, PT ;  /* 0x000000210000780c */ /* 0x040fe20003f66270 */
[----:B------:R-:W-:Y:S01]  /*0b20*/  @UP0 USHF.R.U32.HI UR9, URZ, UR4, UR7 ;  /* 0x000000043f090299 */ /* 0x000fe20008011607 */
[C---:B------:R-:W-:Y:S01]  /*0b30*/  ISETP.GE.AND P2, PT, R0.reuse, 0x41, PT ;  /* 0x000000410000780c */ /* 0x040fe20003f46270 */
[----:B------:R-:W-:Y:S01]  /*0b40*/  IMAD.U32 R6, RZ, RZ, UR14 ;  /* 0x0000000eff067e24 */ /* 0x000fe2000f8e00ff */
[----:B------:R-:W-:Y:S01]  /*0b50*/  ISETP.GE.AND P1, PT, R0, 0x61, PT ;  /* 0x000000610000780c */ /* 0x000fe20003f26270 */
[----:B------:R-:W-:Y:S01]  /*0b60*/  USHF.R.S32.HI UR18, URZ, 0x1f, UR9 ;  /* 0x0000001f3f127899 */ /* 0x000fe20008011409 */
[----:B------:R-:W-:Y:S01]  /*0b70*/  IMAD.SHL.U32 R0, R28, 0x40, RZ ;  /* 0x000000401c007824 */ /* 0x000fe200078e00ff */
[----:B------:R-:W-:Y:S01]  /*0b80*/  ULDC.64 UR4, c[0x0][0x1b0] ;  /* 0x00006c0000047ab9 */ /* 0x000fe20000000a00 */
[----:B------:R-:W-:Y:S01]  /*0b90*/  SHF.R.S32.HI R9, RZ, 0x1f, R8 ;  /* 0x0000001fff097819 */ /* 0x000fe20000011408 */
[----:B------:R-:W-:Y:S01]  /*0ba0*/  ULDC.64 UR6, c[0x0][0x1e0] ;  /* 0x0000780000067ab9 */ /* 0x000fe20000000a00 */
[----:B------:R-:W-:Y:S01]  /*0bb0*/  IMAD.U32 R10, RZ, RZ, UR9 ;  /* 0x00000009ff0a7e24 */ /* 0x000fe2000f8e00ff */
[----:B------:R-:W-:Y:S01]  /*0bc0*/  UIMAD UR4, UR18, UR4, URZ ;  /* 0x00000004120472a4 */ /* 0x000fe2000f8e023f */
[----:B------:R-:W-:Y:S01]  /*0bd0*/  LOP3.LUT R0, R0, 0x1c0, RZ, 0xc0, !PT ;  /* 0x000001c000007812 */ /* 0x000fe200078ec0ff */
[----:B------:R-:W-:Y:S01]  /*0be0*/  UIMAD UR6, UR18, UR6, URZ ;  /* 0x00000006120672a4 */ /* 0x000fe2000f8e023f */
[----:B------:R-:W-:Y:S01]  /*0bf0*/  IMAD.WIDE.U32 R30, R6, c[0x0][0x278], R2 ;  /* 0x00009e00061e7a25 */ /* 0x000fe200078e0002 */
[----:B------:R-:W-:Y:S01]  /*0c00*/  USHF.R.S32.HI UR18, URZ, 0x1f, UR14 ;  /* 0x0000001f3f127899 */ /* 0x000fe2000801140e */
[----:B------:R-:W-:Y:S01]  /*0c10*/  LOP3.LUT R5, R0, 0x38, R8, 0xf8, !PT ;  /* 0x0000003800057812 */ /* 0x000fe200078ef808 */
[----:B------:R-:W-:Y:S01]  /*0c20*/  UIMAD UR7, UR9, UR7, UR6 ;  /* 0x00000007090772a4 */ /* 0x000fe2000f8e0206 */
[----:B------:R-:W-:Y:S01]  /*0c30*/  SHF.R.U32.HI R4, RZ, 0x3, R0 ;  /* 0x00000003ff047819 */ /* 0x000fe20000011600 */
[----:B------:R-:W-:Y:S01]  /*0c40*/  UIMAD UR6, UR9, UR5, UR4 ;  /* 0x00000005090672a4 */ /* 0x000fe2000f8e0204 */
[----:B------:R-:W-:Y:S01]  /*0c50*/  LEA.HI R0, R24, R26, RZ, 0x6 ;  /* 0x0000001a18007211 */ /* 0x000fe200078f30ff */
[----:B------:R-:W-:Y:S01]  /*0c60*/  IMAD.U32 R6, RZ, RZ, UR13 ;  /* 0x0000000dff067e24 */ /* 0x000fe2000f8e00ff */
[----:B------:R-:W-:Y:S01]  /*0c70*/  ULDC.64 UR4, c[0x0][0x210] ;  /* 0x0000840000047ab9 */ /* 0x000fe20000000a00 */
[--C-:B------:R-:W-:Y:S01]  /*0c80*/  IMAD.WIDE.U32 R2, R10, c[0x0][0x1e0], R8.reuse ;  /* 0x000078000a027a25 */ /* 0x100fe200078e0008 */
[----:B------:R-:W-:Y:S01]  /*0c90*/  UIMAD UR4, UR19, UR4, URZ ;  /* 0x00000004130472a4 */ /* 0x000fe2000f8e023f */
[----:B------:R-:W-:Y:S01]  /*0ca0*/  LOP3.LUT R4, R5, R4, RZ, 0x3c, !PT ;  /* 0x0000000405047212 */ /* 0x000fe200078e3cff */
[----:B------:R-:W-:Y:S01]  /*0cb0*/  USHF.R.S32.HI UR20, URZ, 0x1f, UR11 ;  /* 0x0000001f3f147899 */ /* 0x000fe2000801140b */
[----:B------:R-:W-:Y:S01]  /*0cc0*/  IMAD.SHL.U32 R0, R0, 0x8, RZ ;  /* 0x0000000800007824 */ /* 0x000fe200078e00ff */
[----:B------:R-:W-:Y:S01]  /*0cd0*/  UIMAD UR9, UR13, UR5, UR4 ;  /* 0x000000050d0972a4 */ /* 0x000fe2000f8e0204 */
[----:B------:R-:W-:Y:S01]  /*0ce0*/  IMAD.WIDE.U32 R6, R6, c[0x0][0x180], R8 ;  /* 0x0000600006067a25 */ /* 0x000fe200078e0008 */
[----:B------:R-:W-:Y:S01]  /*0cf0*/  IADD3 R5, R3, UR7, RZ ;  /* 0x0000000703057c10 */ /* 0x000fe2000fffe0ff */
[----:B------:R-:W-:Y:S01]  /*0d00*/  ULDC.64 UR4, c[0x0][0x1e8] ;  /* 0x00007a0000047ab9 */ /* 0x000fe20000000a00 */
[----:B------:R-:W-:Y:S01]  /*0d10*/  LOP3.LUT R20, R4, 0xfffffe00, R0, 0xf8, !PT ;  /* 0xfffffe0004147812 */ /* 0x000fe200078ef800 */
[----:B------:R-:W-:Y:S01]  /*0d20*/  IMAD.WIDE.U32 R10, R10, c[0x0][0x1b0], R8 ;  /* 0x00006c000a0a7a25 */ /* 0x000fe200078e0008 */
[----:B------:R-:W-:Y:S01]  /*0d30*/  UIMAD UR4, UR18, UR4, URZ ;  /* 0x00000004120472a4 */ /* 0x000fe2000f8e023f */
[----:B------:R-:W-:Y:S01]  /*0d40*/  IADD3 R7, R7, UR8, RZ ;  /* 0x0000000807077c10 */ /* 0x000fe2000fffe0ff */
[----:B------:R-:W-:Y:S01]  /*0d50*/  STL.64 [R1+0x8], R28 ;  /* 0x0000081c01007387 */ /* 0x000fe20000100a00 */
[----:B------:R-:W-:Y:S01]  /*0d60*/  IMAD.U32 R12, RZ, RZ, UR13 ;  /* 0x0000000dff0c7e24 */ /* 0x000fe2000f8e00ff */
[----:B------:R-:W-:Y:S01]  /*0d70*/  UIMAD UR8, UR14, UR5, UR4 ;  /* 0x000000050e0872a4 */ /* 0x000fe2000f8e0204 */
[----:B------:R-:W-:Y:S01]  /*0d80*/  IMAD.MOV.U32 R4, RZ, RZ, R2 ;  /* 0x000000ffff047224 */ /* 0x000fe200078e0002 */
[----:B------:R-:W-:Y:S01]  /*0d90*/  IADD3 R3, R11, UR6, RZ ;  /* 0x000000060b037c10 */ /* 0x000fe2000fffe0ff */
[----:B------:R-:W-:Y:S01]  /*0da0*/  IMAD.U32 R0, RZ, RZ, UR14 ;  /* 0x0000000eff007e24 */ /* 0x000fe2000f8e00ff */
[----:B------:R-:W-:Y:S01]  /*0db0*/  ULDC.64 UR6, c[0x0][0x188] ;  /* 0x0000620000067ab9 */ /* 0x000fe20000000a00 */
[----:B------:R-:W-:Y:S01]  /*0dc0*/  IMAD.U32 R16, RZ, RZ, UR15 ;  /* 0x0000000fff107e24 */ /* 0x000fe2000f8e00ff */
[----:B------:R-:W-:Y:S01]  /*0dd0*/  ULDC.64 UR4, c[0x0][0x1b8] ;  /* 0x00006e0000047ab9 */ /* 0x000fe20000000a00 */
[----:B------:R-:W-:Y:S01]  /*0de0*/  IMAD.WIDE.U32 R12, R12, c[0x0][0x210], R8 ;  /* 0x000084000c0c7a25 */ /* 0x000fe200078e0008 */
[----:B------:R-:W-:Y:S01]  /*0df0*/  UIMAD UR6, UR18, UR6, URZ ;  /* 0x00000006120672a4 */ /* 0x000fe2000f8e023f */
[----:B------:R-:W-:Y:S01]  /*0e00*/  ISETP.GE.OR P6, PT, R8, c[0x0][0x1cc], !P5 ;  /* 0x0000730008007a0c */ /* 0x000fe20006fc6670 */
[----:B------:R-:W-:Y:S01]  /*0e10*/  UIMAD UR4, UR18, UR4, URZ ;  /* 0x00000004120472a4 */ /* 0x000fe2000f8e023f */
[----:B------:R-:W-:Y:S01]  /*0e20*/  IMAD.WIDE.U32 R4, R0, c[0x0][0x1e8], R4 ;  /* 0x00007a0000047a25 */ /* 0x000fe200078e0004 */
[----:B------:R-:W-:Y:S01]  /*0e30*/  UIMAD UR6, UR14, UR7, UR6 ;  /* 0x000000070e0672a4 */ /* 0x000fe2000f8e0206 */
[----:B------:R-:W-:Y:S01]  /*0e40*/  ISETP.GE.OR P4, PT, R8, c[0x0][0x1cc], !P3 ;  /* 0x0000730008007a0c */ /* 0x000fe20005f86670 */
[----:B------:R-:W-:Y:S01]  /*0e50*/  UIMAD UR7, UR14, UR5, UR4 ;  /* 0x000000050e0772a4 */ /* 0x000fe2000f8e0204 */
[----:B------:R-:W-:Y:S01]  /*0e60*/  IMAD.MOV.U32 R2, RZ, RZ, R10 ;  /* 0x000000ffff027224 */ /* 0x000fe200078e000a */
[----:B------:R-:W-:Y:S01]  /*0e70*/  IADD3 R5, R5, UR8, RZ ;  /* 0x0000000805057c10 */ /* 0x000fe2000fffe0ff */
[----:B------:R-:W-:Y:S01]  /*0e80*/  IMAD.U32 R9, RZ, RZ, UR14 ;  /* 0x0000000eff097e24 */ /* 0x000fe2000f8e00ff */
[----:B------:R-:W-:Y:S01]  /*0e90*/  ULDC.64 UR4, c[0x0][0x1d8] ;  /* 0x0000760000047ab9 */ /* 0x000fe20000000a00 */
[----:B------:R-:W-:Y:S01]  /*0ea0*/  IMAD.WIDE R16, R16, 0x80, R28 ;  /* 0x0000008010107825 */ /* 0x000fe200078e021c */
[----:B------:R-:W-:Y:S01]  /*0eb0*/  USHF.L.U32 UR23, UR4, 0x6, URZ ;  /* 0x0000000604177899 */ /* 0x000fe2000800063f */
[----:B------:R-:W-:Y:S01]  /*0ec0*/  IADD3 R19, R13, UR9, RZ ;  /* 0x000000090d137c10 */ /* 0x000fe2000fffe0ff */
[----:B------:R-:W-:Y:S01]  /*0ed0*/  USHF.L.U64.HI UR24, UR4, UR21, UR5 ;  /* 0x0000001504187299 */ /* 0x000fe20008010205 */
[----:B------:R-:W-:Y:S01]  /*0ee0*/  IMAD.WIDE.U32 R6, R9, c[0x0][0x188], R6 ;  /* 0x0000620009067a25 */ /* 0x000fe200078e0006 */
[----:B------:R-:W-:Y:S01]  /*0ef0*/  ULDC.64 UR8, c[0x0][0x1a8] ;  /* 0x00006a0000087ab9 */ /* 0x000fe20000000a00 */
[----:B------:R-:W-:Y:S01]  /*0f00*/  ISETP.GE.OR P5, PT, R8, c[0x0][0x19c], !P5 ;  /* 0x0000670008007a0c */ /* 0x000fe20006fa6670 */
[----:B------:R-:W-:Y:S01]  /*0f10*/  ULDC.64 UR4, c[0x0][0x178] ;  /* 0x00005e0000047ab9 */ /* 0x000fe20000000a00 */
[----:B------:R-:W-:Y:S01]  /*0f20*/  IMAD.WIDE.U32 R2, R0, c[0x0][0x1b8], R2 ;  /* 0x00006e0000027a25 */ /* 0x000fe200078e0002 */
[----:B------:R-:W-:Y:S01]  /*0f30*/  IADD3 R15, R7, UR6, RZ ;  /* 0x00000006070f7c10 */ /* 0x000fe2000fffe0ff */
[----:B------:R-:W-:Y:S01]  /*0f40*/  UIMAD UR22, UR20, UR4, URZ ;  /* 0x00000004141672a4 */ /* 0x000fe2000f8e023f */
[----:B------:R1:W-:Y:S01]  /*0f50*/  STL.64 [R1+0x40], R30 ;  /* 0x0000401e01007387 */ /* 0x0003e20000100a00 */
[----:B------:R-:W-:Y:S01]  /*0f60*/  IMAD R0, R17, c[0x0][0x1d8], RZ ;  /* 0x0000760011007a24 */ /* 0x000fe200078e02ff */
[----:B------:R-:W-:Y:S01]  /*0f70*/  IADD3 R3, R3, UR7, RZ ;  /* 0x0000000703037c10 */ /* 0x000fe2000fffe0ff */
[----:B------:R-:W-:Y:S01]  /*0f80*/  IMAD.MOV.U32 R14, RZ, RZ, R6 ;  /* 0x000000ffff0e7224 */ /* 0x000fe200078e0006 */
[----:B------:R-:W-:Y:S01]  /*0f90*/  UIMAD.WIDE.U32 UR26, UR11, UR4, URZ ;  /* 0x000000040b1a72a5 */ /* 0x000fe2000f8e003f */
[C---:B------:R-:W-:Y:S01]  /*0fa0*/  IMAD R6, R16.reuse, c[0x0][0x1dc], R0 ;  /* 0x0000770010067a24 */ /* 0x040fe200078e0200 */
[----:B------:R-:W-:Y:S01]  /*0fb0*/  UIMAD UR22, UR11, UR5, UR22 ;  /* 0x000000050b1672a4 */ /* 0x000fe2000f8e0216 */
[----:B------:R-:W-:Y:S01]  /*0fc0*/  IMAD.WIDE.U32 R10, R16, c[0x0][0x1d8], R4 ;  /* 0x00007600100a7a25 */ /* 0x000fe200078e0004 */
[----:B------:R-:W-:Y:S01]  /*0fd0*/  ULDC.64 UR6, c[0x0][0x278] ;  /* 0x00009e0000067ab9 */ /* 0x000fe20000000a00 */
[----:B------:R-:W-:Y:S01]  /*0fe0*/  ISETP.GE.OR P3, PT, R8, c[0x0][0x19c], !P3 ;  /* 0x0000670008007a0c */ /* 0x000fe20005f66670 */
[----:B------:R-:W-:Y:S01]  /*0ff0*/  UIADD3 UR22, UR27, UR22, URZ ;  /* 0x000000161b167290 */ /* 0x000fe2000fffe03f */
[----:B------:R-:W-:Y:S01]  /*1000*/  IMAD.IADD R7, R11, 0x1, R6 ;  /* 0x000000010b077824 */ /* 0x000fe200078e0206 */
[----:B------:R-:W-:Y:S01]  /*1010*/  LEA R6, P0, R10, c[0x0][0x1c0], 0x1 ;  /* 0x000070000a067a11 */ /* 0x000fe200078008ff */
[----:B------:R-:W-:Y:S01]  /*1020*/  IMAD R0, R17, c[0x0][0x1a8], RZ ;  /* 0x00006a0011007a24 */ /* 0x000fe200078e02ff */
[----:B------:R-:W-:Y:S01]  /*1030*/  UIMAD UR6, UR18, UR6, URZ ;  /* 0x00000006120672a4 */ /* 0x000fe2000f8e023f */
[----:B------:R-:W-:Y:S01]  /*1040*/  IMAD.WIDE.U32 R4, R16, c[0x0][0x1a8], R2 ;  /* 0x00006a0010047a25 */ /* 0x000fe200078e0002 */
[----:B------:R-:W-:Y:S01]  /*1050*/  LEA.HI.X R7, R10, c[0x0][0x1c4], R7, 0x1, P0 ;  /* 0x000071000a077a11 */ /* 0x000fe200000f0c07 */
[----:B------:R-:W-:Y:S01]  /*1060*/  USHF.L.U32 UR25, UR8, 0x6, URZ ;  /* 0x0000000608197899 */ /* 0x000fe2000800063f */
[----:B------:R-:W-:Y:S01]  /*1070*/  IADD3 R2, P0, R6, UR23, RZ ;  /* 0x0000001706027c10 */ /* 0x000fe2000ff1e0ff */
[----:B------:R-:W-:-:S02]  /*1080*/  IMAD R0, R16, c[0x0][0x1ac], R0 ;  /* 0x00006b0010007a24 */ /* 0x000fc400078e0200 */
[----:B------:R-:W-:Y:S01]  /*1090*/  IMAD.MOV.U32 R18, RZ, RZ, R12 ;  /* 0x000000ffff127224 */ /* 0x000fe200078e000c */
[----:B------:R-:W-:Y:S01]  /*10a0*/  IADD3.X R3, R7, UR24, RZ, P0, !PT ;  /* 0x0000001807037c10 */ /* 0x000fe200087fe4ff */
[----:B------:R-:W-:Y:S01]  /*10b0*/  IMAD.IADD R0, R5, 0x1, R0 ;  /* 0x0000000105007824 */ /* 0x000fe200078e0200 */
[----:B------:R-:W-:Y:S01]  /*10c0*/  LEA R12, P0, R4, c[0x0][0x190], 0x1 ;  /* 0x00006400040c7a11 */ /* 0x000fe200078008ff */
[----:B------:R-:W-:Y:S02]  /*10d0*/  IMAD.SHL.U32 R16, R20, 0x2, RZ ;  /* 0x0000000214107824 */ /* 0x000fe400078e00ff */
[----:B------:R-:W-:Y:S01]  /*10e0*/  IMAD.WIDE.U32 R34, R28, c[0x0][0x178], R14 ;  /* 0x00005e001c227a25 */ /* 0x000fe200078e000e */
[----:B------:R-:W-:Y:S02]  /*10f0*/  LEA.HI.X R13, R4, c[0x0][0x194], R0, 0x1, P0 ;  /* 0x00006500040d7a11 */ /* 0x000fe400000f0c00 */
[----:B------:R-:W-:Y:S01]  /*1100*/  @!PT LDS RZ, [RZ] ;  /* 0x00000000fffff984 */ /* 0x000fe20000000800 */
[----:B------:R-:W-:Y:S01]  /*1110*/  @!PT LDS RZ, [RZ] ;  /* 0x00000000fffff984 */ /* 0x000fe20000000800 */
[----:B------:R-:W-:Y:S01]  /*1120*/  @!PT LDS RZ, [RZ] ;  /* 0x00000000fffff984 */ /* 0x000fe20000000800 */
[----:B------:R2:W-:Y:S01]  /*1130*/  LDGSTS.E.BYPASS.LTC128B.128 [R16+0x4080], [R6.64], !P6 ;  /* 0x0408000006107fae */ /* 0x0005e2000f101d50 */
[----:B------:R-:W-:Y:S01]  /*1140*/  IMAD R0, R29, c[0x0][0x178], RZ ;  /* 0x00005e001d007a24 */ /* 0x000fe200078e02ff */
[----:B------:R-:W-:Y:S01]  /*1150*/  ISETP.GE.OR P0, PT, R8, c[0x0][0x1cc], !P2 ;  /* 0x0000730008007a0c */ /* 0x000fe20005706670 */
[----:B------:R-:W-:Y:S01]  /*1160*/  IMAD.U32 R4, RZ, RZ, UR26 ;  /* 0x0000001aff047e24 */ /* 0x000fe2000f8e00ff */
[----:B------:R3:W-:Y:S01]  /*1170*/  LDGSTS.E.BYPASS.LTC128B.128 [R16+0x5080], [R2.64], !P4 ;  /* 0x0508000002107fae */ /* 0x0007e2000e101d50 */
[----:B------:R-:W-:Y:S01]  /*1180*/  IMAD R0, R28, c[0x0][0x17c], R0 ;  /* 0x00005f001c007a24 */ /* 0x000fe200078e0200 */
[----:B------:R-:W-:Y:S01]  /*1190*/  ISETP.GE.OR P2, PT, R8, c[0x0][0x19c], !P2 ;  /* 0x0000670008007a0c */ /* 0x000fe20005746670 */
[----:B------:R-:W-:Y:S01]  /*11a0*/  IMAD.U32 R5, RZ, RZ, UR27 ;  /* 0x0000001bff057e24 */ /* 0x000fe2000f8e00ff */
[----:B------:R-:W-:Y:S01]  /*11b0*/  STL.64 [R1+0x38], R34 ;  /* 0x0000382201007387 */ /* 0x000fe20000100a00 */
[----:B------:R-:W-:Y:S01]  /*11c0*/  IMAD.U32 R5, RZ, RZ, UR22 ;  /* 0x00000016ff057e24 */ /* 0x000fe2000f8e00ff */
[----:B------:R-:W-:Y:S01]  /*11d0*/  USHF.L.U64.HI UR22, UR8, UR21, UR9 ;  /* 0x0000001508167299 */ /* 0x000fe20008010209 */
[----:B------:R-:W-:Y:S01]  /*11e0*/  IMAD.IADD R21, R35, 0x1, R0 ;  /* 0x0000000123157824 */ /* 0x000fe200078e0200 */
[C---:B------:R-:W-:Y:S01]  /*11f0*/  LEA R0, P4, R4.reuse, R34, 0x7 ;  /* 0x0000002204007211 */ /* 0x040fe200078838ff */
[----:B------:R-:W-:Y:S01]  /*1200*/  UIMAD UR8, UR14, UR7, UR6 ;  /* 0x000000070e0872a4 */ /* 0x000fe2000f8e0206 */
[----:B------:R-:W-:Y:S01]  /*1210*/  IMAD.U32 R10, RZ, RZ, UR14 ;  /* 0x0000000eff0a7e24 */ /* 0x000fe2000f8e00ff */
[----:B------:R-:W-:Y:S01]  /*1220*/  USHF.L.U32 UR9, UR11, 0x7, URZ ;  /* 0x000000070b097899 */ /* 0x000fe2000800063f */
[----:B------:R-:W-:Y:S01]  /*1230*/  LEA.HI.X R5, R4, R21, R5, 0x7, P4 ;  /* 0x0000001504057211 */ /* 0x000fe200020f3c05 */
[----:B------:R-:W-:Y:S01]  /*1240*/  STL [R1+0x48], R21 ;  /* 0x0000481501007387 */ /* 0x000fe20000100800 */
[----:B------:R-:W-:Y:S01]  /*1250*/  ISETP.GT.AND P4, PT, R26, 0x1f, PT ;  /* 0x0000001f1a00780c */ /* 0x000fe20003f84270 */
[----:B------:R-:W-:Y:S01]  /*1260*/  ULDC.64 UR6, c[0x0][0x218] ;  /* 0x0000860000067ab9 */ /* 0x000fe20000000a00 */
[----:B------:R-:W-:Y:S01]  /*1270*/  IADD3 R14, R31, UR8, RZ ;  /* 0x000000081f0e7c10 */ /* 0x000fe2000fffe0ff */
[----:B------:R-:W-:Y:S01]  /*1280*/  UIMAD UR6, UR18, UR6, URZ ;  /* 0x00000006120672a4 */ /* 0x000fe2000f8e023f */
[----:B------:R-:W-:Y:S01]  /*1290*/  IMAD.WIDE.U32 R10, R10, c[0x0][0x218], R18 ;  /* 0x000086000a0a7a25 */ /* 0x000fe200078e0012 */
[----:B------:R-:W-:Y:S01]  /*12a0*/  USHF.L.U64.HI UR8, UR4, UR21, UR5 ;  /* 0x0000001504087299 */ /* 0x000fe20008010205 */
[----:B------:R-:W-:Y:S01]  /*12b0*/  LEA.HI R15, R24, R26, RZ, 0x4 ;  /* 0x0000001a180f7211 */ /* 0x000fe200078f20ff */
[----:B------:R4:W-:Y:S01]  /*12c0*/  STL [R1+0x34], R14 ;  /* 0x0000340e01007387 */ /* 0x0009e20000100800 */
[----:B------:R-:W-:Y:S01]  /*12d0*/  UIMAD UR7, UR14, UR7, UR6 ;  /* 0x000000070e0772a4 */ /* 0x000fe2000f8e0206 */
[----:B------:R-:W-:Y:S01]  /*12e0*/  IMAD.U32 R18, RZ, RZ, UR13 ;  /* 0x0000000dff127e24 */ /* 0x000fe2000f8e00ff */
[----:B---3--:R-:W-:-:S03]  /*12f0*/  IADD3 R2, P6, R2, UR23, RZ ;  /* 0x0000001702027c10 */ /* 0x008fc6000ffde0ff */
[----:B------:R-:W-:Y:S01]  /*1300*/  IMAD.WIDE.U32 R18, R18, c[0x0][0x288], R22 ;  /* 0x0000a20012127a25 */ /* 0x000fe200078e0016 */
[----:B------:R-:W-:Y:S01]  /*1310*/  IADD3 R11, R11, UR7, RZ ;  /* 0x000000070b0b7c10 */ /* 0x000fe2000fffe0ff */
[----:B------:R-:W-:Y:S01]  /*1320*/  ULDC.64 UR6, c[0x0][0x288] ;  /* 0x0000a20000067ab9 */ /* 0x000fe20000000a00 */
[----:B------:R-:W-:Y:S01]  /*1330*/  IADD3.X R3, R3, UR24, RZ, P6, !PT ;  /* 0x0000001803037c10 */ /* 0x000fe2000b7fe4ff */
[----:B------:R-:W-:Y:S02]  /*1340*/  UIMAD UR19, UR19, UR6, URZ ;  /* 0x00000006131372a4 */ /* 0x000fe4000f8e023f */
[----:B------:R-:W-:Y:S02]  /*1350*/  USHF.L.U32 UR6, UR4, 0x6, URZ ;  /* 0x0000000604067899 */ /* 0x000fe4000800063f */
[----:B------:R3:W-:Y:S01]  /*1360*/  LDGSTS.E.BYPASS.LTC128B.128 [R16+0x6080], [R2.64], !P0 ;  /* 0x0608000002107fae */ /* 0x0007e2000c101d50 */
[----:B--2---:R-:W-:Y:S01]  /*1370*/  LEA R6, P0, R0, c[0x0][0x160], 0x1 ;  /* 0x0000580000067a11 */ /* 0x004fe200078008ff */
[----:B------:R-:W-:-:S02]  /*1380*/  UIMAD UR7, UR13, UR7, UR19 ;  /* 0x000000070d0772a4 */ /* 0x000fc4000f8e0213 */
[----:B------:R-:W-:Y:S01]  /*1390*/  ULDC.64 UR4, c[0x0][0x208] ;  /* 0x0000820000047ab9 */ /* 0x000fe20000000a00 */
[----:B------:R-:W-:Y:S01]  /*13a0*/  LEA.HI.X R7, R0, c[0x0][0x164], R5, 0x1, P0 ;  /* 0x0000590000077a11 */ /* 0x000fe200000f0c05 */
[----:B------:R-:W-:Y:S01]  /*13b0*/  UMOV UR19, 0x7 ;  /* 0x0000000700137882 */ /* 0x000fe20000000000 */
[----:B------:R-:W-:Y:S01]  /*13c0*/  @!P4 IADD3 R0, P0, R30, UR9, RZ ;  /* 0x000000091e00cc10 */ /* 0x000fe2000ff1e0ff */
[----:B------:R-:W-:Y:S01]  /*13d0*/  USHF.L.U64.HI UR19, UR4, UR19, UR5 ;  /* 0x0000001304137299 */ /* 0x000fe20008010205 */
[----:B-1----:R-:W-:Y:S01]  /*13e0*/  IMAD.WIDE.U32 R30, R28, c[0x0][0x208], R10 ;  /* 0x000082001c1e7a25 */ /* 0x002fe200078e000a */
[----:B------:R-:W-:Y:S02]  /*13f0*/  IADD3 R9, R19, UR7, RZ ;  /* 0x0000000713097c10 */ /* 0x000fe4000fffe0ff */
[----:B------:R-:W-:Y:S01]  /*1400*/  UIMAD UR5, UR19, UR11, URZ ;  /* 0x0000000b130572a4 */ /* 0x000fe2000f8e023f */
[----:B------:R-:W-:Y:S01]  /*1410*/  IMAD.MOV.U32 R32, RZ, RZ, R30 ;  /* 0x000000ffff207224 */ /* 0x000fe200078e001e */
[----:B------:R1:W-:Y:S01]  /*1420*/  STL.64 [R1+0x28], R30 ;  /* 0x0000281e01007387 */ /* 0x0003e20000100a00 */
[----:B---3--:R-:W-:Y:S01]  /*1430*/  IADD3 R2, P6, R2, UR23, RZ ;  /* 0x0000001702027c10 */ /* 0x008fe2000ffde0ff */
[----:B------:R-:W-:-:S03]  /*1440*/  USHF.R.S32.HI UR23, URZ, 0x1f, UR9 ;  /* 0x0000001f3f177899 */ /* 0x000fc60008011409 */
[----:B------:R-:W-:Y:S02]  /*1450*/  IADD3.X R3, R3, UR24, RZ, P6, !PT ;  /* 0x0000001803037c10 */ /* 0x000fe4000b7fe4ff */
[----:B------:R-:W-:Y:S02]  /*1460*/  ISETP.GE.OR P6, PT, R8, c[0x0][0x1cc], !P1 ;  /* 0x0000730008007a0c */ /* 0x000fe40004fc6670 */
[----:B------:R-:W-:Y:S01]  /*1470*/  @!P4 IADD3.X R4, R14, UR23, RZ, P0, !PT ;  /* 0x000000170e04cc10 */ /* 0x000fe200087fe4ff */
[----:B----4-:R-:W-:Y:S01]  /*1480*/  IMAD.U32 R14, RZ, RZ, UR9 ;  /* 0x00000009ff0e7e24 */ /* 0x010fe2000f8e00ff */
[----:B------:R-:W-:Y:S02]  /*1490*/  @!P4 LEA R20, P0, R0, c[0x0][0x258], 0x2 ;  /* 0x000096000014ca11 */ /* 0x000fe400078010ff */
[----:B------:R-:W-:Y:S02]  /*14a0*/  ISETP.GE.OR P1, PT, R8, c[0x0][0x19c], !P1 ;  /* 0x0000670008007a0c */ /* 0x000fe40004f26670 */
[----:B------:R-:W-:Y:S01]  /*14b0*/  @!P4 LEA.HI.X R21, R0, c[0x0][0x25c], R4, 0x2, P0 ;  /* 0x000097000015ca11 */ /* 0x000fe200000f1404 */
[----:B------:R-:W-:Y:S01]  /*14c0*/  IMAD R0, R29, c[0x0][0x208], RZ ;  /* 0x000082001d007a24 */ /* 0x000fe200078e02ff */
[----:B------:R-:W-:-:S02]  /*14d0*/  IADD3 R4, P0, R12, UR25, RZ ;  /* 0x000000190c047c10 */ /* 0x000fc4000ff1e0ff */
[C---:B------:R-:W-:Y:S01]  /*14e0*/  IADD3 R14, -R28.reuse, c[0x0][0x168], -R14 ;  /* 0x00005a001c0e7a10 */ /* 0x040fe20007ffe90e */
[----:B------:R2:W-:Y:S01]  /*14f0*/  LDGSTS.E.BYPASS.LTC128B.128 [R16+0x7080], [R2.64], !P6 ;  /* 0x0708000002107fae */ /* 0x0005e2000f101d50 */
[----:B------:R-:W-:Y:S01]  /*1500*/  IADD3.X R5, R13, UR22, RZ, P0, !PT ;  /* 0x000000160d057c10 */ /* 0x000fe200087fe4ff */
[----:B------:R-:W-:Y:S01]  /*1510*/  IMAD R0, R28, c[0x0][0x20c], R0 ;  /* 0x000083001c007a24 */ /* 0x000fe200078e0200 */
[C---:B------:R-:W-:Y:S01]  /*1520*/  ISETP.GE.AND P6, PT, R8.reuse, c[0x0][0x16c], PT ;  /* 0x00005b0008007a0c */ /* 0x040fe20003fc6270 */
[----:B------:R3:W-:Y:S01]  /*1530*/  LDGSTS.E.BYPASS.LTC128B.128 [R16+0x80], [R12.64], !P5 ;  /* 0x000800000c107fae */ /* 0x0007e2000e901d50 */
[----:B------:R-:W-:Y:S01]  /*1540*/  ISETP.GE.AND P5, PT, R8, c[0x0][0x1fc], PT ;  /* 0x00007f0008007a0c */ /* 0x000fe20003fa6270 */
[----:B------:R-:W-:Y:S02]  /*1550*/  IMAD.IADD R33, R31, 0x1, R0 ;  /* 0x000000011f217824 */ /* 0x000fe400078e0200 */
[----:B------:R4:W-:Y:S01]  /*1560*/  LDGSTS.E.BYPASS.LTC128B.128 [R16+0x1080], [R4.64], !P3 ;  /* 0x0108000004107fae */ /* 0x0009e2000d901d50 */
[----:B------:R-:W-:Y:S01]  /*1570*/  ISETP.LT.OR P3, PT, R14, 0x1, P6 ;  /* 0x000000010e00780c */ /* 0x000fe20003761670 */
[----:B------:R-:W-:-:S02]  /*1580*/  IMAD.MOV.U32 R8, RZ, RZ, R18 ;  /* 0x000000ffff087224 */ /* 0x000fc400078e0012 */
[----:B------:R1:W-:Y:S01]  /*1590*/  STL.64 [R1+0x18], R32 ;  /* 0x0000182001007387 */ /* 0x0003e20000100a00 */
[----:B--2---:R-:W-:-:S04]  /*15a0*/  IADD3 R2, P0, R4, UR25, RZ ;  /* 0x0000001904027c10 */ /* 0x004fc8000ff1e0ff */
[----:B------:R-:W-:Y:S02]  /*15b0*/  IADD3.X R3, R5, UR22, RZ, P0, !PT ;  /* 0x0000001605037c10 */ /* 0x000fe400087fe4ff */
[----:B---3--:R-:W-:-:S03]  /*15c0*/  IADD3 R12, P0, R2, UR25, RZ ;  /* 0x00000019020c7c10 */ /* 0x008fc6000ff1e0ff */
[----:B------:R2:W-:Y:S01]  /*15d0*/  LDGSTS.E.BYPASS.LTC128B.128 [R16+0x2080], [R2.64], !P2 ;  /* 0x0208000002107fae */ /* 0x0005e2000d101d50 */
[----:B------:R-:W-:Y:S01]  /*15e0*/  IADD3.X R13, R3, UR22, RZ, P0, !PT ;  /* 0x00000016030d7c10 */ /* 0x000fe200087fe4ff */
[----:B------:R-:W-:Y:S01]  /*15f0*/  USHF.L.U32 UR22, UR4, 0x7, URZ ;  /* 0x0000000704167899 */ /* 0x000fe2000800063f */
[----:B------:R-:W-:-:S03]  /*1600*/  ISETP.LT.OR P2, PT, R14, 0x41, P6 ;  /* 0x000000410e00780c */ /* 0x000fc60003741670 */
[----:B------:R3:W-:Y:S01]  /*1610*/  LDGSTS.E.BYPASS.LTC128B.128 [R16+0x3080], [R12.64], !P1 ;  /* 0x030800000c107fae */ /* 0x0007e2000c901d50 */
[----:B------:R-:W-:Y:S01]  /*1620*/  UIMAD UR5, UR20, UR22, UR5 ;  /* 0x00000016140572a4 */ /* 0x000fe2000f8e0205 */
[----:B------:R-:W-:Y:S01]  /*1630*/  IMAD.U32 R22, RZ, RZ, UR22 ;  /* 0x00000016ff167e24 */ /* 0x000fe2000f8e00ff */
[----:B------:R-:W-:Y:S01]  /*1640*/  ISETP.LT.OR P1, PT, R14, 0x61, P6 ;  /* 0x000000610e00780c */ /* 0x000fe20003721670 */
[----:B------:R-:W0:Y:S02]  /*1650*/  LDGDEPBAR ;  /* 0x00000000000079af */ /* 0x000e240000000000 */
[----:B------:R-:W-:Y:S02]  /*1660*/  IMAD.WIDE.U32 R10, R22, UR11, R32 ;  /* 0x0000000b160a7c25 */ /* 0x000fe4000f8e0020 */
[----:B------:R5:W-:Y:S01]  /*1670*/  LDGSTS.E.BYPASS.LTC128B.128 [R16+0x8080], [R6.64], !P3 ;  /* 0x0808000006107fae */ /* 0x000be2000d901d50 */
[----:B------:R-:W-:Y:S02]  /*1680*/  ISETP.LT.OR P3, PT, R14, 0x21, P6 ;  /* 0x000000210e00780c */ /* 0x000fe40003761670 */
[----:B------:R-:W-:Y:S01]  /*1690*/  IADD3 R0, R11, UR5, RZ ;  /* 0x000000050b007c10 */ /* 0x000fe2000fffe0ff */
[----:B------:R-:W-:-:S02]  /*16a0*/  ULDC UR5, c[0x0][0x20c] ;  /* 0x0000830000057ab9 */ /* 0x000fc40000000800 */
[----:B------:R-:W-:Y:S01]  /*16b0*/  USHF.L.U64.HI UR21, UR4, UR21, UR5 ;  /* 0x0000001504157299 */ /* 0x000fe20008010205 */
[----:B--2---:R-:W-:-:S04]  /*16c0*/  SHF.R.S32.HI R3, RZ, 0x4, R15 ;  /* 0x00000004ff037819 */ /* 0x004fc8000001140f */
[----:B------:R-:W-:-:S04]  /*16d0*/  LEA.HI R2, R15, R3, RZ, 0x1 ;  /* 0x000000030f027211 */ /* 0x000fc800078f08ff */
[----:B------:R-:W-:-:S05]  /*16e0*/  LOP3.LUT R17, R2, 0xfffffffe, RZ, 0xc0, !PT ;  /* 0xfffffffe02117812 */ /* 0x000fca00078ec0ff */
[----:B------:R-:W-:Y:S01]  /*16f0*/  IMAD.IADD R17, R3, 0x1, -R17 ;  /* 0x0000000103117824 */ /* 0x000fe200078e0a11 */
[----:B-----5:R-:W-:-:S04]  /*1700*/  IADD3 R6, P0, R6, UR6, RZ ;  /* 0x0000000606067c10 */ /* 0x020fc8000ff1e0ff */
[----:B------:R-:W-:Y:S02]  /*1710*/  IADD3.X R7, R7, UR8, RZ, P0, !PT ;  /* 0x0000000807077c10 */ /* 0x000fe400087fe4ff */
[----:B----4-:R-:W-:-:S03]  /*1720*/  IADD3 R4, P0, R6, UR6, RZ ;  /* 0x0000000606047c10 */ /* 0x010fc6000ff1e0ff */
[----:B------:R2:W-:Y:S01]  /*1730*/  LDGSTS.E.BYPASS.LTC128B.128 [R16+0x9080], [R6.64], !P3 ;  /* 0x0908000006107fae */ /* 0x0005e2000d901d50 */
[----:B------:R-:W-:Y:S02]  /*1740*/  IADD3.X R5, R7, UR8, RZ, P0, !PT ;  /* 0x0000000807057c10 */ /* 0x000fe400087fe4ff */
[----:B---3--:R-:W-:Y:S01]  /*1750*/  IADD3 R12, P0, R4, UR6, RZ ;  /* 0x00000006040c7c10 */ /* 0x008fe2000ff1e0ff */
[----:B------:R-:W-:Y:S01]  /*1760*/  USHF.L.U32 UR6, UR4, 0x6, URZ ;  /* 0x0000000604067899 */ /* 0x000fe2000800063f */
[----:B------:R-:W-:Y:S01]  /*1770*/  ISETP.LT.OR P3, PT, R14, 0x41, P5 ;  /* 0x000000410e00780c */ /* 0x000fe20002f61670 */
[----:B------:R3:W-:Y:S01]  /*1780*/  LDGSTS.E.BYPASS.LTC128B.128 [R16+0xa080], [R4.64], !P2 ;  /* 0x0a08000004107fae */ /* 0x0007e2000d101d50 */
[----:B------:R-:W-:Y:S01]  /*1790*/  IADD3.X R13, R5, UR8, RZ, P0, !PT ;  /* 0x00000008050d7c10 */ /* 0x000fe200087fe4ff */
[----:B------:R-:W-:Y:S01]  /*17a0*/  ULDC.64 UR4, c[0x0][0x290] ;  /* 0x0000a40000047ab9 */ /* 0x000fe20000000a00 */
[----:B------:R-:W-:Y:S01]  /*17b0*/  LEA R2, P0, R10, c[0x0][0x1f0], 0x1 ;  /* 0x00007c000a027a11 */ /* 0x000fe200078008ff */
[----:B------:R-:W-:Y:S01]  /*17c0*/  UIMAD UR4, UR18, UR4, URZ ;  /* 0x00000004120472a4 */ /* 0x000fe2000f8e023f */
[----:B------:R-:W-:Y:S01]  /*17d0*/  ISETP.LT.OR P2, PT, R14, 0x61, P5 ;  /* 0x000000610e00780c */ /* 0x000fe20002f41670 */
[----:B------:R4:W-:Y:S01]  /*17e0*/  LDGSTS.E.BYPASS.LTC128B.128 [R16+0xb080], [R12.64], !P1 ;  /* 0x0b0800000c107fae */ /* 0x0009e2000c901d50 */
[----:B------:R-:W-:Y:S01]  /*17f0*/  LEA.HI.X R3, R10, c[0x0][0x1f4], R0, 0x1, P0 ;  /* 0x00007d000a037a11 */ /* 0x000fe200000f0c00 */
[----:B------:R-:W-:Y:S01]  /*1800*/  IMAD.U32 R0, RZ, RZ, UR14 ;  /* 0x0000000eff007e24 */ /* 0x000fe2000f8e00ff */
[C---:B------:R-:W-:Y:S01]  /*1810*/  ISETP.LT.OR P0, PT, R14.reuse, 0x1, P5 ;  /* 0x000000010e00780c */ /* 0x040fe20002f01670 */
[----:B------:R-:W-:Y:S01]  /*1820*/  UIMAD UR4, UR14, UR5, UR4 ;  /* 0x000000050e0472a4 */ /* 0x000fe2000f8e0204 */
[----:B------:R-:W-:Y:S01]  /*1830*/  ISETP.LT.OR P1, PT, R14, 0x21, P5 ;  /* 0x000000210e00780c */ /* 0x000fe20002f21670 */
[----:B-1----:R-:W-:Y:S01]  /*1840*/  IMAD.WIDE.U32 R30, R0, c[0x0][0x290], R8 ;  /* 0x0000a400001e7a25 */ /* 0x002fe200078e0008 */
[----:B------:R-:W-:-:S04]  /*1850*/  LOP3.LUT R0, R15, 0xfffffff0, RZ, 0xc0, !PT ;  /* 0xfffffff00f007812 */ /* 0x000fc800078ec0ff */
[----:B------:R-:W-:Y:S01]  /*1860*/  IADD3 R23, R31, UR4, RZ ;  /* 0x000000041f177c10 */ /* 0x000fe2000fffe0ff */
[----:B------:R-:W-:Y:S01]  /*1870*/  UIADD3 UR4, UR11, 0x1, URZ ;  /* 0x000000010b047890 */ /* 0x000fe2000fffe03f */
[----:B------:R1:W-:Y:S01]  /*1880*/  STL.64 [R1+0x20], R30 ;  /* 0x0000201e01007387 */ /* 0x0003e20000100a00 */
[C---:B--2---:R-:W-:Y:S02]  /*1890*/  IMAD.IADD R7, R26.reuse, 0x1, -R0 ;  /* 0x000000011a077824 */ /* 0x044fe400078e0a00 */
[----:B------:R-:W-:Y:S01]  /*18a0*/  UISETP.GE.AND UP0, UPT, UR4, UR12, UPT ;  /* 0x0000000c0400728c */ /* 0x000fe2000bf06270 */
[----:B------:R1:W-:Y:S02]  /*18b0*/  STL [R1+0x30], R23 ;  /* 0x0000301701007387 */ /* 0x0003e40000100800 */
[----:B------:R-:W-:Y:S01]  /*18c0*/  SHF.R.S32.HI R0, RZ, 0x1f, R7 ;  /* 0x0000001fff007819 */ /* 0x000fe20000011407 */
[----:B---3--:R-:W-:-:S03]  /*18d0*/  @!P4 IMAD.SHL.U32 R4, R26, 0x10, RZ ;  /* 0x000000101a04c824 */ /* 0x008fc600078e00ff */
[----:B------:R-:W-:Y:S02]  /*18e0*/  LEA.HI R11, R0, R7, RZ, 0x3 ;  /* 0x00000007000b7211 */ /* 0x000fe400078f18ff */
[----:B------:R2:W-:Y:S01]  /*18f0*/  @!P4 LDGSTS.E.BYPASS.LTC128B.128 [R4+0x18080], [R20.64] ;  /* 0x180800001404cfae */ /* 0x0005e2000b901d50 */
[----:B----4-:R-:W-:Y:S02]  /*1900*/  LEA.HI R12, R24, R26, RZ, 0x5 ;  /* 0x0000001a180c7211 */ /* 0x010fe400078f28ff */
[----:B------:R-:W-:Y:S01]  /*1910*/  LOP3.LUT R9, R11, 0xfffffff8, RZ, 0xc0, !PT ;  /* 0xfffffff80b097812 */ /* 0x000fe200078ec0ff */
[----:B------:R-:W0:Y:S01]  /*1920*/  LDGDEPBAR ;  /* 0x00000000000079af */ /* 0x000e220000000000 */
[----:B------:R-:W-:-:S03]  /*1930*/  SHF.R.S32.HI R5, RZ, 0x5, R12 ;  /* 0x00000005ff057819 */ /* 0x000fc6000001140c */
[----:B------:R3:W-:Y:S01]  /*1940*/  LDGSTS.E.BYPASS.LTC128B.128 [R16+0x10080], [R2.64], !P0 ;  /* 0x1008000002107fae */ /* 0x0007e2000c101d50 */
[----:B--2---:R-:W-:-:S04]  /*1950*/  SHF.R.S32.HI R4, RZ, 0x1f, R12 ;  /* 0x0000001fff047819 */ /* 0x004fc8000001140c */
[----:B------:R-:W-:Y:S02]  /*1960*/  LEA.HI R4, R4, R5, RZ, 0x2 ;  /* 0x0000000504047211 */ /* 0x000fe400078f10ff */
[----:B---3--:R-:W-:Y:S02]  /*1970*/  IADD3 R2, P0, R2, UR6, RZ ;  /* 0x0000000602027c10 */ /* 0x008fe4000ff1e0ff */
[----:B------:R-:W-:Y:S02]  /*1980*/  LOP3.LUT R0, R4, 0xfffffffc, RZ, 0xc0, !PT ;  /* 0xfffffffc04007812 */ /* 0x000fe400078ec0ff */
[----:B------:R-:W-:Y:S02]  /*1990*/  IADD3.X R3, R3, UR21, RZ, P0, !PT ;  /* 0x0000001503037c10 */ /* 0x000fe400087fe4ff */
[----:B------:R-:W-:Y:S01]  /*19a0*/  IADD3 R8, P0, R30, UR9, RZ ;  /* 0x000000091e087c10 */ /* 0x000fe2000ff1e0ff */
[----:B------:R-:W-:Y:S02]  /*19b0*/  IMAD.IADD R13, R5, 0x1, -R0 ;  /* 0x00000001050d7824 */ /* 0x000fe400078e0a00 */
[----:B------:R2:W-:Y:S01]  /*19c0*/  LDGSTS.E.BYPASS.LTC128B.128 [R16+0x11080], [R2.64], !P1 ;  /* 0x1108000002107fae */ /* 0x0005e2000c901d50 */
[----:B------:R-:W-:Y:S01]  /*19d0*/  IADD3.X R10, R23, UR23, RZ, P0, !PT ;  /* 0x00000017170a7c10 */ /* 0x000fe200087fe4ff */
[----:B------:R-:W-:Y:S01]  /*19e0*/  IMAD.IADD R0, R7, 0x1, -R9 ;  /* 0x0000000107007824 */ /* 0x000fe200078e0a09 */
[----:B------:R-:W-:-:S04]  /*19f0*/  LEA R4, P0, R8, c[0x0][0x280], 0x2 ;  /* 0x0000a00008047a11 */ /* 0x000fc800078010ff */
[----:B------:R-:W-:Y:S02]  /*1a00*/  LEA.HI.X R5, R8, c[0x0][0x284], R10, 0x2, P0 ;  /* 0x0000a10008057a11 */ /* 0x000fe400000f140a */
[----:B------:R-:W-:Y:S02]  /*1a10*/  LEA.HI R8, R24, R26, RZ, 0x7 ;  /* 0x0000001a18087211 */ /* 0x000fe400078f38ff */
[----:B------:R-:W-:Y:S02]  /*1a20*/  PLOP3.LUT P0, PT, PT, PT, UP0, 0x80, 0x0 ;  /* 0x000000000000781c */ /* 0x000fe40003f0f008 */
[----:B------:R-:W-:Y:S02]  /*1a30*/  SHF.R.S32.HI R201, RZ, 0x7, R8 ;  /* 0x00000007ffc97819 */ /* 0x000fe40000011408 */
[----:B--2---:R-:W-:-:S04]  /*1a40*/  IADD3 R2, P1, R2, UR6, RZ ;  /* 0x0000000602027c10 */ /* 0x004fc8000ff3e0ff */
[----:B------:R-:W-:Y:S02]  /*1a50*/  IADD3.X R3, R3, UR21, RZ, P1, !PT ;  /* 0x0000001503037c10 */ /* 0x000fe40008ffe4ff */
[----:B------:R-:W-:-:S03]  /*1a60*/  IADD3 R6, P1, R2, UR6, RZ ;  /* 0x0000000602067c10 */ /* 0x000fc6000ff3e0ff */
[----:B------:R2:W-:Y:S01]  /*1a70*/  LDGSTS.E.BYPASS.LTC128B.128 [R16+0x12080], [R2.64], !P3 ;  /* 0x1208000002107fae */ /* 0x0005e2000d901d50 */
[----:B------:R-:W-:-:S05]  /*1a80*/  IADD3.X R7, R3, UR21, RZ, P1, !PT ;  /* 0x0000001503077c10 */ /* 0x000fca0008ffe4ff */
[----:B------:R3:W-:Y:S01]  /*1a90*/  LDGSTS.E.BYPASS.LTC128B.128 [R16+0x13080], [R6.64], !P2 ;  /* 0x1308000006107fae */ /* 0x0007e2000d101d50 */
[----:B--2---:R-:W-:Y:S02]  /*1aa0*/  @!P4 IMAD.SHL.U32 R3, R26, 0x10, RZ ;  /* 0x000000101a03c824 */ /* 0x004fe400078e00ff */
[----:B------:R-:W-:-:S03]  /*1ab0*/  IMAD.SHL.U32 R2, R201, 0x8, RZ ;  /* 0x00000008c9027824 */ /* 0x000fc600078e00ff */
[----:B------:R2:W-:Y:S01]  /*1ac0*/  @!P4 LDGSTS.E.BYPASS.LTC128B.128 [R3+0x18480], [R4.64] ;  /* 0x184800000403cfae */ /* 0x0005e2000b901d50 */
[----:B---3--:R-:W-:Y:S01]  /*1ad0*/  IMAD.SHL.U32 R6, R11, 0x40, RZ ;  /* 0x000000400b067824 */ /* 0x008fe200078e00ff */
[----:B------:R-:W-:Y:S01]  /*1ae0*/  LOP3.LUT R14, R2, 0x8, RZ, 0xc0, !PT ;  /* 0x00000008020e7812 */ /* 0x000fe200078ec0ff */
[----:B------:R-:W-:Y:S01]  /*1af0*/  IMAD.SHL.U32 R2, R17, 0x10, RZ ;  /* 0x0000001011027824 */ /* 0x000fe200078e00ff */
[----:B------:R-:W0:Y:S04]  /*1b00*/  LDGDEPBAR ;  /* 0x00000000000079af */ /* 0x000e280000000000 */
[----:B------:R-:W-:Y:S01]  /*1b10*/  LOP3.LUT R2, R14, 0x10, R2, 0xf8, !PT ;  /* 0x000000100e027812 */ /* 0x000fe200078ef802 */
[----:B------:R-:W0:Y:S01]  /*1b20*/  LDGDEPBAR ;  /* 0x00000000000079af */ /* 0x000e220000000000 */
[----:B--2---:R-:W-:-:S02]  /*1b30*/  IMAD.SHL.U32 R4, R0, 0x40, RZ ;  /* 0x0000004000047824 */ /* 0x004fc400078e00ff */
        /* <DEDUP_REMOVED lines=47> */
.L_x_1497:
[----:B--2---:R-:W-:Y:S05]  /*1e30*/  BSYNC B0 ;  /* 0x0000000000007941 */ /* 0x004fea0003800000 */
.L_x_1496:
[C---:B-1----:R-:W-:Y:S01]  /*1e40*/  IMAD.SHL.U32 R4, R25.reuse, 0x40, RZ ;  /* 0x0000004019047824 */ /* 0x042fe200078e00ff */
[----:B------:R-:W-:Y:S01]  /*1e50*/  R2P PR, R25, 0x6 ;  /* 0x0000000619007804 */ /* 0x000fe20000000000 */
[----:B------:R-:W-:Y:S01]  /*1e60*/  IMAD.SHL.U32 R3, R28, 0x8, RZ ;  /* 0x000000081c037824 */ /* 0x000fe200078e00ff */
[----:B------:R-:W-:Y:S01]  /*1e70*/  LOP3.LUT P3, RZ, R0, 0x2, RZ, 0xc0, !PT ;  /* 0x0000000200ff7812 */ /* 0x000fe2000786c0ff */
[----:B------:R-:W-:Y:S01]  /*1e80*/  IMAD.SHL.U32 R8, R13, 0x10, RZ ;  /* 0x000000100d087824 */ /* 0x000fe200078e00ff */
[----:B------:R-:W-:Y:S01]  /*1e90*/  LOP3.LUT R6, R4, 0x1c0, RZ, 0xc0, !PT ;  /* 0x000001c004067812 */ /* 0x000fe200078ec0ff */
[----:B------:R-:W-:Y:S01]  /*1ea0*/  IMAD.MOV.U32 R206, RZ, RZ, 0x20 ;  /* 0x00000020ffce7424 */ /* 0x000fe200078e00ff */
[----:B------:R-:W-:Y:S01]  /*1eb0*/  LOP3.LUT R3, R3, 0x8, RZ, 0xc0, !PT ;  /* 0x0000000803037812 */ /* 0x000fe200078ec0ff */
[----:B------:R-:W-:Y:S01]  /*1ec0*/  IMAD.MOV.U32 R223, RZ, RZ, 0x40 ;  /* 0x00000040ffdf7424 */ /* 0x000fe200078e00ff */
[----:B------:R-:W-:Y:S01]  /*1ed0*/  SHF.R.U32.HI R5, RZ, 0x3, R6 ;  /* 0x00000003ff057819 */ /* 0x000fe20000011606 */
[----:B------:R-:W0:Y:S01]  /*1ee0*/  LDGDEPBAR ;  /* 0x00000000000079af */ /* 0x000e220000000000 */
[----:B------:R-:W-:Y:S01]  /*1ef0*/  LOP3.LUT R4, R6, 0x30, R8, 0xf8, !PT ;  /* 0x0000003006047812 */ /* 0x000fe200078ef808 */
[----:B------:R-:W-:Y:S01]  /*1f00*/  CS2R R126, SRZ ;  /* 0x00000000007e7805 */ /* 0x000fe2000001ff00 */
[----:B------:R-:W-:Y:S01]  /*1f10*/  LOP3.LUT P0, RZ, R0, 0x4, RZ, 0xc0, !PT ;  /* 0x0000000400ff7812 */ /* 0x000fe2000780c0ff */
[----:B------:R-:W-:Y:S01]  /*1f20*/  CS2R R124, SRZ ;  /* 0x00000000007c7805 */ /* 0x000fe2000001ff00 */
[----:B------:R-:W-:Y:S01]  /*1f30*/  LEA.HI R0, R24, R26, RZ, 0x2 ;  /* 0x0000001a18007211 */ /* 0x000fe200078f10ff */
[----:B------:R-:W-:Y:S01]  /*1f40*/  CS2R R130, SRZ ;  /* 0x0000000000827805 */ /* 0x000fe2000001ff00 */
[C---:B------:R-:W-:Y:S01]  /*1f50*/  LOP3.LUT R9, R5.reuse, R3, R6, 0x1e, !PT ;  /* 0x0000000305097212 */ /* 0x040fe200078e1e06 */
[----:B------:R-:W-:Y:S01]  /*1f60*/  CS2R R128, SRZ ;  /* 0x0000000000807805 */ /* 0x000fe2000001ff00 */
[----:B------:R-:W-:Y:S01]  /*1f70*/  LOP3.LUT R200, R5, R4, R3, 0x1e, !PT ;  /* 0x0000000405c87212 */ /* 0x000fe200078e1e03 */
[----:B------:R-:W-:Y:S01]  /*1f80*/  CS2R R122, SRZ ;  /* 0x00000000007a7805 */ /* 0x000fe2000001ff00 */
[----:B------:R-:W-:Y:S01]  /*1f90*/  LEA.HI R3, R201, R201, RZ, 0x1 ;  /* 0x000000c9c9037211 */ /* 0x000fe200078f08ff */
[----:B------:R-:W-:Y:S01]  /*1fa0*/  CS2R R120, SRZ ;  /* 0x0000000000787805 */ /* 0x000fe2000001ff00 */
[----:B------:R-:W-:Y:S01]  /*1fb0*/  SHF.R.S32.HI R4, RZ, 0x2, R0 ;  /* 0x00000002ff047819 */ /* 0x000fe20000011400 */
[----:B------:R-:W-:Y:S01]  /*1fc0*/  IMAD R200, R17, 0x200, R200 ;  /* 0x0000020011c87824 */ /* 0x000fe200078e02c8 */
[----:B------:R-:W-:Y:S01]  /*1fd0*/  SHF.R.S32.HI R6, RZ, 0x1f, R0 ;  /* 0x0000001fff067819 */ /* 0x000fe20000011400 */
[----:B------:R-:W-:Y:S01]  /*1fe0*/  CS2R R118, SRZ ;  /* 0x0000000000767805 */ /* 0x000fe2000001ff00 */
[----:B------:R-:W-:Y:S01]  /*1ff0*/  LOP3.LUT R5, R0, 0x3ffffffc, RZ, 0xc0, !PT ;  /* 0x3ffffffc00057812 */ /* 0x000fe200078ec0ff */
[----:B------:R-:W-:Y:S01]  /*2000*/  CS2R R116, SRZ ;  /* 0x0000000000747805 */ /* 0x000fe2000001ff00 */
[----:B------:R-:W-:Y:S01]  /*2010*/  LOP3.LUT R7, R12, 0xffffffe0, RZ, 0xc0, !PT ;  /* 0xffffffe00c077812 */ /* 0x000fe200078ec0ff */
[----:B------:R-:W-:Y:S01]  /*2020*/  CS2R R110, SRZ ;  /* 0x00000000006e7805 */ /* 0x000fe2000001ff00 */
[----:B------:R-:W-:Y:S01]  /*2030*/  LOP3.LUT R0, R3, 0x1ffffffe, RZ, 0xc0, !PT ;  /* 0x1ffffffe03007812 */ /* 0x000fe200078ec0ff */
[----:B------:R-:W-:Y:S01]  /*2040*/  IMAD.IADD R5, R26, 0x1, -R5 ;  /* 0x000000011a057824 */ /* 0x000fe200078e0a05 */
[----:B------:R-:W-:Y:S01]  /*2050*/  LEA.HI R3, R6, R4, RZ, 0x3 ;  /* 0x0000000406037211 */ /* 0x000fe200078f18ff */
[----:B------:R-:W-:Y:S01]  /*2060*/  IMAD.IADD R7, R26, 0x1, -R7 ;  /* 0x000000011a077824 */ /* 0x000fe200078e0a07 */
[----:B------:R-:W-:Y:S01]  /*2070*/  SHF.R.S32.HI R27, RZ, 0x1f, R26 ;  /* 0x0000001fff1b7819 */ /* 0x000fe2000001141a */
[----:B------:R-:W-:Y:S01]  /*2080*/  IMAD.IADD R6, R201, 0x1, -R0 ;  /* 0x00000001c9067824 */ /* 0x000fe200078e0a00 */
[----:B------:R-:W-:Y:S01]  /*2090*/  LOP3.LUT R0, R3, 0xfffffff8, RZ, 0xc0, !PT ;  /* 0xfffffff803007812 */ /* 0x000fe200078ec0ff */
[----:B------:R-:W-:Y:S01]  /*20a0*/  IMAD R5, R5, 0x2, R2 ;  /* 0x0000000205057824 */ /* 0x000fe200078e0202 */
[----:B------:R-:W-:Y:S01]  /*20b0*/  SHF.R.S32.HI R3, RZ, 0x1f, R7 ;  /* 0x0000001fff037819 */ /* 0x000fe20000011407 */
[----:B------:R-:W-:Y:S01]  /*20c0*/  IMAD R201, R17, 0x2, R201 ;  /* 0x0000000211c97824 */ /* 0x000fe200078e02c9 */
[----:B------:R-:W-:Y:S01]  /*20d0*/  SEL R203, R206, 0xffffffe0, !P1 ;  /* 0xffffffe0cecb7807 */ /* 0x000fe20004800000 */
[----:B------:R-:W-:Y:S01]  /*20e0*/  IMAD.IADD R4, R4, 0x1, -R0 ;  /* 0x0000000104047824 */ /* 0x000fe200078e0a00 */
[----:B------:R-:W-:Y:S01]  /*20f0*/  LEA.HI R0, R3, R7, RZ, 0x2 ;  /* 0x0000000703007211 */ /* 0x000fe200078f10ff */
[----:B------:R-:W-:Y:S01]  /*2100*/  IMAD.U32 R201, R201, 0x200, R9 ;  /* 0x00000200c9c97824 */ /* 0x000fe200078e0009 */
[----:B------:R-:W-:Y:S01]  /*2110*/  SEL R202, R223, 0xffffffc0, !P2 ;  /* 0xffffffc0dfca7807 */ /* 0x000fe20005000000 */
[----:B------:R-:W-:Y:S01]  /*2120*/  IMAD.SHL.U32 R3, R4, 0x40, RZ ;  /* 0x0000004004037824 */ /* 0x000fe200078e00ff */
[C---:B------:R-:W-:Y:S01]  /*2130*/  LOP3.LUT R2, R0.reuse, 0x7ffffffc, RZ, 0xc0, !PT ;  /* 0x7ffffffc00027812 */ /* 0x040fe200078ec0ff */
[----:B------:R-:W-:Y:S01]  /*2140*/  IMAD.SHL.U32 R201, R201, 0x2, RZ ;  /* 0x00000002c9c97824 */ /* 0x000fe200078e00ff */
[----:B------:R-:W-:Y:S01]  /*2150*/  LEA.HI.SX32 R8, R0, R8, 0x1e ;  /* 0x0000000800087211 */ /* 0x000fe200078ff2ff */
[----:B------:R-:W-:Y:S01]  /*2160*/  CS2R R108, SRZ ;  /* 0x00000000006c7805 */ /* 0x000fe2000001ff00 */
[----:B------:R-:W-:Y:S01]  /*2170*/  LOP3.LUT R0, R3, 0x1c0, RZ, 0xc0, !PT ;  /* 0x000001c003007812 */ /* 0x000fe200078ec0ff */
[----:B------:R-:W-:Y:S01]  /*2180*/  IMAD.IADD R3, R7, 0x1, -R2 ;  /* 0x0000000107037824 */ /* 0x000fe200078e0a02 */
[----:B------:R-:W-:Y:S01]  /*2190*/  R2P PR, R4, 0x6 ;  /* 0x0000000604007804 */ /* 0x000fe20000000000 */
[----:B------:R1:W-:Y:S01]  /*21a0*/  STL [R1+0x14], R8 ;  /* 0x0000140801007387 */ /* 0x0003e20000100800 */
[----:B------:R-:W-:Y:S01]  /*21b0*/  SHF.R.U32.HI R2, RZ, 0x3, R0 ;  /* 0x00000003ff027819 */ /* 0x000fe20000011600 */
[----:B------:R-:W-:Y:S01]  /*21c0*/  IMAD R3, R6, 0x4, R3 ;  /* 0x0000000406037824 */ /* 0x000fe200078e0203 */
[----:B------:R-:W-:Y:S01]  /*21d0*/  SEL R180, R223, 0xffffffc0, !P0 ;  /* 0xffffffc0dfb47807 */ /* 0x000fe20004000000 */
[C---:B------:R-:W-:Y:S01]  /*21e0*/  IMAD.IADD R202, R201.reuse, 0x1, R202 ;  /* 0x00000001c9ca7824 */ /* 0x040fe200078e02ca */
        /* <DEDUP_REMOVED lines=11> */
[----:B------:R-:W-:Y:S01]  /*22a0*/  IMAD.SHL.U32 R0, R3, 0x2, RZ ;  /* 0x0000000203007824 */ /* 0x000fe200078e00ff */
[----:B------:R-:W-:Y:S01]  /*22b0*/  CS2R R94, SRZ ;  /* 0x00000000005e7805 */ /* 0x000fe2000001ff00 */
[----:B------:R-:W-:Y:S01]  /*22c0*/  CS2R R92, SRZ ;  /* 0x00000000005c7805 */ /* 0x000fe2000001ff00 */
[C---:B------:R-:W-:Y:S01]  /*22d0*/  IADD3 R222, R221.reuse, 0x20, RZ ;  /* 0x00000020ddde7810 */ /* 0x040fe20007ffe0ff */
[C---:B------:R-:W-:Y:S01]  /*22e0*/  IMAD.IADD R224, R221.reuse, 0x1, R223 ;  /* 0x00000001dde07824 */ /* 0x040fe200078e02df */
[----:B------:R1:W-:Y:S01]  /*22f0*/  STL [R1+0x10], R0 ;  /* 0x0000100001007387 */ /* 0x0003e20000100800 */
[----:B------:R-:W-:Y:S01]  /*2300*/  @P1 IADD3 R222, R221, -0x20, RZ ;  /* 0xffffffe0ddde1810 */ /* 0x000fe20007ffe0ff */
        /* <DEDUP_REMOVED lines=17> */
[----:B------:R-:W-:Y:S01]  /*2420*/  ULDC UR9, c[0x0][0x198] ;  /* 0x0000660000097ab9 */ /* 0x000fe20000000800 */
[----:B------:R-:W-:Y:S01]  /*2430*/  IMAD.IADD R203, R203, 0x1, R202 ;  /* 0x00000001cbcb7824 */ /* 0x000fe200078e02ca */
[----:B------:R-:W-:Y:S01]  /*2440*/  UMOV UR23, URZ ;  /* 0x0000003f00177c82 */ /* 0x000fe20008000000 */
[----:B------:R-:W-:Y:S01]  /*2450*/  IMAD.IADD R223, R223, 0x1, R222 ;  /* 0x00000001dfdf7824 */ /* 0x000fe200078e02de */
[----:B------:R-:W-:-:S02]  /*2460*/  UMOV UR22, 0x1 ;  /* 0x0000000100167882 */ /* 0x000fc40000000000 */
[----:B------:R-:W-:Y:S02]  /*2470*/  UMOV UR5, URZ ;  /* 0x0000003f00057c82 */ /* 0x000fe40008000000 */
[----:B------:R-:W-:Y:S02]  /*2480*/  UMOV UR20, 0xffffff80 ;  /* 0xffffff8000147882 */ /* 0x000fe40000000000 */
[----:B------:R-:W-:Y:S02]  /*2490*/  UIADD3 UR19, -UR10, UR9, URZ ;  /* 0x000000090a137290 */ /* 0x000fe4000fffe13f */
[----:B-1----:R-:W-:Y:S02]  /*24a0*/  ULDC UR18, c[0x0][0x168] ;  /* 0x00005a0000127ab9 */ /* 0x002fe40000000800 */
.L_x_1500:
        /* <DEDUP_REMOVED lines=16> */
[----:B------:R-:W3:Y:S05]  /*25b0*/  LDSM.16.M88.4 R48, [R201+0x2080] ;  /* 0x00208000c930783b */ /* 0x000eea0000000200 */
[----:B------:R-:W3:Y:S05]  /*25c0*/  LDSM.16.M88.4 R132, [R201+0x3080] ;  /* 0x00308000c984783b */ /* 0x000eea0000000200 */
[----:B------:R-:W-:Y:S05]  /*25d0*/  LDSM.16.M88.4 R140, [R204+0x80] ;  /* 0x00008000cc8c783b */ /* 0x000fea0000000200 */
[----:B------:R-:W3:Y:S05]  /*25e0*/  LDSM.16.M88.4 R136, [R184+0x8080] ;  /* 0x00808000b888783b */ /* 0x000eea0000000200 */
[----:B------:R-:W3:Y:S01]  /*25f0*/  LDSM.16.M88.4 R144, [R184+0xa080] ;  /* 0x00a08000b890783b */ /* 0x000ee20000000200 */
[-C--:B-1----:R-:W-:Y:S04]  /*2600*/  HMMA.16816.F32.BF16 R4, R64, R16.reuse, RZ ;  /* 0x000000104004723c */ /* 0x082fe800000418ff */
[----:B------:R-:W1:Y:S05]  /*2610*/  LDSM.16.M88.4 R148, [R204+0x1080] ;  /* 0x00108000cc94783b */ /* 0x000e6a0000000200 */
[----:B------:R-:W4:Y:S01]  /*2620*/  LDL R213, [R1+0x14] ;  /* 0x0000140001d57983 */ /* 0x000f220000100800 */
        /* <DEDUP_REMOVED lines=12> */
[-C--:B------:R-:W-:Y:S01]  /*26f0*/  HMMA.16816.F32.BF16 R28, R60, R34.reuse, RZ ;  /* 0x000000223c1c723c */ /* 0x080fe200000418ff */
[----:B------:R2:W5:Y:S07]  /*2700*/  LDL.64 R236, [R1] ;  /* 0x0000000001ec7983 */ /* 0x00056e0000100a00 */
        /* <DEDUP_REMOVED lines=8> */
[----:B------:R-:W-:Y:S01]  /*2790*/  HMMA.16816.F32.BF16 R64, R64, R134, RZ ;  /* 0x000000864040723c */ /* 0x000fe200000418ff */
[----:B------:R-:W3:Y:S07]  /*27a0*/  LDSM.16.M88.4 R132, [R204+0x2080] ;  /* 0x00208000cc84783b */ /* 0x000eee0000000200 */
[-C--:B------:R-:W-:Y:S08]  /*27b0*/  HMMA.16816.F32.BF16 R4, R136, R140.reuse, R4 ;  /* 0x0000008c8804723c */ /* 0x080ff00000041804 */
[C---:B------:R-:W-:Y:S08]  /*27c0*/  HMMA.16816.F32.BF16 R8, R144.reuse, R140, R8 ;  /* 0x0000008c9008723c */ /* 0x040ff00000041808 */
[-C--:B------:R-:W-:Y:S08]  /*27d0*/  HMMA.16816.F32.BF16 R12, R144, R142.reuse, R12 ;  /* 0x0000008e900c723c */ /* 0x080ff0000004180c */
[C---:B------:R-:W-:Y:S01]  /*27e0*/  HMMA.16816.F32.BF16 R16, R136.reuse, R142, R16 ;  /* 0x0000008e8810723c */ /* 0x040fe20000041810 */
[----:B------:R-:W2:Y:S07]  /*27f0*/  LDSM.16.M88.4 R140, [R202+0x1080] ;  /* 0x00108000ca8c783b */ /* 0x000eae0000000200 */
[-C--:B-1----:R-:W-:Y:S08]  /*2800*/  HMMA.16816.F32.BF16 R20, R136, R148.reuse, R20 ;  /* 0x000000948814723c */ /* 0x082ff00000041814 */
[C---:B------:R-:W-:Y:S08]  /*2810*/  HMMA.16816.F32.BF16 R24, R144.reuse, R148, R24 ;  /* 0x000000949018723c */ /* 0x040ff00000041818 */
[-C--:B------:R-:W-:Y:S08]  /*2820*/  HMMA.16816.F32.BF16 R28, R144, R150.reuse, R28 ;  /* 0x00000096901c723c */ /* 0x080ff0000004181c */
[C---:B------:R-:W-:Y:S01]  /*2830*/  HMMA.16816.F32.BF16 R32, R136.reuse, R150, R32 ;  /* 0x000000968820723c */ /* 0x040fe20000041820 */
[----:B------:R-:W1:Y:S05]  /*2840*/  LDSM.16.M88.4 R148, [R180+0x8080] ;  /* 0x00808000b494783b */ /* 0x000e6a0000000200 */
[----:B------:R-:W1:Y:S02]  /*2850*/  LDSM.16.M88.4 R180, [R180+0xa080] ;  /* 0x00a08000b4b4783b */ /* 0x000e640000000200 */
        /* <DEDUP_REMOVED lines=14> */
[-C--:B--2---:R-:W-:Y:S08]  /*2940*/  HMMA.16816.F32.BF16 R20, R156, R140.reuse, R20 ;  /* 0x0000008c9c14723c */ /* 0x084ff00000041814 */
[C---:B------:R-:W-:Y:S08]  /*2950*/  HMMA.16816.F32.BF16 R24, R164.reuse, R140, R24 ;  /* 0x0000008ca418723c */ /* 0x040ff00000041818 */
[-C--:B------:R-:W-:Y:S04]  /*2960*/  HMMA.16816.F32.BF16 R28, R164, R142.reuse, R28 ;  /* 0x0000008ea41c723c */ /* 0x080fe8000004181c */
[----:B----4-:R-:W-:Y:S04]  /*2970*/  LEA R3, R3, R213, 0x7 ;  /* 0x000000d503037211 */ /* 0x010fe800078e38ff */
[C---:B------:R-:W-:Y:S01]  /*2980*/  HMMA.16816.F32.BF16 R32, R156.reuse, R142, R32 ;  /* 0x0000008e9c20723c */ /* 0x040fe20000041820 */
[----:B------:R-:W2:Y:S03]  /*2990*/  LDSM.16.M88.4 R140, [R203+0x3080] ;  /* 0x00308000cb8c783b */ /* 0x000ea60000000200 */
        /* <DEDUP_REMOVED lines=18> */
[C---:B------:R-:W-:Y:S03]  /*2ac0*/  HMMA.16816.F32.BF16 R8, R180.reuse, R176, R8 ;  /* 0x000000b0b408723c */ /* 0x040fe60000041808 */
[----:B------:R4:W1:Y:S05]  /*2ad0*/  LDSM.16.M88.4 R144, [R0+0x10080] ;  /* 0x010080000090783b */ /* 0x00086a0000000200 */
[-C--:B------:R-:W-:Y:S01]  /*2ae0*/  HMMA.16816.F32.BF16 R12, R180, R178.reuse, R12 ;  /* 0x000000b2b40c723c */ /* 0x080fe2000004180c */
[----:B------:R4:W1:Y:S05]  /*2af0*/  LDSM.16.M88.4 R156, [R0+0x12080] ;  /* 0x01208000009c783b */ /* 0x00086a0000000200 */
[----:B------:R4:W1:Y:S02]  /*2b00*/  LDSM.16.M88.4 R152, [R201+0x4080] ;  /* 0x00408000c998783b */ /* 0x0008640000000200 */
[C---:B------:R-:W-:Y:S03]  /*2b10*/  HMMA.16816.F32.BF16 R16, R148.reuse, R178, R16 ;  /* 0x000000b29410723c */ /* 0x040fe60000041810 */
[----:B------:R4:W1:Y:S05]  /*2b20*/  LDSM.16.M88.4 R160, [R201+0x5080] ;  /* 0x00508000c9a0783b */ /* 0x00086a0000000200 */
[-C--:B---3--:R-:W-:Y:S01]  /*2b30*/  HMMA.16816.F32.BF16 R20, R148, R132.reuse, R20 ;  /* 0x000000849414723c */ /* 0x088fe20000041814 */
[----:B------:R4:W3:Y:S05]  /*2b40*/  LDSM.16.M88.4 R164, [R201+0x6080] ;  /* 0x00608000c9a4783b */ /* 0x0008ea0000000200 */
        /* <DEDUP_REMOVED lines=12> */
[-C--:B--2---:R-:W-:Y:S08]  /*2c10*/  HMMA.16816.F32.BF16 R52, R148, R140.reuse, R52 ;  /* 0x0000008c9434723c */ /* 0x084ff00000041834 */
[C---:B------:R-:W-:Y:S08]  /*2c20*/  HMMA.16816.F32.BF16 R56, R180.reuse, R140, R56 ;  /* 0x0000008cb438723c */ /* 0x040ff00000041838 */
[-C--:B------:R-:W-:Y:S08]  /*2c30*/  HMMA.16816.F32.BF16 R60, R180, R142.reuse, R60 ;  /* 0x0000008eb43c723c */ /* 0x080ff0000004183c */
[----:B------:R-:W-:Y:S01]  /*2c40*/  HMMA.16816.F32.BF16 R64, R148, R142, R64 ;  /* 0x0000008e9440723c */ /* 0x000fe20000041840 */
[----:B------:R-:W-:-:S07]  /*2c50*/  @P1 BRA `(.L_x_1498) ;  /* 0x0000034000001947 */ /* 0x000fce0003800000 */
[----:B-1-34-:R-:W2:Y:S01]  /*2c60*/  LDL.64 R226, [R1+0x40] ;  /* 0x0000400001e27983 */ /* 0x01aea20000100a00 */
[----:B------:R-:W-:Y:S01]  /*2c70*/  ULDC.64 UR6, c[0x0][0x178] ;  /* 0x00005e0000067ab9 */ /* 0x000fe20000000a00 */
[----:B------:R-:W-:Y:S01]  /*2c80*/  IMAD.U32 R132, RZ, RZ, UR11 ;  /* 0x0000000bff847e24 */ /* 0x000fe2000f8e00ff */
[----:B------:R-:W-:Y:S01]  /*2c90*/  UIMAD.WIDE.U32 UR26, UR25, UR6, URZ ;  /* 0x00000006191a72a5 */ /* 0x000fe2000f8e003f */
[----:B------:R-:W3:Y:S01]  /*2ca0*/  LDL.64 R228, [R1+0x8] ;  /* 0x0000080001e47983 */ /* 0x000ee20000100a00 */
[----:B------:R-:W-:Y:S02]  /*2cb0*/  USHF.R.S32.HI UR4, URZ, 0x1f, UR25 ;  /* 0x0000001f3f047899 */ /* 0x000fe40008011419 */
[----:B------:R-:W-:Y:S01]  /*2cc0*/  @!P4 LEA R132, R132, 0x80, 0x7 ;  /* 0x000000808484c811 */ /* 0x000fe200078e38ff */
[----:B------:R-:W4:Y:S01]  /*2cd0*/  LDL R218, [R1+0x34] ;  /* 0x0000340001da7983 */ /* 0x000f220000100800 */
[----:B------:R-:W-:Y:S01]  /*2ce0*/  UIMAD UR4, UR4, UR6, URZ ;  /* 0x00000006040472a4 */ /* 0x000fe2000f8e023f */
[----:B------:R-:W-:Y:S01]  /*2cf0*/  IMAD.U32 R133, RZ, RZ, UR26 ;  /* 0x0000001aff857e24 */ /* 0x000fe2000f8e00ff */
[----:B------:R-:W-:Y:S01]  /*2d00*/  UIMAD UR24, UR25, UR20, UR18 ;  /* 0x00000014191872a4 */ /* 0x000fe2000f8e0212 */
[----:B------:R-:W4:Y:S01]  /*2d10*/  LDL.64 R216, [R1+0x38] ;  /* 0x0000380001d87983 */ /* 0x000f220000100a00 */
[----:B------:R-:W-:Y:S01]  /*2d20*/  UIMAD UR4, UR25, UR7, UR4 ;  /* 0x00000007190472a4 */ /* 0x000fe2000f8e0204 */
[----:B------:R-:W-:Y:S01]  /*2d30*/  IMAD.U32 R135, RZ, RZ, UR26 ;  /* 0x0000001aff877e24 */ /* 0x000fe2000f8e00ff */
[----:B------:R-:W-:Y:S01]  /*2d40*/  USHF.L.U32 UR6, UR6, 0x6, URZ ;  /* 0x0000000606067899 */ /* 0x000fe2000800063f */
[----:B------:R-:W4:Y:S01]  /*2d50*/  LDL R215, [R1+0x48] ;  /* 0x0000480001d77983 */ /* 0x000f220000100800 */
[----:B------:R-:W-:Y:S03]  /*2d60*/  UIADD3 UR4, UR27, UR4, URZ ;  /* 0x000000041b047290 */ /* 0x000fe6000fffe03f */
[----:B------:R-:W4:Y:S01]  /*2d70*/  LDL R214, [R1+0x50] ;  /* 0x0000500001d67983 */ /* 0x000f220000100800 */
[----:B--2---:R-:W-:Y:S02]  /*2d80*/  @!P4 IADD3 R3, P1, R132, R226, RZ ;  /* 0x000000e28403c210 */ /* 0x004fe40007f3e0ff */
[----:B---3--:R-:W-:Y:S02]  /*2d90*/  IADD3 R136, -R228, UR24, RZ ;  /* 0x00000018e4887c10 */ /* 0x008fe4000fffe1ff */
[----:B------:R-:W-:Y:S02]  /*2da0*/  @!P4 LEA R138, P2, R3, c[0x0][0x258], 0x2 ;  /* 0x00009600038aca11 */ /* 0x000fe400078410ff */
[----:B----4-:R-:W-:Y:S02]  /*2db0*/  @!P4 LEA.HI.X.SX32 R134, R132, R218, 0x1, P1 ;  /* 0x000000da8486c211 */ /* 0x010fe400008f0eff */
[----:B------:R-:W-:Y:S02]  /*2dc0*/  ISETP.LT.OR P3, PT, R136, 0x1, P6 ;  /* 0x000000018800780c */ /* 0x000fe40003761670 */
[----:B------:R-:W-:Y:S01]  /*2dd0*/  LEA R132, P1, R133, R216, 0x7 ;  /* 0x000000d885847211 */ /* 0x000fe200078238ff */
[----:B------:R-:W-:Y:S01]  /*2de0*/  IMAD.U32 R133, RZ, RZ, UR4 ;  /* 0x00000004ff857e24 */ /* 0x000fe2000f8e00ff */
[----:B------:R-:W-:Y:S01]  /*2df0*/  @!P4 LEA.HI.X R139, R3, c[0x0][0x25c], R134, 0x2, P2 ;  /* 0x00009700038bca11 */ /* 0x000fe200010f1486 */
[----:B------:R-:W-:Y:S01]  /*2e00*/  IMAD.U32 R3, RZ, RZ, UR22 ;  /* 0x00000016ff037e24 */ /* 0x000fe2000f8e00ff */
[----:B------:R-:W-:Y:S02]  /*2e10*/  LEA R134, P2, R132, c[0x0][0x160], 0x1 ;  /* 0x0000580084867a11 */ /* 0x000fe400078408ff */
[----:B------:R-:W-:Y:S02]  /*2e20*/  LEA.HI.X R133, R135, R215, R133, 0x7, P1 ;  /* 0x000000d787857211 */ /* 0x000fe400008f3c85 */
[----:B------:R-:W-:Y:S01]  /*2e30*/  ISETP.LT.OR P1, PT, R136, 0x21, P6 ;  /* 0x000000218800780c */ /* 0x000fe20003721670 */
[----:B------:R-:W-:Y:S01]  /*2e40*/  IMAD R3, R3, 0x4000, R214 ;  /* 0x0000400003037824 */ /* 0x000fe200078e02d6 */
[----:B------:R-:W-:Y:S02]  /*2e50*/  LEA.HI.X R135, R132, c[0x0][0x164], R133, 0x1, P2 ;  /* 0x0000590084877a11 */ /* 0x000fe400010f0c85 */
[----:B------:R-:W-:Y:S03]  /*2e60*/  IADD3 R132, P2, R134, UR6, RZ ;  /* 0x0000000686847c10 */ /* 0x000fe6000ff5e0ff */
[----:B------:R-:W-:Y:S01]  /*2e70*/  @!PT LDS RZ, [RZ] ;  /* 0x00000000fffff984 */ /* 0x000fe20000000800 */
[----:B------:R-:W-:Y:S01]  /*2e80*/  @!PT LDS RZ, [RZ] ;  /* 0x00000000fffff984 */ /* 0x000fe20000000800 */
[----:B------:R-:W-:Y:S01]  /*2e90*/  @!PT LDS RZ, [RZ] ;  /* 0x00000000fffff984 */ /* 0x000fe20000000800 */
[----:B------:R1:W-:Y:S01]  /*2ea0*/  LDGSTS.E.BYPASS.LTC128B.128 [R3], [R134.64], !P3 ;  /* 0x0000000086037fae */ /* 0x0003e2000d901d50 */
[----:B------:R-:W-:Y:S02]  /*2eb0*/  IADD3.X R133, R135, UR8, RZ, P2, !PT ;  /* 0x0000000887857c10 */ /* 0x000fe400097fe4ff */
[C---:B------:R-:W-:Y:S02]  /*2ec0*/  ISETP.LT.OR P3, PT, R136.reuse, 0x41, P6 ;  /* 0x000000418800780c */ /* 0x040fe40003761670 */
[----:B------:R-:W-:Y:S01]  /*2ed0*/  ISETP.LT.OR P2, PT, R136, 0x61, P6 ;  /* 0x000000618800780c */ /* 0x000fe20003741670 */
[----:B------:R2:W-:Y:S01]  /*2ee0*/  LDGSTS.E.BYPASS.LTC128B.128 [R3+0x1000], [R132.64], !P1 ;  /* 0x0100000084037fae */ /* 0x0005e2000c901d50 */
[----:B------:R-:W-:Y:S02]  /*2ef0*/  IMAD.U32 R136, RZ, RZ, UR22 ;  /* 0x00000016ff887e24 */ /* 0x000fe4000f8e00ff */
[----:B-1---5:R-:W-:Y:S04]  /*2f00*/  IMAD.SHL.U32 R135, R236, 0x4, RZ ;  /* 0x00000004ec877824 */ /* 0x022fe800078e00ff */
        /* <DEDUP_REMOVED lines=9> */
.L_x_1498:
[----:B-1-34-:R-:W2:Y:S01]  /*2fa0*/  LDL R132, [R1+0x10] ;  /* 0x0000100001847983 */ /* 0x01aea20000100800 */
[----:B------:R-:W-:Y:S02]  /*2fb0*/  ULEA UR6, UR11, 0x1, 0x7 ;  /* 0x000000010b067891 */ /* 0x000fe4000f8e383f */
[----:B------:R-:W-:Y:S01]  /*2fc0*/  USHF.L.U32 UR4, UR5, 0xd, URZ ;  /* 0x0000000d05047899 */ /* 0x000fe2000800063f */
[----:B------:R-:W0:Y:S01]  /*2fd0*/  LDGDEPBAR ;  /* 0x00000000000079af */ /* 0x000e220000000000 */
[----:B------:R-:W-:Y:S02]  /*2fe0*/  UIADD3 UR6, UR6, UR9, -UR10 ;  /* 0x0000000906067290 */ /* 0x000fe4000fffe80a */
[----:B------:R-:W-:Y:S04]  /*2ff0*/  UIADD3 UR24, UR11, 0x2, URZ ;  /* 0x000000020b187890 */ /* 0x000fe8000fffe03f */
[----:B------:R-:W-:Y:S01]  /*3000*/  IMAD.U32 R3, RZ, RZ, UR6 ;  /* 0x00000006ff037e24 */ /* 0x000fe2000f8e00ff */
[----:B------:R-:W-:Y:S04]  /*3010*/  UISETP.GE.AND UP0, UPT, UR24, UR12, UPT ;  /* 0x0000000c1800728c */ /* 0x000fe8000bf06270 */
[----:B------:R-:W-:Y:S05]  /*3020*/  IADD3 R3, R213, -c[0x0][0x168], R3 ;  /* 0x80005a00d5037a10 */ /* 0x000fea0007ffe003 */
[----:B--2---:R-:W-:Y:S01]  /*3030*/  IMAD.IADD R134, R3, 0x1, -R132 ;  /* 0x0000000103867824 */ /* 0x004fe200078e0a84 */
[----:B------:R-:W-:Y:S04]  /*3040*/  IADD3 R133, -R132, UR19, RZ ;  /* 0x0000001384857c10 */ /* 0x000fe8000fffe1ff */
[----:B------:R-:W-:Y:S02]  /*3050*/  IMNMX R3, R133, R134, PT ;  /* 0x0000008685037217 */ /* 0x000fe40003800200 */
[----:B------:R-:W-:Y:S02]  /*3060*/  IADD3 R132, R134, 0x8, RZ ;  /* 0x0000000886847810 */ /* 0x000fe40007ffe0ff */
[----:B------:R-:W-:Y:S02]  /*3070*/  ISETP.GT.AND P2, PT, R3, RZ, PT ;  /* 0x000000ff0300720c */ /* 0x000fe40003f44270 */
[----:B------:R-:W-:Y:S02]  /*3080*/  IMNMX R132, R133, R132, PT ;  /* 0x0000008485847217 */ /* 0x000fe40003800200 */
[----:B------:R-:W-:Y:S02]  /*3090*/  ISETP.GT.AND P1, PT, R3, 0x1, PT ;  /* 0x000000010300780c */ /* 0x000fe40003f24270 */
[----:B------:R-:W-:Y:S02]  /*30a0*/  FSEL R226, R4, -INF , P2 ;  /* 0xff80000004e27808 */ /* 0x000fe40001000000 */
[----:B------:R-:W-:Y:S02]  /*30b0*/  ISETP.GT.AND P2, PT, R132, 0x1, PT ;  /* 0x000000018400780c */ /* 0x000fe40003f44270 */
[----:B------:R-:W-:Y:S01]  /*30c0*/  FSEL R220, R5, -INF , P1 ;  /* 0xff80000005dc7808 */ /* 0x000fe20000800000 */
[--C-:B------:R-:W-:Y:S01]  /*30d0*/  FFMA.FTZ R226, R226, c[0x0][0x29c], -R208.reuse ;  /* 0x0000a700e2e27a23 */ /* 0x100fe200000108d0 */
[----:B------:R-:W-:Y:S02]  /*30e0*/  ISETP.GT.AND P1, PT, R3, 0x10, PT ;  /* 0x000000100300780c */ /* 0x000fe40003f24270 */
[----:B------:R-:W-:Y:S01]  /*30f0*/  FSEL R228, R7, -INF , P2 ;  /* 0xff80000007e47808 */ /* 0x000fe20001000000 */
[--C-:B------:R-:W-:Y:S01]  /*3100*/  FFMA.FTZ R220, R220, c[0x0][0x29c], -R208.reuse ;  /* 0x0000a700dcdc7a23 */ /* 0x100fe200000108d0 */
[----:B------:R-:W-:Y:S02]  /*3110*/  FSEL R218, R16, -INF , P1 ;  /* 0xff80000010da7808 */ /* 0x000fe40000800000 */
[----:B------:R-:W-:Y:S01]  /*3120*/  ISETP.GT.AND P1, PT, R132, 0x11, PT ;  /* 0x000000118400780c */ /* 0x000fe20003f24270 */
[--C-:B------:R-:W-:Y:S01]  /*3130*/  FFMA.FTZ R228, R228, c[0x0][0x29c], -R209.reuse ;  /* 0x0000a700e4e47a23 */ /* 0x100fe200000108d1 */
[----:B------:R-:W-:Y:S01]  /*3140*/  ISETP.GT.AND P2, PT, R3, 0x11, PT ;  /* 0x000000110300780c */ /* 0x000fe20003f44270 */
[--C-:B------:R-:W-:Y:S01]  /*3150*/  FFMA.FTZ R218, R218, c[0x0][0x29c], -R208.reuse ;  /* 0x0000a700dada7a23 */ /* 0x100fe200000108d0 */
[----:B------:R-:W-:Y:S02]  /*3160*/  ISETP.GT.AND P3, PT, R132, RZ, PT ;  /* 0x000000ff8400720c */ /* 0x000fe40003f64270 */
[----:B------:R-:W-:Y:S02]  /*3170*/  FSEL R216, R17, -INF , P2 ;  /* 0xff80000011d87808 */ /* 0x000fe40001000000 */
[----:B------:R-:W-:Y:S02]  /*3180*/  FSEL R225, R19, -INF , P1 ;  /* 0xff80000013e17808 */ /* 0x000fe40000800000 */
[C---:B------:R-:W-:Y:S01]  /*3190*/  ISETP.GT.AND P2, PT, R3.reuse, 0x20, PT ;  /* 0x000000200300780c */ /* 0x040fe20003f44270 */
[--C-:B------:R-:W-:Y:S01]  /*31a0*/  FFMA.FTZ R216, R216, c[0x0][0x29c], -R208.reuse ;  /* 0x0000a700d8d87a23 */ /* 0x100fe200000108d0 */
[----:B------:R-:W-:Y:S01]  /*31b0*/  ISETP.GT.AND P1, PT, R3, 0x21, PT ;  /* 0x000000210300780c */ /* 0x000fe20003f24270 */
[--C-:B------:R-:W-:Y:S01]  /*31c0*/  FFMA.FTZ R225, R225, c[0x0][0x29c], -R209.reuse ;  /* 0x0000a700e1e17a23 */ /* 0x100fe200000108d1 */
[----:B------:R-:W-:Y:S02]  /*31d0*/  FSEL R229, R6, -INF , P3 ;  /* 0xff80000006e57808 */ /* 0x000fe40001800000 */
[-C--:B------:R-:W-:Y:S03]  /*31e0*/  HMMA.16816.F32.BF16 R4, R144, R152.reuse, RZ ;  /* 0x000000989004723c */ /* 0x080fe600000418ff */
[----:B------:R-:W-:Y:S01]  /*31f0*/  ISETP.GT.AND P3, PT, R132, 0x10, PT ;  /* 0x000000108400780c */ /* 0x000fe20003f64270 */
[--C-:B------:R-:W-:Y:S01]  /*3200*/  FFMA.FTZ R229, R229, c[0x0][0x29c], -R209.reuse ;  /* 0x0000a700e5e57a23 */ /* 0x100fe200000108d1 */
[----:B------:R-:W-:Y:S02]  /*3210*/  FSEL R214, R20, -INF , P2 ;  /* 0xff80000014d67808 */ /* 0x000fe40001000000 */
[----:B------:R-:W-:Y:S02]  /*3220*/  ISETP.GT.AND P2, PT, R132, 0x21, PT ;  /* 0x000000218400780c */ /* 0x000fe40003f44270 */
[----:B------:R-:W-:Y:S02]  /*3230*/  FSEL R183, R21, -INF , P1 ;  /* 0xff80000015b77808 */ /* 0x000fe40000800000 */
[----:B------:R-:W-:Y:S01]  /*3240*/  ISETP.GT.AND P1, PT, R3, 0x30, PT ;  /* 0x000000300300780c */ /* 0x000fe20003f24270 */
[--C-:B------:R-:W-:Y:S01]  /*3250*/  FFMA.FTZ R214, R214, c[0x0][0x29c], -R208.reuse ;  /* 0x0000a700d6d67a23 */ /* 0x100fe200000108d0 */
[----:B------:R-:W-:Y:S01]  /*3260*/  FSEL R227, R18, -INF , P3 ;  /* 0xff80000012e37808 */ /* 0x000fe20001800000 */
[--C-:B------:R-:W-:Y:S01]  /*3270*/  FFMA.FTZ R183, R183, c[0x0][0x29c], -R208.reuse ;  /* 0x0000a700b7b77a23 */ /* 0x100fe200000108d0 */
[----:B------:R-:W-:Y:S02]  /*3280*/  ISETP.GT.AND P3, PT, R132, 0x20, PT ;  /* 0x000000208400780c */ /* 0x000fe40003f64270 */
        /* <DEDUP_REMOVED lines=12> */
[----:B------:R-:W-:Y:S02]  /*3350*/  FSEL R213, R35, -INF , P1 ;  /* 0xff80000023d57808 */ /* 0x000fe40000800000 */
[----:B------:R-:W-:Y:S02]  /*3360*/  ISETP.GT.AND P1, PT, R3, 0x41, PT ;  /* 0x000000410300780c */ /* 0x000fe40003f24270 */
[----:B------:R-:W-:Y:S01]  /*3370*/  FSEL R149, R36, -INF , P2 ;  /* 0xff80000024957808 */ /* 0x000fe20001000000 */
[--C-:B------:R-:W-:Y:S01]  /*3380*/  FFMA.FTZ R213, R213, c[0x0][0x29c], -R209.reuse ;  /* 0x0000a700d5d57a23 */ /* 0x100fe200000108d1 */
[----:B------:R-:W-:Y:S02]  /*3390*/  ISETP.GT.AND P2, PT, R132, 0x41, PT ;  /* 0x000000418400780c */ /* 0x000fe40003f44270 */
[----:B------:R-:W-:Y:S02]  /*33a0*/  FSEL R143, R37, -INF , P1 ;  /* 0xff800000258f7808 */ /* 0x000fe40000800000 */
[----:B------:R-:W-:Y:S02]  /*33b0*/  FSEL R215, R34, -INF , P3 ;  /* 0xff80000022d77808 */ /* 0x000fe40001800000 */
[----:B------:R-:W-:Y:S02]  /*33c0*/  ISETP.GT.AND P3, PT, R132, 0x40, PT ;  /* 0x000000408400780c */ /* 0x000fe40003f64270 */
[----:B------:R-:W-:Y:S01]  /*33d0*/  ISETP.GT.AND P1, PT, R3, 0x50, PT ;  /* 0x000000500300780c */ /* 0x000fe20003f24270 */
[--C-:B------:R-:W-:Y:S01]  /*33e0*/  FFMA.FTZ R215, R215, c[0x0][0x29c], -R209.reuse ;  /* 0x0000a700d7d77a23 */ /* 0x100fe200000108d1 */
[----:B------:R-:W-:Y:S02]  /*33f0*/  FSEL R182, R38, -INF , P3 ;  /* 0xff80000026b67808 */ /* 0x000fe40001800000 */
[----:B------:R-:W-:Y:S02]  /*3400*/  FSEL R142, R48, -INF , P1 ;  /* 0xff800000308e7808 */ /* 0x000fe40000800000 */
[C---:B------:R-:W-:Y:S02]  /*3410*/  ISETP.GT.AND P1, PT, R132.reuse, 0x51, PT ;  /* 0x000000518400780c */ /* 0x040fe40003f24270 */
[----:B------:R-:W-:Y:S02]  /*3420*/  FSEL R180, R39, -INF , P2 ;  /* 0xff80000027b47808 */ /* 0x000fe40001000000 */
[----:B------:R-:W-:Y:S02]  /*3430*/  ISETP.GT.AND P2, PT, R132, 0x50, PT ;  /* 0x000000508400780c */ /* 0x000fe40003f44270 */
[----:B------:R-:W-:Y:S01]  /*3440*/  ISETP.GT.AND P3, PT, R3, 0x51, PT ;  /* 0x000000510300780c */ /* 0x000fe20003f64270 */
[--C-:B------:R-:W-:Y:S01]  /*3450*/  FFMA.FTZ R233, R180, c[0x0][0x29c], -R209.reuse ;  /* 0x0000a700b4e97a23 */ /* 0x100fe200000108d1 */
[----:B------:R-:W-:Y:S02]  /*3460*/  FSEL R150, R50, -INF , P2 ;  /* 0xff80000032967808 */ /* 0x000fe40001000000 */
[----:B------:R-:W-:Y:S02]  /*3470*/  FSEL R148, R51, -INF , P1 ;  /* 0xff80000033947808 */ /* 0x000fe40000800000 */
[----:B------:R-:W-:Y:S01]  /*3480*/  FSEL R140, R49, -INF , P3 ;  /* 0xff800000318c7808 */ /* 0x000fe20001800000 */
[--C-:B------:R-:W-:Y:S01]  /*3490*/  FFMA.FTZ R234, R150, c[0x0][0x29c], -R209.reuse ;  /* 0x0000a70096ea7a23 */ /* 0x100fe200000108d1 */
[----:B------:R-:W-:Y:S01]  /*34a0*/  ISETP.GT.AND P1, PT, R132, 0x60, PT ;  /* 0x000000608400780c */ /* 0x000fe20003f24270 */
[--C-:B------:R-:W-:Y:S01]  /*34b0*/  FFMA.FTZ R243, R148, c[0x0][0x29c], -R209.reuse ;  /* 0x0000a70094f37a23 */ /* 0x100fe200000108d1 */
[----:B------:R-:W-:Y:S02]  /*34c0*/  IADD3 R32, R134, 0x40, RZ ;  /* 0x0000004086207810 */ /* 0x000fe40007ffe0ff */
[C---:B------:R-:W-:Y:S02]  /*34d0*/  ISETP.GT.AND P2, PT, R3.reuse, 0x60, PT ;  /* 0x000000600300780c */ /* 0x040fe40003f44270 */
[----:B------:R-:W-:Y:S02]  /*34e0*/  ISETP.GT.AND P3, PT, R3, 0x61, PT ;  /* 0x000000610300780c */ /* 0x000fe40003f64270 */
[----:B------:R-:W-:Y:S02]  /*34f0*/  FSEL R39, R52, -INF , P2 ;  /* 0xff80000034277808 */ /* 0x000fe40001000000 */
[----:B------:R-:W-:Y:S02]  /*3500*/  FSEL R35, R53, -INF , P3 ;  /* 0xff80000035237808 */ /* 0x000fe40001800000 */
[----:B------:R-:W-:Y:S01]  /*3510*/  ISETP.GT.AND P3, PT, R132, 0x61, PT ;  /* 0x000000618400780c */ /* 0x000fe20003f64270 */
[--C-:B------:R-:W-:Y:S01]  /*3520*/  FFMA.FTZ R232, R39, c[0x0][0x29c], -R208.reuse ;  /* 0x0000a70027e87a23 */ /* 0x100fe200000108d0 */
[----:B------:R-:W-:Y:S01]  /*3530*/  FSEL R141, R54, -INF , P1 ;  /* 0xff800000368d7808 */ /* 0x000fe20000800000 */
[--C-:B------:R-:W-:Y:S01]  /*3540*/  FFMA.FTZ R231, R35, c[0x0][0x29c], -R208.reuse ;  /* 0x0000a70023e77a23 */ /* 0x100fe200000108d0 */
[----:B------:R-:W-:Y:S02]  /*3550*/  IMNMX R32, R133, R32, PT ;  /* 0x0000002085207217 */ /* 0x000fe40003800200 */
[----:B------:R-:W-:Y:S01]  /*3560*/  IADD3 R134, R134, 0x48, RZ ;  /* 0x0000004886867810 */ /* 0x000fe20007ffe0ff */
[--C-:B------:R-:W-:Y:S01]  /*3570*/  FFMA.FTZ R246, R141, c[0x0][0x29c], -R209.reuse ;  /* 0x0000a7008df67a23 */ /* 0x100fe200000108d1 */
[C---:B------:R-:W-:Y:S02]  /*3580*/  ISETP.GT.AND P2, PT, R3.reuse, 0x70, PT ;  /* 0x000000700300780c */ /* 0x040fe40003f44270 */
[----:B------:R-:W-:Y:S02]  /*3590*/  ISETP.GT.AND P1, PT, R3, 0x71, PT ;  /* 0x000000710300780c */ /* 0x000fe40003f24270 */
[----:B------:R-:W-:Y:S02]  /*35a0*/  IMNMX R3, R133, R134, PT ;  /* 0x0000008685037217 */ /* 0x000fe40003800200 */
[----:B------:R-:W-:Y:S02]  /*35b0*/  FSEL R38, R55, -INF , P3 ;  /* 0xff80000037267808 */ /* 0x000fe40001800000 */
[----:B------:R-:W-:Y:S02]  /*35c0*/  ISETP.GT.AND P3, PT, R132, 0x70, PT ;  /* 0x000000708400780c */ /* 0x000fe40003f64270 */
[----:B------:R-:W-:Y:S01]  /*35d0*/  FSEL R34, R64, -INF , P2 ;  /* 0xff80000040227808 */ /* 0x000fe20001000000 */
[--C-:B------:R-:W-:Y:S01]  /*35e0*/  FFMA.FTZ R245, R38, c[0x0][0x29c], -R209.reuse ;  /* 0x0000a70026f57a23 */ /* 0x100fe200000108d1 */
[----:B------:R-:W-:Y:S02]  /*35f0*/  ISETP.GT.AND P2, PT, R132, 0x71, PT ;  /* 0x000000718400780c */ /* 0x000fe40003f44270 */
[----:B------:R-:W-:Y:S01]  /*3600*/  FSEL R33, R65, -INF , P1 ;  /* 0xff80000041217808 */ /* 0x000fe20000800000 */
[----:B------:R-:W-:Y:S01]  /*3610*/  FFMA.FTZ R230, R34, c[0x0][0x29c], -R208 ;  /* 0x0000a70022e67a23 */ /* 0x000fe200000108d0 */
[----:B------:R-:W-:Y:S02]  /*3620*/  ISETP.GT.AND P1, PT, R32, RZ, PT ;  /* 0x000000ff2000720c */ /* 0x000fe40003f24270 */
[----:B------:R-:W-:Y:S02]  /*3630*/  FSEL R37, R66, -INF , P3 ;  /* 0xff80000042257808 */ /* 0x000fe40001800000 */
[----:B------:R-:W-:Y:S02]  /*3640*/  FSEL R36, R67, -INF , P2 ;  /* 0xff80000043247808 */ /* 0x000fe40001000000 */
[----:B------:R-:W-:Y:S01]  /*3650*/  ISETP.GT.AND P3, PT, R32, 0x1, PT ;  /* 0x000000012000780c */ /* 0x000fe20003f64270 */
[----:B------:R-:W-:Y:S01]  /*3660*/  FFMA.FTZ R244, R37, c[0x0][0x29c], -R209 ;  /* 0x0000a70025f47a23 */ /* 0x000fe200000108d1 */
[C---:B------:R-:W-:Y:S02]  /*3670*/  ISETP.GT.AND P2, PT, R3.reuse, RZ, PT ;  /* 0x000000ff0300720c */ /* 0x040fe40003f44270 */
[----:B------:R-:W-:Y:S02]  /*3680*/  FSEL R135, R8, -INF , P1 ;  /* 0xff80000008877808 */ /* 0x000fe40000800000 */
[----:B------:R-:W-:Y:S02]  /*3690*/  ISETP.GT.AND P1, PT, R3, 0x1, PT ;  /* 0x000000010300780c */ /* 0x000fe40003f24270 */
[----:B------:R-:W-:Y:S01]  /*36a0*/  FSEL R139, R10, -INF , P2 ;  /* 0xff8000000a8b7808 */ /* 0x000fe20001000000 */
[--C-:B------:R-:W-:Y:S01]  /*36b0*/  FFMA.FTZ R242, R135, c[0x0][0x29c], -R210.reuse ;  /* 0x0000a70087f27a23 */ /* 0x100fe200000108d2 */
[----:B------:R-:W-:Y:S01]  /*36c0*/  FSEL R134, R9, -INF , P3 ;  /* 0xff80000009867808 */ /* 0x000fe20001800000 */
[----:B-----5:R-:W-:Y:S01]  /*36d0*/  IMAD.MOV.U32 R135, RZ, RZ, R237 ;  /* 0x000000ffff877224 */ /* 0x020fe200078e00ed */
[----:B------:R-:W-:Y:S02]  /*36e0*/  FSEL R137, R11, -INF , P1 ;  /* 0xff8000000b897808 */ /* 0x000fe40000800000 */
[C---:B------:R-:W-:Y:S02]  /*36f0*/  HMMA.16816.F32.BF16 R8, R156.reuse, R152, RZ ;  /* 0x000000989c08723c */ /* 0x040fe400000418ff */
[----:B------:R-:W-:Y:S01]  /*3700*/  ISETP.GT.AND P1, PT, R32, 0x10, PT ;  /* 0x000000102000780c */ /* 0x000fe20003f24270 */
[----:B------:R-:W-:Y:S01]  /*3710*/  FFMA.FTZ R241, R134, c[0x0][0x29c], -R210 ;  /* 0x0000a70086f17a23 */ /* 0x000fe200000108d2 */
[----:B------:R-:W-:Y:S01]  /*3720*/  ISETP.GT.AND P3, PT, R32, 0x11, PT ;  /* 0x000000112000780c */ /* 0x000fe20003f64270 */
[--C-:B------:R-:W-:Y:S01]  /*3730*/  FFMA.FTZ R137, R137, c[0x0][0x29c], -R211.reuse ;  /* 0x0000a70089897a23 */ /* 0x100fe200000108d3 */
[----:B------:R-:W-:Y:S01]  /*3740*/  FSEL R133, R12, -INF , P1 ;  /* 0xff8000000c857808 */ /* 0x000fe20000800000 */
[--C-:B------:R-:W-:Y:S01]  /*3750*/  FFMA.FTZ R152, R149, c[0x0][0x29c], -R208.reuse ;  /* 0x0000a70095987a23 */ /* 0x100fe200000108d0 */
[----:B------:R-:W-:Y:S01]  /*3760*/  ISETP.GT.AND P2, PT, R3, 0x10, PT ;  /* 0x000000100300780c */ /* 0x000fe20003f44270 */
[----:B------:R-:W-:Y:S01]  /*3770*/  FFMA.FTZ R153, R143, c[0x0][0x29c], -R208 ;  /* 0x0000a7008f997a23 */ /* 0x000fe200000108d0 */
[----:B------:R-:W-:Y:S02]  /*3780*/  ISETP.GT.AND P1, PT, R3, 0x11, PT ;  /* 0x000000110300780c */ /* 0x000fe40003f24270 */
[----:B------:R-:W-:Y:S01]  /*3790*/  FSEL R138, R14, -INF , P2 ;  /* 0xff8000000e8a7808 */ /* 0x000fe20001000000 */
[--C-:B------:R-:W-:Y:S01]  /*37a0*/  FFMA.FTZ R240, R133, c[0x0][0x29c], -R210.reuse ;  /* 0x0000a70085f07a23 */ /* 0x100fe200000108d2 */
[----:B------:R-:W-:Y:S02]  /*37b0*/  FSEL R67, R13, -INF , P3 ;  /* 0xff8000000d437808 */ /* 0x000fe40001800000 */
[----:B------:R-:W-:Y:S02]  /*37c0*/  FSEL R136, R15, -INF , P1 ;  /* 0xff8000000f887808 */ /* 0x000fe40000800000 */
[-C--:B------:R-:W-:Y:S01]  /*37d0*/  HMMA.16816.F32.BF16 R12, R156, R154.reuse, RZ ;  /* 0x0000009a9c0c723c */ /* 0x080fe200000418ff */
[----:B------:R-:W-:Y:S01]  /*37e0*/  ISETP.GT.AND P1, PT, R32, 0x20, PT ;  /* 0x000000202000780c */ /* 0x000fe20003f24270 */
[--C-:B------:R-:W-:Y:S01]  /*37f0*/  FFMA.FTZ R239, R67, c[0x0][0x29c], -R210.reuse ;  /* 0x0000a70043ef7a23 */ /* 0x100fe200000108d2 */
[----:B------:R-:W-:Y:S01]  /*3800*/  MOV R134, R236 ;  /* 0x000000ec00867202 */ /* 0x000fe20000000f00 */
[--C-:B------:R-:W-:Y:S01]  /*3810*/  FFMA.FTZ R136, R136, c[0x0][0x29c], -R211.reuse ;  /* 0x0000a70088887a23 */ /* 0x100fe200000108d3 */
[----:B------:R-:W-:Y:S02]  /*3820*/  FSEL R55, R24, -INF , P1 ;  /* 0xff80000018377808 */ /* 0x000fe40000800000 */
[C---:B------:R-:W-:Y:S01]  /*3830*/  ISETP.GT.AND P1, PT, R3.reuse, 0x21, PT ;  /* 0x000000210300780c */ /* 0x040fe20003f24270 */
[C---:B------:R-:W-:Y:S02]  /*3840*/  HMMA.16816.F32.BF16 R16, R144.reuse, R154, RZ ;  /* 0x0000009a9010723c */ /* 0x040fe400000418ff */
[----:B------:R-:W-:Y:S02]  /*3850*/  ISETP.GT.AND P2, PT, R3, 0x20, PT ;  /* 0x000000200300780c */ /* 0x000fe40003f44270 */
[----:B------:R-:W-:Y:S01]  /*3860*/  FSEL R66, R27, -INF , P1 ;  /* 0xff8000001b427808 */ /* 0x000fe20000800000 */
[--C-:B------:R-:W-:Y:S01]  /*3870*/  FFMA.FTZ R238, R55, c[0x0][0x29c], -R210.reuse ;  /* 0x0000a70037ee7a23 */ /* 0x100fe200000108d2 */
[----:B------:R-:W-:Y:S02]  /*3880*/  ISETP.GT.AND P1, PT, R32, 0x30, PT ;  /* 0x000000302000780c */ /* 0x000fe40003f24270 */
[-C--:B------:R-:W-:Y:S01]  /*3890*/  HMMA.16816.F32.BF16 R20, R144, R160.reuse, RZ ;  /* 0x000000a09014723c */ /* 0x080fe200000418ff */
[----:B------:R-:W-:Y:S02]  /*38a0*/  FSEL R132, R26, -INF , P2 ;  /* 0xff8000001a847808 */ /* 0x000fe40001000000 */
[----:B------:R-:W-:Y:S02]  /*38b0*/  ISETP.GT.AND P3, PT, R32, 0x21, PT ;  /* 0x000000212000780c */ /* 0x000fe40003f64270 */
[----:B------:R-:W-:Y:S01]  /*38c0*/  FSEL R50, R28, -INF , P1 ;  /* 0xff8000001c327808 */ /* 0x000fe20000800000 */
[--C-:B------:R-:W-:Y:S01]  /*38d0*/  FFMA.FTZ R155, R132, c[0x0][0x29c], -R211.reuse ;  /* 0x0000a700849b7a23 */ /* 0x100fe200000108d3 */
[C---:B------:R-:W-:Y:S02]  /*38e0*/  ISETP.GT.AND P1, PT, R3.reuse, 0x31, PT ;  /* 0x000000310300780c */ /* 0x040fe40003f24270 */
[----:B------:R-:W-:Y:S03]  /*38f0*/  ISETP.GT.AND P2, PT, R3, 0x30, PT ;  /* 0x000000300300780c */ /* 0x000fe60003f44270 */
[----:B------:R-:W-:Y:S01]  /*3900*/  FSEL R64, R31, -INF , P1 ;  /* 0xff8000001f407808 */ /* 0x000fe20000800000 */
[--C-:B------:R-:W-:Y:S01]  /*3910*/  FFMA.FTZ R236, R50, c[0x0][0x29c], -R210.reuse ;  /* 0x0000a70032ec7a23 */ /* 0x100fe200000108d2 */
[----:B------:R-:W-:Y:S02]  /*3920*/  ISETP.GT.AND P1, PT, R32, 0x40, PT ;  /* 0x000000402000780c */ /* 0x000fe40003f24270 */
[----:B------:R-:W-:Y:S01]  /*3930*/  FSEL R51, R25, -INF , P3 ;  /* 0xff80000019337808 */ /* 0x000fe20001800000 */
[--C-:B------:R-:W-:Y:S01]  /*3940*/  FFMA.FTZ R64, R64, c[0x0][0x29c], -R211.reuse ;  /* 0x0000a70040407a23 */ /* 0x100fe200000108d3 */
[C---:B------:R-:W-:Y:S02]  /*3950*/  HMMA.16816.F32.BF16 R24, R156.reuse, R160, RZ ;  /* 0x000000a09c18723c */ /* 0x040fe400000418ff */
[----:B------:R-:W-:Y:S01]  /*3960*/  FSEL R40, R40, -INF , P1 ;  /* 0xff80000028287808 */ /* 0x000fe20000800000 */
[----:B------:R-:W-:Y:S01]  /*3970*/  FFMA.FTZ R237, R51, c[0x0][0x29c], -R210 ;  /* 0x0000a70033ed7a23 */ /* 0x000fe200000108d2 */
[C---:B------:R-:W-:Y:S02]  /*3980*/  ISETP.GT.AND P1, PT, R3.reuse, 0x41, PT ;  /* 0x000000410300780c */ /* 0x040fe40003f24270 */
[----:B------:R-:W-:Y:S01]  /*3990*/  ISETP.GT.AND P3, PT, R32, 0x31, PT ;  /* 0x000000312000780c */ /* 0x000fe20003f64270 */
[--C-:B------:R-:W-:Y:S01]  /*39a0*/  FFMA.FTZ R161, R142, c[0x0][0x29c], -R208.reuse ;  /* 0x0000a7008ea17a23 */ /* 0x100fe200000108d0 */
[----:B------:R-:W-:Y:S01]  /*39b0*/  FSEL R65, R30, -INF , P2 ;  /* 0xff8000001e417808 */ /* 0x000fe20001000000 */
[----:B------:R-:W-:Y:S01]  /*39c0*/  FFMA.FTZ R160, R140, c[0x0][0x29c], -R208 ;  /* 0x0000a7008ca07a23 */ /* 0x000fe200000108d0 */
[----:B------:R-:W-:Y:S02]  /*39d0*/  ISETP.GT.AND P2, PT, R3, 0x40, PT ;  /* 0x000000400300780c */ /* 0x000fe40003f44270 */
[----:B------:R-:W-:Y:S01]  /*39e0*/  FSEL R54, R43, -INF , P1 ;  /* 0xff8000002b367808 */ /* 0x000fe20000800000 */
[--C-:B------:R-:W-:Y:S01]  /*39f0*/  FFMA.FTZ R247, R40, c[0x0][0x29c], -R210.reuse ;  /* 0x0000a70028f77a23 */ /* 0x100fe200000108d2 */
[----:B------:R-:W-:Y:S01]  /*3a00*/  ISETP.GT.AND P1, PT, R32, 0x50, PT ;  /* 0x000000502000780c */ /* 0x000fe20003f24270 */
[--C-:B------:R-:W-:Y:S01]  /*3a10*/  FFMA.FTZ R140, R65, c[0x0][0x29c], -R211.reuse ;  /* 0x0000a700418c7a23 */ /* 0x100fe200000108d3 */
[----:B------:R-:W-:Y:S01]  /*3a20*/  FSEL R48, R29, -INF , P3 ;  /* 0xff8000001d307808 */ /* 0x000fe20001800000 */
[--C-:B------:R-:W-:Y:S01]  /*3a30*/  FFMA.FTZ R149, R54, c[0x0][0x29c], -R211.reuse ;  /* 0x0000a70036957a23 */ /* 0x100fe200000108d3 */
[-C--:B------:R-:W-:Y:S01]  /*3a40*/  HMMA.16816.F32.BF16 R28, R156, R162.reuse, RZ ;  /* 0x000000a29c1c723c */ /* 0x080fe200000418ff */
[----:B------:R-:W-:Y:S01]  /*3a50*/  ISETP.GT.AND P3, PT, R32, 0x41, PT ;  /* 0x000000412000780c */ /* 0x000fe20003f64270 */
[----:B------:R-:W-:Y:S01]  /*3a60*/  MUFU.EX2 R161, R161 ;  /* 0x000000a100a17308 */ /* 0x000fe20000000800 */
[----:B------:R-:W-:Y:S01]  /*3a70*/  FSEL R49, R42, -INF , P2 ;  /* 0xff8000002a317808 */ /* 0x000fe20001000000 */
[--C-:B------:R-:W-:Y:S01]  /*3a80*/  FFMA.FTZ R235, R48, c[0x0][0x29c], -R210.reuse ;  /* 0x0000a70030eb7a23 */ /* 0x100fe200000108d2 */
[----:B------:R-:W-:Y:S02]  /*3a90*/  ISETP.GT.AND P2, PT, R3, 0x50, PT ;  /* 0x000000500300780c */ /* 0x000fe40003f44270 */
[----:B------:R-:W-:Y:S01]  /*3aa0*/  FSEL R44, R44, -INF , P1 ;  /* 0xff8000002c2c7808 */ /* 0x000fe20000800000 */
[--C-:B------:R-:W-:Y:S01]  /*3ab0*/  FFMA.FTZ R154, R49, c[0x0][0x29c], -R211.reuse ;  /* 0x0000a700319a7a23 */ /* 0x100fe200000108d3 */
[----:B------:R-:W-:Y:S03]  /*3ac0*/  ISETP.GT.AND P1, PT, R3, 0x51, PT ;  /* 0x000000510300780c */ /* 0x000fe60003f24270 */
[----:B------:R-:W-:Y:S01]  /*3ad0*/  FSEL R53, R46, -INF , P2 ;  /* 0xff8000002e357808 */ /* 0x000fe20001000000 */
[--C-:B------:R-:W-:Y:S01]  /*3ae0*/  FFMA.FTZ R249, R44, c[0x0][0x29c], -R210.reuse ;  /* 0x0000a7002cf97a23 */ /* 0x100fe200000108d2 */
[----:B------:R-:W-:Y:S02]  /*3af0*/  FSEL R52, R47, -INF , P1 ;  /* 0xff8000002f347808 */ /* 0x000fe40000800000 */
[C---:B------:R-:W-:Y:S02]  /*3b00*/  ISETP.GT.AND P2, PT, R32.reuse, 0x60, PT ;  /* 0x000000602000780c */ /* 0x040fe40003f44270 */
[----:B------:R-:W-:Y:S01]  /*3b10*/  ISETP.GT.AND P1, PT, R32, 0x61, PT ;  /* 0x000000612000780c */ /* 0x000fe20003f24270 */
[--C-:B------:R-:W-:Y:S01]  /*3b20*/  FFMA.FTZ R180, R52, c[0x0][0x29c], -R211.reuse ;  /* 0x0000a70034b47a23 */ /* 0x100fe200000108d3 */
[----:B------:R-:W-:Y:S02]  /*3b30*/  FSEL R41, R41, -INF , P3 ;  /* 0xff80000029297808 */ /* 0x000fe40001800000 */
[----:B------:R-:W-:Y:S02]  /*3b40*/  ISETP.GT.AND P3, PT, R32, 0x51, PT ;  /* 0x000000512000780c */ /* 0x000fe40003f64270 */
[----:B------:R-:W-:Y:S01]  /*3b50*/  FSEL R56, R56, -INF , P2 ;  /* 0xff80000038387808 */ /* 0x000fe20001000000 */
[--C-:B------:R-:W-:Y:S01]  /*3b60*/  FFMA.FTZ R248, R41, c[0x0][0x29c], -R210.reuse ;  /* 0x0000a70029f87a23 */ /* 0x100fe200000108d2 */
[----:B------:R-:W-:Y:S02]  /*3b70*/  FSEL R45, R45, -INF , P3 ;  /* 0xff8000002d2d7808 */ /* 0x000fe40001800000 */
[C---:B------:R-:W-:Y:S01]  /*3b80*/  ISETP.GT.AND P3, PT, R3.reuse, 0x60, PT ;  /* 0x000000600300780c */ /* 0x040fe20003f64270 */
[--C-:B------:R-:W-:Y:S01]  /*3b90*/  FFMA.FTZ R251, R56, c[0x0][0x29c], -R210.reuse ;  /* 0x0000a70038fb7a23 */ /* 0x100fe200000108d2 */
[----:B------:R-:W-:Y:S01]  /*3ba0*/  ISETP.GT.AND P2, PT, R3, 0x61, PT ;  /* 0x000000610300780c */ /* 0x000fe20003f44270 */
[--C-:B------:R-:W-:Y:S01]  /*3bb0*/  FFMA.FTZ R250, R45, c[0x0][0x29c], -R210.reuse ;  /* 0x0000a7002dfa7a23 */ /* 0x100fe200000108d2 */
        /* <DEDUP_REMOVED lines=8> */
[C---:B------:R-:W-:Y:S01]  /*3c40*/  ISETP.GT.AND P2, PT, R3.reuse, 0x70, PT ;  /* 0x000000700300780c */ /* 0x040fe20003f44270 */
[----:B------:R-:W-:Y:S01]  /*3c50*/  FFMA.FTZ R143, R60, c[0x0][0x29c], -R210 ;  /* 0x0000a7003c8f7a23 */ /* 0x000fe200000108d2 */
[----:B------:R-:W-:Y:S01]  /*3c60*/  ISETP.GT.AND P1, PT, R3, 0x71, PT ;  /* 0x000000710300780c */ /* 0x000fe20003f24270 */
[--C-:B------:R-:W-:Y:S01]  /*3c70*/  FFMA.FTZ R3, R151, c[0x0][0x29c], -R208.reuse ;  /* 0x0000a70097037a23 */ /* 0x100fe200000108d0 */
[----:B------:R-:W-:Y:S01]  /*3c80*/  FSEL R62, R62, -INF , P2 ;  /* 0xff8000003e3e7808 */ /* 0x000fe20001000000 */
[----:B------:R-:W-:Y:S01]  /*3c90*/  FFMA.FTZ R208, R33, c[0x0][0x29c], -R208 ;  /* 0x0000a70021d07a23 */ /* 0x000fe200000108d0 */
[----:B------:R-:W-:Y:S01]  /*3ca0*/  FSEL R61, R61, -INF , P3 ;  /* 0xff8000003d3d7808 */ /* 0x000fe20001800000 */
[C---:B------:R-:W-:Y:S02]  /*3cb0*/  HMMA.16816.F32.BF16 R32, R144.reuse, R162, RZ ;  /* 0x000000a29020723c */ /* 0x040fe400000418ff */
[--C-:B------:R-:W-:Y:S01]  /*3cc0*/  FFMA.FTZ R151, R53, c[0x0][0x29c], -R211.reuse ;  /* 0x0000a70035977a23 */ /* 0x100fe200000108d3 */
[----:B------:R-:W-:Y:S01]  /*3cd0*/  FSEL R63, R63, -INF , P1 ;  /* 0xff8000003f3f7808 */ /* 0x000fe20000800000 */
[----:B------:R-:W-:Y:S01]  /*3ce0*/  FFMA.FTZ R141, R62, c[0x0][0x29c], -R211 ;  /* 0x0000a7003e8d7a23 */ /* 0x000fe200000108d3 */
[----:B------:R-:W-:Y:S01]  /*3cf0*/  MUFU.EX2 R3, R3 ;  /* 0x0000000300037308 */ /* 0x000fe20000000800 */
[----:B------:R-:W-:Y:S01]  /*3d00*/  FFMA.FTZ R210, R61, c[0x0][0x29c], -R210 ;  /* 0x0000a7003dd27a23 */ /* 0x000fe200000108d2 */
[----:B------:R-:W-:Y:S01]  /*3d10*/  PLOP3.LUT P1, PT, PT, PT, UP0, 0x80, 0x0 ;  /* 0x000000000000781c */ /* 0x000fe20003f2f008 */
[--C-:B------:R-:W-:Y:S04]  /*3d20*/  FFMA.FTZ R162, R182, c[0x0][0x29c], -R209.reuse ;  /* 0x0000a700b6a27a23 */ /* 0x100fe800000108d1 */
[----:B------:R-:W-:Y:S02]  /*3d30*/  FFMA.FTZ R209, R36, c[0x0][0x29c], -R209 ;  /* 0x0000a70024d17a23 */ /* 0x000fe400000108d1 */
[-C--:B------:R-:W-:Y:S01]  /*3d40*/  HMMA.16816.F32.BF16 R36, R144, R164.reuse, RZ ;  /* 0x000000a49024723c */ /* 0x080fe200000418ff */
[--C-:B------:R-:W-:Y:S01]  /*3d50*/  FFMA.FTZ R163, R138, c[0x0][0x29c], -R211.reuse ;  /* 0x0000a7008aa37a23 */ /* 0x100fe200000108d3 */
[----:B------:R-:W-:Y:S01]  /*3d60*/  MUFU.EX2 R208, R208 ;  /* 0x000000d000d07308 */ /* 0x000fe20000000800 */
[--C-:B------:R-:W-:Y:S05]  /*3d70*/  FFMA.FTZ R182, R59, c[0x0][0x29c], -R211.reuse ;  /* 0x0000a7003bb67a23 */ /* 0x100fea00000108d3 */
[C---:B------:R-:W-:Y:S04]  /*3d80*/  HMMA.16816.F32.BF16 R40, R156.reuse, R164, RZ ;  /* 0x000000a49c28723c */ /* 0x040fe800000418ff */
[----:B------:R-:W-:Y:S03]  /*3d90*/  MUFU.EX2 R209, R209 ;  /* 0x000000d100d17308 */ /* 0x000fe60000000800 */
[--C-:B------:R-:W-:Y:S01]  /*3da0*/  FFMA.FTZ R164, R139, c[0x0][0x29c], -R211.reuse ;  /* 0x0000a7008ba47a23 */ /* 0x100fe200000108d3 */
[-C--:B------:R-:W-:Y:S01]  /*3db0*/  HMMA.16816.F32.BF16 R44, R156, R166.reuse, RZ ;  /* 0x000000a69c2c723c */ /* 0x080fe200000418ff */
[--C-:B------:R-:W-:Y:S03]  /*3dc0*/  FFMA.FTZ R165, R66, c[0x0][0x29c], -R211.reuse ;  /* 0x0000a70042a57a23 */ /* 0x100fe600000108d3 */
[----:B------:R-:W-:Y:S02]  /*3dd0*/  FFMA.FTZ R211, R63, c[0x0][0x29c], -R211 ;  /* 0x0000a7003fd37a23 */ /* 0x000fe400000108d3 */
[----:B------:R-:W-:Y:S02]  /*3de0*/  MUFU.EX2 R210, R210 ;  /* 0x000000d200d27308 */ /* 0x000fe40000000800 */
[C---:B------:R-:W-:Y:S07]  /*3df0*/  HMMA.16816.F32.BF16 R48, R144.reuse, R166, RZ ;  /* 0x000000a69030723c */ /* 0x040fee00000418ff */
[----:B------:R-:W-:Y:S01]  /*3e00*/  IMAD.MOV.U32 R167, RZ, RZ, R143 ;  /* 0x000000ffffa77224 */ /* 0x000fe200078e008f */
[-C--:B------:R-:W-:Y:S01]  /*3e10*/  HMMA.16816.F32.BF16 R52, R144, R168.reuse, RZ ;  /* 0x000000a89034723c */ /* 0x080fe200000418ff */
[----:B------:R1:W-:Y:S07]  /*3e20*/  MUFU.EX2 R166, R220 ;  /* 0x000000dc00a67308 */ /* 0x0003ee0000000800 */
[C---:B------:R-:W-:Y:S03]  /*3e30*/  HMMA.16816.F32.BF16 R56, R156.reuse, R168, RZ ;  /* 0x000000a89c38723c */ /* 0x040fe600000418ff */
[----:B------:R-:W-:Y:S04]  /*3e40*/  MUFU.EX2 R211, R211 ;  /* 0x000000d300d37308 */ /* 0x000fe80000000800 */
[----:B------:R-:W-:Y:S01]  /*3e50*/  MOV R169, R149 ;  /* 0x0000009500a97202 */ /* 0x000fe20000000f00 */
[-C--:B------:R-:W-:Y:S01]  /*3e60*/  HMMA.16816.F32.BF16 R60, R156, R170.reuse, RZ ;  /* 0x000000aa9c3c723c */ /* 0x080fe200000418ff */
[----:B------:R-:W-:Y:S06]  /*3e70*/  IMAD.MOV.U32 R168, RZ, RZ, R136 ;  /* 0x000000ffffa87224 */ /* 0x000fec00078e0088 */
[----:B------:R-:W-:Y:S01]  /*3e80*/  IMAD.MOV.U32 R159, RZ, RZ, R64 ;  /* 0x000000ffff9f7224 */ /* 0x000fe200078e0040 */
[----:B------:R-:W-:Y:S01]  /*3e90*/  MOV R158, R141 ;  /* 0x0000008d009e7202 */ /* 0x000fe20000000f00 */
[----:B------:R-:W-:Y:S01]  /*3ea0*/  HMMA.16816.F32.BF16 R64, R144, R170, RZ ;  /* 0x000000aa9040723c */ /* 0x000fe200000418ff */
[----:B------:R-:W-:Y:S02]  /*3eb0*/  LDSM.16.M88.4 R144, [R202+0x5080] ;  /* 0x00508000ca90783b */ /* 0x000fe40000000200 */
[----:B------:R-:W-:Y:S02]  /*3ec0*/  IMAD.MOV.U32 R156, RZ, RZ, R134 ;  /* 0x000000ffff9c7224 */ /* 0x000fe400078e0086 */
[----:B------:R-:W-:Y:S02]  /*3ed0*/  IMAD.MOV.U32 R157, RZ, RZ, R135 ;  /* 0x000000ffff9d7224 */ /* 0x000fe400078e0087 */
[----:B------:R-:W-:Y:S01]  /*3ee0*/  MOV R170, R140 ;  /* 0x0000008c00aa7202 */ /* 0x000fe20000000f00 */
[-C--:B------:R-:W-:Y:S01]  /*3ef0*/  HMMA.16816.F32.BF16 R4, R172, R176.reuse, R4 ;  /* 0x000000b0ac04723c */ /* 0x080fe20000041804 */
[----:B------:R-:W-:Y:S04]  /*3f00*/  LDSM.16.M88.4 R132, [R2+0x10080] ;  /* 0x010080000284783b */ /* 0x000fe80000000200 */
[----:B------:R-:W-:Y:S03]  /*3f10*/  IMAD.MOV.U32 R171, RZ, RZ, R142 ;  /* 0x000000ffffab7224 */ /* 0x000fe600078e008e */
[C---:B------:R-:W-:Y:S01]  /*3f20*/  HMMA.16816.F32.BF16 R8, R184.reuse, R176, R8 ;  /* 0x000000b0b808723c */ /* 0x040fe20000041808 */
[----:B------:R2:W-:Y:S03]  /*3f30*/  LDSM.16.M88.4 R140, [R2+0x12080] ;  /* 0x01208000028c783b */ /* 0x0005e60000000200 */
[----:B-1----:R-:W-:Y:S02]  /*3f40*/  MOV R220, R171 ;  /* 0x000000ab00dc7202 */ /* 0x002fe40000000f00 */
[----:B------:R-:W-:Y:S01]  /*3f50*/  MUFU.EX2 R171, R234 ;  /* 0x000000ea00ab7308 */ /* 0x000fe20000000800 */
[----:B------:R-:W-:Y:S01]  /*3f60*/  MOV R177, R137 ;  /* 0x0000008900b17202 */ /* 0x000fe20000000f00 */
[-C--:B------:R-:W-:Y:S01]  /*3f70*/  HMMA.16816.F32.BF16 R12, R184, R178.reuse, R12 ;  /* 0x000000b2b80c723c */ /* 0x080fe2000004180c */
[----:B------:R-:W1:Y:S03]  /*3f80*/  LDSM.16.M88.4 R136, [R202+0x4080] ;  /* 0x00408000ca88783b */ /* 0x000e660000000200 */
[----:B------:R-:W-:Y:S04]  /*3f90*/  IMAD.MOV.U32 R176, RZ, RZ, R151 ;  /* 0x000000ffffb07224 */ /* 0x000fe800078e0097 */
[C---:B------:R-:W-:Y:S01]  /*3fa0*/  HMMA.16816.F32.BF16 R16, R172.reuse, R178, R16 ;  /* 0x000000b2ac10723c */ /* 0x040fe20000041810 */
[----:B------:R-:W3:Y:S01]  /*3fb0*/  LDSM.16.M88.4 R148, [R202+0x6080] ;  /* 0x00608000ca94783b */ /* 0x000ee20000000200 */
[----:B------:R-:W-:Y:S06]  /*3fc0*/  MUFU.EX2 R179, R181 ;  /* 0x000000b500b37308 */ /* 0x000fec0000000800 */
[-C--:B------:R-:W-:Y:S04]  /*3fd0*/  HMMA.16816.F32.BF16 R20, R172, R188.reuse, R20 ;  /* 0x000000bcac14723c */ /* 0x080fe80000041814 */
[----:B--2---:R2:W4:Y:S04]  /*3fe0*/  MUFU.EX2 R2, R226 ;  /* 0x000000e200027308 */ /* 0x0045280000000800 */
[C---:B------:R-:W-:Y:S06]  /*3ff0*/  HMMA.16816.F32.BF16 R24, R184.reuse, R188, R24 ;  /* 0x000000bcb818723c */ /* 0x040fec0000041818 */
[----:B------:R-:W-:Y:S01]  /*4000*/  MUFU.EX2 R181, R242 ;  /* 0x000000f200b57308 */ /* 0x000fe20000000800 */
[----:B------:R-:W-:Y:S01]  /*4010*/  MOV R188, R177 ;  /* 0x000000b100bc7202 */ /* 0x000fe20000000f00 */
[-C--:B------:R-:W-:Y:S04]  /*4020*/  HMMA.16816.F32.BF16 R28, R184, R190.reuse, R28 ;  /* 0x000000beb81c723c */ /* 0x080fe8000004181c */
[----:B------:R-:W-:Y:S04]  /*4030*/  MOV R177, R154 ;  /* 0x0000009a00b17202 */ /* 0x000fe80000000f00 */
[C---:B------:R-:W-:Y:S01]  /*4040*/  HMMA.16816.F32.BF16 R32, R172.reuse, R190, R32 ;  /* 0x000000beac20723c */ /* 0x040fe20000041820 */
[----:B------:R-:W-:Y:S03]  /*4050*/  MUFU.EX2 R178, R218 ;  /* 0x000000da00b27308 */ /* 0x000fe60000000800 */
[----:B--2---:R-:W-:Y:S03]  /*4060*/  IMAD.MOV.U32 R226, RZ, RZ, R182 ;  /* 0x000000ffffe27224 */ /* 0x004fe600078e00b6 */
[----:B------:R-:W-:Y:S01]  /*4070*/  MOV R190, R165 ;  /* 0x000000a500be7202 */ /* 0x000fe20000000f00 */
[-C--:B------:R-:W-:Y:S03]  /*4080*/  HMMA.16816.F32.BF16 R36, R172, R192.reuse, R36 ;  /* 0x000000c0ac24723c */ /* 0x080fe60000041824 */
[----:B------:R2:W-:Y:S05]  /*4090*/  MUFU.EX2 R182, R216 ;  /* 0x000000d800b67308 */ /* 0x0005ea0000000800 */
[C---:B------:R-:W-:Y:S05]  /*40a0*/  HMMA.16816.F32.BF16 R40, R184.reuse, R192, R40 ;  /* 0x000000c0b828723c */ /* 0x040fea0000041828 */
[----:B------:R1:W-:Y:S02]  /*40b0*/  MUFU.EX2 R165, R228 ;  /* 0x000000e400a57308 */ /* 0x0003e40000000800 */
[----:B------:R-:W-:Y:S01]  /*40c0*/  IMAD.MOV.U32 R193, RZ, RZ, R157 ;  /* 0x000000ffffc17224 */ /* 0x000fe200078e009d */
[-C--:B------:R-:W-:Y:S04]  /*40d0*/  HMMA.16816.F32.BF16 R44, R184, R194.reuse, R44 ;  /* 0x000000c2b82c723c */ /* 0x080fe8000004182c */
[----:B------:R-:W-:Y:S03]  /*40e0*/  IMAD.MOV.U32 R192, RZ, RZ, R156 ;  /* 0x000000ffffc07224 */ /* 0x000fe600078e009c */
[----:B------:R3:W-:Y:S01]  /*40f0*/  MUFU.EX2 R157, R232 ;  /* 0x000000e8009d7308 */ /* 0x0007e20000000800 */
[C---:B------:R-:W-:Y:S04]  /*4100*/  HMMA.16816.F32.BF16 R48, R172.reuse, R194, R48 ;  /* 0x000000c2ac30723c */ /* 0x040fe80000041830 */
[----:B--2---:R-:W-:Y:S02]  /*4110*/  IMAD.MOV.U32 R216, RZ, RZ, R176 ;  /* 0x000000ffffd87224 */ /* 0x004fe400078e00b0 */
[----:B------:R-:W-:Y:S01]  /*4120*/  IMAD.MOV.U32 R176, RZ, RZ, R155 ;  /* 0x000000ffffb07224 */ /* 0x000fe200078e009b */
[----:B------:R-:W-:Y:S01]  /*4130*/  MOV R195, R158 ;  /* 0x0000009e00c37202 */ /* 0x000fe20000000f00 */
[-C--:B------:R-:W-:Y:S01]  /*4140*/  HMMA.16816.F32.BF16 R52, R172, R196.reuse, R52 ;  /* 0x000000c4ac34723c */ /* 0x080fe20000041834 */
[----:B------:R-:W2:Y:S03]  /*4150*/  MUFU.EX2 R156, R160 ;  /* 0x000000a0009c7308 */ /* 0x000ea60000000800 */
[----:B------:R-:W-:Y:S02]  /*4160*/  IMAD.MOV.U32 R194, RZ, RZ, R159 ;  /* 0x000000ffffc27224 */ /* 0x000fe400078e009f */
[----:B-1----:R-:W-:Y:S02]  /*4170*/  IMAD.MOV.U32 R228, RZ, RZ, R170 ;  /* 0x000000ffffe47224 */ /* 0x002fe400078e00aa */
[C---:B------:R-:W-:Y:S03]  /*4180*/  HMMA.16816.F32.BF16 R56, R184.reuse, R196, R56 ;  /* 0x000000c4b838723c */ /* 0x040fe60000041838 */
[----:B------:R-:W-:Y:S01]  /*4190*/  MUFU.EX2 R159, R153 ;  /* 0x00000099009f7308 */ /* 0x000fe20000000800 */
[----:B---3--:R-:W-:Y:S04]  /*41a0*/  IMAD.MOV.U32 R232, RZ, RZ, R177 ;  /* 0x000000ffffe87224 */ /* 0x008fe800078e00b1 */
[-C--:B------:R-:W-:Y:S04]  /*41b0*/  HMMA.16816.F32.BF16 R60, R184, R198.reuse, R60 ;  /* 0x000000c6b83c723c */ /* 0x080fe8000004183c */
[----:B------:R-:W-:Y:S01]  /*41c0*/  IMAD.MOV.U32 R196, RZ, RZ, R180 ;  /* 0x000000ffffc47224 */ /* 0x000fe200078e00b4 */
[----:B------:R1:W-:Y:S01]  /*41d0*/  MUFU.EX2 R177, R217 ;  /* 0x000000d900b17308 */ /* 0x0003e20000000800 */
[----:B------:R-:W-:Y:S02]  /*41e0*/  IMAD.MOV.U32 R180, RZ, RZ, 0x40 ;  /* 0x00000040ffb47424 */ /* 0x000fe400078e00ff */
[----:B------:R-:W-:Y:S04]  /*41f0*/  HMMA.16816.F32.BF16 R64, R172, R198, R64 ;  /* 0x000000c6ac40723c */ /* 0x000fe80000041840 */
[----:B------:R-:W-:Y:S01]  /*4200*/  IMAD.MOV.U32 R187, RZ, RZ, R163 ;  /* 0x000000ffffbb7224 */ /* 0x000fe200078e00a3 */
[----:B------:R-:W-:Y:S01]  /*4210*/  SEL R180, R180, 0xffffffc0, !P0 ;  /* 0xffffffc0b4b47807 */ /* 0x000fe20004000000 */
[----:B------:R-:W-:Y:S01]  /*4220*/  IMAD.MOV.U32 R197, RZ, RZ, R164 ;  /* 0x000000ffffc57224 */ /* 0x000fe200078e00a4 */
[----:B------:R3:W-:Y:S01]  /*4230*/  MUFU.EX2 R163, R152 ;  /* 0x0000009800a37308 */ /* 0x0007e20000000800 */
[-C--:B------:R-:W-:Y:S05]  /*4240*/  HMMA.16816.F32.BF16 R4, R132, R136.reuse, R4 ;  /* 0x000000888404723c */ /* 0x080fea0000041804 */
[----:B------:R-:W-:Y:S01]  /*4250*/  MOV R218, R196 ;  /* 0x000000c400da7202 */ /* 0x000fe20000000f00 */
[----:B------:R-:W-:Y:S02]  /*4260*/  IMAD.MOV.U32 R199, RZ, RZ, R195 ;  /* 0x000000ffffc77224 */ /* 0x000fe400078e00c3 */
[C---:B------:R-:W-:Y:S01]  /*4270*/  HMMA.16816.F32.BF16 R8, R140.reuse, R136, R8 ;  /* 0x000000888c08723c */ /* 0x040fe20000041808 */
[----:B------:R2:W-:Y:S03]  /*4280*/  MUFU.EX2 R164, R229 ;  /* 0x000000e500a47308 */ /* 0x0005e60000000800 */
[----:B-1----:R-:W-:Y:S04]  /*4290*/  IMAD.MOV.U32 R217, RZ, RZ, R187 ;  /* 0x000000ffffd97224 */ /* 0x002fe800078e00bb */
[-C--:B------:R-:W-:Y:S03]  /*42a0*/  HMMA.16816.F32.BF16 R12, R140, R138.reuse, R12 ;  /* 0x0000008a8c0c723c */ /* 0x080fe6000004180c */
[----:B------:R1:W-:Y:S01]  /*42b0*/  MUFU.EX2 R174, R227 ;  /* 0x000000e300ae7308 */ /* 0x0003e20000000800 */
[----:B---3--:R-:W-:Y:S04]  /*42c0*/  LDSM.16.M88.4 R152, [R203+0x4080] ;  /* 0x00408000cb98783b */ /* 0x008fe80000000200 */
[C---:B------:R-:W-:Y:S05]  /*42d0*/  HMMA.16816.F32.BF16 R16, R132.reuse, R138, R16 ;  /* 0x0000008a8410723c */ /* 0x040fea0000041810 */
[----:B------:R3:W-:Y:S01]  /*42e0*/  MUFU.EX2 R175, R225 ;  /* 0x000000e100af7308 */ /* 0x0007e20000000800 */
[----:B------:R-:W4:Y:S02]  /*42f0*/  LDSM.16.M88.4 R136, [R202+0x7080] ;  /* 0x00708000ca88783b */ /* 0x000f240000000200 */
[-C--:B------:R-:W-:Y:S04]  /*4300*/  HMMA.16816.F32.BF16 R20, R132, R144.reuse, R20 ;  /* 0x000000908414723c */ /* 0x080fe80000041814 */
[----:B--2---:R-:W-:Y:S03]  /*4310*/  MOV R229, R194 ;  /* 0x000000c200e57202 */ /* 0x004fe60000000f00 */
[----:B------:R2:W-:Y:S01]  /*4320*/  MUFU.EX2 R187, R215 ;  /* 0x000000d700bb7308 */ /* 0x0005e20000000800 */
[C---:B------:R-:W-:Y:S04]  /*4330*/  HMMA.16816.F32.BF16 R24, R140.reuse, R144, R24 ;  /* 0x000000908c18723c */ /* 0x040fe80000041818 */
[----:B-1----:R-:W-:Y:S04]  /*4340*/  IMAD.MOV.U32 R227, RZ, RZ, R190 ;  /* 0x000000ffffe37224 */ /* 0x002fe800078e00be */
[-C--:B------:R-:W-:Y:S01]  /*4350*/  HMMA.16816.F32.BF16 R28, R140, R146.reuse, R28 ;  /* 0x000000928c1c723c */ /* 0x080fe2000004181c */
[----:B------:R1:W-:Y:S03]  /*4360*/  MUFU.EX2 R190, R213 ;  /* 0x000000d500be7308 */ /* 0x0003e60000000800 */
[----:B---3--:R-:W-:Y:S04]  /*4370*/  MOV R225, R176 ;  /* 0x000000b000e17202 */ /* 0x008fe80000000f00 */
[C---:B------:R-:W-:Y:S03]  /*4380*/  HMMA.16816.F32.BF16 R32, R132.reuse, R146, R32 ;  /* 0x000000928420723c */ /* 0x040fe60000041820 */
[----:B------:R3:W-:Y:S01]  /*4390*/  MUFU.EX2 R160, R230 ;  /* 0x000000e600a07308 */ /* 0x0007e20000000800 */
[----:B--2---:R-:W-:Y:S04]  /*43a0*/  MOV R215, R188 ;  /* 0x000000bc00d77202 */ /* 0x004fe80000000f00 */
[-C--:B------:R-:W-:Y:S05]  /*43b0*/  HMMA.16816.F32.BF16 R36, R132, R148.reuse, R36 ;  /* 0x000000948424723c */ /* 0x080fea0000041824 */
[----:B------:R2:W-:Y:S03]  /*43c0*/  MUFU.EX2 R176, R219 ;  /* 0x000000db00b07308 */ /* 0x0005e60000000800 */
[C---:B------:R-:W-:Y:S04]  /*43d0*/  HMMA.16816.F32.BF16 R40, R140.reuse, R148, R40 ;  /* 0x000000948c28723c */ /* 0x040fe80000041828 */
[----:B-1----:R-:W-:Y:S03]  /*43e0*/  IMAD.MOV.U32 R213, RZ, RZ, R197 ;  /* 0x000000ffffd57224 */ /* 0x002fe600078e00c5 */
[----:B------:R-:W-:Y:S01]  /*43f0*/  IADD3 R148, R180, R0, R206 ;  /* 0x00000000b4947210 */ /* 0x000fe20007ffe0ce */
[-C--:B------:R-:W-:Y:S01]  /*4400*/  HMMA.16816.F32.BF16 R44, R140, R150.reuse, R44 ;  /* 0x000000968c2c723c */ /* 0x080fe2000004182c */
[----:B------:R-:W-:Y:S01]  /*4410*/  LDS R0, [R212+0x18480] ;  /* 0x01848000d4007984 */ /* 0x000fe20000000800 */
[----:B------:R1:W1:Y:S02]  /*4420*/  MUFU.EX2 R158, R231 ;  /* 0x000000e7009e7308 */ /* 0x0002640000000800 */
[----:B---3--:R-:W-:Y:S01]  /*4430*/  MOV R230, R192 ;  /* 0x000000c000e67202 */ /* 0x008fe20000000f00 */
[----:B------:R-:W3:Y:S03]  /*4440*/  LDSM.16.M88.4 R144, [R148+0x10080] ;  /* 0x010080009490783b */ /* 0x000ee60000000200 */
[C---:B------:R-:W-:Y:S04]  /*4450*/  HMMA.16816.F32.BF16 R48, R132.reuse, R150, R48 ;  /* 0x000000968430723c */ /* 0x040fe80000041830 */
[----:B------:R-:W-:Y:S01]  /*4460*/  MUFU.EX2 R185, R241 ;  /* 0x000000f100b97308 */ /* 0x000fe20000000800 */
[----:B------:R-:W3:Y:S01]  /*4470*/  LDSM.16.M88.4 R148, [R148+0x12080] ;  /* 0x012080009494783b */ /* 0x000ee20000000200 */
[----:B--2---:R-:W-:Y:S02]  /*4480*/  IMAD.MOV.U32 R219, RZ, RZ, R168 ;  /* 0x000000ffffdb7224 */ /* 0x004fe400078e00a8 */
[-C--:B----4-:R-:W-:Y:S06]  /*4490*/  HMMA.16816.F32.BF16 R52, R132, R136.reuse, R52 ;  /* 0x000000888434723c */ /* 0x090fec0000041834 */
[----:B------:R-:W-:Y:S02]  /*44a0*/  MUFU.EX2 R186, R240 ;  /* 0x000000f000ba7308 */ /* 0x000fe40000000800 */
[C---:B------:R-:W-:Y:S04]  /*44b0*/  HMMA.16816.F32.BF16 R56, R140.reuse, R136, R56 ;  /* 0x000000888c38723c */ /* 0x040fe80000041838 */
[----:B-1----:R-:W-:Y:S04]  /*44c0*/  IMAD.MOV.U32 R231, RZ, RZ, R193 ;  /* 0x000000ffffe77224 */ /* 0x002fe800078e00c1 */
[-C--:B------:R-:W-:Y:S01]  /*44d0*/  HMMA.16816.F32.BF16 R60, R140, R138.reuse, R60 ;  /* 0x0000008a8c3c723c */ /* 0x080fe2000004183c */
[----:B------:R-:W1:Y:S01]  /*44e0*/  LDSM.16.M88.4 R140, [R203+0x5080] ;  /* 0x00508000cb8c783b */ /* 0x000e620000000200 */
[----:B------:R-:W2:Y:S06]  /*44f0*/  MUFU.EX2 R188, R239 ;  /* 0x000000ef00bc7308 */ /* 0x000eac0000000800 */
[----:B------:R-:W-:Y:S01]  /*4500*/  HMMA.16816.F32.BF16 R64, R132, R138, R64 ;  /* 0x0000008a8440723c */ /* 0x000fe20000041840 */
[----:B------:R-:W4:Y:S03]  /*4510*/  LDSM.16.M88.4 R132, [R203+0x6080] ;  /* 0x00608000cb84783b */ /* 0x000f260000000200 */
[----:B------:R-:W-:Y:S04]  /*4520*/  MUFU.EX2 R197, R236 ;  /* 0x000000ec00c57308 */ /* 0x000fe80000000800 */
[-C--:B---3--:R-:W-:Y:S01]  /*4530*/  HMMA.16816.F32.BF16 R4, R144, R152.reuse, R4 ;  /* 0x000000989004723c */ /* 0x088fe20000041804 */
[----:B------:R-:W3:Y:S05]  /*4540*/  LDSM.16.M88.4 R136, [R203+0x7080] ;  /* 0x00708000cb88783b */ /* 0x000eea0000000200 */
[----:B------:R-:W-:Y:S02]  /*4550*/  MUFU.EX2 R198, R235 ;  /* 0x000000eb00c67308 */ /* 0x000fe40000000800 */
[C---:B------:R-:W-:Y:S08]  /*4560*/  HMMA.16816.F32.BF16 R8, R148.reuse, R152, R8 ;  /* 0x000000989408723c */ /* 0x040ff00000041808 */
[-C--:B------:R-:W-:Y:S01]  /*4570*/  HMMA.16816.F32.BF16 R12, R148, R154.reuse, R12 ;  /* 0x0000009a940c723c */ /* 0x080fe2000004180c */
[----:B------:R2:W2:Y:S07]  /*4580*/  MUFU.EX2 R189, R214 ;  /* 0x000000d600bd7308 */ /* 0x0004ae0000000800 */
[C---:B------:R-:W-:Y:S03]  /*4590*/  HMMA.16816.F32.BF16 R16, R144.reuse, R154, R16 ;  /* 0x0000009a9010723c */ /* 0x040fe60000041810 */
[----:B------:R-:W3:Y:S01]  /*45a0*/  MUFU.EX2 R191, R183 ;  /* 0x000000b700bf7308 */ /* 0x000ee20000000800 */
[--C-:B------:R-:W-:Y:S02]  /*45b0*/  FADD.FTZ R4, R4, -R0.reuse ;  /* 0x8000000004047221 */ /* 0x100fe40000010000 */
[--C-:B------:R-:W-:Y:S01]  /*45c0*/  FADD.FTZ R5, R5, -R0.reuse ;  /* 0x8000000005057221 */ /* 0x100fe20000010000 */
[C---:B------:R-:W-:Y:S01]  /*45d0*/  F2FP.BF16.PACK_AB R154, R166.reuse, R2 ;  /* 0x00000002a69a723e */ /* 0x040fe200000010ff */
[-C--:B-1----:R-:W-:Y:S04]  /*45e0*/  HMMA.16816.F32.BF16 R20, R144, R140.reuse, R20 ;  /* 0x0000008c9014723c */ /* 0x082fe80000041814 */
[----:B------:R-:W-:Y:S01]  /*45f0*/  FMUL.FTZ R5, R166, R5 ;  /* 0x00000005a6057220 */ /* 0x000fe20000410000 */
[----:B------:R1:W-:Y:S03]  /*4600*/  MUFU.EX2 R184, R233 ;  /* 0x000000e900b87308 */ /* 0x0003e60000000800 */
[C---:B------:R-:W-:Y:S04]  /*4610*/  HMMA.16816.F32.BF16 R24, R148.reuse, R140, R24 ;  /* 0x0000008c9418723c */ /* 0x040fe80000041818 */
[----:B--2---:R-:W-:Y:S03]  /*4620*/  MOV R214, R169 ;  /* 0x000000a900d67202 */ /* 0x004fe60000000f00 */
[----:B------:R-:W-:Y:S01]  /*4630*/  MUFU.EX2 R194, R238 ;  /* 0x000000ee00c27308 */ /* 0x000fe20000000800 */
[-C--:B------:R-:W-:Y:S04]  /*4640*/  HMMA.16816.F32.BF16 R28, R148, R142.reuse, R28 ;  /* 0x0000008e941c723c */ /* 0x080fe8000004181c */
[--C-:B------:R-:W-:Y:S01]  /*4650*/  FADD.FTZ R16, R16, -R0.reuse ;  /* 0x8000000010107221 */ /* 0x100fe20000010000 */
[----:B------:R-:W-:Y:S01]  /*4660*/  F2FP.BF16.PACK_AB R141, R156, R161 ;  /* 0x000000a19c8d723e */ /* 0x000fe200000010ff */
[--C-:B------:R-:W-:Y:S01]  /*4670*/  FADD.FTZ R17, R17, -R0.reuse ;  /* 0x8000000011117221 */ /* 0x100fe20000010000 */
[----:B------:R-:W-:Y:S01]  /*4680*/  F2FP.BF16.PACK_AB R140, R158, R157 ;  /* 0x0000009d9e8c723e */ /* 0x000fe200000010ff */
[C---:B------:R-:W-:Y:S01]  /*4690*/  HMMA.16816.F32.BF16 R32, R144.reuse, R142, R32 ;  /* 0x0000008e9020723c */ /* 0x040fe20000041820 */
[----:B------:R-:W-:Y:S03]  /*46a0*/  MUFU.EX2 R143, R215 ;  /* 0x000000d7008f7308 */ /* 0x000fe60000000800 */
[--C-:B------:R-:W-:Y:S02]  /*46b0*/  FADD.FTZ R20, R20, -R0.reuse ;  /* 0x8000000014147221 */ /* 0x100fe40000010000 */
[--C-:B------:R-:W-:Y:S02]  /*46c0*/  FADD.FTZ R21, R21, -R0.reuse ;  /* 0x8000000015157221 */ /* 0x100fe40000010000 */
[-C--:B----4-:R-:W-:Y:S03]  /*46d0*/  HMMA.16816.F32.BF16 R36, R144, R132.reuse, R36 ;  /* 0x000000849024723c */ /* 0x090fe60000041824 */
[----:B------:R-:W-:Y:S01]  /*46e0*/  MUFU.EX2 R142, R217 ;  /* 0x000000d9008e7308 */ /* 0x000fe20000000800 */
[----:B------:R-:W-:Y:S02]  /*46f0*/  FMUL.FTZ R16, R178, R16 ;  /* 0x00000010b2107220 */ /* 0x000fe40000410000 */
[----:B------:R-:W-:Y:S02]  /*4700*/  FMUL.FTZ R17, R182, R17 ;  /* 0x00000011b6117220 */ /* 0x000fe40000410000 */
[C---:B------:R-:W-:Y:S04]  /*4710*/  HMMA.16816.F32.BF16 R40, R148.reuse, R132, R40 ;  /* 0x000000849428723c */ /* 0x040fe80000041828 */
[----:B------:R-:W-:Y:S01]  /*4720*/  F2FP.BF16.PACK_AB R155, R17, R16 ;  /* 0x00000010119b723e */ /* 0x000fe200000010ff */
[----:B------:R-:W-:Y:S01]  /*4730*/  MUFU.EX2 R196, R237 ;  /* 0x000000ed00c47308 */ /* 0x000fe20000000800 */
[----:B------:R-:W-:Y:S01]  /*4740*/  F2FP.BF16.PACK_AB R16, R188, R186 ;  /* 0x000000babc10723e */ /* 0x000fe200000010ff */
[----:B------:R-:W-:Y:S01]  /*4750*/  FMUL.FTZ R132, R2, R4 ;  /* 0x0000000402847220 */ /* 0x000fe20000410000 */
[-C--:B------:R-:W-:Y:S01]  /*4760*/  HMMA.16816.F32.BF16 R44, R148, R134.reuse, R44 ;  /* 0x00000086942c723c */ /* 0x080fe2000004182c */
[----:B------:R-:W2:Y:S03]  /*4770*/  LDS R2, [R212+0x184a0] ;  /* 0x0184a000d4027984 */ /* 0x000ea60000000800 */
[--C-:B------:R-:W-:Y:S01]  /*4780*/  FADD.FTZ R33, R33, -R0.reuse ;  /* 0x8000000021217221 */ /* 0x100fe20000010000 */
[----:B------:R-:W-:Y:S01]  /*4790*/  F2FP.BF16.PACK_AB R153, R5, R132 ;  /* 0x000000840599723e */ /* 0x000fe200000010ff */
[--C-:B------:R-:W-:Y:S01]  /*47a0*/  FADD.FTZ R32, R32, -R0.reuse ;  /* 0x8000000020207221 */ /* 0x100fe20000010000 */
[----:B------:R-:W-:Y:S01]  /*47b0*/  MUFU.EX2 R133, R227 ;  /* 0x000000e300857308 */ /* 0x000fe20000000800 */
[C---:B------:R-:W-:Y:S04]  /*47c0*/  HMMA.16816.F32.BF16 R48, R144.reuse, R134, R48 ;  /* 0x000000869030723c */ /* 0x040fe80000041830 */
[--C-:B------:R-:W-:Y:S02]  /*47d0*/  FADD.FTZ R4, R36, -R0.reuse ;  /* 0x8000000024047221 */ /* 0x100fe40000010000 */
[----:B------:R-:W-:Y:S02]  /*47e0*/  FMUL.FTZ R33, R3, R33 ;  /* 0x0000002103217220 */ /* 0x000fe40000410000 */
[-C--:B---3--:R-:W-:Y:S01]  /*47f0*/  HMMA.16816.F32.BF16 R52, R144, R136.reuse, R52 ;  /* 0x000000889034723c */ /* 0x088fe20000041834 */
[----:B------:R-:W3:Y:S03]  /*4800*/  MUFU.EX2 R193, R162 ;  /* 0x000000a200c17308 */ /* 0x000ee60000000800 */
[----:B------:R-:W-:Y:S02]  /*4810*/  FMUL.FTZ R4, R163, R4 ;  /* 0x00000004a3047220 */ /* 0x000fe40000410000 */
[----:B------:R-:W-:Y:S02]  /*4820*/  FMUL.FTZ R32, R179, R32 ;  /* 0x00000020b3207220 */ /* 0x000fe40000410000 */
[C---:B------:R-:W-:Y:S03]  /*4830*/  HMMA.16816.F32.BF16 R56, R148.reuse, R136, R56 ;  /* 0x000000889438723c */ /* 0x040fe60000041838 */
[----:B------:R-:W-:Y:S01]  /*4840*/  MUFU.EX2 R136, R225 ;  /* 0x000000e100887308 */ /* 0x000fe20000000800 */
[----:B-1----:R-:W-:Y:S02]  /*4850*/  IMAD.MOV.U32 R233, RZ, RZ, R167 ;  /* 0x000000ffffe97224 */ /* 0x002fe400078e00a7 */
[----:B------:R-:W-:Y:S01]  /*4860*/  FMUL.FTZ R20, R189, R20 ;  /* 0x00000014bd147220 */ /* 0x000fe20000410000 */
[----:B------:R-:W-:Y:S01]  /*4870*/  F2FP.BF16.PACK_AB R137, R208, R160 ;  /* 0x000000a0d089723e */ /* 0x000fe200000010ff */
[-C--:B------:R-:W-:Y:S04]  /*4880*/  HMMA.16816.F32.BF16 R60, R148, R138.reuse, R60 ;  /* 0x0000008a943c723c */ /* 0x080fe8000004183c */
[--C-:B------:R-:W-:Y:S01]  /*4890*/  FADD.FTZ R48, R48, -R0.reuse ;  /* 0x8000000030307221 */ /* 0x100fe20000010000 */
[----:B------:R-:W1:Y:S01]  /*48a0*/  MUFU.EX2 R148, R213 ;  /* 0x000000d500947308 */ /* 0x000e620000000800 */
[--C-:B------:R-:W-:Y:S01]  /*48b0*/  FADD.FTZ R49, R49, -R0.reuse ;  /* 0x8000000031317221 */ /* 0x100fe20000010000 */
[----:B------:R-:W-:Y:S01]  /*48c0*/  F2FP.BF16.PACK_AB R149, R182, R178 ;  /* 0x000000b2b695723e */ /* 0x000fe200000010ff */
[----:B------:R-:W-:Y:S04]  /*48d0*/  HMMA.16816.F32.BF16 R64, R144, R138, R64 ;  /* 0x0000008a9040723c */ /* 0x000fe80000041840 */
[--C-:B------:R-:W-:Y:S02]  /*48e0*/  FADD.FTZ R52, R52, -R0.reuse ;  /* 0x8000000034347221 */ /* 0x100fe40000010000 */
[--C-:B------:R-:W-:Y:S01]  /*48f0*/  FADD.FTZ R53, R53, -R0.reuse ;  /* 0x8000000035357221 */ /* 0x100fe20000010000 */
[----:B------:R-:W-:Y:S01]  /*4900*/  F2FP.BF16.PACK_AB R145, R3, R179 ;  /* 0x000000b30391723e */ /* 0x000fe200000010ff */
[----:B------:R-:W-:Y:S01]  /*4910*/  FADD.FTZ R3, R37, -R0 ;  /* 0x8000000025037221 */ /* 0x000fe20000010000 */
[----:B------:R-:W-:Y:S03]  /*4920*/  MUFU.EX2 R139, R219 ;  /* 0x000000db008b7308 */ /* 0x000fe60000000800 */
[C---:B------:R-:W-:Y:S01]  /*4930*/  FMUL.FTZ R3, R159.reuse, R3 ;  /* 0x000000039f037220 */ /* 0x040fe20000410000 */
[----:B------:R-:W-:Y:S01]  /*4940*/  F2FP.BF16.PACK_AB R144, R159, R163 ;  /* 0x000000a39f90723e */ /* 0x000fe200000010ff */
[--C-:B--2---:R-:W-:Y:S01]  /*4950*/  FADD.FTZ R22, R22, -R2.reuse ;  /* 0x8000000216167221 */ /* 0x104fe20000010000 */
[----:B------:R-:W-:Y:S01]  /*4960*/  F2FP.BF16.PACK_AB R163, R33, R32 ;  /* 0x0000002021a3723e */ /* 0x000fe200000010ff */
[--C-:B------:R-:W-:Y:S01]  /*4970*/  FADD.FTZ R23, R23, -R2.reuse ;  /* 0x8000000217177221 */ /* 0x100fe20000010000 */
[----:B------:R-:W-:Y:S01]  /*4980*/  F2FP.BF16.PACK_AB R166, R3, R4 ;  /* 0x0000000403a6723e */ /* 0x000fe200000010ff */
[--C-:B------:R-:W-:Y:S01]  /*4990*/  FADD.FTZ R3, R6, -R2.reuse ;  /* 0x8000000206037221 */ /* 0x100fe20000010000 */
[----:B------:R-:W-:Y:S01]  /*49a0*/  F2FP.BF16.PACK_AB R147, R191, R189 ;  /* 0x000000bdbf93723e */ /* 0x000fe200000010ff */
[----:B------:R-:W-:Y:S01]  /*49b0*/  FADD.FTZ R34, R34, -R2 ;  /* 0x8000000222227221 */ /* 0x000fe20000010000 */
[----:B------:R-:W-:Y:S01]  /*49c0*/  MUFU.EX2 R167, R243 ;  /* 0x000000f300a77308 */ /* 0x000fe20000000800 */
[----:B------:R-:W-:Y:S02]  /*49d0*/  FMUL.FTZ R3, R164, R3 ;  /* 0x00000003a4037220 */ /* 0x000fe40000410000 */
[--C-:B------:R-:W-:Y:S01]  /*49e0*/  FADD.FTZ R4, R65, -R0.reuse ;  /* 0x8000000041047221 */ /* 0x100fe20000010000 */
[----:B------:R-:W-:Y:S01]  /*49f0*/  F2FP.BF16.PACK_AB R65, R165, R164 ;  /* 0x000000a4a541723e */ /* 0x000fe200000010ff */
[----:B------:R-:W-:Y:S02]  /*4a00*/  FADD.FTZ R5, R64, -R0 ;  /* 0x8000000040057221 */ /* 0x000fe40000010000 */
[--C-:B------:R-:W-:Y:S02]  /*4a10*/  FADD.FTZ R0, R7, -R2.reuse ;  /* 0x8000000207007221 */ /* 0x100fe40000010000 */
[----:B------:R-:W-:Y:S01]  /*4a20*/  FMUL.FTZ R5, R160, R5 ;  /* 0x00000005a0057220 */ /* 0x000fe20000410000 */
[----:B------:R-:W-:Y:S01]  /*4a30*/  MUFU.EX2 R64, R228 ;  /* 0x000000e400407308 */ /* 0x000fe20000000800 */
[----:B------:R-:W-:Y:S02]  /*4a40*/  FMUL.FTZ R0, R165, R0 ;  /* 0x00000000a5007220 */ /* 0x000fe40000410000 */
[----:B------:R-:W-:Y:S02]  /*4a50*/  FMUL.FTZ R4, R208, R4 ;  /* 0x00000004d0047220 */ /* 0x000fe40000410000 */
[--C-:B------:R-:W-:Y:S01]  /*4a60*/  FADD.FTZ R38, R38, -R2.reuse ;  /* 0x8000000226267221 */ /* 0x100fe20000010000 */
[----:B------:R-:W-:Y:S01]  /*4a70*/  F2FP.BF16.PACK_AB R138, R0, R3 ;  /* 0x00000003008a723e */ /* 0x000fe200000010ff */
[--C-:B------:R-:W-:Y:S01]  /*4a80*/  FADD.FTZ R3, R19, -R2.reuse ;  /* 0x8000000213037221 */ /* 0x100fe20000010000 */
[----:B------:R-:W2:Y:S01]  /*4a90*/  LDS R0, [R212+0x18580] ;  /* 0x01858000d4007984 */ /* 0x000ea20000000800 */
[----:B------:R-:W-:Y:S01]  /*4aa0*/  F2FP.BF16.PACK_AB R151, R4, R5 ;  /* 0x000000050497723e */ /* 0x000fe200000010ff */
[--C-:B------:R-:W-:Y:S01]  /*4ab0*/  FADD.FTZ R4, R18, -R2.reuse ;  /* 0x8000000212047221 */ /* 0x100fe20000010000 */
[----:B------:R-:W-:Y:S01]  /*4ac0*/  MUFU.EX2 R37, R232 ;  /* 0x000000e800257308 */ /* 0x000fe20000000800 */
[----:B------:R-:W-:Y:S02]  /*4ad0*/  FMUL.FTZ R3, R175, R3 ;  /* 0x00000003af037220 */ /* 0x000fe40000410000 */
[----:B------:R-:W-:Y:S02]  /*4ae0*/  FMUL.FTZ R4, R174, R4 ;  /* 0x00000004ae047220 */ /* 0x000fe40000410000 */
[--C-:B------:R-:W-:Y:S02]  /*4af0*/  FADD.FTZ R39, R39, -R2.reuse ;  /* 0x8000000227277221 */ /* 0x100fe40000010000 */
[--C-:B------:R-:W-:Y:S01]  /*4b00*/  FADD.FTZ R50, R50, -R2.reuse ;  /* 0x8000000232327221 */ /* 0x100fe20000010000 */
[----:B------:R-:W-:Y:S01]  /*4b10*/  F2FP.BF16.PACK_AB R135, R3, R4 ;  /* 0x000000040387723e */ /* 0x000fe200000010ff */
[--C-:B------:R-:W-:Y:S01]  /*4b20*/  FADD.FTZ R3, R35, -R2.reuse ;  /* 0x8000000223037221 */ /* 0x100fe20000010000 */
[----:B------:R-:W-:Y:S01]  /*4b30*/  MUFU.EX2 R36, R214 ;  /* 0x000000d600247308 */ /* 0x000fe20000000800 */
[--C-:B------:R-:W-:Y:S01]  /*4b40*/  FADD.FTZ R51, R51, -R2.reuse ;  /* 0x8000000233337221 */ /* 0x100fe20000010000 */
[----:B---3--:R-:W-:Y:S01]  /*4b50*/  F2FP.BF16.PACK_AB R35, R184, R193 ;  /* 0x000000c1b823723e */ /* 0x008fe200000010ff */
[--C-:B------:R-:W-:Y:S02]  /*4b60*/  FADD.FTZ R54, R54, -R2.reuse ;  /* 0x8000000236367221 */ /* 0x100fe40000010000 */
[--C-:B------:R-:W-:Y:S02]  /*4b70*/  FADD.FTZ R55, R55, -R2.reuse ;  /* 0x8000000237377221 */ /* 0x100fe40000010000 */
[--C-:B------:R-:W-:Y:S02]  /*4b80*/  FADD.FTZ R66, R66, -R2.reuse ;  /* 0x8000000242427221 */ /* 0x100fe40000010000 */
[----:B------:R-:W-:Y:S01]  /*4b90*/  FADD.FTZ R67, R67, -R2 ;  /* 0x8000000243437221 */ /* 0x000fe20000010000 */
[----:B------:R-:W-:Y:S01]  /*4ba0*/  MUFU.EX2 R195, R247 ;  /* 0x000000f700c37308 */ /* 0x000fe20000000800 */
[----:B------:R-:W-:Y:S02]  /*4bb0*/  FMUL.FTZ R52, R157, R52 ;  /* 0x000000349d347220 */ /* 0x000fe40000410000 */
[----:B------:R-:W-:Y:S02]  /*4bc0*/  FMUL.FTZ R53, R158, R53 ;  /* 0x000000359e357220 */ /* 0x000fe40000410000 */
[----:B------:R-:W-:Y:S02]  /*4bd0*/  FMUL.FTZ R34, R187, R34 ;  /* 0x00000022bb227220 */ /* 0x000fe40000410000 */
[----:B------:R-:W-:Y:S01]  /*4be0*/  FMUL.FTZ R3, R190, R3 ;  /* 0x00000003be037220 */ /* 0x000fe20000410000 */
[----:B------:R-:W-:Y:S01]  /*4bf0*/  F2FP.BF16.PACK_AB R152, R53, R52 ;  /* 0x000000343598723e */ /* 0x000fe200000010ff */
[----:B------:R-:W-:Y:S01]  /*4c00*/  FMUL.FTZ R48, R161, R48 ;  /* 0x00000030a1307220 */ /* 0x000fe20000410000 */
[----:B------:R-:W-:Y:S01]  /*4c10*/  F2FP.BF16.PACK_AB R52, R175, R174 ;  /* 0x000000aeaf34723e */ /* 0x000fe200000010ff */
[----:B------:R-:W-:Y:S01]  /*4c20*/  MUFU.EX2 R53, R229 ;  /* 0x000000e500357308 */ /* 0x000fe20000000800 */
[----:B------:R-:W-:Y:S01]  /*4c30*/  F2FP.BF16.PACK_AB R134, R3, R34 ;  /* 0x000000220386723e */ /* 0x000fe200000010ff */
[----:B------:R-:W-:Y:S01]  /*4c40*/  FMUL.FTZ R49, R156, R49 ;  /* 0x000000319c317220 */ /* 0x000fe20000410000 */
[----:B-1----:R-:W-:Y:S01]  /*4c50*/  F2FP.BF16.PACK_AB R3, R143, R148 ;  /* 0x000000948f03723e */ /* 0x002fe200000010ff */
[----:B------:R-:W-:Y:S02]  /*4c60*/  FMUL.FTZ R22, R176, R22 ;  /* 0x00000016b0167220 */ /* 0x000fe40000410000 */
[--C-:B--2---:R-:W-:Y:S01]  /*4c70*/  FADD.FTZ R8, R8, -R0.reuse ;  /* 0x8000000008087221 */ /* 0x104fe20000010000 */
        /* <DEDUP_REMOVED lines=8> */
[----:B------:R-:W1:Y:S01]  /*4d00*/  MUFU.EX2 R192, R248 ;  /* 0x000000f800c07308 */ /* 0x000e620000000800 */
        /* <DEDUP_REMOVED lines=12> */
[----:B------:R-:W-:Y:S02]  /*4dd0*/  FADD.FTZ R61, R61, -R0 ;  /* 0x800000003d3d7221 */ /* 0x000fe40000010000 */
[----:B------:R-:W2:Y:S01]  /*4de0*/  LDS R0, [R212+0x185a0] ;  /* 0x0185a000d4007984 */ /* 0x000ea20000000800 */
[----:B------:R-:W-:Y:S01]  /*4df0*/  FMUL.FTZ R8, R181, R8 ;  /* 0x00000008b5087220 */ /* 0x000fe20000410000 */
[----:B-1----:R-:W-:Y:S01]  /*4e00*/  F2FP.BF16.PACK_AB R7, R192, R195 ;  /* 0x000000c3c007723e */ /* 0x002fe200000010ff */
[----:B------:R-:W-:Y:S01]  /*4e10*/  FMUL.FTZ R2, R185, R2 ;  /* 0x00000002b9027220 */ /* 0x000fe20000410000 */
[----:B------:R-:W-:Y:S01]  /*4e20*/  STS [R221], R154 ;  /* 0x0000009add007388 */ /* 0x000fe20000000800 */
[----:B------:R-:W-:Y:S02]  /*4e30*/  FMUL.FTZ R12, R186, R12 ;  /* 0x0000000cba0c7220 */ /* 0x000fe40000410000 */
[----:B------:R-:W-:Y:S01]  /*4e40*/  FMUL.FTZ R13, R188, R13 ;  /* 0x0000000dbc0d7220 */ /* 0x000fe20000410000 */
[----:B------:R-:W-:Y:S01]  /*4e50*/  STS [R221+0x400], R65 ;  /* 0x00040041dd007388 */ /* 0x000fe20000000800 */
[----:B------:R-:W-:Y:S01]  /*4e60*/  F2FP.BF16.PACK_AB R33, R2, R8 ;  /* 0x000000080221723e */ /* 0x000fe200000010ff */
[----:B------:R-:W-:Y:S01]  /*4e70*/  FMUL.FTZ R2, R197, R28 ;  /* 0x0000001cc5027220 */ /* 0x000fe20000410000 */
[C---:B------:R-:W-:Y:S01]  /*4e80*/  F2FP.BF16.PACK_AB R8, R198.reuse, R197 ;  /* 0x000000c5c608723e */ /* 0x040fe200000010ff */
[----:B------:R-:W-:Y:S01]  /*4e90*/  STS [R222], R149 ;  /* 0x00000095de007388 */ /* 0x000fe20000000800 */
[----:B------:R-:W-:Y:S01]  /*4ea0*/  F2FP.BF16.PACK_AB R32, R13, R12 ;  /* 0x0000000c0d20723e */ /* 0x000fe200000010ff */
[----:B------:R-:W-:Y:S01]  /*4eb0*/  FMUL.FTZ R12, R198, R29 ;  /* 0x0000001dc60c7220 */ /* 0x000fe20000410000 */
[----:B------:R-:W-:Y:S01]  /*4ec0*/  F2FP.BF16.PACK_AB R13, R196, R194 ;  /* 0x000000c2c40d723e */ /* 0x000fe200000010ff */
[----:B------:R-:W-:Y:S01]  /*4ed0*/  STS [R222+0x400], R52 ;  /* 0x00040034de007388 */ /* 0x000fe20000000800 */
[----:B------:R-:W-:Y:S01]  /*4ee0*/  MUFU.EX2 R17, R226 ;  /* 0x000000e200117308 */ /* 0x000fe20000000800 */
[----:B------:R-:W-:Y:S01]  /*4ef0*/  FMUL.FTZ R39, R184, R39 ;  /* 0x00000027b8277220 */ /* 0x000fe20000410000 */
[----:B------:R-:W-:Y:S01]  /*4f00*/  F2FP.BF16.PACK_AB R12, R12, R2 ;  /* 0x000000020c0c723e */ /* 0x000fe200000010ff */
[----:B------:R-:W-:Y:S01]  /*4f10*/  STS [R221+0x2000], R9 ;  /* 0x00200009dd007388 */ /* 0x000fe20000000800 */
[----:B------:R-:W-:Y:S01]  /*4f20*/  F2FP.BF16.PACK_AB R2, R139, R142 ;  /* 0x0000008e8b02723e */ /* 0x000fe200000010ff */
[----:B------:R-:W-:Y:S02]  /*4f30*/  FMUL.FTZ R40, R195, R40 ;  /* 0x00000028c3287220 */ /* 0x000fe40000410000 */
[----:B------:R1:W-:Y:S01]  /*4f40*/  STS [R221+0x2400], R3 ;  /* 0x00240003dd007388 */ /* 0x0003e20000000800 */
[----:B------:R-:W-:Y:S02]  /*4f50*/  FMUL.FTZ R51, R167, R51 ;  /* 0x00000033a7337220 */ /* 0x000fe40000410000 */
[----:B------:R-:W-:Y:S01]  /*4f60*/  FMUL.FTZ R23, R177, R23 ;  /* 0x00000017b1177220 */ /* 0x000fe20000410000 */
[----:B------:R3:W-:Y:S01]  /*4f70*/  STS [R222+0x2400], R2 ;  /* 0x00240002de007388 */ /* 0x0007e20000000800 */
[----:B------:R-:W4:Y:S01]  /*4f80*/  MUFU.EX2 R183, R249 ;  /* 0x000000f900b77308 */ /* 0x000f220000000800 */
[----:B------:R-:W-:Y:S02]  /*4f90*/  FMUL.FTZ R21, R191, R21 ;  /* 0x00000015bf157220 */ /* 0x000fe40000410000 */
[----:B------:R-:W-:Y:S01]  /*4fa0*/  STS [R222+0x2000], R16 ;  /* 0x00200010de007388 */ /* 0x000fe20000000800 */
[----:B------:R-:W-:Y:S01]  /*4fb0*/  F2FP.BF16.PACK_AB R132, R23, R22 ;  /* 0x000000161784723e */ /* 0x000fe200000010ff */
[----:B------:R-:W-:Y:S01]  /*4fc0*/  FMUL.FTZ R23, R192, R41 ;  /* 0x00000029c0177220 */ /* 0x000fe20000410000 */
[----:B------:R-:W-:Y:S01]  /*4fd0*/  F2FP.BF16.PACK_AB R22, R167, R171 ;  /* 0x000000aba716723e */ /* 0x000fe200000010ff */
[----:B------:R-:W-:Y:S01]  /*4fe0*/  STS [R224], R147 ;  /* 0x00000093e0007388 */ /* 0x000fe20000000800 */
[----:B------:R-:W-:Y:S01]  /*4ff0*/  F2FP.BF16.PACK_AB R159, R21, R20 ;  /* 0x00000014159f723e */ /* 0x000fe200000010ff */
[----:B------:R-:W-:Y:S01]  /*5000*/  FMUL.FTZ R24, R194, R24 ;  /* 0x00000018c2187220 */ /* 0x000fe20000410000 */
[----:B------:R-:W-:Y:S01]  /*5010*/  F2FP.BF16.PACK_AB R23, R23, R40 ;  /* 0x000000281717723e */ /* 0x000fe200000010ff */
[----:B------:R-:W-:Y:S01]  /*5020*/  STS [R224+0x400], R49 ;  /* 0x00040031e0007388 */ /* 0x000fe20000000800 */
[--C-:B--2---:R-:W-:Y:S01]  /*5030*/  FADD.FTZ R11, R11, -R0.reuse ;  /* 0x800000000b0b7221 */ /* 0x104fe20000010000 */
[----:B------:R-:W2:Y:S01]  /*5040*/  MUFU.EX2 R172, R250 ;  /* 0x000000fa00ac7308 */ /* 0x000ea20000000800 */
[--C-:B------:R-:W-:Y:S01]  /*5050*/  FADD.FTZ R15, R15, -R0.reuse ;  /* 0x800000000f0f7221 */ /* 0x100fe20000010000 */
[----:B------:R-:W-:Y:S01]  /*5060*/  STS [R223], R145 ;  /* 0x00000091df007388 */ /* 0x000fe20000000800 */
[--C-:B------:R-:W-:Y:S02]  /*5070*/  FADD.FTZ R31, R31, -R0.reuse ;  /* 0x800000001f1f7221 */ /* 0x100fe40000010000 */
[--C-:B------:R-:W-:Y:S01]  /*5080*/  FADD.FTZ R10, R10, -R0.reuse ;  /* 0x800000000a0a7221 */ /* 0x100fe20000010000 */
[----:B------:R-:W-:Y:S01]  /*5090*/  STS [R223+0x400], R48 ;  /* 0x00040030df007388 */ /* 0x000fe20000000800 */
[----:B-1----:R-:W-:Y:S01]  /*50a0*/  F2FP.BF16.PACK_AB R3, R133, R136 ;  /* 0x000000888503723e */ /* 0x002fe200000010ff */
[--C-:B------:R-:W-:Y:S02]  /*50b0*/  FADD.FTZ R26, R26, -R0.reuse ;  /* 0x800000001a1a7221 */ /* 0x100fe40000010000 */
[----:B------:R-:W-:Y:S01]  /*50c0*/  STS [R224+0x2000], R13 ;  /* 0x0020000de0007388 */ /* 0x000fe20000000800 */
[----:B---3--:R-:W-:Y:S01]  /*50d0*/  F2FP.BF16.PACK_AB R2, R53, R64 ;  /* 0x000000403502723e */ /* 0x008fe200000010ff */
[----:B------:R-:W-:Y:S01]  /*50e0*/  FMUL.FTZ R10, R148, R10 ;  /* 0x0000000a940a7220 */ /* 0x000fe20000410000 */
[----:B------:R-:W-:Y:S01]  /*50f0*/  MUFU.EX2 R168, R246 ;  /* 0x000000f600a87308 */ /* 0x000fe20000000800 */
[----:B------:R1:W-:Y:S01]  /*5100*/  STS [R224+0x2400], R3 ;  /* 0x00240003e0007388 */ /* 0x0003e20000000800 */
[----:B------:R-:W-:Y:S02]  /*5110*/  FMUL.FTZ R26, R136, R26 ;  /* 0x0000001a881a7220 */ /* 0x000fe40000410000 */
[----:B----4-:R-:W-:Y:S01]  /*5120*/  FMUL.FTZ R44, R183, R44 ;  /* 0x0000002cb72c7220 */ /* 0x010fe20000410000 */
[----:B------:R3:W-:Y:S01]  /*5130*/  STS [R223+0x2400], R2 ;  /* 0x00240002df007388 */ /* 0x0007e20000000800 */
[----:B------:R-:W-:Y:S02]  /*5140*/  FMUL.FTZ R25, R196, R25 ;  /* 0x00000019c4197220 */ /* 0x000fe40000410000 */
[--C-:B------:R-:W-:Y:S01]  /*5150*/  FADD.FTZ R30, R30, -R0.reuse ;  /* 0x800000001e1e7221 */ /* 0x100fe20000010000 */
[----:B------:R-:W-:Y:S01]  /*5160*/  STS [R223+0x2000], R8 ;  /* 0x00200008df007388 */ /* 0x000fe20000000800 */
[----:B------:R-:W4:Y:S01]  /*5170*/  MUFU.EX2 R169, R245 ;  /* 0x000000f500a97308 */ /* 0x000f220000000800 */
[----:B--2---:R-:W-:Y:S01]  /*5180*/  F2FP.BF16.PACK_AB R6, R172, R183 ;  /* 0x000000b7ac06723e */ /* 0x004fe200000010ff */
[----:B------:R-:W-:Y:S01]  /*5190*/  FMUL.FTZ R30, R64, R30 ;  /* 0x0000001e401e7220 */ /* 0x000fe20000410000 */
[----:B------:R-:W-:Y:S01]  /*51a0*/  STS [R221+0x4000], R144 ;  /* 0x00400090dd007388 */ /* 0x000fe20000000800 */
[----:B------:R-:W-:Y:S01]  /*51b0*/  F2FP.BF16.PACK_AB R28, R25, R24 ;  /* 0x00000018191c723e */ /* 0x000fe200000010ff */
[----:B------:R-:W-:Y:S02]  /*51c0*/  FMUL.FTZ R24, R172, R45 ;  /* 0x0000002dac187220 */ /* 0x000fe40000410000 */
[----:B------:R-:W-:Y:S01]  /*51d0*/  STS [R221+0x4400], R35 ;  /* 0x00440023dd007388 */ /* 0x000fe20000000800 */
[----:B------:R-:W-:Y:S02]  /*51e0*/  FMUL.FTZ R38, R193, R38 ;  /* 0x00000026c1267220 */ /* 0x000fe40000410000 */
[----:B------:R-:W-:Y:S01]  /*51f0*/  F2FP.BF16.PACK_AB R24, R24, R44 ;  /* 0x0000002c1818723e */ /* 0x000fe200000010ff */
[----:B------:R-:W-:Y:S01]  /*5200*/  STS [R222+0x4000], R141 ;  /* 0x0040008dde007388 */ /* 0x000fe20000000800 */
[----:B------:R-:W2:Y:S01]  /*5210*/  MUFU.EX2 R173, R244 ;  /* 0x000000f400ad7308 */ /* 0x000ea20000000800 */
[----:B------:R-:W-:Y:S01]  /*5220*/  F2FP.BF16.PACK_AB R38, R39, R38 ;  /* 0x000000262726723e */ /* 0x000fe200000010ff */
[--C-:B------:R-:W-:Y:S01]  /*5230*/  FADD.FTZ R42, R42, -R0.reuse ;  /* 0x800000002a2a7221 */ /* 0x100fe20000010000 */
[----:B------:R-:W-:Y:S01]  /*5240*/  STS [R222+0x4400], R22 ;  /* 0x00440016de007388 */ /* 0x000fe20000000800 */
[----:B-1----:R-:W-:Y:S01]  /*5250*/  F2FP.BF16.PACK_AB R3, R36, R37 ;  /* 0x000000252403723e */ /* 0x002fe200000010ff */
[----:B------:R-:W-:Y:S02]  /*5260*/  FMUL.FTZ R50, R171, R50 ;  /* 0x00000032ab327220 */ /* 0x000fe40000410000 */
[----:B------:R-:W-:Y:S01]  /*5270*/  STS [R221+0x6000], R7 ;  /* 0x00600007dd007388 */ /* 0x000fe20000000800 */
[----:B---3--:R-:W-:Y:S01]  /*5280*/  F2FP.BF16.PACK_AB R2, R19, R34 ;  /* 0x000000221302723e */ /* 0x008fe200000010ff */
[----:B------:R-:W-:Y:S01]  /*5290*/  FMUL.FTZ R42, R37, R42 ;  /* 0x0000002a252a7220 */ /* 0x000fe20000410000 */
[----:B------:R-:W1:Y:S01]  /*52a0*/  MUFU.EX2 R18, R220 ;  /* 0x000000dc00127308 */ /* 0x000e620000000800 */
[----:B------:R3:W-:Y:S01]  /*52b0*/  STS [R221+0x6400], R3 ;  /* 0x00640003dd007388 */ /* 0x0007e20000000800 */
[----:B----4-:R-:W-:Y:S01]  /*52c0*/  F2FP.BF16.PACK_AB R21, R169, R168 ;  /* 0x000000a8a915723e */ /* 0x010fe200000010ff */
[--C-:B------:R-:W-:Y:S01]  /*52d0*/  FADD.FTZ R46, R46, -R0.reuse ;  /* 0x800000002e2e7221 */ /* 0x100fe20000010000 */
[----:B------:R-:W-:Y:S01]  /*52e0*/  F2FP.BF16.PACK_AB R50, R51, R50 ;  /* 0x000000323332723e */ /* 0x000fe200000010ff */
[----:B------:R1:W-:Y:S01]  /*52f0*/  STS [R222+0x6400], R2 ;  /* 0x00640002de007388 */ /* 0x0003e20000000800 */
[----:B------:R-:W-:Y:S02]  /*5300*/  FMUL.FTZ R55, R169, R55 ;  /* 0x00000037a9377220 */ /* 0x000fe40000410000 */
[----:B------:R-:W-:Y:S01]  /*5310*/  FMUL.FTZ R46, R34, R46 ;  /* 0x0000002e222e7220 */ /* 0x000fe20000410000 */
[----:B------:R-:W-:Y:S01]  /*5320*/  STS [R222+0x6000], R6 ;  /* 0x00600006de007388 */ /* 0x000fe20000000800 */
[----:B------:R-:W4:Y:S01]  /*5330*/  MUFU.EX2 R170, R251 ;  /* 0x000000fb00aa7308 */ /* 0x000f220000000800 */
[----:B------:R-:W-:Y:S02]  /*5340*/  FMUL.FTZ R54, R168, R54 ;  /* 0x00000036a8367220 */ /* 0x000fe40000410000 */
[----:B------:R4:W-:Y:S01]  /*5350*/  STS [R224+0x4000], R140 ;  /* 0x0040008ce0007388 */ /* 0x0009e20000000800 */
[----:B--2---:R-:W-:Y:S01]  /*5360*/  F2FP.BF16.PACK_AB R20, R209, R173 ;  /* 0x000000add114723e */ /* 0x004fe200000010ff */
[--C-:B------:R-:W-:Y:S01]  /*5370*/  FADD.FTZ R58, R58, -R0.reuse ;  /* 0x800000003a3a7221 */ /* 0x100fe20000010000 */
[----:B------:R-:W-:Y:S01]  /*5380*/  F2FP.BF16.PACK_AB R54, R55, R54 ;  /* 0x000000363736723e */ /* 0x000fe200000010ff */
[----:B------:R-:W-:Y:S01]  /*5390*/  STS [R224+0x4400], R21 ;  /* 0x00440015e0007388 */ /* 0x000fe20000000800 */
[----:B------:R-:W-:Y:S02]  /*53a0*/  FMUL.FTZ R66, R173, R66 ;  /* 0x00000042ad427220 */ /* 0x000fe40000410000 */
[----:B------:R-:W2:Y:S01]  /*53b0*/  MUFU.EX2 R162, R252 ;  /* 0x000000fc00a27308 */ /* 0x000ea20000000800 */
[----:B------:R-:W-:Y:S01]  /*53c0*/  STS [R223+0x4000], R137 ;  /* 0x00400089df007388 */ /* 0x000fe20000000800 */
[----:B------:R-:W-:Y:S02]  /*53d0*/  FMUL.FTZ R67, R209, R67 ;  /* 0x00000043d1437220 */ /* 0x000fe40000410000 */
[--C-:B------:R-:W-:Y:S01]  /*53e0*/  FADD.FTZ R62, R62, -R0.reuse ;  /* 0x800000003e3e7221 */ /* 0x100fe20000010000 */
[----:B------:R-:W-:Y:S01]  /*53f0*/  STS [R223+0x4400], R20 ;  /* 0x00440014df007388 */ /* 0x000fe20000000800 */
[--C-:B---3--:R-:W-:Y:S01]  /*5400*/  FADD.FTZ R3, R14, -R0.reuse ;  /* 0x800000000e037221 */ /* 0x108fe20000010000 */
[----:B------:R-:W-:Y:S01]  /*5410*/  F2FP.BF16.PACK_AB R66, R67, R66 ;  /* 0x000000424342723e */ /* 0x000fe200000010ff */
[--C-:B------:R-:W-:Y:S01]  /*5420*/  FADD.FTZ R63, R63, -R0.reuse ;  /* 0x800000003f3f7221 */ /* 0x100fe20000010000 */
[----:B-1----:R-:W-:Y:S01]  /*5430*/  F2FP.BF16.PACK_AB R2, R17, R18 ;  /* 0x000000121102723e */ /* 0x002fe200000010ff */
[----:B------:R-:W1:Y:S01]  /*5440*/  MUFU.EX2 R146, R233 ;  /* 0x000000e900927308 */ /* 0x000e620000000800 */
[----:B------:R-:W-:Y:S02]  /*5450*/  FMUL.FTZ R3, R142, R3 ;  /* 0x000000038e037220 */ /* 0x000fe40000410000 */
[----:B------:R-:W-:Y:S01]  /*5460*/  FMUL.FTZ R18, R18, R58 ;  /* 0x0000003a12127220 */ /* 0x000fe20000410000 */
[----:B------:R3:W-:Y:S01]  /*5470*/  STS [R224+0x6400], R2 ;  /* 0x00640002e0007388 */ /* 0x0007e20000000800 */
[----:B----4-:R-:W-:Y:S02]  /*5480*/  FMUL.FTZ R56, R170, R56 ;  /* 0x00000038aa387220 */ /* 0x010fe40000410000 */
[----:B------:R-:W-:Y:S01]  /*5490*/  FMUL.FTZ R61, R210, R61 ;  /* 0x0000003dd23d7220 */ /* 0x000fe20000410000 */
[----:B------:R-:W-:Y:S02]  /*54a0*/  SHF.L.U32 R140, R207, 0x1, RZ ;  /* 0x00000001cf8c7819 */ /* 0x000fe400000006ff */
[----:B------:R-:W3:Y:S01]  /*54b0*/  MUFU.EX2 R9, R199 ;  /* 0x000000c700097308 */ /* 0x000ee20000000800 */
[C---:B--2---:R-:W-:Y:S01]  /*54c0*/  F2FP.BF16.PACK_AB R4, R162.reuse, R170 ;  /* 0x000000aaa204723e */ /* 0x044fe200000010ff */
[----:B------:R-:W-:Y:S04]  /*54d0*/  FMUL.FTZ R25, R162, R57 ;  /* 0x00000039a2197220 */ /* 0x000fe80000410000 */
[----:B------:R2:W-:Y:S01]  /*54e0*/  STS [R224+0x6000], R4 ;  /* 0x00600004e0007388 */ /* 0x0005e20000000800 */
[----:B------:R-:W-:Y:S02]  /*54f0*/  F2FP.BF16.PACK_AB R25, R25, R56 ;  /* 0x000000381919723e */ /* 0x000fe400000010ff */
[----:B-1----:R-:W-:Y:S01]  /*5500*/  F2FP.BF16.PACK_AB R5, R210, R146 ;  /* 0x00000092d205723e */ /* 0x002fe200000010ff */
[----:B------:R-:W-:Y:S04]  /*5510*/  FMUL.FTZ R60, R146, R60 ;  /* 0x0000003c923c7220 */ /* 0x000fe80000410000 */
[----:B------:R1:W-:Y:S01]  /*5520*/  STS [R223+0x6000], R5 ;  /* 0x00600005df007388 */ /* 0x0003e20000000800 */
[----:B------:R-:W-:Y:S02]  /*5530*/  F2FP.BF16.PACK_AB R61, R61, R60 ;  /* 0x0000003c3d3d723e */ /* 0x000fe400000010ff */
[----:B---3--:R-:W-:Y:S01]  /*5540*/  F2FP.BF16.PACK_AB R2, R211, R9 ;  /* 0x00000009d302723e */ /* 0x008fe200000010ff */
[----:B------:R-:W-:Y:S02]  /*5550*/  FMUL.FTZ R9, R9, R62 ;  /* 0x0000003e09097220 */ /* 0x000fe40000410000 */
[----:B------:R-:W-:Y:S02]  /*5560*/  FMUL.FTZ R211, R211, R63 ;  /* 0x0000003fd3d37220 */ /* 0x000fe40000410000 */
[----:B------:R3:W-:Y:S04]  /*5570*/  STS [R223+0x6400], R2 ;  /* 0x00640002df007388 */ /* 0x0007e80000000800 */
[----:B------:R-:W-:Y:S01]  /*5580*/  BAR.SYNC.DEFER_BLOCKING 0x0 ;  /* 0x0000000000007b1d */ /* 0x000fe20000010000 */
[----:B--2---:R-:W-:Y:S01]  /*5590*/  FMUL.FTZ R4, R143, R11 ;  /* 0x0000000b8f047220 */ /* 0x004fe20000410000 */
[----:B------:R-:W-:Y:S04]  /*55a0*/  MOV R143, 0x20 ;  /* 0x00000020008f7802 */ /* 0x000fe80000000f00 */
[----:B------:R-:W-:Y:S02]  /*55b0*/  F2FP.BF16.PACK_AB R4, R4, R10 ;  /* 0x0000000a0404723e */ /* 0x000fe400000010ff */
[----:B------:R-:W-:Y:S01]  /*55c0*/  SEL R143, R143, 0xffffffe0, !P0 ;  /* 0xffffffe08f8f7807 */ /* 0x000fe20004000000 */
[----:B-1----:R-:W-:Y:S05]  /*55d0*/  FMUL.FTZ R5, R53, R31 ;  /* 0x0000001f35057220 */ /* 0x002fea0000410000 */
[----:B------:R-:W-:Y:S01]  /*55e0*/  F2FP.BF16.PACK_AB R5, R5, R30 ;  /* 0x0000001e0505723e */ /* 0x000fe200000010ff */
[----:B---3--:R-:W-:Y:S01]  /*55f0*/  FMUL.FTZ R2, R139, R15 ;  /* 0x0000000f8b027220 */ /* 0x008fe20000410000 */
[----:B------:R-:W-:Y:S04]  /*5600*/  STS [R221+0x8000], R153 ;  /* 0x00800099dd007388 */ /* 0x000fe80000000800 */
[----:B------:R-:W-:Y:S01]  /*5610*/  F2FP.BF16.PACK_AB R2, R2, R3 ;  /* 0x000000030202723e */ /* 0x000fe200000010ff */
[--C-:B------:R-:W-:Y:S01]  /*5620*/  FADD.FTZ R3, R27, -R0.reuse ;  /* 0x800000001b037221 */ /* 0x100fe20000010000 */
[----:B------:R-:W-:Y:S03]  /*5630*/  STS [R221+0x8400], R138 ;  /* 0x0084008add007388 */ /* 0x000fe60000000800 */
[----:B------:R-:W-:Y:S01]  /*5640*/  FMUL.FTZ R3, R133, R3 ;  /* 0x0000000385037220 */ /* 0x000fe20000410000 */
[----:B------:R-:W-:Y:S04]  /*5650*/  STS [R222+0x8000], R155 ;  /* 0x0080009bde007388 */ /* 0x000fe80000000800 */
[----:B------:R-:W-:Y:S01]  /*5660*/  STS [R222+0x8400], R135 ;  /* 0x00840087de007388 */ /* 0x000fe20000000800 */
[----:B------:R-:W-:Y:S03]  /*5670*/  F2FP.BF16.PACK_AB R3, R3, R26 ;  /* 0x0000001a0303723e */ /* 0x000fe600000010ff */
[----:B------:R-:W-:Y:S04]  /*5680*/  STS [R221+0xa000], R33 ;  /* 0x00a00021dd007388 */ /* 0x000fe80000000800 */
[----:B------:R1:W-:Y:S04]  /*5690*/  STS [R221+0xa400], R4 ;  /* 0x00a40004dd007388 */ /* 0x0003e80000000800 */
[----:B------:R2:W-:Y:S04]  /*56a0*/  STS [R222+0xa400], R2 ;  /* 0x00a40002de007388 */ /* 0x0005e80000000800 */
[----:B------:R-:W-:Y:S04]  /*56b0*/  STS [R222+0xa000], R32 ;  /* 0x00a00020de007388 */ /* 0x000fe80000000800 */
[----:B------:R-:W-:Y:S04]  /*56c0*/  STS [R224+0x8000], R159 ;  /* 0x0080009fe0007388 */ /* 0x000fe80000000800 */
[----:B------:R-:W-:Y:S04]  /*56d0*/  STS [R224+0x8400], R132 ;  /* 0x00840084e0007388 */ /* 0x000fe80000000800 */
[----:B------:R-:W-:Y:S04]  /*56e0*/  STS [R223+0x8000], R163 ;  /* 0x008000a3df007388 */ /* 0x000fe80000000800 */
[----:B------:R-:W-:Y:S01]  /*56f0*/  STS [R223+0x8400], R134 ;  /* 0x00840086df007388 */ /* 0x000fe20000000800 */
[--C-:B-1----:R-:W-:Y:S03]  /*5700*/  FADD.FTZ R4, R47, -R0.reuse ;  /* 0x800000002f047221 */ /* 0x102fe60000010000 */
[----:B------:R-:W-:Y:S01]  /*5710*/  STS [R224+0xa000], R28 ;  /* 0x00a0001ce0007388 */ /* 0x000fe20000000800 */
[--C-:B--2---:R-:W-:Y:S02]  /*5720*/  FADD.FTZ R2, R43, -R0.reuse ;  /* 0x800000002b027221 */ /* 0x104fe40000010000 */
[----:B------:R-:W-:Y:S01]  /*5730*/  FMUL.FTZ R4, R19, R4 ;  /* 0x0000000413047220 */ /* 0x000fe20000410000 */
[----:B------:R1:W-:Y:S01]  /*5740*/  STS [R224+0xa400], R3 ;  /* 0x00a40003e0007388 */ /* 0x0003e20000000800 */
[----:B------:R-:W-:Y:S03]  /*5750*/  FMUL.FTZ R2, R36, R2 ;  /* 0x0000000224027220 */ /* 0x000fe60000410000 */
[----:B------:R-:W-:Y:S01]  /*5760*/  STS [R223+0xa000], R12 ;  /* 0x00a0000cdf007388 */ /* 0x000fe20000000800 */
[----:B------:R-:W-:Y:S02]  /*5770*/  F2FP.BF16.PACK_AB R4, R4, R46 ;  /* 0x0000002e0404723e */ /* 0x000fe400000010ff */
[----:B------:R-:W-:Y:S01]  /*5780*/  F2FP.BF16.PACK_AB R2, R2, R42 ;  /* 0x0000002a0202723e */ /* 0x000fe200000010ff */
[----:B------:R-:W-:Y:S04]  /*5790*/  STS [R223+0xa400], R5 ;  /* 0x00a40005df007388 */ /* 0x000fe80000000800 */
[----:B------:R-:W-:Y:S04]  /*57a0*/  STS [R221+0xc000], R166 ;  /* 0x00c000a6dd007388 */ /* 0x000fe80000000800 */
[----:B------:R-:W-:Y:S04]  /*57b0*/  STS [R221+0xc400], R38 ;  /* 0x00c40026dd007388 */ /* 0x000fe80000000800 */
[----:B------:R-:W-:Y:S04]  /*57c0*/  STS [R222+0xc000], R150 ;  /* 0x00c00096de007388 */ /* 0x000fe80000000800 */
[----:B------:R-:W-:Y:S01]  /*57d0*/  STS [R222+0xc400], R50 ;  /* 0x00c40032de007388 */ /* 0x000fe20000000800 */
[----:B-1----:R-:W-:Y:S01]  /*57e0*/  FADD.FTZ R3, R59, -R0 ;  /* 0x800000003b037221 */ /* 0x002fe20000010000 */
[----:B------:R-:W-:Y:S02]  /*57f0*/  IADD3 R0, R205, UR4, RZ ;  /* 0x00000004cd007c10 */ /* 0x000fe4000fffe0ff */
[----:B------:R1:W-:Y:S01]  /*5800*/  STS [R221+0xe400], R2 ;  /* 0x00e40002dd007388 */ /* 0x0003e20000000800 */
[----:B------:R-:W-:Y:S01]  /*5810*/  FMUL.FTZ R3, R17, R3 ;  /* 0x0000000311037220 */ /* 0x000fe20000410000 */
[----:B------:R-:W-:Y:S02]  /*5820*/  SHF.L.U32 R0, R0, 0x1, RZ ;  /* 0x0000000100007819 */ /* 0x000fe400000006ff */
[----:B------:R-:W-:Y:S02]  /*5830*/  STS [R221+0xe000], R23 ;  /* 0x00e00017dd007388 */ /* 0x000fe40000000800 */
[----:B------:R-:W-:Y:S02]  /*5840*/  F2FP.BF16.PACK_AB R3, R3, R18 ;  /* 0x000000120303723e */ /* 0x000fe400000010ff */
        /* <DEDUP_REMOVED lines=13> */
[----:B-1----:R-:W-:Y:S07]  /*5920*/  IMAD.SHL.U32 R3, R205, 0x2, RZ ;  /* 0x00000002cd037824 */ /* 0x002fee00078e00ff */
[----:B------:R-:W1:Y:S01]  /*5930*/  LDSM.16.MT88.4 R12, [R200+0x1c880] ;  /* 0x01c88000c80c783b */ /* 0x000e620000004200 */
[----:B--2---:R-:W-:Y:S07]  /*5940*/  IMAD.IADD R2, R180, 0x1, R0 ;  /* 0x00000001b4027824 */ /* 0x004fee00078e0200 */
        /* <DEDUP_REMOVED lines=10> */
[----:B------:R-:W1:Y:S01]  /*59f0*/  LDSM.16.MT88.4 R40, [R0+0x11080] ;  /* 0x011080000028783b */ /* 0x000e620000004200 */
        /* <DEDUP_REMOVED lines=53> */
[----:B------:R-:W2:Y:S07]  /*5d50*/  LDSM.16.MT88.4 R24, [R2+0x13080] ;  /* 0x013080000218783b */ /* 0x000eae0000004200 */
        /* <DEDUP_REMOVED lines=19> */
[----:B--2---:R-:W-:Y:S04]  /*5e90*/  IMAD.SHL.U32 R2, R205, 0x2, RZ ;  /* 0x00000002cd027824 */ /* 0x004fe800078e00ff */
[-C--:B------:R-:W-:Y:S01]  /*5ea0*/  HMMA.16816.F32.BF16 R84, R28, R24.reuse, R84 ;  /* 0x000000181c54723c */ /* 0x080fe20000041854 */
        /* <DEDUP_REMOVED lines=22> */
[----:B------:R-:W-:Y:S02]  /*6010*/  ULDC.64 UR6, c[0x0][0x208] ;  /* 0x0000820000067ab9 */ /* 0x000fe40000000a00 */
[----:B------:R-:W-:Y:S01]  /*6020*/  USHF.L.U32 UR26, UR24, 0x7, URZ ;  /* 0x00000007181a7899 */ /* 0x000fe2000800063f */
[----:B------:R-:W3:Y:S01]  /*6030*/  LDL.64 R164, [R1+0x20] ;  /* 0x0000200001a47983 */ /* 0x000ee20000100a00 */
[----:B------:R-:W-:Y:S02]  /*6040*/  USHF.R.S32.HI UR25, URZ, 0x1f, UR24 ;  /* 0x0000001f3f197899 */ /* 0x000fe40008011418 */
[----:B------:R-:W-:Y:S01]  /*6050*/  UIMAD.WIDE.U32 UR28, UR24, UR6, URZ ;  /* 0x00000006181c72a5 */ /* 0x000fe2000f8e003f */
[----:B------:R-:W4:Y:S01]  /*6060*/  LDL R57, [R1+0x30] ;  /* 0x0000300001397983 */ /* 0x000f220000100800 */
[----:B------:R-:W-:Y:S01]  /*6070*/  UIMAD UR25, UR25, UR6, URZ ;  /* 0x00000006191972a4 */ /* 0x000fe2000f8e023f */
[----:B------:R-:W-:Y:S01]  /*6080*/  IMAD.U32 R5, RZ, RZ, UR26 ;  /* 0x0000001aff057e24 */ /* 0x000fe2000f8e00ff */
[----:B------:R-:W-:Y:S01]  /*6090*/  USHF.L.U32 UR6, UR6, 0x6, URZ ;  /* 0x0000000606067899 */ /* 0x000fe2000800063f */
[----:B------:R-:W5:Y:S01]  /*60a0*/  LDL.64 R160, [R1+0x28] ;  /* 0x0000280001a07983 */ /* 0x000f620000100a00 */
[----:B------:R-:W-:Y:S01]  /*60b0*/  UIMAD UR25, UR24, UR7, UR25 ;  /* 0x00000007181972a4 */ /* 0x000fe2000f8e0219 */
[----:B------:R-:W-:Y:S02]  /*60c0*/  IMAD.U32 R8, RZ, RZ, UR28 ;  /* 0x0000001cff087e24 */ /* 0x000fe4000f8e00ff */
[----:B------:R-:W5:Y:S01]  /*60d0*/  LDL.64 R156, [R1+0x18] ;  /* 0x00001800019c7983 */ /* 0x000f620000100a00 */
[----:B------:R-:W-:Y:S01]  /*60e0*/  UIADD3 UR25, UR29, UR25, URZ ;  /* 0x000000191d197290 */ /* 0x000fe2000fffe03f */
[----:B------:R-:W-:Y:S02]  /*60f0*/  IMAD.U32 R9, RZ, RZ, UR29 ;  /* 0x0000001dff097e24 */ /* 0x000fe4000f8e00ff */
[----:B------:R-:W5:Y:S03]  /*6100*/  LDL R56, [R1+0x4c] ;  /* 0x00004c0001387983 */ /* 0x000f660000100800 */
[----:B------:R-:W-:Y:S01]  /*6110*/  IMAD.U32 R6, RZ, RZ, UR25 ;  /* 0x00000019ff067e24 */ /* 0x000fe2000f8e00ff */
[----:B--2---:R-:W-:Y:S02]  /*6120*/  IADD3 R9, -R228, c[0x0][0x168], -R5 ;  /* 0x00005a00e4097a10 */ /* 0x004fe40007ffe905 */
[----:B---3--:R-:W-:Y:S02]  /*6130*/  IADD3 R4, P1, R164, UR26, RZ ;  /* 0x0000001aa4047c10 */ /* 0x008fe4000ff3e0ff */
[----:B------:R-:W-:Y:S02]  /*6140*/  ISETP.LT.OR P3, PT, R9, 0x1, P5 ;  /* 0x000000010900780c */ /* 0x000fe40002f61670 */
[----:B----4-:R-:W-:Y:S02]  /*6150*/  LEA.HI.X.SX32 R7, R5, R57, 0x1, P1 ;  /* 0x0000003905077211 */ /* 0x010fe400008f0eff */
[----:B------:R-:W-:Y:S02]  /*6160*/  LEA R10, P2, R4, c[0x0][0x280], 0x2 ;  /* 0x0000a000040a7a11 */ /* 0x000fe400078410ff */
[----:B-----5:R-:W-:Y:S02]  /*6170*/  LEA R5, P1, R8, R160, 0x7 ;  /* 0x000000a008057211 */ /* 0x020fe400078238ff */
[----:B------:R-:W-:Y:S02]  /*6180*/  LEA.HI.X R11, R4, c[0x0][0x284], R7, 0x2, P2 ;  /* 0x0000a100040b7a11 */ /* 0x000fe400010f1407 */
[----:B------:R-:W-:Y:S01]  /*6190*/  LEA.HI.X R4, R8, R157, R6, 0x7, P1 ;  /* 0x0000009d08047211 */ /* 0x000fe200008f3c06 */
[----:B------:R-:W-:Y:S01]  /*61a0*/  IMAD.U32 R8, RZ, RZ, UR23 ;  /* 0x00000017ff087e24 */ /* 0x000fe2000f8e00ff */
[----:B------:R-:W-:Y:S02]  /*61b0*/  LEA R6, P2, R5, c[0x0][0x1f0], 0x1 ;  /* 0x00007c0005067a11 */ /* 0x000fe400078408ff */
        /* <DEDUP_REMOVED lines=13> */
[----:B--2---:R-:W-:Y:S04]  /*6290*/  IMAD.SHL.U32 R7, R230, 0x4, RZ ;  /* 0x00000004e6077824 */ /* 0x004fe800078e00ff */
[----:B------:R-:W-:Y:S01]  /*62a0*/  @!P4 IMAD R9, R9, 0x80, R7 ;  /* 0x000000800909c824 */ /* 0x000fe200078e0207 */
[----:B---3--:R-:W-:Y:S03]  /*62b0*/  IADD3 R4, P1, R4, UR6, RZ ;  /* 0x0000000604047c10 */ /* 0x008fe6000ff3e0ff */
[----:B------:R-:W-:Y:S01]  /*62c0*/  @!P4 IMAD.SHL.U32 R9, R9, 0x4, RZ ;  /* 0x000000040909c824 */ /* 0x000fe200078e00ff */
[----:B------:R-:W-:Y:S02]  /*62d0*/  IADD3.X R5, R5, UR21, RZ, P1, !PT ;  /* 0x0000001505057c10 */ /* 0x000fe40008ffe4ff */
[----:B------:R-:W-:Y:S03]  /*62e0*/  IADD3 R6, P1, R4, UR6, RZ ;  /* 0x0000000604067c10 */ /* 0x000fe6000ff3e0ff */
[----:B------:R2:W-:Y:S01]  /*62f0*/  LDGSTS.E.BYPASS.LTC128B.128 [R8+0x2000], [R4.64], !P3 ;  /* 0x0200000004087fae */ /* 0x0005e2000d901d50 */
[----:B------:R-:W-:Y:S05]  /*6300*/  IADD3.X R7, R5, UR21, RZ, P1, !PT ;  /* 0x0000001505077c10 */ /* 0x000fea0008ffe4ff */
[----:B------:R2:W-:Y:S04]  /*6310*/  LDGSTS.E.BYPASS.LTC128B.128 [R8+0x3000], [R6.64], !P2 ;  /* 0x0300000006087fae */ /* 0x0005e8000d101d50 */
[----:B------:R2:W-:Y:S02]  /*6320*/  @!P4 LDGSTS.E.BYPASS.LTC128B.128 [R9+0x18480], [R10.64] ;  /* 0x184800000a09cfae */ /* 0x0005e4000b901d50 */
.L_x_1499:
[-C--:B-12-4-:R-:W-:Y:S01]  /*6330*/  HMMA.16816.F32.BF16 R4, R32, R24.reuse, RZ ;  /* 0x000000182004723c */ /* 0x096fe200000418ff */
[----:B------:R-:W-:Y:S01]  /*6340*/  LDSM.16.MT88.4 R60, [R3+0x1080] ;  /* 0x00108000033c783b */ /* 0x000fe20000004200 */
[----:B------:R-:W-:Y:S02]  /*6350*/  ULDC.64 UR6, c[0x0][0x238] ;  /* 0x00008e0000067ab9 */ /* 0x000fe40000000a00 */
[C---:B------:R-:W-:Y:S01]  /*6360*/  IMAD.IADD R142, R180.reuse, 0x1, R140 ;  /* 0x00000001b48e7824 */ /* 0x040fe200078e028c */
[----:B------:R-:W-:Y:S01]  /*6370*/  USHF.R.S32.HI UR25, URZ, 0x1f, UR13 ;  /* 0x0000001f3f197899 */ /* 0x000fe2000801140d */
[----:B------:R-:W-:Y:S01]  /*6380*/  LDSM.16.MT88.4 R132, [R2+0x1080] ;  /* 0x001080000284783b */ /* 0x000fe20000004200 */
[----:B------:R-:W-:Y:S01]  /*6390*/  IMAD.IADD R141, R180, 0x1, R0 ;  /* 0x00000001b48d7824 */ /* 0x000fe200078e0200 */
[C---:B------:R-:W-:Y:S01]  /*63a0*/  HMMA.16816.F32.BF16 R8, R28.reuse, R24, RZ ;  /* 0x000000181c08723c */ /* 0x040fe200000418ff */
[----:B------:R-:W-:Y:S02]  /*63b0*/  UIMAD UR25, UR25, UR6, URZ ;  /* 0x00000006191972a4 */ /* 0x000fe4000f8e023f */
[----:B------:R-:W1:Y:S01]  /*63c0*/  LDSM.16.M88.4 R56, [R142+0x20880] ;  /* 0x020880008e38783b */ /* 0x000e620000000200 */
[----:B------:R-:W-:Y:S02]  /*63d0*/  USHF.R.S32.HI UR24, URZ, 0x1f, UR14 ;  /* 0x0000001f3f187899 */ /* 0x000fe4000801140e */
[----:B------:R-:W-:Y:S02]  /*63e0*/  UIMAD UR25, UR13, UR7, UR25 ;  /* 0x000000070d1972a4 */ /* 0x000fe4000f8e0219 */
[-C--:B------:R-:W-:Y:S01]  /*63f0*/  HMMA.16816.F32.BF16 R12, R28, R26.reuse, RZ ;  /* 0x0000001a1c0c723c */ /* 0x080fe200000418ff */
[----:B------:R-:W2:Y:S01]  /*6400*/  LDSM.16.M88.4 R64, [R142+0x22880] ;  /* 0x022880008e40783b */ /* 0x000ea20000000200 */
[----:B------:R-:W-:Y:S02]  /*6410*/  ULDC.64 UR6, c[0x0][0x240] ;  /* 0x0000900000067ab9 */ /* 0x000fe40000000a00 */
[----:B------:R-:W-:Y:S02]  /*6420*/  UIMAD UR6, UR24, UR6, URZ ;  /* 0x00000006180672a4 */ /* 0x000fe4000f8e023f */
[----:B------:R-:W-:Y:S01]  /*6430*/  LDSM.16.MT88.4 R136, [R2+0x1880] ;  /* 0x001880000288783b */ /* 0x000fe20000004200 */
[----:B------:R-:W-:Y:S01]  /*6440*/  USHF.L.U32 UR24, UR11, 0xd, URZ ;  /* 0x0000000d0b187899 */ /* 0x000fe2000800063f */
[C---:B------:R-:W-:Y:S01]  /*6450*/  HMMA.16816.F32.BF16 R16, R32.reuse, R26, RZ ;  /* 0x0000001a2010723c */ /* 0x040fe200000418ff */
[----:B------:R-:W-:Y:S02]  /*6460*/  UIMAD UR6, UR14, UR7, UR6 ;  /* 0x000000070e0672a4 */ /* 0x000fe4000f8e0206 */
[----:B------:R-:W0:Y:S01]  /*6470*/  LDGDEPBAR ;  /* 0x00000000000079af */ /* 0x000e220000000000 */
[----:B------:R-:W-:Y:S02]  /*6480*/  USHF.R.S32.HI UR7, URZ, 0x1f, UR24 ;  /* 0x0000001f3f077899 */ /* 0x000fe40008011418 */
[----:B------:R-:W-:Y:S02]  /*6490*/  UIADD3 UR11, UR11, 0x1, URZ ;  /* 0x000000010b0b7890 */ /* 0x000fe4000fffe03f */
[-C--:B------:R-:W-:Y:S01]  /*64a0*/  HMMA.16816.F32.BF16 R20, R32, R36.reuse, RZ ;  /* 0x000000242014723c */ /* 0x080fe200000418ff */
[----:B------:R-:W-:Y:S02]  /*64b0*/  UISETP.GE.AND UP3, UPT, UR5, 0x1, UPT ;  /* 0x000000010500788c */ /* 0x000fe4000bf66270 */
[----:B------:R-:W-:Y:S02]  /*64c0*/  UISETP.GE.AND UP0, UPT, UR11, UR12, UPT ;  /* 0x0000000c0b00728c */ /* 0x000fe4000bf06270 */
[----:B------:R-:W-:Y:S02]  /*64d0*/  UISETP.GE.AND UP2, UPT, UR22, 0x1, UPT ;  /* 0x000000011600788c */ /* 0x000fe4000bf46270 */
[----:B------:R-:W-:Y:S01]  /*64e0*/  UISETP.GE.AND UP1, UPT, UR23, 0x1, UPT ;  /* 0x000000011700788c */ /* 0x000fe2000bf26270 */
[C---:B------:R-:W-:Y:S08]  /*64f0*/  HMMA.16816.F32.BF16 R24, R28.reuse, R36, RZ ;  /* 0x000000241c18723c */ /* 0x040ff000000418ff */
[-C--:B------:R-:W-:Y:S08]  /*6500*/  HMMA.16816.F32.BF16 R28, R28, R38.reuse, RZ ;  /* 0x000000261c1c723c */ /* 0x080ff000000418ff */
[----:B------:R-:W-:Y:S01]  /*6510*/  HMMA.16816.F32.BF16 R32, R32, R38, RZ ;  /* 0x000000262020723c */ /* 0x000fe200000418ff */
[----:B------:R-:W-:Y:S07]  /*6520*/  LDSM.16.M88.4 R36, [R141+0x20880] ;  /* 0x020880008d24783b */ /* 0x000fee0000000200 */
[-C--:B------:R-:W-:Y:S08]  /*6530*/  HMMA.16816.F32.BF16 R4, R40, R44.reuse, R4 ;  /* 0x0000002c2804723c */ /* 0x080ff00000041804 */
[C---:B------:R-:W-:Y:S08]  /*6540*/  HMMA.16816.F32.BF16 R8, R48.reuse, R44, R8 ;  /* 0x0000002c3008723c */ /* 0x040ff00000041808 */
[-C--:B------:R-:W-:Y:S08]  /*6550*/  HMMA.16816.F32.BF16 R12, R48, R46.reuse, R12 ;  /* 0x0000002e300c723c */ /* 0x080ff0000004180c */
[C---:B------:R-:W-:Y:S01]  /*6560*/  HMMA.16816.F32.BF16 R16, R40.reuse, R46, R16 ;  /* 0x0000002e2810723c */ /* 0x040fe20000041810 */
[----:B------:R-:W3:Y:S07]  /*6570*/  LDSM.16.MT88.4 R44, [R3+0x1880] ;  /* 0x00188000032c783b */ /* 0x000eee0000004200 */
[-C--:B------:R-:W-:Y:S08]  /*6580*/  HMMA.16816.F32.BF16 R20, R40, R52.reuse, R20 ;  /* 0x000000342814723c */ /* 0x080ff00000041814 */
[C---:B------:R-:W-:Y:S08]  /*6590*/  HMMA.16816.F32.BF16 R24, R48.reuse, R52, R24 ;  /* 0x000000343018723c */ /* 0x040ff00000041818 */
[-C--:B------:R-:W-:Y:S01]  /*65a0*/  HMMA.16816.F32.BF16 R28, R48, R54.reuse, R28 ;  /* 0x00000036301c723c */ /* 0x080fe2000004181c */
[----:B------:R-:W4:Y:S07]  /*65b0*/  LDSM.16.M88.4 R48, [R141+0x22880] ;  /* 0x022880008d30783b */ /* 0x000f2e0000000200 */
[----:B------:R-:W-:Y:S01]  /*65c0*/  HMMA.16816.F32.BF16 R32, R40, R54, R32 ;  /* 0x000000362820723c */ /* 0x000fe20000041820 */
[----:B------:R-:W-:Y:S05]  /*65d0*/  LDSM.16.M88.4 R40, [R140+0x24880] ;  /* 0x024880008c28783b */ /* 0x000fea0000000200 */
[----:B------:R-:W5:Y:S02]  /*65e0*/  LDSM.16.MT88.4 R52, [R3+0x2080] ;  /* 0x002080000334783b */ /* 0x000f640000004200 */
[-C--:B-1----:R-:W-:Y:S08]  /*65f0*/  HMMA.16816.F32.BF16 R4, R56, R60.reuse, R4 ;  /* 0x0000003c3804723c */ /* 0x082ff00000041804 */
[C---:B--2---:R-:W-:Y:S08]  /*6600*/  HMMA.16816.F32.BF16 R8, R64.reuse, R60, R8 ;  /* 0x0000003c4008723c */ /* 0x044ff00000041808 */
[-C--:B------:R-:W-:Y:S08]  /*6610*/  HMMA.16816.F32.BF16 R12, R64, R62.reuse, R12 ;  /* 0x0000003e400c723c */ /* 0x080ff0000004180c */
[C---:B------:R-:W-:Y:S01]  /*6620*/  HMMA.16816.F32.BF16 R16, R56.reuse, R62, R16 ;  /* 0x0000003e3810723c */ /* 0x040fe20000041810 */
[----:B------:R-:W1:Y:S07]  /*6630*/  LDSM.16.M88.4 R60, [R140+0x26880] ;  /* 0x026880008c3c783b */ /* 0x000e6e0000000200 */
[-C--:B------:R-:W-:Y:S08]  /*6640*/  HMMA.16816.F32.BF16 R20, R56, R132.reuse, R20 ;  /* 0x000000843814723c */ /* 0x080ff00000041814 */
[C---:B------:R-:W-:Y:S08]  /*6650*/  HMMA.16816.F32.BF16 R24, R64.reuse, R132, R24 ;  /* 0x000000844018723c */ /* 0x040ff00000041818 */
[-C--:B------:R-:W-:Y:S01]  /*6660*/  HMMA.16816.F32.BF16 R28, R64, R134.reuse, R28 ;  /* 0x00000086401c723c */ /* 0x080fe2000004181c */
[----:B------:R-:W2:Y:S07]  /*6670*/  LDSM.16.MT88.4 R64, [R2+0x2080] ;  /* 0x002080000240783b */ /* 0x000eae0000004200 */
[----:B------:R-:W-:Y:S01]  /*6680*/  HMMA.16816.F32.BF16 R32, R56, R134, R32 ;  /* 0x000000863820723c */ /* 0x000fe20000041820 */
[----:B------:R-:W-:Y:S05]  /*6690*/  LDSM.16.M88.4 R56, [R0+0x26880] ;  /* 0x026880000038783b */ /* 0x000fea0000000200 */
[----:B------:R-:W-:Y:S02]  /*66a0*/  LDSM.16.MT88.4 R132, [R2+0x2880] ;  /* 0x002880000284783b */ /* 0x000fe40000004200 */
[-C--:B---3--:R-:W-:Y:S08]  /*66b0*/  HMMA.16816.F32.BF16 R4, R36, R44.reuse, R4 ;  /* 0x0000002c2404723c */ /* 0x088ff00000041804 */
[C---:B----4-:R-:W-:Y:S08]  /*66c0*/  HMMA.16816.F32.BF16 R8, R48.reuse, R44, R8 ;  /* 0x0000002c3008723c */ /* 0x050ff00000041808 */
[-C--:B------:R-:W-:Y:S08]  /*66d0*/  HMMA.16816.F32.BF16 R12, R48, R46.reuse, R12 ;  /* 0x0000002e300c723c */ /* 0x080ff0000004180c */
[C---:B------:R-:W-:Y:S01]  /*66e0*/  HMMA.16816.F32.BF16 R16, R36.reuse, R46, R16 ;  /* 0x0000002e2410723c */ /* 0x040fe20000041810 */
[----:B------:R3:W-:Y:S07]  /*66f0*/  LDSM.16.M88.4 R44, [R0+0x24880] ;  /* 0x02488000002c783b */ /* 0x0007ee0000000200 */
[-C--:B------:R-:W-:Y:S08]  /*6700*/  HMMA.16816.F32.BF16 R20, R36, R136.reuse, R20 ;  /* 0x000000882414723c */ /* 0x080ff00000041814 */
[C---:B------:R-:W-:Y:S08]  /*6710*/  HMMA.16816.F32.BF16 R24, R48.reuse, R136, R24 ;  /* 0x000000883018723c */ /* 0x040ff00000041818 */
[-C--:B------:R-:W-:Y:S01]  /*6720*/  HMMA.16816.F32.BF16 R28, R48, R138.reuse, R28 ;  /* 0x0000008a301c723c */ /* 0x080fe2000004181c */
[----:B------:R-:W4:Y:S03]  /*6730*/  LDSM.16.MT88.4 R48, [R3+0x2880] ;  /* 0x002880000330783b */ /* 0x000f260000004200 */
[----:B---3--:R-:W-:Y:S04]  /*6740*/  IMAD.IADD R0, R206, 0x1, R142 ;  /* 0x00000001ce007824 */ /* 0x008fe800078e028e */
[----:B------:R-:W-:Y:S01]  /*6750*/  HMMA.16816.F32.BF16 R32, R36, R138, R32 ;  /* 0x0000008a2420723c */ /* 0x000fe20000041820 */
[----:B------:R-:W-:Y:S07]  /*6760*/  LDSM.16.M88.4 R36, [R142+0x24880] ;  /* 0x024880008e24783b */ /* 0x000fee0000000200 */
[-C--:B-----5:R-:W-:Y:S08]  /*6770*/  HMMA.16816.F32.BF16 R4, R40, R52.reuse, R4 ;  /* 0x000000342804723c */ /* 0x0a0ff00000041804 */
[C---:B-1----:R-:W-:Y:S08]  /*6780*/  HMMA.16816.F32.BF16 R8, R60.reuse, R52, R8 ;  /* 0x000000343c08723c */ /* 0x042ff00000041808 */
[-C--:B------:R-:W-:Y:S08]  /*6790*/  HMMA.16816.F32.BF16 R12, R60, R54.reuse, R12 ;  /* 0x000000363c0c723c */ /* 0x080ff0000004180c */
[C---:B------:R-:W-:Y:S01]  /*67a0*/  HMMA.16816.F32.BF16 R16, R40.reuse, R54, R16 ;  /* 0x000000362810723c */ /* 0x040fe20000041810 */
[----:B------:R-:W1:Y:S07]  /*67b0*/  LDSM.16.MT88.4 R52, [R3+0x3080] ;  /* 0x003080000334783b */ /* 0x000e6e0000004200 */
[-C--:B--2---:R-:W-:Y:S08]  /*67c0*/  HMMA.16816.F32.BF16 R20, R40, R64.reuse, R20 ;  /* 0x000000402814723c */ /* 0x084ff00000041814 */
[C---:B------:R-:W-:Y:S08]  /*67d0*/  HMMA.16816.F32.BF16 R24, R60.reuse, R64, R24 ;  /* 0x000000403c18723c */ /* 0x040ff00000041818 */
[-C--:B------:R-:W-:Y:S01]  /*67e0*/  HMMA.16816.F32.BF16 R28, R60, R66.reuse, R28 ;  /* 0x000000423c1c723c */ /* 0x080fe2000004181c */
[----:B------:R-:W2:Y:S07]  /*67f0*/  LDSM.16.M88.4 R60, [R142+0x26880] ;  /* 0x026880008e3c783b */ /* 0x000eae0000000200 */
[----:B------:R-:W-:Y:S01]  /*6800*/  HMMA.16816.F32.BF16 R32, R40, R66, R32 ;  /* 0x000000422820723c */ /* 0x000fe20000041820 */
[----:B------:R-:W3:Y:S05]  /*6810*/  LDSM.16.MT88.4 R40, [R2+0x3080] ;  /* 0x003080000228783b */ /* 0x000eea0000004200 */
[----:B------:R-:W-:Y:S02]  /*6820*/  LDSM.16.MT88.4 R64, [R3+0x3880] ;  /* 0x003880000340783b */ /* 0x000fe40000004200 */
[-C--:B----4-:R-:W-:Y:S08]  /*6830*/  HMMA.16816.F32.BF16 R4, R44, R48.reuse, R4 ;  /* 0x000000302c04723c */ /* 0x090ff00000041804 */
[C---:B------:R-:W-:Y:S08]  /*6840*/  HMMA.16816.F32.BF16 R8, R56.reuse, R48, R8 ;  /* 0x000000303808723c */ /* 0x040ff00000041808 */
[-C--:B------:R-:W-:Y:S08]  /*6850*/  HMMA.16816.F32.BF16 R12, R56, R50.reuse, R12 ;  /* 0x00000032380c723c */ /* 0x080ff0000004180c */
[C---:B------:R-:W-:Y:S01]  /*6860*/  HMMA.16816.F32.BF16 R16, R44.reuse, R50, R16 ;  /* 0x000000322c10723c */ /* 0x040fe20000041810 */
[----:B------:R-:W4:Y:S07]  /*6870*/  LDSM.16.M88.4 R48, [R141+0x24880] ;  /* 0x024880008d30783b */ /* 0x000f2e0000000200 */
[-C--:B------:R-:W-:Y:S08]  /*6880*/  HMMA.16816.F32.BF16 R20, R44, R132.reuse, R20 ;  /* 0x000000842c14723c */ /* 0x080ff00000041814 */
[C---:B------:R-:W-:Y:S08]  /*6890*/  HMMA.16816.F32.BF16 R24, R56.reuse, R132, R24 ;  /* 0x000000843818723c */ /* 0x040ff00000041818 */
[-C--:B------:R-:W-:Y:S01]  /*68a0*/  HMMA.16816.F32.BF16 R28, R56, R134.reuse, R28 ;  /* 0x00000086381c723c */ /* 0x080fe2000004181c */
[----:B------:R5:W3:Y:S07]  /*68b0*/  LDSM.16.M88.4 R56, [R0+0x26880] ;  /* 0x026880000038783b */ /* 0x000aee0000000200 */
[----:B------:R-:W-:Y:S01]  /*68c0*/  HMMA.16816.F32.BF16 R32, R44, R134, R32 ;  /* 0x000000862c20723c */ /* 0x000fe20000041820 */
[----:B------:R4:W3:Y:S07]  /*68d0*/  LDSM.16.MT88.4 R44, [R2+0x3880] ;  /* 0x00388000022c783b */ /* 0x0008ee0000004200 */
[-C--:B-1----:R-:W-:Y:S08]  /*68e0*/  HMMA.16816.F32.BF16 R4, R36, R52.reuse, R4 ;  /* 0x000000342404723c */ /* 0x082ff00000041804 */
[C---:B--2---:R-:W-:Y:S01]  /*68f0*/  HMMA.16816.F32.BF16 R8, R60.reuse, R52, R8 ;  /* 0x000000343c08723c */ /* 0x044fe20000041808 */
[----:B-----5:R-:W-:Y:S07]  /*6900*/  MOV R0, UR14 ;  /* 0x0000000e00007c02 */ /* 0x020fee0008000f00 */
[-C--:B------:R-:W-:Y:S01]  /*6910*/  HMMA.16816.F32.BF16 R12, R60, R54.reuse, R12 ;  /* 0x000000363c0c723c */ /* 0x080fe2000004180c */
[----:B----4-:R-:W-:Y:S04]  /*6920*/  IMAD.U32 R2, RZ, RZ, UR13 ;  /* 0x0000000dff027e24 */ /* 0x010fe8000f8e00ff */
[----:B------:R-:W-:Y:S03]  /*6930*/  IMAD.WIDE.U32 R2, R2, c[0x0][0x238], R230 ;  /* 0x00008e0002027a25 */ /* 0x000fe600078e00e6 */
[C---:B------:R-:W-:Y:S04]  /*6940*/  HMMA.16816.F32.BF16 R16, R36.reuse, R54, R16 ;  /* 0x000000362410723c */ /* 0x040fe80000041810 */
[----:B------:R-:W-:Y:S04]  /*6950*/  IADD3 R3, R3, UR25, RZ ;  /* 0x0000001903037c10 */ /* 0x000fe8000fffe0ff */
[-C--:B---3--:R-:W-:Y:S04]  /*6960*/  HMMA.16816.F32.BF16 R20, R36, R40.reuse, R20 ;  /* 0x000000282414723c */ /* 0x088fe80000041814 */
[----:B------:R-:W-:Y:S04]  /*6970*/  IMAD.WIDE.U32 R2, R0, c[0x0][0x240], R2 ;  /* 0x0000900000027a25 */ /* 0x000fe800078e0002 */
[C---:B------:R-:W-:Y:S04]  /*6980*/  HMMA.16816.F32.BF16 R24, R60.reuse, R40, R24 ;  /* 0x000000283c18723c */ /* 0x040fe80000041818 */
[----:B------:R-:W-:Y:S01]  /*6990*/  IADD3 R0, P1, R2, UR24, RZ ;  /* 0x0000001802007c10 */ /* 0x000fe2000ff3e0ff */
[----:B------:R-:W-:Y:S03]  /*69a0*/  UIADD3 UR24, UR5, 0x1, URZ ;  /* 0x0000000105187890 */ /* 0x000fe6000fffe03f */
[-C--:B------:R-:W-:Y:S01]  /*69b0*/  HMMA.16816.F32.BF16 R28, R60, R42.reuse, R28 ;  /* 0x0000002a3c1c723c */ /* 0x080fe2000004181c */
[----:B------:R-:W-:Y:S07]  /*69c0*/  USEL UR5, UR24, URZ, !UP3 ;  /* 0x0000003f18057287 */ /* 0x000fee000d800000 */
[----:B------:R-:W-:Y:S07]  /*69d0*/  HMMA.16816.F32.BF16 R32, R36, R42, R32 ;  /* 0x0000002a2420723c */ /* 0x000fee0000041820 */
[----:B------:R-:W-:Y:S01]  /*69e0*/  IMAD.U32 R36, RZ, RZ, UR6 ;  /* 0x00000006ff247e24 */ /* 0x000fe2000f8e00ff */
[-C--:B------:R-:W-:Y:S01]  /*69f0*/  HMMA.16816.F32.BF16 R4, R48, R64.reuse, R4 ;  /* 0x000000403004723c */ /* 0x080fe20000041804 */
[----:B------:R-:W-:Y:S04]  /*6a00*/  UIADD3 UR6, UR23, 0x1, URZ ;  /* 0x0000000117067890 */ /* 0x000fe8000fffe03f */
[----:B------:R-:W-:Y:S01]  /*6a10*/  IADD3.X R2, R3, UR7, R36, P1, !PT ;  /* 0x0000000703027c10 */ /* 0x000fe20008ffe424 */
[----:B------:R-:W-:Y:S01]  /*6a20*/  UIADD3 UR7, UR22, 0x1, URZ ;  /* 0x0000000116077890 */ /* 0x000fe2000fffe03f */
[C---:B------:R-:W-:Y:S01]  /*6a30*/  LEA R36, P1, R0.reuse, c[0x0][0x220], 0x2 ;  /* 0x0000880000247a11 */ /* 0x040fe200078210ff */
[C---:B------:R-:W-:Y:S01]  /*6a40*/  HMMA.16816.F32.BF16 R8, R56.reuse, R64, R8 ;  /* 0x000000403808723c */ /* 0x040fe20000041808 */
[----:B------:R-:W-:Y:S02]  /*6a50*/  USEL UR23, UR6, URZ, !UP1 ;  /* 0x0000003f06177287 */ /* 0x000fe4000c800000 */
[----:B------:R-:W-:Y:S01]  /*6a60*/  USEL UR22, UR7, URZ, !UP2 ;  /* 0x0000003f07167287 */ /* 0x000fe2000d000000 */
[----:B------:R-:W-:Y:S02]  /*6a70*/  LEA.HI.X R37, R0, c[0x0][0x224], R2, 0x2, P1 ;  /* 0x0000890000257a11 */ /* 0x000fe400008f1402 */
[C---:B------:R-:W-:Y:S02]  /*6a80*/  IADD3 R0, R205.reuse, UR4, RZ ;  /* 0x00000004cd007c10 */ /* 0x040fe4000fffe0ff */
[-C--:B------:R-:W-:Y:S01]  /*6a90*/  HMMA.16816.F32.BF16 R12, R56, R66.reuse, R12 ;  /* 0x00000042380c723c */ /* 0x080fe2000004180c */
[----:B------:R-:W-:Y:S03]  /*6aa0*/  PLOP3.LUT P1, PT, PT, PT, UP0, 0x80, 0x0 ;  /* 0x000000000000781c */ /* 0x000fe60003f2f008 */
[----:B------:R-:W-:Y:S01]  /*6ab0*/  IMAD.SHL.U32 R0, R0, 0x2, RZ ;  /* 0x0000000200007824 */ /* 0x000fe200078e00ff */
[C-C-:B------:R-:W-:Y:S02]  /*6ac0*/  IADD3 R2, R205.reuse, UR4, R143.reuse ;  /* 0x00000004cd027c10 */ /* 0x140fe4000fffe08f */
[----:B------:R-:W-:Y:S01]  /*6ad0*/  RED.E.ADD.F32.FTZ.RN.STRONG.GPU [R36.64], R4 ;  /* 0x000000042400798e */ /* 0x000fe2000c10e790 */
[C---:B------:R-:W-:Y:S04]  /*6ae0*/  HMMA.16816.F32.BF16 R16, R48.reuse, R66, R16 ;  /* 0x000000423010723c */ /* 0x040fe80000041810 */
[----:B------:R-:W-:Y:S01]  /*6af0*/  RED.E.ADD.F32.FTZ.RN.STRONG.GPU [R36.64+0x400], R5 ;  /* 0x000400052400798e */ /* 0x000fe2000c10e790 */
[----:B------:R-:W-:Y:S03]  /*6b00*/  SHF.L.U32 R2, R2, 0x1, RZ ;  /* 0x0000000102027819 */ /* 0x000fe600000006ff */
        /* <DEDUP_REMOVED lines=166> */
.L_x_1495:
[----:B------:R-:W-:Y:S05]  /*7570*/  @P1 BRA `(.L_x_1501) ;  /* 0x0000112000001947 */ /* 0x000fea0003800000 */
[----:B------:R-:W2:Y:S01]  /*7580*/  LDL.LU.64 R24, [R1] ;  /* 0x0000000001187983 */ /* 0x000ea20000300a00 */
[----:B------:R-:W-:Y:S01]  /*7590*/  F2FP.BF16.PACK_AB R68, R69, R68 ;  /* 0x000000444544723e */ /* 0x000fe200000010ff */
[----:B------:R-:W-:Y:S01]  /*75a0*/  ULDC UR7, c[0x0][0x2f0] ;  /* 0x0000bc0000077ab9 */ /* 0x000fe20000000800 */
[----:B------:R-:W-:Y:S01]  /*75b0*/  F2FP.BF16.PACK_AB R70, R71, R70 ;  /* 0x000000464746723e */ /* 0x000fe200000010ff */
[----:B------:R-:W-:Y:S01]  /*75c0*/  UIADD3 UR8, -UR10, UR7, URZ ;  /* 0x000000070a087290 */ /* 0x000fe2000fffe13f */
[----:B------:R-:W-:Y:S01]  /*75d0*/  F2FP.BF16.PACK_AB R80, R81, R80 ;  /* 0x000000505150723e */ /* 0x000fe200000010ff */
[----:B------:R-:W-:Y:S01]  /*75e0*/  USHF.R.S32.HI UR6, URZ, 0x1f, UR13 ;  /* 0x0000001f3f067899 */ /* 0x000fe2000801140d */
[----:B------:R-:W-:Y:S01]  /*75f0*/  F2FP.BF16.PACK_AB R82, R83, R82 ;  /* 0x000000525352723e */ /* 0x000fe200000010ff */
[----:B------:R-:W-:Y:S01]  /*7600*/  UISETP.LT.AND UP0, UPT, UR8, 0x80, UPT ;  /* 0x000000800800788c */ /* 0x000fe2000bf01270 */
[----:B------:R-:W-:Y:S01]  /*7610*/  F2FP.BF16.PACK_AB R72, R73, R72 ;  /* 0x000000484948723e */ /* 0x000fe200000010ff */
[----:B------:R-:W-:Y:S01]  /*7620*/  ULDC.64 UR4, c[0x0][0x338] ;  /* 0x0000ce0000047ab9 */ /* 0x000fe20000000a00 */
[----:B------:R-:W-:Y:S01]  /*7630*/  F2FP.BF16.PACK_AB R74, R75, R74 ;  /* 0x0000004a4b4a723e */ /* 0x000fe200000010ff */
[----:B------:R-:W-:Y:S01]  /*7640*/  UIMAD UR4, UR6, UR4, URZ ;  /* 0x00000004060472a4 */ /* 0x000fe2000f8e023f */
[----:B------:R-:W-:Y:S01]  /*7650*/  F2FP.BF16.PACK_AB R76, R77, R76 ;  /* 0x0000004c4d4c723e */ /* 0x000fe200000010ff */
[----:B------:R-:W-:Y:S01]  /*7660*/  USEL UR8, UR8, 0x80, UP0 ;  /* 0x0000008008087887 */ /* 0x000fe20008000000 */
[----:B------:R-:W-:Y:S01]  /*7670*/  F2FP.BF16.PACK_AB R78, R79, R78 ;  /* 0x0000004e4f4e723e */ /* 0x000fe200000010ff */
[----:B------:R-:W-:Y:S01]  /*7680*/  UIMAD UR5, UR13, UR5, UR4 ;  /* 0x000000050d0572a4 */ /* 0x000fe2000f8e0204 */
[----:B------:R-:W-:Y:S01]  /*7690*/  F2FP.BF16.PACK_AB R84, R85, R84 ;  /* 0x000000545554723e */ /* 0x000fe200000010ff */
[----:B------:R-:W-:Y:S01]  /*76a0*/  USHF.R.S32.HI UR7, URZ, 0x1f, UR14 ;  /* 0x0000001f3f077899 */ /* 0x000fe2000801140e */
[----:B------:R-:W-:Y:S01]  /*76b0*/  F2FP.BF16.PACK_AB R86, R87, R86 ;  /* 0x000000565756723e */ /* 0x000fe200000010ff */
[----:B------:R-:W-:Y:S01]  /*76c0*/  BSSY B0, `(.L_x_1502) ;  /* 0x0000087000007945 */ /* 0x000fe20003800000 */
        /* <DEDUP_REMOVED lines=19> */
[----:B------:R-:W-:Y:S01]  /*7800*/  F2FP.BF16.PACK_AB R13, R13, R122 ;  /* 0x0000007a0d0d723e */ /* 0x000fe200000010ff */
[----:B------:R-:W-:Y:S01]  /*7810*/  BAR.SYNC.DEFER_BLOCKING 0x1, 0x100 ;  /* 0x0044000000007b1d */ /* 0x000fe20000010000 */
[----:B--2---:R-:W-:-:S04]  /*7820*/  SHF.R.S32.HI R9, RZ, 0x1f, R24 ;  /* 0x0000001fff097819 */ /* 0x004fc80000011418 */
[CC--:B------:R-:W-:Y:S02]  /*7830*/  LEA.HI R4, R9.reuse, R24.reuse, RZ, 0x2 ;  /* 0x0000001809047211 */ /* 0x0c0fe400078f10ff */
[----:B------:R-:W-:Y:S02]  /*7840*/  LEA.HI R0, R9, R24, RZ, 0x5 ;  /* 0x0000001809007211 */ /* 0x000fe400078f28ff */
[--C-:B------:R-:W-:Y:S02]  /*7850*/  SHF.R.S32.HI R5, RZ, 0x2, R4.reuse ;  /* 0x00000002ff057819 */ /* 0x100fe40000011404 */
[----:B------:R-:W-:Y:S02]  /*7860*/  SHF.R.S32.HI R2, RZ, 0x1f, R4 ;  /* 0x0000001fff027819 */ /* 0x000fe40000011404 */
[----:B------:R-:W-:Y:S02]  /*7870*/  SHF.R.S32.HI R6, RZ, 0x5, R0 ;  /* 0x00000005ff067819 */ /* 0x000fe40000011400 */
[----:B------:R-:W-:-:S02]  /*7880*/  LEA.HI R2, R2, R5, RZ, 0x3 ;  /* 0x0000000502027211 */ /* 0x000fc400078f18ff */
[----:B------:R-:W-:Y:S02]  /*7890*/  SHF.R.S32.HI R0, RZ, 0x1f, R0 ;  /* 0x0000001fff007819 */ /* 0x000fe40000011400 */
[----:B------:R-:W-:Y:S02]  /*78a0*/  LOP3.LUT R2, R2, 0xfffffff8, RZ, 0xc0, !PT ;  /* 0xfffffff802027812 */ /* 0x000fe400078ec0ff */
[----:B------:R-:W-:-:S03]  /*78b0*/  LEA.HI R0, R0, R6, RZ, 0x2 ;  /* 0x0000000600007211 */ /* 0x000fc600078f10ff */
[----:B------:R-:W-:Y:S01]  /*78c0*/  IMAD.IADD R7, R5, 0x1, -R2 ;  /* 0x0000000105077824 */ /* 0x000fe200078e0a02 */
[----:B------:R-:W-:Y:S02]  /*78d0*/  LOP3.LUT R3, R0, 0x1ffffc, RZ, 0xc0, !PT ;  /* 0x001ffffc00037812 */ /* 0x000fe400078ec0ff */
[----:B------:R-:W-:Y:S01]  /*78e0*/  LOP3.LUT R5, R4, 0x3ffffffc, RZ, 0xc0, !PT ;  /* 0x3ffffffc04057812 */ /* 0x000fe200078ec0ff */
[----:B------:R-:W-:Y:S01]  /*78f0*/  IMAD.SHL.U32 R4, R7, 0x40, RZ ;  /* 0x0000004007047824 */ /* 0x000fe200078e00ff */
[CC--:B------:R-:W-:Y:S01]  /*7900*/  LEA.HI R0, R9.reuse, R24.reuse, RZ, 0x3 ;  /* 0x0000001809007211 */ /* 0x0c0fe200078f18ff */
[----:B------:R-:W-:Y:S01]  /*7910*/  IMAD.IADD R8, R6, 0x1, -R3 ;  /* 0x0000000106087824 */ /* 0x000fe200078e0a03 */
[----:B------:R-:W-:Y:S02]  /*7920*/  LEA.HI R2, R9, R24, RZ, 0x7 ;  /* 0x0000001809027211 */ /* 0x000fe400078f38ff */
[----:B------:R-:W-:Y:S02]  /*7930*/  LOP3.LUT R3, R0, 0x1ffffff8, RZ, 0xc0, !PT ;  /* 0x1ffffff800037812 */ /* 0x000fe400078ec0ff */
[----:B------:R-:W-:-:S02]  /*7940*/  SHF.R.S32.HI R14, RZ, 0x3, R0 ;  /* 0x00000003ff0e7819 */ /* 0x000fc40000011400 */
[----:B------:R-:W-:Y:S01]  /*7950*/  SHF.R.U32.HI R6, RZ, 0x4, R2 ;  /* 0x00000004ff067819 */ /* 0x000fe20000011602 */
[----:B------:R-:W-:Y:S01]  /*7960*/  IMAD.IADD R2, R24, 0x1, -R3 ;  /* 0x0000000118027824 */ /* 0x000fe200078e0a03 */
[----:B------:R-:W-:Y:S01]  /*7970*/  LOP3.LUT R0, R4, 0x1c0, RZ, 0xc0, !PT ;  /* 0x000001c004007812 */ /* 0x000fe200078ec0ff */
[----:B------:R-:W-:Y:S01]  /*7980*/  IMAD.IADD R4, R24, 0x1, -R5 ;  /* 0x0000000118047824 */ /* 0x000fe200078e0a05 */
[----:B------:R-:W-:Y:S01]  /*7990*/  R2P PR, R7, 0x6 ;  /* 0x0000000607007804 */ /* 0x000fe20000000000 */
[----:B------:R-:W-:Y:S01]  /*79a0*/  IMAD.SHL.U32 R3, R14, 0x40, RZ ;  /* 0x000000400e037824 */ /* 0x000fe200078e00ff */
[----:B------:R-:W-:Y:S01]  /*79b0*/  LOP3.LUT R5, R0, 0x8, R6, 0xf8, !PT ;  /* 0x0000000800057812 */ /* 0x000fe200078ef806 */
[----:B------:R-:W-:Y:S01]  /*79c0*/  IMAD.SHL.U32 R12, R2, 0x8, RZ ;  /* 0x00000008020c7824 */ /* 0x000fe200078e00ff */
[----:B------:R-:W-:Y:S01]  /*79d0*/  SHF.R.U32.HI R0, RZ, 0x3, R0 ;  /* 0x00000003ff007819 */ /* 0x000fe20000011600 */
[----:B------:R-:W-:Y:S01]  /*79e0*/  IMAD R2, R8, 0x200, R4 ;  /* 0x0000020008027824 */ /* 0x000fe200078e0204 */
[----:B------:R-:W-:-:S02]  /*79f0*/  LOP3.LUT R23, R3, 0x1c0, RZ, 0xc0, !PT ;  /* 0x000001c003177812 */ /* 0x000fc400078ec0ff */
[----:B------:R-:W-:Y:S01]  /*7a00*/  LOP3.LUT R0, R5, R0, RZ, 0x3c, !PT ;  /* 0x0000000005007212 */ /* 0x000fe200078e3cff */
[----:B------:R-:W-:Y:S01]  /*7a10*/  IMAD.MOV.U32 R5, RZ, RZ, 0x20 ;  /* 0x00000020ff057424 */ /* 0x000fe200078e00ff */
[----:B------:R-:W-:Y:S02]  /*7a20*/  LEA.HI R6, R9, R24, RZ, 0x6 ;  /* 0x0000001809067211 */ /* 0x000fe400078f30ff */
[----:B------:R-:W-:Y:S01]  /*7a30*/  LOP3.LUT R3, R23, 0x38, R12, 0xf8, !PT ;  /* 0x0000003817037812 */ /* 0x000fe200078ef80c */
[----:B------:R-:W-:Y:S01]  /*7a40*/  IMAD.U32 R0, R2, 0x2, R0 ;  /* 0x0000000202007824 */ /* 0x000fe200078e0000 */
[----:B------:R-:W-:Y:S01]  /*7a50*/  SHF.R.U32.HI R4, RZ, 0x3, R23 ;  /* 0x00000003ff047819 */ /* 0x000fe20000011617 */
[----:B------:R-:W-:Y:S01]  /*7a60*/  IMAD.SHL.U32 R7, R6, 0x8, RZ ;  /* 0x0000000806077824 */ /* 0x000fe200078e00ff */
[----:B------:R-:W-:Y:S01]  /*7a70*/  F2FP.BF16.PACK_AB R6, R125, R124 ;  /* 0x0000007c7d06723e */ /* 0x000fe200000010ff */
[----:B------:R-:W-:Y:S01]  /*7a80*/  IMAD.SHL.U32 R0, R0, 0x2, RZ ;  /* 0x0000000200007824 */ /* 0x000fe200078e00ff */
[----:B------:R-:W-:-:S02]  /*7a90*/  LOP3.LUT R2, R3, R4, RZ, 0x3c, !PT ;  /* 0x0000000403027212 */ /* 0x000fc400078e3cff */
[----:B------:R-:W-:Y:S02]  /*7aa0*/  SEL R3, R5, 0xffffffe0, !P1 ;  /* 0xffffffe005037807 */ /* 0x000fe40004800000 */
[----:B------:R-:W-:Y:S01]  /*7ab0*/  LOP3.LUT R7, R2, 0x7ffffe00, R7, 0xf8, !PT ;  /* 0x7ffffe0002077812 */ /* 0x000fe200078ef807 */
[----:B------:R-:W-:Y:S01]  /*7ac0*/  STS [R0+0x4080], R68 ;  /* 0x0040804400007388 */ /* 0x000fe20000000800 */
[C---:B------:R-:W-:Y:S01]  /*7ad0*/  IADD3 R2, R0.reuse, 0x40, RZ ;  /* 0x0000004000027810 */ /* 0x040fe20007ffe0ff */
[C---:B------:R-:W-:Y:S01]  /*7ae0*/  IMAD.IADD R4, R0.reuse, 0x1, R3 ;  /* 0x0000000100047824 */ /* 0x040fe200078e0203 */
[----:B------:R-:W-:Y:S01]  /*7af0*/  @P2 IADD3 R2, R0, -0x40, RZ ;  /* 0xffffffc000022810 */ /* 0x000fe20007ffe0ff */
[----:B------:R-:W-:Y:S01]  /*7b00*/  STS [R0+0x4480], R70 ;  /* 0x0044804600007388 */ /* 0x000fe20000000800 */
[----:B------:R-:W-:Y:S02]  /*7b10*/  F2FP.BF16.PACK_AB R5, R127, R126 ;  /* 0x0000007e7f05723e */ /* 0x000fe400000010ff */
[----:B------:R-:W-:Y:S01]  /*7b20*/  ISETP.GE.AND P3, PT, R14, UR8, PT ;  /* 0x000000080e007c0c */ /* 0x000fe2000bf66270 */
[----:B------:R-:W-:Y:S01]  /*7b30*/  IMAD.IADD R3, R3, 0x1, R2 ;  /* 0x0000000103037824 */ /* 0x000fe200078e0202 */
[----:B------:R-:W-:Y:S02]  /*7b40*/  STS [R4+0x4080], R80 ;  /* 0x0040805004007388 */ /* 0x000fe40000000800 */
[----:B------:R-:W-:-:S02]  /*7b50*/  ISETP.GE.OR P0, PT, R12, c[0x0][0x324], P3 ;  /* 0x0000c9000c007a0c */ /* 0x000fc40001f06670 */
        /* <DEDUP_REMOVED lines=21> */
[----:B------:R-:W-:Y:S04]  /*7cb0*/  STS [R2+0x80], R117 ;  /* 0x0000807502007388 */ /* 0x000fe80000000800 */
[----:B------:R-:W-:Y:S04]  /*7cc0*/  STS [R2+0x480], R16 ;  /* 0x0004801002007388 */ /* 0x000fe80000000800 */
[----:B------:R-:W-:Y:S04]  /*7cd0*/  STS [R3+0x80], R11 ;  /* 0x0000800b03007388 */ /* 0x000fe80000000800 */
[----:B------:R-:W-:Y:S01]  /*7ce0*/  STS [R3+0x480], R10 ;  /* 0x0004800a03007388 */ /* 0x000fe20000000800 */
[----:B-1----:R-:W-:-:S03]  /*7cf0*/  IMAD.SHL.U32 R0, R7, 0x2, RZ ;  /* 0x0000000207007824 */ /* 0x002fc600078e00ff */
[----:B------:R1:W-:Y:S04]  /*7d00*/  STS [R2+0x2080], R15 ;  /* 0x0020800f02007388 */ /* 0x0003e80000000800 */
[----:B------:R3:W-:Y:S01]  /*7d10*/  STS [R2+0x2480], R13 ;  /* 0x0024800d02007388 */ /* 0x0007e20000000800 */
[----:B--2---:R-:W-:-:S03]  /*7d20*/  IMAD.U32 R4, RZ, RZ, UR15 ;  /* 0x0000000fff047e24 */ /* 0x004fc6000f8e00ff */
[----:B------:R2:W-:Y:S04]  /*7d30*/  STS [R3+0x2080], R6 ;  /* 0x0020800603007388 */ /* 0x0005e80000000800 */
[----:B------:R4:W-:Y:S04]  /*7d40*/  STS [R3+0x2480], R5 ;  /* 0x0024800503007388 */ /* 0x0009e80000000800 */
[----:B------:R-:W-:Y:S01]  /*7d50*/  BAR.SYNC.DEFER_BLOCKING 0x1, 0x100 ;  /* 0x0044000000007b1d */ /* 0x000fe20000010000 */
[----:B-1----:R-:W-:Y:S02]  /*7d60*/  SHF.R.S32.HI R15, RZ, 0x1f, R14 ;  /* 0x0000001fff0f7819 */ /* 0x002fe4000001140e */
[----:B---3--:R-:W-:Y:S01]  /*7d70*/  SHF.R.S32.HI R13, RZ, 0x1f, R12 ;  /* 0x0000001fff0d7819 */ /* 0x008fe2000001140c */
[----:B------:R-:W-:-:S02]  /*7d80*/  IMAD.U32 R2, RZ, RZ, UR13 ;  /* 0x0000000dff027e24 */ /* 0x000fc4000f8e00ff */
[----:B--2---:R-:W-:Y:S02]  /*7d90*/  IMAD.U32 R6, RZ, RZ, UR14 ;  /* 0x0000000eff067e24 */ /* 0x004fe4000f8e00ff */
[----:B----4-:R-:W-:Y:S01]  /*7da0*/  IMAD.WIDE.U32 R2, R2, c[0x0][0x338], R12 ;  /* 0x0000ce0002027a25 */ /* 0x010fe200078e000c */
[----:B------:R1:W2:Y:S04]  /*7db0*/  LDS.128 R20, [R0+0x5080] ;  /* 0x0050800000147984 */ /* 0x0002a80000000c00 */
[----:B------:R-:W-:Y:S01]  /*7dc0*/  IADD3 R3, R3, UR5, RZ ;  /* 0x0000000503037c10 */ /* 0x000fe2000fffe0ff */
[----:B------:R-:W-:Y:S01]  /*7dd0*/  ULDC.64 UR4, c[0x0][0x340] ;  /* 0x0000d00000047ab9 */ /* 0x000fe20000000a00 */
[----:B------:R1:W3:Y:S01]  /*7de0*/  LDS.128 R24, [R0+0x6080] ;  /* 0x0060800000187984 */ /* 0x0002e20000000c00 */
[----:B------:R-:W-:-:S02]  /*7df0*/  UIMAD UR4, UR7, UR4, URZ ;  /* 0x00000004070472a4 */ /* 0x000fc4000f8e023f */
[----:B------:R-:W-:Y:S01]  /*7e00*/  IMAD.WIDE.U32 R6, R6, c[0x0][0x340], R2 ;  /* 0x0000d00006067a25 */ /* 0x000fe200078e0002 */
[----:B------:R1:W4:Y:S01]  /*7e10*/  LDS.128 R28, [R0+0x7080] ;  /* 0x00708000001c7984 */ /* 0x0003220000000c00 */
[----:B------:R-:W-:Y:S02]  /*7e20*/  UIMAD UR4, UR14, UR5, UR4 ;  /* 0x000000050e0472a4 */ /* 0x000fe4000f8e0204 */
[----:B------:R-:W-:Y:S01]  /*7e30*/  IMAD.WIDE R2, R4, 0x80, R14 ;  /* 0x0000008004027825 */ /* 0x000fe200078e020e */
[----:B------:R1:W1:Y:S03]  /*7e40*/  LDS.128 R32, [R0+0x80] ;  /* 0x0000800000207984 */ /* 0x0002660000000c00 */
[----:B------:R-:W-:Y:S01]  /*7e50*/  IADD3 R5, R7, UR4, RZ ;  /* 0x0000000407057c10 */ /* 0x000fe2000fffe0ff */
        /* <DEDUP_REMOVED lines=13> */
.L_x_1503:
[----:B------:R-:W-:Y:S05]  /*7f30*/  BSYNC B0 ;  /* 0x0000000000007941 */ /* 0x000fea0003800000 */
.L_x_1502:
        /* <DEDUP_REMOVED lines=16> */
.L_x_1505:
[----:B------:R-:W-:Y:S05]  /*8040*/  BSYNC B0 ;  /* 0x0000000000007941 */ /* 0x000fea0003800000 */
.L_x_1504:
        /* <DEDUP_REMOVED lines=16> */
.L_x_1507:
[----:B------:R-:W-:Y:S05]  /*8150*/  BSYNC B0 ;  /* 0x0000000000007941 */ /* 0x000fea0003800000 */
.L_x_1506:
        /* <DEDUP_REMOVED lines=15> */
.L_x_1509:
[----:B------:R-:W-:Y:S05]  /*8250*/  BSYNC B0 ;  /* 0x0000000000007941 */ /* 0x000fea0003800000 */
.L_x_1508:
[----:B------:R-:W-:Y:S01]  /*8260*/  ULDC.64 UR4, c[0x0][0x308] ;  /* 0x0000c20000047ab9 */ /* 0x000fe20000000a00 */
[----:B------:R-:W-:Y:S01]  /*8270*/  IMAD.U32 R0, RZ, RZ, UR13 ;  /* 0x0000000dff007e24 */ /* 0x000fe2000f8e00ff */
[----:B------:R-:W-:Y:S01]  /*8280*/  UIMAD UR4, UR6, UR4, URZ ;  /* 0x00000004060472a4 */ /* 0x000fe2000f8e023f */
[----:B------:R-:W-:Y:S01]  /*8290*/  ISETP.GE.OR P3, PT, R12, c[0x0][0x2f4], P3 ;  /* 0x0000bd000c007a0c */ /* 0x000fe20001f66670 */
[----:B------:R-:W-:Y:S01]  /*82a0*/  BSSY B0, `(.L_x_1510) ;  /* 0x0000013000007945 */ /* 0x000fe20003800000 */
[----:B------:R-:W-:Y:S01]  /*82b0*/  IMAD.WIDE.U32 R6, R0, c[0x0][0x308], R12 ;  /* 0x0000c20000067a25 */ /* 0x000fe200078e000c */
[----:B------:R-:W-:Y:S01]  /*82c0*/  UIMAD UR13, UR13, UR5, UR4 ;  /* 0x000000050d0d72a4 */ /* 0x000fe2000f8e0204 */
[----:B------:R-:W-:Y:S02]  /*82d0*/  MOV R0, UR14 ;  /* 0x0000000e00007c02 */ /* 0x000fe40008000f00 */
[----:B------:R-:W-:Y:S02]  /*82e0*/  ULDC.64 UR4, c[0x0][0x310] ;  /* 0x0000c40000047ab9 */ /* 0x000fe40000000a00 */
[----:B------:R-:W-:Y:S01]  /*82f0*/  UIMAD UR4, UR7, UR4, URZ ;  /* 0x00000004070472a4 */ /* 0x000fe2000f8e023f */
[----:B------:R-:W-:-:S03]  /*8300*/  IADD3 R7, R7, UR13, RZ ;  /* 0x0000000d07077c10 */ /* 0x000fc6000fffe0ff */
[----:B------:R-:W-:Y:S02]  /*8310*/  UIMAD UR4, UR14, UR5, UR4 ;  /* 0x000000050e0472a4 */ /* 0x000fe4000f8e0204 */
[----:B------:R-:W-:-:S05]  /*8320*/  IMAD.WIDE.U32 R6, R0, c[0x0][0x310], R6 ;  /* 0x0000c40000067a25 */ /* 0x000fca00078e0006 */
[----:B----4-:R-:W-:Y:S01]  /*8330*/  IADD3 R5, R7, UR4, RZ ;  /* 0x0000000407057c10 */ /* 0x010fe2000fffe0ff */
        /* <DEDUP_REMOVED lines=9> */
.L_x_1511:
[----:B------:R-:W-:Y:S05]  /*83d0*/  BSYNC B0 ;  /* 0x0000000000007941 */ /* 0x000fea0003800000 */
.L_x_1510:
        /* <DEDUP_REMOVED lines=14> */
.L_x_1513:
[----:B------:R-:W-:Y:S05]  /*84c0*/  BSYNC B0 ;  /* 0x0000000000007941 */ /* 0x000fea0003800000 */
.L_x_1512:
        /* <DEDUP_REMOVED lines=14> */
.L_x_1515:
[----:B------:R-:W-:Y:S05]  /*85b0*/  BSYNC B0 ;  /* 0x0000000000007941 */ /* 0x000fea0003800000 */
.L_x_1514:
        /* <DEDUP_REMOVED lines=14> */
.L_x_1501:
[----:B------:R-:W2:Y:S01]  /*86a0*/  LDL.LU.64 R2, [R1] ;  /* 0x0000000001027983 */ /* 0x000ea20000300a00 */
[----:B------:R-:W-:Y:S01]  /*86b0*/  USHF.R.S32.HI UR6, URZ, 0x1f, UR13 ;  /* 0x0000001f3f067899 */ /* 0x000fe2000801140d */
[----:B------:R-:W-:Y:S01]  /*86c0*/  IMAD.U32 R6, RZ, RZ, UR14 ;  /* 0x0000000eff067e24 */ /* 0x000fe2000f8e00ff */
[----:B------:R-:W-:Y:S01]  /*86d0*/  ULDC.64 UR4, c[0x0][0x308] ;  /* 0x0000c20000047ab9 */ /* 0x000fe20000000a00 */
[----:B------:R-:W-:Y:S01]  /*86e0*/  BSSY B0, `(.L_x_1516) ;  /* 0x0000023000007945 */ /* 0x000fe20003800000 */
[----:B------:R-:W-:Y:S02]  /*86f0*/  UIMAD UR4, UR6, UR4, URZ ;  /* 0x00000004060472a4 */ /* 0x000fe4000f8e023f */
[----:B------:R-:W-:Y:S02]  /*8700*/  USHF.R.S32.HI UR7, URZ, 0x1f, UR14 ;  /* 0x0000001f3f077899 */ /* 0x000fe4000801140e */
[----:B------:R-:W-:-:S03]  /*8710*/  UIMAD UR5, UR13, UR5, UR4 ;  /* 0x000000050d0572a4 */ /* 0x000fc6000f8e0204 */
[----:B------:R-:W-:Y:S02]  /*8720*/  ULDC UR4, c[0x0][0x2f0] ;  /* 0x0000bc0000047ab9 */ /* 0x000fe40000000800 */
[----:B------:R-:W-:Y:S01]  /*8730*/  UIADD3 UR10, -UR10, UR4, URZ ;  /* 0x000000040a0a7290 */ /* 0x000fe2000fffe13f */
[----:B--2---:R-:W-:-:S04]  /*8740*/  SHF.R.S32.HI R0, RZ, 0x1f, R2 ;  /* 0x0000001fff007819 */ /* 0x004fc80000011402 */
[----:B------:R-:W-:-:S04]  /*8750*/  LEA.HI R8, R0, R2, RZ, 0x3 ;  /* 0x0000000200087211 */ /* 0x000fc800078f18ff */
[----:B------:R-:W-:Y:S02]  /*8760*/  LOP3.LUT R0, R8, 0x1ffffff8, RZ, 0xc0, !PT ;  /* 0x1ffffff808007812 */ /* 0x000fe400078ec0ff */
[----:B------:R-:W-:-:S03]  /*8770*/  SHF.R.S32.HI R8, RZ, 0x3, R8 ;  /* 0x00000003ff087819 */ /* 0x000fc60000011408 */
[----:B------:R-:W-:Y:S01]  /*8780*/  IMAD.IADD R0, R2, 0x1, -R0 ;  /* 0x0000000102007824 */ /* 0x000fe200078e0a00 */
[----:B------:R-:W-:Y:S01]  /*8790*/  ISETP.GE.AND P3, PT, R8, UR10, PT ;  /* 0x0000000a08007c0c */ /* 0x000fe2000bf66270 */
[----:B------:R-:W-:Y:S01]  /*87a0*/  IMAD.U32 R2, RZ, RZ, UR13 ;  /* 0x0000000dff027e24 */ /* 0x000fe2000f8e00ff */
[----:B------:R-:W-:Y:S01]  /*87b0*/  SHF.R.S32.HI R9, RZ, 0x1f, R8 ;  /* 0x0000001fff097819 */ /* 0x000fe20000011408 */
[----:B------:R-:W-:Y:S02]  /*87c0*/  IMAD.SHL.U32 R12, R0, 0x8, RZ ;  /* 0x00000008000c7824 */ /* 0x000fe400078e00ff */
[----:B------:R-:W-:-:S03]  /*87d0*/  IMAD.U32 R0, RZ, RZ, UR15 ;  /* 0x0000000fff007e24 */ /* 0x000fc6000f8e00ff */
[----:B------:R-:W-:Y:S02]  /*87e0*/  SHF.R.S32.HI R13, RZ, 0x1f, R12 ;  /* 0x0000001fff0d7819 */ /* 0x000fe4000001140c */
[----:B------:R-:W-:-:S03]  /*87f0*/  ISETP.GE.OR P0, PT, R12, c[0x0][0x2f4], P3 ;  /* 0x0000bd000c007a0c */ /* 0x000fc60001f06670 */
[----:B------:R-:W-:-:S05]  /*8800*/  IMAD.WIDE.U32 R2, R2, c[0x0][0x308], R12 ;  /* 0x0000c20002027a25 */ /* 0x000fca00078e000c */
[----:B------:R-:W-:Y:S01]  /*8810*/  IADD3 R3, R3, UR5, RZ ;  /* 0x0000000503037c10 */ /* 0x000fe2000fffe0ff */
[----:B------:R-:W-:Y:S02]  /*8820*/  ULDC.64 UR4, c[0x0][0x310] ;  /* 0x0000c40000047ab9 */ /* 0x000fe40000000a00 */
[----:B------:R-:W-:Y:S02]  /*8830*/  UIMAD UR4, UR7, UR4, URZ ;  /* 0x00000004070472a4 */ /* 0x000fe4000f8e023f */
[----:B------:R-:W-:Y:S02]  /*8840*/  IMAD.WIDE.U32 R6, R6, c[0x0][0x310], R2 ;  /* 0x0000c40006067a25 */ /* 0x000fe400078e0002 */
[----:B------:R-:W-:Y:S02]  /*8850*/  UIMAD UR4, UR14, UR5, UR4 ;  /* 0x000000050e0472a4 */ /* 0x000fe4000f8e0204 */
[----:B------:R-:W-:-:S04]  /*8860*/  IMAD.WIDE R2, R0, 0x80, R8 ;  /* 0x0000008000027825 */ /* 0x000fc800078e0208 */
        /* <DEDUP_REMOVED lines=10> */
.L_x_1517:
[----:B------:R-:W-:Y:S05]  /*8910*/  BSYNC B0 ;  /* 0x0000000000007941 */ /* 0x000fea0003800000 */
.L_x_1516:
        /* <DEDUP_REMOVED lines=16> */
.L_x_1519:
[----:B------:R-:W-:Y:S05]  /*8a20*/  BSYNC B0 ;  /* 0x0000000000007941 */ /* 0x000fea0003800000 */
.L_x_1518:
        /* <DEDUP_REMOVED lines=16> */
.L_x_1521:
[----:B------:R-:W-:Y:S05]  /*8b30*/  BSYNC B0 ;  /* 0x0000000000007941 */ /* 0x000fea0003800000 */
.L_x_1520:
        /* <DEDUP_REMOVED lines=15> */
.L_x_1523:
[----:B------:R-:W-:Y:S05]  /*8c30*/  BSYNC B0 ;  /* 0x0000000000007941 */ /* 0x000fea0003800000 */
.L_x_1522:
        /* <DEDUP_REMOVED lines=13> */
[----:B--2---:R-:W-:Y:S01]  /*8d10*/  IADD3 R5, R7, UR4, RZ ;  /* 0x0000000407057c10 */ /* 0x004fe2000fffe0ff */
        /* <DEDUP_REMOVED lines=9> */
.L_x_1525:
[----:B------:R-:W-:Y:S05]  /*8db0*/  BSYNC B0 ;  /* 0x0000000000007941 */ /* 0x000fea0003800000 */
.L_x_1524:
        /* <DEDUP_REMOVED lines=14> */
.L_x_1527:
[----:B------:R-:W-:Y:S05]  /*8ea0*/  BSYNC B0 ;  /* 0x0000000000007941 */ /* 0x000fea0003800000 */
.L_x_1526:
        /* <DEDUP_REMOVED lines=14> */
.L_x_1529:
[----:B------:R-:W-:Y:S05]  /*8f90*/  BSYNC B0 ;  /* 0x0000000000007941 */ /* 0x000fea0003800000 */
.L_x_1528:
        /* <DEDUP_REMOVED lines=13> */
.L_x_1530:
        /* <DEDUP_REMOVED lines=9> */
.L_x_1845:


//--------------------- .text._ZN7cutlass13device_kernelIN5flash19enable_sm80_to_sm89INS1_16FlashAttnBwdSm80INS1_25CollectiveMainloopBwdSm80ILi2ELi2EN4cute5tupleIJNS5_1CILi128EEES8_NS7_ILi64EEEEEENS_10bfloat16_tEfNS_4arch4Sm80ELb1ELb0ELb0ELb0ELb1ELb0ELb0ELb0ELi2ELi4ELi4ELi4ELb0EEENS1_21CollectiveEpilogueBwdISA_SB_SD_Li256ELb0ELb0ELi2EEENS1_25SingleTileBwdLPTSchedulerILb0ELi128ELb1EEEEEEEEEvNT_6ParamsE --------------------------
	.section	.text._ZN7cutlass13device_kernelIN5flash19enable_sm80_to_sm89INS1_16FlashAttnBwdSm80INS1_25CollectiveMainloopBwdSm80ILi2ELi2EN4cute5tupleIJNS5_1CILi128EEES8_NS7_ILi64EEEEEENS_10bfloat16_tEfNS_4arch4Sm80ELb1ELb0ELb0ELb0ELb1ELb0ELb0ELb0ELi2ELi4ELi4ELi4ELb0EEENS1_21CollectiveEpilogueBwdISA_SB_SD_Li256ELb0ELb0ELi2EEENS1_25SingleTileBwdLPTSchedulerILb0ELi128ELb1EEEEEEEEEvNT_6ParamsE,"ax",@progbits
	.sectioninfo	@"SHI_REGISTERS=255"
	.align	128
.text._ZN7cutlass13device_kernelIN5flash19enable_sm80_to_sm89INS1_16FlashAttnBwdSm80INS1_25CollectiveMainloopBwdSm80ILi2ELi2EN4cute5tupleIJNS5_1CILi128EEES8_NS7_ILi64EEEEEENS_10bfloat16_tEfNS_4arch4Sm80ELb1ELb0ELb0ELb0ELb1ELb0ELb0ELb0ELi2ELi4ELi4ELi4ELb0EEENS1_21CollectiveEpilogueBwdISA_SB_SD_Li256ELb0ELb0ELi2EEENS1_25SingleTileBwdLPTSchedulerILb0ELi128ELb1EEEEEEEEEvNT_6ParamsE:
        .type           _ZN7cutlass13device_kernelIN5flash19enable_sm80_to_sm89INS1_16FlashAttnBwdSm80INS1_25CollectiveMainloopBwdSm80ILi2ELi2EN4cute5tupleIJNS5_1CILi128EEES8_NS7_ILi64EEEEEENS_10bfloat16_tEfNS_4arch4Sm80ELb1ELb0ELb0ELb0ELb1ELb0ELb0ELb0ELi2ELi4ELi4ELi4ELb0EEENS1_21CollectiveEpilogueBwdISA_SB_SD_Li256ELb0ELb0ELi2EEENS1_25SingleTileBwdLPTSchedulerILb0ELi128ELb1EEEEEEEEEvNT_6ParamsE,@function
        .size           _ZN7cutlass13device_kernelIN5flash19enable_sm80_to_sm89INS1_16FlashAttnBwdSm80INS1_25CollectiveMainloopBwdSm80ILi2ELi2EN4cute5tupleIJNS5_1CILi128EEES8_NS7_ILi64EEEEEENS_10bfloat16_tEfNS_4arch4Sm80ELb1ELb0ELb0ELb0ELb1ELb0ELb0ELb0ELi2ELi4ELi4ELi4ELb0EEENS1_21CollectiveEpilogueBwdISA_SB_SD_Li256ELb0ELb0ELi2EEENS1_25SingleTileBwdLPTSchedulerILb0ELi128ELb1EEEEEEEEEvNT_6ParamsE,(.L_x_1846 - _ZN7cutlass13device_kernelIN5flash19enable_sm80_to_sm89INS1_16FlashAttnBwdSm80INS1_25CollectiveMainloopBwdSm80ILi2ELi2EN4cute5tupleIJNS5_1CILi128EEES8_NS7_ILi64EEEEEENS_10bfloat16_tEfNS_4arch4Sm80ELb1ELb0ELb0ELb0ELb1ELb0ELb0ELb0ELi2ELi4ELi4ELi4ELb0EEENS1_21CollectiveEpilogueBwdISA_SB_SD_Li256ELb0ELb0ELi2EEENS1_25SingleTileBwdLPTSchedulerILb0ELi128ELb1EEEEEEEEEvNT_6ParamsE)
        .other          _ZN7cutlass13device_kernelIN5flash19enable_sm80_to_sm89INS1_16FlashAttnBwdSm80INS1_25CollectiveMainloopBwdSm80ILi2ELi2EN4cute5tupleIJNS5_1CILi128EEES8_NS7_ILi64EEEEEENS_10bfloat16_tEfNS_4arch4Sm80ELb1ELb0ELb0ELb0ELb1ELb0ELb0ELb0ELi2ELi4ELi4ELi4ELb0EEENS1_21CollectiveEpilogueBwdISA_SB_SD_Li256ELb0ELb0ELi2EEENS1_25SingleTileBwdLPTSchedulerILb0ELi128ELb1EEEEEEEEEvNT_6ParamsE,@"STO_CUDA_ENTRY STV_DEFAULT"
_ZN7cutlass13device_kernelIN5flash19enable_sm80_to_sm89INS1_16FlashAttnBwdSm80INS1_25CollectiveMainloopBwdSm80ILi2ELi2EN4cute5tupleIJNS5_1CILi128EEES8_NS7_ILi64EEEEEENS_10bfloat16_tEfNS_4arch4Sm80ELb1ELb0ELb0ELb0ELb1ELb0ELb0ELb0ELi2ELi4ELi4ELi4ELb0EEENS1_21CollectiveEpilogueBwdISA_SB_SD_Li256ELb0ELb0ELi2EEENS1_25SingleTileBwdLPTSchedulerILb0ELi128ELb1EEEEEEEEEvNT_6ParamsE:
        /* <DEDUP_REMOVED lines=32> */
.L_x_1532:
[----:B------:R-:W-:Y:S02]  /*0200*/  ULDC UR9, c[0x0][0x3ac] ;  /* 0x0000eb0000097ab9 */ /* 0x000fe40000000800 */
[----:B------:R-:W-:Y:S02]  /*0210*/  UISETP.NE.AND UP0, UPT, UR9, 0x1, UPT ;  /* 0x000000010900788c */ /* 0x000fe4000bf05270 */
[----:B------:R-:W-:Y:S02]  /*0220*/  ULDC.64 UR4, c[0x0][0x3b0] ;  /* 0x0000ec0000047ab9 */ /* 0x000fe40000000a00 */
[----:B------:R-:W-:Y:S02]  /*0230*/  UIMAD.WIDE.U32 UR10, UR8, UR4, URZ ;  /* 0x00000004080a72a5 */ /* 0x000fe4000f8e003f */
[----:B------:R-:W-:-:S05]  /*0240*/  UMOV UR6, UR8 ;  /* 0x0000000800067c82 */ /* 0x000fca0008000000 */
[----:B------:R-:W-:-:S04]  /*0250*/  @UP0 USHF.R.U32.HI UR6, URZ, UR5, UR11 ;  /* 0x000000053f060299 */ /* 0x000fc8000801160b */
[----:B------:R-:W-:Y:S02]  /*0260*/  UIMAD UR9, UR6, UR9, URZ ;  /* 0x00000009060972a4 */ /* 0x000fe4000f8e023f */
.L_x_1533:
[----:B------:R-:W-:Y:S02]  /*0270*/  ULDC.64 UR14, c[0x0][0x3a0] ;  /* 0x0000e800000e7ab9 */ /* 0x000fe40000000a00 */
[----:B------:R-:W-:Y:S02]  /*0280*/  UIADD3 UR8, UR8, -UR9, URZ ;  /* 0x8000000908087290 */ /* 0x000fe4000fffe03f */
[----:B------:R-:W-:Y:S02]  /*0290*/  UISETP.NE.AND UP0, UPT, UR14, 0x1, UPT ;  /* 0x000000010e00788c */ /* 0x000fe4000bf05270 */
[----:B------:R-:W-:Y:S02]  /*02a0*/  ULDC.64 UR4, c[0x0][0x3a8] ;  /* 0x0000ea0000047ab9 */ /* 0x000fe40000000a00 */
[----:B------:R-:W-:Y:S02]  /*02b0*/  UIMAD UR5, UR7, UR5, UR8 ;  /* 0x00000005070572a4 */ /* 0x000fe4000f8e0208 */
[----:B------:R-:W-:-:S02]  /*02c0*/  ULOP3.LUT UR6, URZ, UR6, URZ, 0x33, !UPT ;  /* 0x000000063f067292 */ /* 0x000fc4000f8e333f */
[----:B------:R-:W-:Y:S02]  /*02d0*/  UIMAD.WIDE.U32 UR8, UR5, UR15, URZ ;  /* 0x0000000f050872a5 */ /* 0x000fe4000f8e003f */
[----:B------:R-:W-:Y:S02]  /*02e0*/  ULDC UR13, c[0x0][0x394] ;  /* 0x0000e500000d7ab9 */ /* 0x000fe40000000800 */
[----:B------:R-:W-:Y:S02]  /*02f0*/  UMOV UR15, UR5 ;  /* 0x00000005000f7c82 */ /* 0x000fe40008000000 */
[----:B------:R-:W-:Y:S02]  /*0300*/  @UP0 USHF.R.U32.HI UR15, URZ, UR4, UR9 ;  /* 0x000000043f0f0299 */ /* 0x000fe40008011609 */
[----:B------:R-:W-:Y:S02]  /*0310*/  UIADD3 UR13, UR6, UR13, URZ ;  /* 0x0000000d060d7290 */ /* 0x000fe4000fffe03f */
[----:B------:R-:W-:-:S04]  /*0320*/  UIADD3 UR4, -UR15, URZ, URZ ;  /* 0x0000003f0f047290 */ /* 0x000fc8000fffe13f */
[----:B------:R-:W-:Y:S01]  /*0330*/  UIMAD UR14, UR4, UR14, UR5 ;  /* 0x0000000e040e72a4 */ /* 0x000fe2000f8e0205 */
[----:B------:R-:W-:Y:S05]  /*0340*/  BRA `(.L_x_1534) ;  /* 0x0000028000007947 */ /* 0x000fea0003800000 */
.L_x_1531:
        /* <DEDUP_REMOVED lines=20> */
.L_x_1535:
[----:B------:R-:W-:Y:S02]  /*0490*/  ULDC UR9, c[0x0][0x3ac] ;  /* 0x0000eb0000097ab9 */ /* 0x000fe40000000800 */
[----:B------:R-:W-:Y:S02]  /*04a0*/  UISETP.NE.AND UP0, UPT, UR9, 0x1, UPT ;  /* 0x000000010900788c */ /* 0x000fe4000bf05270 */
[----:B------:R-:W-:Y:S02]  /*04b0*/  ULDC.64 UR4, c[0x0][0x3b0] ;  /* 0x0000ec0000047ab9 */ /* 0x000fe40000000a00 */
[----:B------:R-:W-:Y:S02]  /*04c0*/  UIMAD.WIDE.U32 UR10, UR8, UR4, URZ ;  /* 0x00000004080a72a5 */ /* 0x000fe4000f8e003f */
[----:B------:R-:W-:-:S05]  /*04d0*/  UMOV UR6, UR8 ;  /* 0x0000000800067c82 */ /* 0x000fca0008000000 */
[----:B------:R-:W-:-:S04]  /*04e0*/  @UP0 USHF.R.U32.HI UR6, URZ, UR5, UR11 ;  /* 0x000000053f060299 */ /* 0x000fc8000801160b */
[----:B------:R-:W-:Y:S02]  /*04f0*/  UIMAD UR9, UR6, UR9, URZ ;  /* 0x00000009060972a4 */ /* 0x000fe4000f8e023f */
.L_x_1536:
        /* <DEDUP_REMOVED lines=12> */
[----:B------:R-:W-:Y:S02]  /*05c0*/  UIMAD UR14, UR4, UR14, UR5 ;  /* 0x0000000e040e72a4 */ /* 0x000fe4000f8e0205 */
.L_x_1534:
        /* <DEDUP_REMOVED lines=396> */
.L_x_1539:
[----:B--2---:R-:W-:Y:S05]  /*1e90*/  BSYNC B0 ;  /* 0x0000000000007941 */ /* 0x004fea0003800000 */
.L_x_1538:
        /* <DEDUP_REMOVED lines=103> */
.L_x_1542:
        /* <DEDUP_REMOVED lines=175> */
.L_x_1540:
        /* <DEDUP_REMOVED lines=825> */
.L_x_1541:
        /* <DEDUP_REMOVED lines=292> */
.L_x_1537:
        /* <DEDUP_REMOVED lines=156> */
.L_x_1545:
[----:B------:R-:W-:Y:S05]  /*7f90*/  BSYNC B0 ;  /* 0x0000000000007941 */ /* 0x000fea0003800000 */
.L_x_1544:
        /* <DEDUP_REMOVED lines=16> */
.L_x_1547:
[----:B------:R-:W-:Y:S05]  /*80a0*/  BSYNC B0 ;  /* 0x0000000000007941 */ /* 0x000fea0003800000 */
.L_x_1546:
        /* <DEDUP_REMOVED lines=16> */
.L_x_1549:
[----:B------:R-:W-:Y:S05]  /*81b0*/  BSYNC B0 ;  /* 0x0000000000007941 */ /* 0x000fea0003800000 */
.L_x_1548:
        /* <DEDUP_REMOVED lines=15> */
.L_x_1551:
[----:B------:R-:W-:Y:S05]  /*82b0*/  BSYNC B0 ;  /* 0x0000000000007941 */ /* 0x000fea0003800000 */
.L_x_1550:
        /* <DEDUP_REMOVED lines=23> */
.L_x_1553:
[----:B------:R-:W-:Y:S05]  /*8430*/  BSYNC B0 ;  /* 0x0000000000007941 */ /* 0x000fea0003800000 */
.L_x_1552:
        /* <DEDUP_REMOVED lines=14> */
.L_x_1555:
[----:B------:R-:W-:Y:S05]  /*8520*/  BSYNC B0 ;  /* 0x0000000000007941 */ /* 0x000fea0003800000 */
.L_x_1554:
        /* <DEDUP_REMOVED lines=14> */
.L_x_1557:
[----:B------:R-:W-:Y:S05]  /*8610*/  BSYNC B0 ;  /* 0x0000000000007941 */ /* 0x000fea0003800000 */
.L_x_1556:
        /* <DEDUP_REMOVED lines=14> */
.L_x_1543:
        /* <DEDUP_REMOVED lines=39> */
.L_x_1559:
[----:B------:R-:W-:Y:S05]  /*8970*/  BSYNC B0 ;  /* 0x0000000000007941 */ /* 0x000fea0003800000 */
.L_x_1558:
        /* <DEDUP_REMOVED lines=16> */
.L_x_1561:
[----:B------:R-:W-:Y:S05]  /*8a80*/  BSYNC B0 ;  /* 0x0000000000007941 */ /* 0x000fea0003800000 */
.L_x_1560:
        /* <DEDUP_REMOVED lines=16> */
.L_x_1563:
[----:B------:R-:W-:Y:S05]  /*8b90*/  BSYNC B0 ;  /* 0x0000000000007941 */ /* 0x000fea0003800000 */
.L_x_1562:
        /* <DEDUP_REMOVED lines=15> */
.L_x_1565:
[----:B------:R-:W-:Y:S05]  /*8c90*/  BSYNC B0 ;  /* 0x0000000000007941 */ /* 0x000fea0003800000 */
.L_x_1564:
        /* <DEDUP_REMOVED lines=23> */
.L_x_1567:
[----:B------:R-:W-:Y:S05]  /*8e10*/  BSYNC B0 ;  /* 0x0000000000007941 */ /* 0x000fea0003800000 */
.L_x_1566:
        /* <DEDUP_REMOVED lines=14> */
.L_x_1569:
[----:B------:R-:W-:Y:S05]  /*8f00*/  BSYNC B0 ;  /* 0x0000000000007941 */ /* 0x000fea0003800000 */
.L_x_1568:
        /* <DEDUP_REMOVED lines=14> */
.L_x_1571:
[----:B------:R-:W-:Y:S05]  /*8ff0*/  BSYNC B0 ;  /* 0x0000000000007941 */ /* 0x000fea0003800000 */
.L_x_1570:
        /* <DEDUP_REMOVED lines=13> */
.L_x_1572:
        /* <DEDUP_REMOVED lines=11> */
.L_x_1846:


//--------------------- .text._ZN7cutlass13device_kernelIN5flash19enable_sm80_to_sm89INS1_16FlashAttnBwdSm80INS1_25CollectiveMainloopBwdSm80ILi2ELi2EN4cute5tupleIJNS5_1CILi128EEES8_NS7_ILi64EEEEEENS_10bfloat16_tEfNS_4arch4Sm80ELb1ELb0ELb0ELb0ELb0ELb0ELb0ELb0ELi2ELi4ELi4ELi4ELb0EEENS1_24CollectiveEpilogueBwdGQAISA_fSD_Li256ELb0ELb0EEENS1_25SingleTileBwdLPTSchedulerILb0ELi128ELb0EEEEEEEEEvNT_6ParamsE --------------------------
	.section	.text._ZN7cutlass13device_kernelIN5flash19enable_sm80_to_sm89INS1_16FlashAttnBwdSm80INS1_25CollectiveMainloopBwdSm80ILi2ELi2EN4cute5tupleIJNS5_1CILi128EEES8_NS7_ILi64EEEEEENS_10bfloat16_tEfNS_4arch4Sm80ELb1ELb0ELb0ELb0ELb0ELb0ELb0ELb0ELi2ELi4ELi4ELi4ELb0EEENS1_24CollectiveEpilogueBwdGQAISA_fSD_Li256ELb0ELb0EEENS1_25SingleTileBwdLPTSchedulerILb0ELi128ELb0EEEEEEEEEvNT_6ParamsE,"ax",@progbits
	.sectioninfo	@"SHI_REGISTERS=255"
	.align	128
.text._ZN7cutlass13device_kernelIN5flash19enable_sm80_to_sm89INS1_16FlashAttnBwdSm80INS1_25CollectiveMainloopBwdSm80ILi2ELi2EN4cute5tupleIJNS5_1CILi128EEES8_NS7_ILi64EEEEEENS_10bfloat16_tEfNS_4arch4Sm80ELb1ELb0ELb0ELb0ELb0ELb0ELb0ELb0ELi2ELi4ELi4ELi4ELb0EEENS1_24CollectiveEpilogueBwdGQAISA_fSD_Li256ELb0ELb0EEENS1_25SingleTileBwdLPTSchedulerILb0ELi128ELb0EEEEEEEEEvNT_6ParamsE:
        .type           _ZN7cutlass13device_kernelIN5flash19enable_sm80_to_sm89INS1_16FlashAttnBwdSm80INS1_25CollectiveMainloopBwdSm80ILi2ELi2EN4cute5tupleIJNS5_1CILi128EEES8_NS7_ILi64EEEEEENS_10bfloat16_tEfNS_4arch4Sm80ELb1ELb0ELb0ELb0ELb0ELb0ELb0ELb0ELi2ELi4ELi4ELi4ELb0EEENS1_24CollectiveEpilogueBwdGQAISA_fSD_Li256ELb0ELb0EEENS1_25SingleTileBwdLPTSchedulerILb0ELi128ELb0EEEEEEEEEvNT_6ParamsE,@function
        .size           _ZN7cutlass13device_kernelIN5flash19enable_sm80_to_sm89INS1_16FlashAttnBwdSm80INS1_25CollectiveMainloopBwdSm80ILi2ELi2EN4cute5tupleIJNS5_1CILi128EEES8_NS7_ILi64EEEEEENS_10bfloat16_tEfNS_4arch4Sm80ELb1ELb0ELb0ELb0ELb0ELb0ELb0ELb0ELi2ELi4ELi4ELi4ELb0EEENS1_24CollectiveEpilogueBwdGQAISA_fSD_Li256ELb0ELb0EEENS1_25SingleTileBwdLPTSchedulerILb0ELi128ELb0EEEEEEEEEvNT_6ParamsE,(.L_x_1847 - _ZN7cutlass13device_kernelIN5flash19enable_sm80_to_sm89INS1_16FlashAttnBwdSm80INS1_25CollectiveMainloopBwdSm80ILi2ELi2EN4cute5tupleIJNS5_1CILi128EEES8_NS7_ILi64EEEEEENS_10bfloat16_tEfNS_4arch4Sm80ELb1ELb0ELb0ELb0ELb0ELb0ELb0ELb0ELi2ELi4ELi4ELi4ELb0EEENS1_24CollectiveEpilogueBwdGQAISA_fSD_Li256ELb0ELb0EEENS1_25SingleTileBwdLPTSchedulerILb0ELi128ELb0EEEEEEEEEvNT_6ParamsE)
        .other          _ZN7cutlass13device_kernelIN5flash19enable_sm80_to_sm89INS1_16FlashAttnBwdSm80INS1_25CollectiveMainloopBwdSm80ILi2ELi2EN4cute5tupleIJNS5_1CILi128EEES8_NS7_ILi64EEEEEENS_10bfloat16_tEfNS_4arch4Sm80ELb1ELb0ELb0ELb0ELb0ELb0ELb0ELb0ELi2ELi4ELi4ELi4ELb0EEENS1_24CollectiveEpilogueBwdGQAISA_fSD_Li256ELb0ELb0EEENS1_25SingleTileBwdLPTSchedulerILb0ELi128ELb0EEEEEEEEEvNT_6ParamsE,@"STO_CUDA_ENTRY STV_DEFAULT"
_ZN7cutlass13device_kernelIN5flash19enable_sm80_to_sm89INS1_16FlashAttnBwdSm80INS1_25CollectiveMainloopBwdSm80ILi2ELi2EN4cute5tupleIJNS5_1CILi128EEES8_NS7_ILi64EEEEEENS_10bfloat16_tEfNS_4arch4Sm80ELb1ELb0ELb0ELb0ELb0ELb0ELb0ELb0ELi2ELi4ELi4ELi4ELb0EEENS1_24CollectiveEpilogueBwdGQAISA_fSD_Li256ELb0ELb0EEENS1_25SingleTileBwdLPTSchedulerILb0ELi128ELb0EEEEEEEEEvNT_6ParamsE:
[----:B------:R-:W-:-:S03]  /*0000*/  MOV R1, c[0x0][0x28] ;  /* 0x00000a0000017a02 */ /* 0x000fc60000000f00 */
[----:B------:R-:W1:Y:S01]  /*0010*/  S2R R2, SR_TID.X ;  /* 0x0000000000027919 */ /* 0x000e620000002100 */
[----:B------:R-:W-:Y:S01]  /*0020*/  IADD3 R1, R1, -0x68, RZ ;  /* 0xffffff9801017810 */ /* 0x000fe20007ffe0ff */
[----:B------:R-:W2:Y:S01]  /*0030*/  S2UR UR7, SR_CTAID.X ;  /* 0x00000000000779c3 */ /* 0x000ea20000002500 */
[----:B------:R-:W-:Y:S02]  /*0040*/  IMAD.MOV.U32 R27, RZ, RZ, R3 ;  /* 0x000000ffff1b7224 */ /* 0x000fe400078e0003 */
[--C-:B-1----:R-:W-:Y:S01]  /*0050*/  IMAD.MOV.U32 R26, RZ, RZ, R2.reuse ;  /* 0x000000ffff1a7224 */ /* 0x102fe200078e0002 */
[----:B------:R-:W-:Y:S01]  /*0060*/  STL [R1+0x10], R2 ;  /* 0x0000100201007387 */ /* 0x000fe20000100800 */
        /* <DEDUP_REMOVED lines=8> */
[----:B------:R-:W-:Y:S02]  /*00f0*/  UMOV UR6, UR7 ;  /* 0x0000000700067c82 */ /* 0x000fe40008000000 */
[----:B------:R-:W-:-:S05]  /*0100*/  ULDC UR5, c[0x0][0x3c8] ;  /* 0x0000f20000057ab9 */ /* 0x000fca0000000800 */
        /* <DEDUP_REMOVED lines=15> */
.L_x_1574:
[----:B------:R-:W-:Y:S02]  /*0200*/  ULDC UR8, c[0x0][0x3b4] ;  /* 0x0000ed0000087ab9 */ /* 0x000fe40000000800 */
[----:B------:R-:W-:Y:S02]  /*0210*/  UISETP.NE.AND UP0, UPT, UR8, 0x1, UPT ;  /* 0x000000010800788c */ /* 0x000fe4000bf05270 */
[----:B------:R-:W-:Y:S02]  /*0220*/  ULDC.64 UR4, c[0x0][0x3b8] ;  /* 0x0000ee0000047ab9 */ /* 0x000fe40000000a00 */
[----:B------:R-:W-:Y:S02]  /*0230*/  UIMAD.WIDE.U32 UR10, UR7, UR4, URZ ;  /* 0x00000004070a72a5 */ /* 0x000fe4000f8e003f */
[----:B------:R-:W-:-:S05]  /*0240*/  UMOV UR22, UR7 ;  /* 0x0000000700167c82 */ /* 0x000fca0008000000 */
[----:B------:R-:W-:-:S04]  /*0250*/  @UP0 USHF.R.U32.HI UR22, URZ, UR5, UR11 ;  /* 0x000000053f160299 */ /* 0x000fc8000801160b */
[----:B------:R-:W-:Y:S02]  /*0260*/  UIMAD UR8, UR22, UR8, URZ ;  /* 0x00000008160872a4 */ /* 0x000fe4000f8e023f */
.L_x_1575:
[----:B------:R-:W-:Y:S02]  /*0270*/  ULDC.64 UR20, c[0x0][0x3a8] ;  /* 0x0000ea0000147ab9 */ /* 0x000fe40000000a00 */
[----:B------:R-:W-:Y:S02]  /*0280*/  UIADD3 UR7, UR7, -UR8, URZ ;  /* 0x8000000807077290 */ /* 0x000fe4000fffe03f */
[----:B------:R-:W-:Y:S02]  /*0290*/  UISETP.NE.AND UP0, UPT, UR20, 0x1, UPT ;  /* 0x000000011400788c */ /* 0x000fe4000bf05270 */
[----:B------:R-:W-:Y:S02]  /*02a0*/  ULDC.64 UR4, c[0x0][0x3b0] ;  /* 0x0000ec0000047ab9 */ /* 0x000fe40000000a00 */
[----:B------:R-:W-:-:S04]  /*02b0*/  UIMAD UR5, UR6, UR5, UR7 ;  /* 0x00000005060572a4 */ /* 0x000fc8000f8e0207 */
[----:B------:R-:W-:-:S03]  /*02c0*/  UIMAD.WIDE.U32 UR6, UR5, UR21, URZ ;  /* 0x00000015050672a5 */ /* 0x000fc6000f8e003f */
[----:B------:R-:W-:Y:S02]  /*02d0*/  UMOV UR21, UR5 ;  /* 0x0000000500157c82 */ /* 0x000fe40008000000 */
[----:B------:R-:W-:-:S04]  /*02e0*/  @UP0 USHF.R.U32.HI UR21, URZ, UR4, UR7 ;  /* 0x000000043f150299 */ /* 0x000fc80008011607 */
[----:B------:R-:W-:-:S04]  /*02f0*/  UIADD3 UR4, -UR21, URZ, URZ ;  /* 0x0000003f15047290 */ /* 0x000fc8000fffe13f */
[----:B------:R-:W-:Y:S01]  /*0300*/  UIMAD UR20, UR4, UR20, UR5 ;  /* 0x00000014041472a4 */ /* 0x000fe2000f8e0205 */
[----:B------:R-:W-:Y:S05]  /*0310*/  BRA `(.L_x_1576) ;  /* 0x0000025000007947 */ /* 0x000fea0003800000 */
.L_x_1573:
        /* <DEDUP_REMOVED lines=20> */
.L_x_1577:
[----:B------:R-:W-:Y:S02]  /*0460*/  ULDC UR8, c[0x0][0x3b4] ;  /* 0x0000ed0000087ab9 */ /* 0x000fe40000000800 */
[----:B------:R-:W-:Y:S02]  /*0470*/  UISETP.NE.AND UP0, UPT, UR8, 0x1, UPT ;  /* 0x000000010800788c */ /* 0x000fe4000bf05270 */
[----:B------:R-:W-:Y:S02]  /*0480*/  ULDC.64 UR4, c[0x0][0x3b8] ;  /* 0x0000ee0000047ab9 */ /* 0x000fe40000000a00 */
[----:B------:R-:W-:Y:S02]  /*0490*/  UIMAD.WIDE.U32 UR10, UR7, UR4, URZ ;  /* 0x00000004070a72a5 */ /* 0x000fe4000f8e003f */
[----:B------:R-:W-:-:S05]  /*04a0*/  UMOV UR22, UR7 ;  /* 0x0000000700167c82 */ /* 0x000fca0008000000 */
[----:B------:R-:W-:-:S04]  /*04b0*/  @UP0 USHF.R.U32.HI UR22, URZ, UR5, UR11 ;  /* 0x000000053f160299 */ /* 0x000fc8000801160b */
[----:B------:R-:W-:Y:S02]  /*04c0*/  UIMAD UR8, UR22, UR8, URZ ;  /* 0x00000008160872a4 */ /* 0x000fe4000f8e023f */
.L_x_1578:
        /* <DEDUP_REMOVED lines=9> */
[----:B------:R-:W-:Y:S02]  /*0560*/  UIMAD UR20, UR4, UR20, UR5 ;  /* 0x00000014041472a4 */ /* 0x000fe4000f8e0205 */
.L_x_1576:
        /* <DEDUP_REMOVED lines=14> */
[----:B------:R-:W-:Y:S01]  /*0650*/  UIADD3 UR6, UR6, 0x7f, URZ ;  /* 0x0000007f06067890 */ /* 0x000fe2000fffe03f */
[----:B------:R-:W-:Y:S01]  /*0660*/  CS2R R184, SRZ ;  /* 0x0000000000b87805 */ /* 0x000fe2000001ff00 */
[----:B------:R-:W-:Y:S01]  /*0670*/  USHF.R.S32.HI UR4, URZ, 0x1f, UR5 ;  /* 0x0000001f3f047899 */ /* 0x000fe20008011405 */
[----:B------:R-:W-:Y:S01]  /*0680*/  CS2R R182, SRZ ;  /* 0x0000000000b67805 */ /* 0x000fe2000001ff00 */
[----:B------:R-:W-:Y:S01]  /*0690*/  ULDC.64 UR24, c[0x0][0x118] ;  /* 0x0000460000187ab9 */ /* 0x000fe20000000a00 */
[----:B------:R-:W-:Y:S01]  /*06a0*/  CS2R R180, SRZ ;  /* 0x0000000000b47805 */ /* 0x000fe2000001ff00 */
[----:B------:R-:W-:Y:S01]  /*06b0*/  ULEA.HI UR18, UR4, UR5, URZ, 0x7 ;  /* 0x0000000504127291 */ /* 0x000fe2000f8f383f */
[----:B------:R-:W-:Y:S01]  /*06c0*/  CS2R R174, SRZ ;  /* 0x0000000000ae7805 */ /* 0x000fe2000001ff00 */
[----:B------:R-:W-:Y:S01]  /*06d0*/  USHF.R.S32.HI UR4, URZ, 0x1f, UR6 ;  /* 0x0000001f3f047899 */ /* 0x000fe20008011406 */
[----:B------:R-:W-:Y:S01]  /*06e0*/  CS2R R172, SRZ ;  /* 0x0000000000ac7805 */ /* 0x000fe2000001ff00 */
[----:B------:R-:W-:Y:S01]  /*06f0*/  USHF.R.S32.HI UR18, URZ, 0x7, UR18 ;  /* 0x000000073f127899 */ /* 0x000fe20008011412 */
[----:B------:R-:W-:Y:S01]  /*0700*/  CS2R R178, SRZ ;  /* 0x0000000000b27805 */ /* 0x000fe2000001ff00 */
[----:B------:R-:W-:Y:S01]  /*0710*/  ULEA.HI UR4, UR4, UR6, URZ, 0x7 ;  /* 0x0000000604047291 */ /* 0x000fe2000f8f383f */
[----:B------:R-:W-:Y:S01]  /*0720*/  CS2R R176, SRZ ;  /* 0x0000000000b07805 */ /* 0x000fe2000001ff00 */
[----:B------:R-:W-:Y:S01]  /*0730*/  UISETP.LT.AND UP0, UPT, URZ, UR18, UPT ;  /* 0x000000123f00728c */ /* 0x000fe2000bf01270 */
[----:B------:R-:W-:Y:S01]  /*0740*/  CS2R R170, SRZ ;  /* 0x0000000000aa7805 */ /* 0x000fe2000001ff00 */
[----:B------:R-:W-:Y:S01]  /*0750*/  USHF.R.S32.HI UR19, URZ, 0x7, UR4 ;  /* 0x000000073f137899 */ /* 0x000fe20008011404 */
        /* <DEDUP_REMOVED lines=21> */
[----:B------:R-:W-:-:S03]  /*08b0*/  CS2R R132, SRZ ;  /* 0x0000000000847805 */ /* 0x000fc6000001ff00 */
[----:B------:R-:W-:Y:S05]  /*08c0*/  @!P0 BRA `(.L_x_1579) ;  /* 0x00006a1000008947 */ /* 0x000fea0003800000 */
[----:B------:R-:W-:Y:S01]  /*08d0*/  SHF.R.S32.HI R21, RZ, 0x1f, R26 ;  /* 0x0000001fff157819 */ /* 0x000fe2000001141a */
[----:B------:R-:W-:Y:S01]  /*08e0*/  ULDC UR23, c[0x0][0x198] ;  /* 0x0000660000177ab9 */ /* 0x000fe20000000800 */
[----:B------:R-:W-:Y:S01]  /*08f0*/  IMAD.SHL.U32 R30, R26, 0x4, RZ ;  /* 0x000000041a1e7824 */ /* 0x000fe200078e00ff */
[----:B------:R-:W-:Y:S01]  /*0900*/  UIADD3 UR23, -UR8, UR23, URZ ;  /* 0x0000001708177290 */ /* 0x000fe2000fffe13f */
[----:B------:R-:W-:Y:S01]  /*0910*/  LEA.HI R2, R21, R26, RZ, 0x3 ;  /* 0x0000001a15027211 */ /* 0x000fe200078f18ff */
[----:B------:R-:W-:Y:S01]  /*0920*/  ULDC.64 UR6, c[0x0][0x248] ;  /* 0x0000920000067ab9 */ /* 0x000fe20000000a00 */
[----:B------:R-:W-:Y:S01]  /*0930*/  IMAD.U32 R3, RZ, RZ, UR22 ;  /* 0x00000016ff037e24 */ /* 0x000fe2000f8e00ff */
[----:B------:R-:W-:Y:S01]  /*0940*/  USHF.R.S32.HI UR10, URZ, 0x1f, UR20 ;  /* 0x0000001f3f0a7899 */ /* 0x000fe20008011414 */
[----:B------:R-:W-:Y:S01]  /*0950*/  SHF.R.S32.HI R28, RZ, 0x3, R2 ;  /* 0x00000003ff1c7819 */ /* 0x000fe20000011402 */
[----:B------:R-:W-:Y:S01]  /*0960*/  UISETP.NE.AND UP0, UPT, UR6, 0x1, UPT ;  /* 0x000000010600788c */ /* 0x000fe2000bf05270 */
[----:B------:R-:W-:Y:S01]  /*0970*/  SHF.R.S32.HI R31, RZ, 0x1f, R30 ;  /* 0x0000001fff1f7819 */ /* 0x000fe2000001141e */
[----:B------:R-:W-:Y:S01]  /*0980*/  ULDC.64 UR4, c[0x0][0x270] ;  /* 0x00009c0000047ab9 */ /* 0x000fe20000000a00 */
[--C-:B------:R-:W-:Y:S01]  /*0990*/  SHF.R.S32.HI R29, RZ, 0x1f, R28.reuse ;  /* 0x0000001fff1d7819 */ /* 0x100fe2000001141c */
[----:B------:R-:W-:Y:S01]  /*09a0*/  UIMAD UR4, UR10, UR4, URZ ;  /* 0x000000040a0472a4 */ /* 0x000fe2000f8e023f */
[C---:B------:R-:W-:Y:S01]  /*09b0*/  IADD3 R0, -R28.reuse, UR23, RZ ;  /* 0x000000171c007c10 */ /* 0x040fe2000fffe1ff */
[----:B------:R-:W-:Y:S01]  /*09c0*/  UIMAD.WIDE.U32 UR12, UR20, UR7, URZ ;  /* 0x00000007140c72a5 */ /* 0x000fe2000f8e003f */
[----:B------:R-:W-:Y:S01]  /*09d0*/  IMAD.SHL.U32 R4, R28, 0x40, RZ ;  /* 0x000000401c047824 */ /* 0x000fe200078e00ff */
[----:B------:R-:W-:Y:S01]  /*09e0*/  UIMAD UR8, UR20, UR5, UR4 ;  /* 0x00000005140872a4 */ /* 0x000fe2000f8e0204 */
[----:B------:R-:W-:Y:S01]  /*09f0*/  IMAD.WIDE R16, R3, 0x80, R28 ;  /* 0x0000008003107825 */ /* 0x000fe200078e021c */
[C---:B------:R-:W-:Y:S01]  /*0a00*/  ISETP.GE.AND P5, PT, R0.reuse, 0x1, PT ;  /* 0x000000010000780c */ /* 0x040fe20003fa6270 */
[----:B------:R-:W-:Y:S01]  /*0a10*/  ULDC UR6, c[0x0][0x250] ;  /* 0x0000940000067ab9 */ /* 0x000fe20000000800 */
[C---:B------:R-:W-:Y:S01]  /*0a20*/  ISETP.GE.AND P3, PT, R0.reuse, 0x21, PT ;  /* 0x000000210000780c */ /* 0x040fe20003f66270 */
[----:B------:R-:W-:Y:S01]  /*0a30*/  IMAD.U32 R3, RZ, RZ, UR20 ;  /* 0x00000014ff037e24 */ /* 0x000fe2000f8e00ff */
[C---:B------:R-:W-:Y:S01]  /*0a40*/  ISETP.GE.AND P2, PT, R0.reuse, 0x41, PT ;  /* 0x000000410000780c */ /* 0x040fe20003f46270 */
[----:B------:R-:W-:Y:S01]  /*0a50*/  UMOV UR9, UR20 ;  /* 0x0000001400097c82 */ /* 0x000fe20008000000 */
[----:B------:R-:W-:Y:S01]  /*0a60*/  ISETP.GE.AND P1, PT, R0, 0x61, PT ;  /* 0x000000610000780c */ /* 0x000fe20003f26270 */
[----:B------:R-:W-:Y:S01]  /*0a70*/  @UP0 USHF.R.U32.HI UR9, URZ, UR6, UR13 ;  /* 0x000000063f090299 */ /* 0x000fe2000801160d */
[----:B------:R-:W-:Y:S01]  /*0a80*/  LOP3.LUT R0, R2, 0xfffffff8, RZ, 0xc0, !PT ;  /* 0xfffffff802007812 */ /* 0x000fe200078ec0ff */
[----:B------:R-:W-:Y:S01]  /*0a90*/  IMAD.WIDE.U32 R2, R3, c[0x0][0x270], R30 ;  /* 0x00009c0003027a25 */ /* 0x000fe200078e001e */
[----:B------:R-:W-:Y:S01]  /*0aa0*/  ULDC.64 UR6, c[0x0][0x180] ;  /* 0x0000600000067ab9 */ /* 0x000fe20000000a00 */
[----:B------:R-:W-:Y:S01]  /*0ab0*/  STL.64 [R1+0x8], R28 ;  /* 0x0000081c01007387 */ /* 0x000fe20000100a00 */
[----:B------:R-:W-:Y:S01]  /*0ac0*/  ULDC.64 UR4, c[0x0][0x1e0] ;  /* 0x0000780000047ab9 */ /* 0x000fe20000000a00 */
[----:B------:R-:W-:Y:S01]  /*0ad0*/  IMAD.IADD R24, R26, 0x1, -R0 ;  /* 0x000000011a187824 */ /* 0x000fe200078e0a00 */
[----:B------:R-:W-:Y:S01]  /*0ae0*/  IADD3 R3, R3, UR8, RZ ;  /* 0x0000000803037c10 */ /* 0x000fe2000fffe0ff */
[----:B------:R-:W-:Y:S01]  /*0af0*/  USHF.R.S32.HI UR8, URZ, 0x1f, UR9 ;  /* 0x0000001f3f087899 */ /* 0x000fe20008011409 */
[----:B------:R-:W-:Y:S01]  /*0b00*/  IMAD.U32 R5, RZ, RZ, UR21 ;  /* 0x00000015ff057e24 */ /* 0x000fe2000f8e00ff */
[----:B------:R-:W-:Y:S01]  /*0b10*/  UIMAD UR6, UR10, UR6, URZ ;  /* 0x000000060a0672a4 */ /* 0x000fe2000f8e023f */
[----:B------:R-:W-:Y:S01]  /*0b20*/  IMAD.SHL.U32 R8, R24, 0x8, RZ ;  /* 0x0000000818087824 */ /* 0x000fe200078e00ff */
[----:B------:R-:W-:Y:S01]  /*0b30*/  LOP3.LUT R0, R4, 0x1c0, RZ, 0xc0, !PT ;  /* 0x000001c004007812 */ /* 0x000fe200078ec0ff */
[----:B------:R-:W-:Y:S01]  /*0b40*/  UIMAD UR4, UR8, UR4, URZ ;  /* 0x00000004080472a4 */ /* 0x000fe2000f8e023f */
[----:B------:R-:W-:Y:S01]  /*0b50*/  IMAD.WIDE.U32 R34, R5, c[0x0][0x278], R2 ;  /* 0x00009e0005227a25 */ /* 0x000fe200078e0002 */
[----:B------:R-:W-:Y:S01]  /*0b60*/  UIMAD UR11, UR20, UR7, UR6 ;  /* 0x00000007140b72a4 */ /* 0x000fe2000f8e0206 */
[--C-:B------:R-:W-:Y:S01]  /*0b70*/  SHF.R.S32.HI R9, RZ, 0x1f, R8.reuse ;  /* 0x0000001fff097819 */ /* 0x100fe20000011408 */
[----:B------:R-:W-:Y:S01]  /*0b80*/  UIMAD UR12, UR9, UR5, UR4 ;  /* 0x00000005090c72a4 */ /* 0x000fe2000f8e0204 */
[----:B------:R-:W-:Y:S01]  /*0b90*/  IMAD.U32 R2, RZ, RZ, UR20 ;  /* 0x00000014ff027e24 */ /* 0x000fe2000f8e00ff */
[----:B------:R-:W-:Y:S01]  /*0ba0*/  LOP3.LUT R4, R0, 0x38, R8, 0xf8, !PT ;  /* 0x0000003800047812 */ /* 0x000fe200078ef808 */
[----:B------:R-:W-:Y:S01]  /*0bb0*/  ULDC.64 UR6, c[0x0][0x210] ;  /* 0x0000840000067ab9 */ /* 0x000fe20000000a00 */
[----:B------:R-:W-:Y:S01]  /*0bc0*/  SHF.R.U32.HI R0, RZ, 0x3, R0 ;  /* 0x00000003ff007819 */ /* 0x000fe20000011600 */
[--C-:B------:R-:W-:Y:S01]  /*0bd0*/  IMAD.WIDE.U32 R2, R2, c[0x0][0x180], R8.reuse ;  /* 0x0000600002027a25 */ /* 0x100fe200078e0008 */
[----:B------:R-:W-:Y:S01]  /*0be0*/  ULDC.64 UR4, c[0x0][0x1b0] ;  /* 0x00006c0000047ab9 */ /* 0x000fe20000000a00 */
[----:B------:R-:W-:Y:S01]  /*0bf0*/  ISETP.GE.OR P6, PT, R8, c[0x0][0x1cc], !P5 ;  /* 0x0000730008007a0c */ /* 0x000fe20006fc6670 */
[----:B------:R-:W-:Y:S01]  /*0c00*/  UIMAD UR6, UR10, UR6, URZ ;  /* 0x000000060a0672a4 */ /* 0x000fe2000f8e023f */
[----:B------:R-:W-:Y:S01]  /*0c10*/  LOP3.LUT R4, R4, R0, RZ, 0x3c, !PT ;  /* 0x0000000004047212 */ /* 0x000fe200078e3cff */
[----:B------:R-:W-:Y:S01]  /*0c20*/  IMAD.U32 R12, RZ, RZ, UR20 ;  /* 0x00000014ff0c7e24 */ /* 0x000fe2000f8e00ff */
[----:B------:R-:W-:Y:S01]  /*0c30*/  UIMAD UR8, UR8, UR4, URZ ;  /* 0x00000004080872a4 */ /* 0x000fe2000f8e023f */
[----:B------:R-:W-:Y:S01]  /*0c40*/  LEA.HI R0, R21, R26, RZ, 0x6 ;  /* 0x0000001a15007211 */ /* 0x000fe200078f30ff */
[----:B------:R-:W-:Y:S01]  /*0c50*/  IMAD.U32 R10, RZ, RZ, UR9 ;  /* 0x00000009ff0a7e24 */ /* 0x000fe2000f8e00ff */
[----:B------:R-:W-:Y:S01]  /*0c60*/  IADD3 R5, R3, UR11, RZ ;  /* 0x0000000b03057c10 */ /* 0x000fe2000fffe0ff */
[----:B------:R-:W-:Y:S01]  /*0c70*/  UIMAD UR6, UR20, UR7, UR6 ;  /* 0x00000007140672a4 */ /* 0x000fe2000f8e0206 */
[--C-:B------:R-:W-:Y:S01]  /*0c80*/  IMAD.WIDE.U32 R12, R12, c[0x0][0x210], R8.reuse ;  /* 0x000084000c0c7a25 */ /* 0x100fe200078e0008 */
[----:B------:R-:W-:Y:S01]  /*0c90*/  USHF.R.S32.HI UR11, URZ, 0x1f, UR21 ;  /* 0x0000001f3f0b7899 */ /* 0x000fe20008011415 */
[----:B------:R-:W-:Y:S01]  /*0ca0*/  ISETP.GE.OR P4, PT, R8, c[0x0][0x1cc], !P3 ;  /* 0x0000730008007a0c */ /* 0x000fe20005f86670 */
[----:B------:R-:W-:Y:S01]  /*0cb0*/  UIMAD UR8, UR9, UR5, UR8 ;  /* 0x00000005090872a4 */ /* 0x000fe2000f8e0208 */
[----:B------:R-:W-:Y:S01]  /*0cc0*/  IMAD.SHL.U32 R0, R0, 0x8, RZ ;  /* 0x0000000800007824 */ /* 0x000fe200078e00ff */
[----:B------:R-:W-:Y:S01]  /*0cd0*/  IADD3 R19, R13, UR6, RZ ;  /* 0x000000060d137c10 */ /* 0x000fe2000fffe0ff */
[----:B------:R-:W-:Y:S01]  /*0ce0*/  ULDC.64 UR4, c[0x0][0x188] ;  /* 0x0000620000047ab9 */ /* 0x000fe20000000a00 */
[----:B------:R-:W-:Y:S01]  /*0cf0*/  IMAD.WIDE.U32 R6, R10, c[0x0][0x1e0], R8 ;  /* 0x000078000a067a25 */ /* 0x000fe200078e0008 */
[----:B------:R-:W-:Y:S01]  /*0d00*/  UIMAD UR4, UR11, UR4, URZ ;  /* 0x000000040b0472a4 */ /* 0x000fe2000f8e023f */
[----:B------:R-:W-:Y:S01]  /*0d10*/  LOP3.LUT R20, R4, 0xfffffe00, R0, 0xf8, !PT ;  /* 0xfffffe0004147812 */ /* 0x000fe200078ef800 */
[----:B------:R-:W-:Y:S01]  /*0d20*/  ULDC.64 UR6, c[0x0][0x1e8] ;  /* 0x00007a0000067ab9 */ /* 0x000fe20000000a00 */
[----:B------:R-:W-:Y:S01]  /*0d30*/  IMAD.WIDE.U32 R10, R10, c[0x0][0x1b0], R8 ;  /* 0x00006c000a0a7a25 */ /* 0x000fe200078e0008 */
[----:B------:R-:W-:Y:S01]  /*0d40*/  IADD3 R3, R7, UR12, RZ ;  /* 0x0000000c07037c10 */ /* 0x000fe2000fffe0ff */
[----:B------:R-:W-:Y:S01]  /*0d50*/  UIMAD UR6, UR11, UR6, URZ ;  /* 0x000000060b0672a4 */ /* 0x000fe2000f8e023f */
[----:B------:R-:W-:Y:S01]  /*0d60*/  ISETP.GE.OR P5, PT, R8, c[0x0][0x19c], !P5 ;  /* 0x0000670008007a0c */ /* 0x000fe20006fa6670 */
[----:B------:R-:W-:Y:S01]  /*0d70*/  IMAD.MOV.U32 R4, RZ, RZ, R2 ;  /* 0x000000ffff047224 */ /* 0x000fe200078e0002 */
[----:B------:R-:W-:Y:S01]  /*0d80*/  IADD3 R7, R11, UR8, RZ ;  /* 0x000000080b077c10 */ /* 0x000fe2000fffe0ff */
[----:B------:R-:W-:Y:S01]  /*0d90*/  IMAD.U32 R9, RZ, RZ, UR21 ;  /* 0x00000015ff097e24 */ /* 0x000fe2000f8e00ff */
[----:B------:R-:W-:Y:S01]  /*0da0*/  UIMAD UR8, UR21, UR5, UR4 ;  /* 0x00000005150872a4 */ /* 0x000fe2000f8e0204 */
[----:B------:R-:W-:Y:S01]  /*0db0*/  IMAD.MOV.U32 R2, RZ, RZ, R6 ;  /* 0x000000ffff027224 */ /* 0x000fe200078e0006 */
[----:B------:R-:W-:Y:S01]  /*0dc0*/  UIMAD UR6, UR21, UR7, UR6 ;  /* 0x00000007150672a4 */ /* 0x000fe2000f8e0206 */
[----:B------:R-:W-:Y:S01]  /*0dd0*/  IMAD.U32 R0, RZ, RZ, UR21 ;  /* 0x00000015ff007e24 */ /* 0x000fe2000f8e00ff */
[----:B------:R-:W-:Y:S01]  /*0de0*/  ULDC.64 UR4, c[0x0][0x1b8] ;  /* 0x00006e0000047ab9 */ /* 0x000fe20000000a00 */
[----:B------:R-:W-:Y:S01]  /*0df0*/  IMAD.WIDE.U32 R4, R9, c[0x0][0x188], R4 ;  /* 0x0000620009047a25 */ /* 0x000fe200078e0004 */
[----:B------:R-:W-:Y:S01]  /*0e00*/  UIMAD UR4, UR11, UR4, URZ ;  /* 0x000000040b0472a4 */ /* 0x000fe2000f8e023f */
[----:B------:R1:W-:Y:S01]  /*0e10*/  STL.64 [R1+0x18], R30 ;  /* 0x0000181e01007387 */ /* 0x0003e20000100a00 */
[----:B------:R-:W-:Y:S01]  /*0e20*/  UMOV UR15, 0x6 ;  /* 0x00000006000f7882 */ /* 0x000fe20000000000 */
[----:B------:R-:W-:Y:S01]  /*0e30*/  IMAD.MOV.U32 R6, RZ, RZ, R10 ;  /* 0x000000ffff067224 */ /* 0x000fe200078e000a */
[----:B------:R-:W-:Y:S01]  /*0e40*/  UIMAD UR7, UR21, UR5, UR4 ;  /* 0x00000005150772a4 */ /* 0x000fe2000f8e0204 */
[----:B------:R-:W-:Y:S01]  /*0e50*/  IMAD.WIDE.U32 R2, R0, c[0x0][0x1e8], R2 ;  /* 0x00007a0000027a25 */ /* 0x000fe200078e0002 */
[----:B------:R-:W-:Y:S01]  /*0e60*/  IADD3 R15, R5, UR8, RZ ;  /* 0x00000008050f7c10 */ /* 0x000fe2000fffe0ff */
[----:B------:R-:W-:Y:S01]  /*0e70*/  ULDC.64 UR4, c[0x0][0x1d8] ;  /* 0x0000760000047ab9 */ /* 0x000fe20000000a00 */
[----:B------:R-:W-:Y:S01]  /*0e80*/  ISETP.GE.OR P3, PT, R8, c[0x0][0x19c], !P3 ;  /* 0x0000670008007a0c */ /* 0x000fe20005f66670 */
[----:B------:R-:W-:Y:S01]  /*0e90*/  IMAD.WIDE.U32 R6, R9, c[0x0][0x1b8], R6 ;  /* 0x00006e0009067a25 */ /* 0x000fe200078e0006 */
[----:B------:R-:W-:Y:S01]  /*0ea0*/  IADD3 R5, R3, UR6, RZ ;  /* 0x0000000603057c10 */ /* 0x000fe2000fffe0ff */
[----:B------:R-:W-:Y:S01]  /*0eb0*/  USHF.L.U32 UR13, UR4, 0x6, URZ ;  /* 0x00000006040d7899 */ /* 0x000fe2000800063f */
[----:B------:R-:W-:Y:S01]  /*0ec0*/  STL.64 [R1+0x50], R34 ;  /* 0x0000502201007387 */ /* 0x000fe20000100a00 */
[----:B------:R-:W-:Y:S01]  /*0ed0*/  IMAD.MOV.U32 R14, RZ, RZ, R4 ;  /* 0x000000ffff0e7224 */ /* 0x000fe200078e0004 */
[----:B------:R-:W-:Y:S01]  /*0ee0*/  IADD3 R3, R7, UR7, RZ ;  /* 0x0000000707037c10 */ /* 0x000fe2000fffe0ff */
[----:B------:R-:W-:Y:S01]  /*0ef0*/  IMAD R0, R17, c[0x0][0x1d8], RZ ;  /* 0x0000760011007a24 */ /* 0x000fe200078e02ff */
[----:B------:R-:W-:Y:S01]  /*0f00*/  USHF.L.U64.HI UR12, UR4, UR15, UR5 ;  /* 0x0000000f040c7299 */ /* 0x000fe20008010205 */
[----:B------:R-:W-:Y:S01]  /*0f10*/  IMAD.MOV.U32 R4, RZ, RZ, R2 ;  /* 0x000000ffff047224 */ /* 0x000fe200078e0002 */
[----:B------:R-:W-:Y:S01]  /*0f20*/  USHF.R.S32.HI UR14, URZ, 0x1f, UR18 ;  /* 0x0000001f3f0e7899 */ /* 0x000fe20008011412 */
[C---:B------:R-:W-:Y:S01]  /*0f30*/  IMAD R7, R16.reuse, c[0x0][0x1dc], R0 ;  /* 0x0000770010077a24 */ /* 0x040fe200078e0200 */
[----:B------:R-:W-:Y:S01]  /*0f40*/  ULDC.64 UR4, c[0x0][0x178] ;  /* 0x00005e0000047ab9 */ /* 0x000fe20000000a00 */
[----:B------:R-:W-:Y:S01]  /*0f50*/  IMAD.WIDE.U32 R10, R16, c[0x0][0x1d8], R4 ;  /* 0x00007600100a7a25 */ /* 0x000fe200078e0004 */
[----:B------:R-:W-:-:S02]  /*0f60*/  UIMAD UR16, UR14, UR4, URZ ;  /* 0x000000040e1072a4 */ /* 0x000fc4000f8e023f */
[----:B------:R-:W-:Y:S01]  /*0f70*/  UIMAD.WIDE.U32 UR26, UR18, UR4, URZ ;  /* 0x00000004121a72a5 */ /* 0x000fe2000f8e003f */
[----:B------:R-:W-:Y:S01]  /*0f80*/  IMAD.MOV.U32 R2, RZ, RZ, R6 ;  /* 0x000000ffff027224 */ /* 0x000fe200078e0006 */
[----:B------:R-:W-:Y:S01]  /*0f90*/  LEA R6, P0, R10, c[0x0][0x1c0], 0x1 ;  /* 0x000070000a067a11 */ /* 0x000fe200078008ff */
[----:B------:R-:W-:Y:S01]  /*0fa0*/  IMAD.IADD R7, R11, 0x1, R7 ;  /* 0x000000010b077824 */ /* 0x000fe200078e0207 */
[----:B------:R-:W-:Y:S01]  /*0fb0*/  UIMAD UR16, UR18, UR5, UR16 ;  /* 0x00000005121072a4 */ /* 0x000fe2000f8e0210 */
[----:B------:R-:W-:Y:S01]  /*0fc0*/  IMAD R0, R17, c[0x0][0x1a8], RZ ;  /* 0x00006a0011007a24 */ /* 0x000fe200078e02ff */
[----:B------:R-:W-:Y:S01]  /*0fd0*/  ULDC.64 UR6, c[0x0][0x278] ;  /* 0x00009e0000067ab9 */ /* 0x000fe20000000a00 */
[----:B------:R-:W-:Y:S01]  /*0fe0*/  IMAD.WIDE.U32 R4, R16, c[0x0][0x1a8], R2 ;  /* 0x00006a0010047a25 */ /* 0x000fe200078e0002 */
[----:B------:R-:W-:Y:S01]  /*0ff0*/  LEA.HI.X R7, R10, c[0x0][0x1c4], R7, 0x1, P0 ;  /* 0x000071000a077a11 */ /* 0x000fe200000f0c07 */
[----:B------:R-:W-:Y:S01]  /*1000*/  UIADD3 UR16, UR27, UR16, URZ ;  /* 0x000000101b107290 */ /* 0x000fe2000fffe03f */
[----:B------:R-:W-:Y:S01]  /*1010*/  IADD3 R2, P0, R6, UR13, RZ ;  /* 0x0000000d06027c10 */ /* 0x000fe2000ff1e0ff */
[----:B------:R-:W-:Y:S01]  /*1020*/  IMAD R0, R16, c[0x0][0x1ac], R0 ;  /* 0x00006b0010007a24 */ /* 0x000fe200078e0200 */
[----:B------:R-:W-:Y:S01]  /*1030*/  UIMAD UR6, UR11, UR6, URZ ;  /* 0x000000060b0672a4 */ /* 0x000fe2000f8e023f */
[----:B------:R-:W-:Y:S01]  /*1040*/  IMAD.MOV.U32 R18, RZ, RZ, R12 ;  /* 0x000000ffff127224 */ /* 0x000fe200078e000c */
[----:B------:R-:W-:Y:S01]  /*1050*/  IADD3.X R3, R7, UR12, RZ, P0, !PT ;  /* 0x0000000c07037c10 */ /* 0x000fe200087fe4ff */
[----:B------:R-:W-:Y:S01]  /*1060*/  IMAD.IADD R0, R5, 0x1, R0 ;  /* 0x0000000105007824 */ /* 0x000fe200078e0200 */
[----:B------:R-:W-:Y:S01]  /*1070*/  LEA R12, P0, R4, c[0x0][0x190], 0x1 ;  /* 0x00006400040c7a11 */ /* 0x000fe200078008ff */
[----:B------:R-:W-:Y:S01]  /*1080*/  IMAD.SHL.U32 R22, R20, 0x2, RZ ;  /* 0x0000000214167824 */ /* 0x000fe200078e00ff */
[----:B------:R-:W-:Y:S01]  /*1090*/  ULDC.64 UR8, c[0x0][0x1a8] ;  /* 0x00006a0000087ab9 */ /* 0x000fe20000000a00 */
[----:B------:R-:W-:Y:S01]  /*10a0*/  IMAD.WIDE.U32 R36, R28, c[0x0][0x178], R14 ;  /* 0x00005e001c247a25 */ /* 0x000fe200078e000e */
[----:B------:R-:W-:Y:S01]  /*10b0*/  LEA.HI.X R13, R4, c[0x0][0x194], R0, 0x1, P0 ;  /* 0x00006500040d7a11 */ /* 0x000fe200000f0c00 */
[----:B------:R-:W-:Y:S01]  /*10c0*/  USHF.L.U32 UR17, UR8, 0x6, URZ ;  /* 0x0000000608117899 */ /* 0x000fe2000800063f */
        /* <DEDUP_REMOVED lines=9> */
[----:B------:R-:W-:Y:S01]  /*1160*/  UIMAD UR26, UR21, UR7, UR6 ;  /* 0x00000007151a72a4 */ /* 0x000fe2000f8e0206 */
[----:B------:R-:W-:Y:S01]  /*1170*/  IMAD.U32 R5, RZ, RZ, UR27 ;  /* 0x0000001bff057e24 */ /* 0x000fe2000f8e00ff */
[----:B------:R-:W-:Y:S01]  /*1180*/  STL.64 [R1+0x40], R36 ;  /* 0x0000402401007387 */ /* 0x000fe20000100a00 */
[----:B------:R-:W-:Y:S01]  /*1190*/  IMAD.U32 R5, RZ, RZ, UR16 ;  /* 0x00000010ff057e24 */ /* 0x000fe2000f8e00ff */
[----:B------:R-:W-:Y:S01]  /*11a0*/  USHF.L.U64.HI UR16, UR8, UR15, UR9 ;  /* 0x0000000f08107299 */ /* 0x000fe20008010209 */
[----:B------:R-:W-:Y:S01]  /*11b0*/  IMAD.IADD R23, R37, 0x1, R0 ;  /* 0x0000000125177824 */ /* 0x000fe200078e0200 */
[C---:B------:R-:W-:Y:S01]  /*11c0*/  LEA R0, P4, R4.reuse, R36, 0x7 ;  /* 0x0000002404007211 */ /* 0x040fe200078838ff */
[----:B------:R-:W-:Y:S01]  /*11d0*/  USHF.L.U32 UR8, UR18, 0x7, URZ ;  /* 0x0000000712087899 */ /* 0x000fe2000800063f */
[----:B------:R-:W-:Y:S01]  /*11e0*/  IMAD.U32 R10, RZ, RZ, UR21 ;  /* 0x00000015ff0a7e24 */ /* 0x000fe2000f8e00ff */
[----:B------:R-:W-:Y:S01]  /*11f0*/  IADD3 R14, R35, UR26, RZ ;  /* 0x0000001a230e7c10 */ /* 0x000fe2000fffe0ff */
[----:B------:R-:W-:Y:S01]  /*1200*/  STL [R1+0x58], R23 ;  /* 0x0000581701007387 */ /* 0x000fe20000100800 */
[----:B------:R-:W-:Y:S01]  /*1210*/  LEA.HI.X R5, R4, R23, R5, 0x7, P4 ;  /* 0x0000001704057211 */ /* 0x000fe200020f3c05 */
[----:B------:R-:W-:Y:S01]  /*1220*/  USHF.R.S32.HI UR9, URZ, 0x1f, UR8 ;  /* 0x0000001f3f097899 */ /* 0x000fe20008011408 */
[----:B------:R-:W-:Y:S01]  /*1230*/  ISETP.GT.AND P4, PT, R26, 0x1f, PT ;  /* 0x0000001f1a00780c */ /* 0x000fe20003f84270 */
[----:B------:R-:W-:Y:S01]  /*1240*/  IMAD.WIDE.U32 R10, R10, c[0x0][0x218], R18 ;  /* 0x000086000a0a7a25 */ /* 0x000fe200078e0012 */
[----:B------:R4:W-:Y:S01]  /*1250*/  STL [R1+0x4c], R14 ;  /* 0x00004c0e01007387 */ /* 0x0009e20000100800 */
[----:B------:R-:W-:Y:S01]  /*1260*/  ULDC.64 UR6, c[0x0][0x218] ;  /* 0x0000860000067ab9 */ /* 0x000fe20000000a00 */
[----:B------:R-:W-:Y:S01]  /*1270*/  ISETP.GE.OR P2, PT, R8, c[0x0][0x19c], !P2 ;  /* 0x0000670008007a0c */ /* 0x000fe20005746670 */
[----:B------:R-:W-:Y:S01]  /*1280*/  UIMAD UR6, UR11, UR6, URZ ;  /* 0x000000060b0672a4 */ /* 0x000fe2000f8e023f */
[----:B------:R-:W-:Y:S01]  /*1290*/  IMAD.U32 R16, RZ, RZ, UR20 ;  /* 0x00000014ff107e24 */ /* 0x000fe2000f8e00ff */
[----:B------:R-:W-:-:S02]  /*12a0*/  LEA.HI R15, R21, R26, RZ, 0x4 ;  /* 0x0000001a150f7211 */ /* 0x000fc400078f20ff */
[----:B------:R-:W-:Y:S01]  /*12b0*/  UIMAD UR7, UR21, UR7, UR6 ;  /* 0x00000007150772a4 */ /* 0x000fe2000f8e0206 */
[----:B------:R-:W-:Y:S01]  /*12c0*/  IMAD.WIDE.U32 R16, R16, c[0x0][0x288], R30 ;  /* 0x0000a20010107a25 */ /* 0x000fe200078e001e */
[----:B---3--:R-:W-:-:S04]  /*12d0*/  IADD3 R2, P6, R2, UR13, RZ ;  /* 0x0000000d02027c10 */ /* 0x008fc8000ffde0ff */
[----:B------:R-:W-:Y:S01]  /*12e0*/  IADD3 R11, R11, UR7, RZ ;  /* 0x000000070b0b7c10 */ /* 0x000fe2000fffe0ff */
[----:B------:R-:W-:Y:S01]  /*12f0*/  ULDC.64 UR6, c[0x0][0x288] ;  /* 0x0000a20000067ab9 */ /* 0x000fe20000000a00 */
[----:B------:R-:W-:Y:S01]  /*1300*/  IADD3.X R3, R3, UR12, RZ, P6, !PT ;  /* 0x0000000c03037c10 */ /* 0x000fe2000b7fe4ff */
[----:B------:R-:W-:Y:S02]  /*1310*/  UIMAD UR6, UR10, UR6, URZ ;  /* 0x000000060a0672a4 */ /* 0x000fe4000f8e023f */
[----:B-1----:R-:W-:Y:S02]  /*1320*/  IMAD.WIDE.U32 R30, R28, c[0x0][0x208], R10 ;  /* 0x000082001c1e7a25 */ /* 0x002fe400078e000a */
[----:B------:R1:W-:Y:S01]  /*1330*/  LDGSTS.E.BYPASS.LTC128B.128 [R22+0x6080], [R2.64], !P0 ;  /* 0x0608000002167fae */ /* 0x0003e2000c101d58 */
[C---:B--2---:R-:W-:Y:S01]  /*1340*/  LEA R6, P0, R0.reuse, c[0x0][0x160], 0x1 ;  /* 0x0000580000067a11 */ /* 0x044fe200078008ff */
[----:B------:R-:W-:Y:S01]  /*1350*/  UIMAD UR26, UR20, UR7, UR6 ;  /* 0x00000007141a72a4 */ /* 0x000fe2000f8e0206 */
[----:B------:R-:W-:Y:S01]  /*1360*/  IMAD.MOV.U32 R32, RZ, RZ, R30 ;  /* 0x000000ffff207224 */ /* 0x000fe200078e001e */
[----:B------:R2:W-:Y:S01]  /*1370*/  STL.64 [R1+0x38], R30 ;  /* 0x0000381e01007387 */ /* 0x0005e20000100a00 */
[----:B------:R-:W-:Y:S01]  /*1380*/  LEA.HI.X R7, R0, c[0x0][0x164], R5, 0x1, P0 ;  /* 0x0000590000077a11 */ /* 0x000fe200000f0c05 */
[----:B------:R-:W-:Y:S01]  /*1390*/  UMOV UR6, 0x7 ;  /* 0x0000000700067882 */ /* 0x000fe20000000000 */
[----:B------:R-:W-:-:S02]  /*13a0*/  @!P4 IADD3 R0, P0, R34, UR8, RZ ;  /* 0x000000082200cc10 */ /* 0x000fc4000ff1e0ff */
[----:B------:R-:W-:Y:S02]  /*13b0*/  IADD3 R9, R17, UR26, RZ ;  /* 0x0000001a11097c10 */ /* 0x000fe4000fffe0ff */
[----:B------:R-:W-:Y:S01]  /*13c0*/  @!P4 IADD3.X R4, R14, UR9, RZ, P0, !PT ;  /* 0x000000090e04cc10 */ /* 0x000fe200087fe4ff */
[----:B----4-:R-:W-:Y:S01]  /*13d0*/  IMAD.U32 R14, RZ, RZ, UR8 ;  /* 0x00000008ff0e7e24 */ /* 0x010fe2000f8e00ff */
[----:B------:R-:W-:-:S04]  /*13e0*/  @!P4 LEA R18, P0, R0, c[0x0][0x258], 0x2 ;  /* 0x000096000012ca11 */ /* 0x000fc800078010ff */
[----:B------:R-:W-:Y:S01]  /*13f0*/  @!P4 LEA.HI.X R19, R0, c[0x0][0x25c], R4, 0x2, P0 ;  /* 0x000097000013ca11 */ /* 0x000fe200000f1404 */
[----:B------:R-:W-:Y:S01]  /*1400*/  IMAD R0, R29, c[0x0][0x208], RZ ;  /* 0x000082001d007a24 */ /* 0x000fe200078e02ff */
[----:B------:R-:W-:Y:S02]  /*1410*/  IADD3 R4, P0, R12, UR17, RZ ;  /* 0x000000110c047c10 */ /* 0x000fe4000ff1e0ff */
[C---:B------:R-:W-:Y:S01]  /*1420*/  IADD3 R14, -R28.reuse, c[0x0][0x168], -R14 ;  /* 0x00005a001c0e7a10 */ /* 0x040fe20007ffe90e */
[----:B------:R-:W-:Y:S01]  /*1430*/  IMAD R0, R28, c[0x0][0x20c], R0 ;  /* 0x000083001c007a24 */ /* 0x000fe200078e0200 */
[----:B------:R-:W-:-:S03]  /*1440*/  IADD3.X R5, R13, UR16, RZ, P0, !PT ;  /* 0x000000100d057c10 */ /* 0x000fc600087fe4ff */
[----:B------:R-:W-:Y:S01]  /*1450*/  IMAD.IADD R33, R31, 0x1, R0 ;  /* 0x000000011f217824 */ /* 0x000fe200078e0200 */
[----:B-1----:R-:W-:Y:S01]  /*1460*/  IADD3 R2, P6, R2, UR13, RZ ;  /* 0x0000000d02027c10 */ /* 0x002fe2000ffde0ff */
[----:B------:R-:W-:-:S03]  /*1470*/  USHF.L.U32 UR13, UR4, 0x6, URZ ;  /* 0x00000006040d7899 */ /* 0x000fc6000800063f */
[----:B------:R-:W-:Y:S01]  /*1480*/  IADD3.X R3, R3, UR12, RZ, P6, !PT ;  /* 0x0000000c03037c10 */ /* 0x000fe2000b7fe4ff */
[----:B------:R-:W-:Y:S01]  /*1490*/  USHF.L.U64.HI UR12, UR4, UR15, UR5 ;  /* 0x0000000f040c7299 */ /* 0x000fe20008010205 */
[C---:B------:R-:W-:Y:S01]  /*14a0*/  ISETP.GE.OR P6, PT, R8.reuse, c[0x0][0x1cc], !P1 ;  /* 0x0000730008007a0c */ /* 0x040fe20004fc6670 */
[----:B------:R1:W-:Y:S01]  /*14b0*/  STL.64 [R1+0x28], R32 ;  /* 0x0000282001007387 */ /* 0x0003e20000100a00 */
[----:B------:R-:W-:Y:S01]  /*14c0*/  ISETP.GE.OR P1, PT, R8, c[0x0][0x19c], !P1 ;  /* 0x0000670008007a0c */ /* 0x000fe20004f26670 */
[----:B------:R-:W-:Y:S02]  /*14d0*/  ULDC.64 UR4, c[0x0][0x208] ;  /* 0x0000820000047ab9 */ /* 0x000fe40000000a00 */
[----:B------:R-:W-:Y:S02]  /*14e0*/  USHF.L.U32 UR7, UR4, 0x7, URZ ;  /* 0x0000000704077899 */ /* 0x000fe4000800063f */
[----:B------:R-:W-:-:S04]  /*14f0*/  USHF.L.U64.HI UR6, UR4, UR6, UR5 ;  /* 0x0000000604067299 */ /* 0x000fc80008010205 */
[----:B------:R-:W-:Y:S01]  /*1500*/  UIMAD UR5, UR6, UR18, URZ ;  /* 0x00000012060572a4 */ /* 0x000fe2000f8e023f */
[----:B------:R-:W-:Y:S01]  /*1510*/  IMAD.U32 R23, RZ, RZ, UR7 ;  /* 0x00000007ff177e24 */ /* 0x000fe2000f8e00ff */
[----:B------:R3:W-:Y:S01]  /*1520*/  LDGSTS.E.BYPASS.LTC128B.128 [R22+0x7080], [R2.64], !P6 ;  /* 0x0708000002167fae */ /* 0x0007e2000f101d58 */
[C---:B------:R-:W-:Y:S01]  /*1530*/  ISETP.GE.AND P6, PT, R8.reuse, c[0x0][0x16c], PT ;  /* 0x00005b0008007a0c */ /* 0x040fe20003fc6270 */
[----:B------:R-:W-:Y:S01]  /*1540*/  UIMAD UR5, UR14, UR7, UR5 ;  /* 0x000000070e0572a4 */ /* 0x000fe2000f8e0205 */
[----:B------:R-:W-:Y:S01]  /*1550*/  IMAD.WIDE.U32 R10, R23, UR18, R32 ;  /* 0x00000012170a7c25 */ /* 0x000fe2000f8e0020 */
[----:B------:R4:W-:Y:S01]  /*1560*/  LDGSTS.E.BYPASS.LTC128B.128 [R22+0x80], [R12.64], !P5 ;  /* 0x000800000c167fae */ /* 0x0009e2000e901d58 */
[----:B------:R-:W-:Y:S01]  /*1570*/  ISETP.GE.AND P5, PT, R8, c[0x0][0x1fc], PT ;  /* 0x00007f0008007a0c */ /* 0x000fe20003fa6270 */
[----:B------:R-:W-:Y:S01]  /*1580*/  ULDC UR14, c[0x0][0x20c] ;  /* 0x00008300000e7ab9 */ /* 0x000fe20000000800 */
[----:B------:R-:W-:Y:S01]  /*1590*/  IMAD.MOV.U32 R8, RZ, RZ, R16 ;  /* 0x000000ffff087224 */ /* 0x000fe200078e0010 */
[----:B------:R5:W-:Y:S01]  /*15a0*/  LDGSTS.E.BYPASS.LTC128B.128 [R22+0x1080], [R4.64], !P3 ;  /* 0x0108000004167fae */ /* 0x000be2000d901d58 */
[----:B------:R-:W-:Y:S01]  /*15b0*/  ISETP.LT.OR P3, PT, R14, 0x1, P6 ;  /* 0x000000010e00780c */ /* 0x000fe20003761670 */
[----:B------:R-:W-:Y:S01]  /*15c0*/  USHF.L.U64.HI UR14, UR4, UR15, UR14 ;  /* 0x0000000f040e7299 */ /* 0x000fe2000801020e */
[----:B------:R-:W-:Y:S01]  /*15d0*/  IADD3 R0, R11, UR5, RZ ;  /* 0x000000050b007c10 */ /* 0x000fe2000fffe0ff */
[----:B------:R-:W-:-:S03]  /*15e0*/  USHF.L.U32 UR15, UR4, 0x6, URZ ;  /* 0x00000006040f7899 */ /* 0x000fc6000800063f */
[----:B------:R-:W-:Y:S02]  /*15f0*/  ULDC.64 UR4, c[0x0][0x290] ;  /* 0x0000a40000047ab9 */ /* 0x000fe40000000a00 */
[----:B------:R-:W-:-:S04]  /*1600*/  UIMAD UR4, UR11, UR4, URZ ;  /* 0x000000040b0472a4 */ /* 0x000fc8000f8e023f */
[----:B------:R-:W-:Y:S01]  /*1610*/  UIMAD UR4, UR21, UR5, UR4 ;  /* 0x00000005150472a4 */ /* 0x000fe2000f8e0204 */
[----:B---3--:R-:W-:-:S04]  /*1620*/  IADD3 R2, P0, R4, UR17, RZ ;  /* 0x0000001104027c10 */ /* 0x008fc8000ff1e0ff */
[----:B------:R-:W-:Y:S02]  /*1630*/  IADD3.X R3, R5, UR16, RZ, P0, !PT ;  /* 0x0000001005037c10 */ /* 0x000fe400087fe4ff */
[----:B----4-:R-:W-:-:S03]  /*1640*/  IADD3 R12, P0, R2, UR17, RZ ;  /* 0x00000011020c7c10 */ /* 0x010fc6000ff1e0ff */
[----:B------:R3:W-:Y:S01]  /*1650*/  LDGSTS.E.BYPASS.LTC128B.128 [R22+0x2080], [R2.64], !P2 ;  /* 0x0208000002167fae */ /* 0x0007e2000d101d58 */
[----:B------:R-:W-:Y:S02]  /*1660*/  IADD3.X R13, R3, UR16, RZ, P0, !PT ;  /* 0x00000010030d7c10 */ /* 0x000fe400087fe4ff */
[----:B------:R-:W-:-:S03]  /*1670*/  ISETP.LT.OR P2, PT, R14, 0x41, P6 ;  /* 0x000000410e00780c */ /* 0x000fc60003741670 */
[----:B------:R4:W-:Y:S01]  /*1680*/  LDGSTS.E.BYPASS.LTC128B.128 [R22+0x3080], [R12.64], !P1 ;  /* 0x030800000c167fae */ /* 0x0009e2000c901d58 */
[----:B------:R-:W-:-:S03]  /*1690*/  ISETP.LT.OR P1, PT, R14, 0x61, P6 ;  /* 0x000000610e00780c */ /* 0x000fc60003721670 */
[----:B------:R-:W0:Y:S04]  /*16a0*/  LDGDEPBAR ;  /* 0x00000000000079af */ /* 0x000e280000000000 */
[----:B------:R1:W-:Y:S01]  /*16b0*/  LDGSTS.E.BYPASS.LTC128B.128 [R22+0x8080], [R6.64], !P3 ;  /* 0x0808000006167fae */ /* 0x0003e2000d901d58 */
[----:B------:R-:W-:Y:S02]  /*16c0*/  ISETP.LT.OR P3, PT, R14, 0x21, P6 ;  /* 0x000000210e00780c */ /* 0x000fe40003761670 */
[----:B---3--:R-:W-:-:S04]  /*16d0*/  SHF.R.S32.HI R3, RZ, 0x4, R15 ;  /* 0x00000004ff037819 */ /* 0x008fc8000001140f */
[----:B------:R-:W-:-:S04]  /*16e0*/  LEA.HI R2, R15, R3, RZ, 0x1 ;  /* 0x000000030f027211 */ /* 0x000fc800078f08ff */
[----:B------:R-:W-:-:S05]  /*16f0*/  LOP3.LUT R20, R2, 0xfffffffe, RZ, 0xc0, !PT ;  /* 0xfffffffe02147812 */ /* 0x000fca00078ec0ff */
[----:B------:R-:W-:Y:S01]  /*1700*/  IMAD.IADD R20, R3, 0x1, -R20 ;  /* 0x0000000103147824 */ /* 0x000fe200078e0a14 */
[----:B-1----:R-:W-:-:S04]  /*1710*/  IADD3 R6, P0, R6, UR13, RZ ;  /* 0x0000000d06067c10 */ /* 0x002fc8000ff1e0ff */
[----:B------:R-:W-:Y:S02]  /*1720*/  IADD3.X R7, R7, UR12, RZ, P0, !PT ;  /* 0x0000000c07077c10 */ /* 0x000fe400087fe4ff */
[----:B-----5:R-:W-:-:S03]  /*1730*/  IADD3 R4, P0, R6, UR13, RZ ;  /* 0x0000000d06047c10 */ /* 0x020fc6000ff1e0ff */
[----:B------:R1:W-:Y:S01]  /*1740*/  LDGSTS.E.BYPASS.LTC128B.128 [R22+0x9080], [R6.64], !P3 ;  /* 0x0908000006167fae */ /* 0x0003e2000d901d58 */
[----:B------:R-:W-:Y:S02]  /*1750*/  IADD3.X R5, R7, UR12, RZ, P0, !PT ;  /* 0x0000000c07057c10 */ /* 0x000fe400087fe4ff */
[----:B----4-:R-:W-:Y:S02]  /*1760*/  IADD3 R12, P0, R4, UR13, RZ ;  /* 0x0000000d040c7c10 */ /* 0x010fe4000ff1e0ff */
[----:B------:R-:W-:Y:S01]  /*1770*/  ISETP.LT.OR P3, PT, R14, 0x41, P5 ;  /* 0x000000410e00780c */ /* 0x000fe20002f61670 */
[----:B------:R3:W-:Y:S01]  /*1780*/  LDGSTS.E.BYPASS.LTC128B.128 [R22+0xa080], [R4.64], !P2 ;  /* 0x0a08000004167fae */ /* 0x0007e2000d101d58 */
[----:B------:R-:W-:Y:S02]  /*1790*/  IADD3.X R13, R5, UR12, RZ, P0, !PT ;  /* 0x0000000c050d7c10 */ /* 0x000fe400087fe4ff */
[----:B------:R-:W-:Y:S02]  /*17a0*/  LEA R2, P0, R10, c[0x0][0x1f0], 0x1 ;  /* 0x00007c000a027a11 */ /* 0x000fe400078008ff */
[----:B------:R-:W-:Y:S01]  /*17b0*/  ISETP.LT.OR P2, PT, R14, 0x61, P5 ;  /* 0x000000610e00780c */ /* 0x000fe20002f41670 */
[----:B------:R4:W-:Y:S01]  /*17c0*/  LDGSTS.E.BYPASS.LTC128B.128 [R22+0xb080], [R12.64], !P1 ;  /* 0x0b0800000c167fae */ /* 0x0009e2000c901d58 */
[----:B------:R-:W-:Y:S01]  /*17d0*/  LEA.HI.X R3, R10, c[0x0][0x1f4], R0, 0x1, P0 ;  /* 0x00007d000a037a11 */ /* 0x000fe200000f0c00 */
[----:B------:R-:W-:Y:S01]  /*17e0*/  IMAD.U32 R0, RZ, RZ, UR21 ;  /* 0x00000015ff007e24 */ /* 0x000fe2000f8e00ff */
[----:B------:R-:W-:-:S02]  /*17f0*/  ISETP.LT.OR P0, PT, R14, 0x1, P5 ;  /* 0x000000010e00780c */ /* 0x000fc40002f01670 */
[----:B------:R-:W-:Y:S01]  /*1800*/  ISETP.LT.OR P1, PT, R14, 0x21, P5 ;  /* 0x000000210e00780c */ /* 0x000fe20002f21670 */
[----:B--2---:R-:W-:Y:S01]  /*1810*/  IMAD.WIDE.U32 R30, R0, c[0x0][0x290], R8 ;  /* 0x0000a400001e7a25 */ /* 0x004fe200078e0008 */
[----:B------:R-:W-:-:S04]  /*1820*/  LOP3.LUT R0, R15, 0xfffffff0, RZ, 0xc0, !PT ;  /* 0xfffffff00f007812 */ /* 0x000fc800078ec0ff */
[----:B------:R-:W-:Y:S01]  /*1830*/  IADD3 R25, R31, UR4, RZ ;  /* 0x000000041f197c10 */ /* 0x000fe2000fffe0ff */
[----:B------:R-:W-:Y:S01]  /*1840*/  UIADD3 UR4, UR18, 0x1, URZ ;  /* 0x0000000112047890 */ /* 0x000fe2000fffe03f */
[----:B------:R2:W-:Y:S01]  /*1850*/  STL.64 [R1+0x30], R30 ;  /* 0x0000301e01007387 */ /* 0x0005e20000100a00 */
[C---:B-1----:R-:W-:Y:S02]  /*1860*/  IMAD.IADD R7, R26.reuse, 0x1, -R0 ;  /* 0x000000011a077824 */ /* 0x042fe400078e0a00 */
        /* <DEDUP_REMOVED lines=11> */
[----:B-1----:R-:W-:-:S04]  /*1920*/  SHF.R.S32.HI R4, RZ, 0x1f, R12 ;  /* 0x0000001fff047819 */ /* 0x002fc8000001140c */
        /* <DEDUP_REMOVED lines=51> */
[----:B--2---:R-:W-:Y:S01]  /*1c60*/  LEA R4, P1, R6, c[0x0][0x1f0], 0x1 ;  /* 0x00007c0006047a11 */ /* 0x004fe200078208ff */
        /* <DEDUP_REMOVED lines=25> */
.L_x_1581:
[----:B--2---:R-:W-:Y:S05]  /*1e00*/  BSYNC B0 ;  /* 0x0000000000007941 */ /* 0x004fea0003800000 */
.L_x_1580:
[C---:B-12---:R-:W-:Y:S01]  /*1e10*/  IMAD.SHL.U32 R4, R24.reuse, 0x40, RZ ;  /* 0x0000004018047824 */ /* 0x046fe200078e00ff */
        /* <DEDUP_REMOVED lines=57> */
[----:B------:R-:W-:Y:S01]  /*21b0*/  IMAD.IADD R226, R225, 0x1, R226 ;  /* 0x00000001e1e27824 */ /* 0x000fe200078e02e2 */
[----:B------:R-:W-:Y:S01]  /*21c0*/  LOP3.LUT R0, R2, R0, R14, 0x1e, !PT ;  /* 0x0000000002007212 */ /* 0x000fe200078e1e0e */
[----:B------:R-:W-:Y:S01]  /*21d0*/  IMAD.SHL.U32 R9, R3, 0x2, RZ ;  /* 0x0000000203097824 */ /* 0x000fe200078e00ff */
[----:B------:R-:W-:Y:S01]  /*21e0*/  SEL R238, R238, 0xffffffc0, !P2 ;  /* 0xffffffc0eeee7807 */ /* 0x000fe20005000000 */
[----:B------:R-:W-:Y:S01]  /*21f0*/  IMAD.IADD R228, R225, 0x1, R227 ;  /* 0x00000001e1e47824 */ /* 0x000fe200078e02e3 */
[----:B------:R-:W-:Y:S01]  /*2200*/  CS2R R178, SRZ ;  /* 0x0000000000b27805 */ /* 0x000fe2000001ff00 */
[----:B------:R-:W-:Y:S01]  /*2210*/  IMAD.IADD R0, R0, 0x1, R5 ;  /* 0x0000000100007824 */ /* 0x000fe200078e0205 */
[----:B------:R1:W-:Y:S01]  /*2220*/  STL [R1+0x48], R9 ;  /* 0x0000480901007387 */ /* 0x0003e20000100800 */
[----:B------:R-:W-:Y:S01]  /*2230*/  CS2R R176, SRZ ;  /* 0x0000000000b07805 */ /* 0x000fe2000001ff00 */
[----:B------:R-:W-:Y:S01]  /*2240*/  CS2R R170, SRZ ;  /* 0x0000000000aa7805 */ /* 0x000fe2000001ff00 */
[----:B------:R-:W-:Y:S01]  /*2250*/  CS2R R168, SRZ ;  /* 0x0000000000a87805 */ /* 0x000fe2000001ff00 */
[----:B------:R-:W-:Y:S01]  /*2260*/  LEA R236, R0, 0x18880, 0x1 ;  /* 0x0001888000ec7811 */ /* 0x000fe200078e08ff */
[----:B------:R-:W-:Y:S01]  /*2270*/  CS2R R166, SRZ ;  /* 0x0000000000a67805 */ /* 0x000fe2000001ff00 */
[----:B------:R-:W-:Y:S01]  /*2280*/  IADD3 R0, -R9, UR23, RZ ;  /* 0x0000001709007c10 */ /* 0x000fe2000fffe1ff */
[----:B------:R-:W-:Y:S01]  /*2290*/  CS2R R164, SRZ ;  /* 0x0000000000a47805 */ /* 0x000fe2000001ff00 */
[C---:B------:R-:W-:Y:S01]  /*22a0*/  IADD3 R237, R236.reuse, 0x20, RZ ;  /* 0x00000020eced7810 */ /* 0x040fe20007ffe0ff */
[C---:B------:R-:W-:Y:S01]  /*22b0*/  IMAD.IADD R239, R236.reuse, 0x1, R238 ;  /* 0x00000001ecef7824 */ /* 0x040fe200078e02ee */
[----:B------:R-:W-:Y:S01]  /*22c0*/  @P1 IADD3 R237, R236, -0x20, RZ ;  /* 0xffffffe0eced1810 */ /* 0x000fe20007ffe0ff */
[----:B------:R1:W-:Y:S01]  /*22d0*/  STL [R1], R0 ;  /* 0x0000000001007387 */ /* 0x0003e20000100800 */
        /* <DEDUP_REMOVED lines=19> */
[----:B------:R-:W-:Y:S01]  /*2410*/  UMOV UR17, URZ ;  /* 0x0000003f00117c82 */ /* 0x000fe20008000000 */
[----:B------:R-:W-:Y:S01]  /*2420*/  IMAD.IADD R227, R227, 0x1, R226 ;  /* 0x00000001e3e37824 */ /* 0x000fe200078e02e2 */
[----:B------:R-:W-:Y:S01]  /*2430*/  UMOV UR16, 0x1 ;  /* 0x0000000100107882 */ /* 0x000fe20000000000 */
[----:B------:R-:W-:Y:S01]  /*2440*/  IMAD.IADD R238, R238, 0x1, R237 ;  /* 0x00000001eeee7824 */ /* 0x000fe200078e02ed */
[----:B------:R-:W-:-:S02]  /*2450*/  UMOV UR5, URZ ;  /* 0x0000003f00057c82 */ /* 0x000fc40008000000 */
[----:B------:R-:W-:Y:S02]  /*2460*/  UMOV UR11, 0xffffff80 ;  /* 0xffffff80000b7882 */ /* 0x000fe40000000000 */
[----:B------:R-:W-:Y:S02]  /*2470*/  ULDC UR9, c[0x0][0x168] ;  /* 0x00005a0000097ab9 */ /* 0x000fe40000000800 */
[----:B-1----:R-:W-:Y:S02]  /*2480*/  ULDC UR8, c[0x0][0x198] ;  /* 0x0000660000087ab9 */ /* 0x002fe40000000800 */
.L_x_1584:
        /* <DEDUP_REMOVED lines=123> */
[----:B------:R-:W-:Y:S01]  /*2c40*/  ULDC.64 UR6, c[0x0][0x178] ;  /* 0x00005e0000067ab9 */ /* 0x000fe20000000a00 */
[----:B------:R-:W-:Y:S01]  /*2c50*/  IMAD.U32 R72, RZ, RZ, UR16 ;  /* 0x00000010ff487e24 */ /* 0x000fe2000f8e00ff */
[----:B------:R-:W-:Y:S01]  /*2c60*/  USHF.R.S32.HI UR4, URZ, 0x1f, UR23 ;  /* 0x0000001f3f047899 */ /* 0x000fe20008011417 */
[----:B------:R-:W3:Y:S01]  /*2c70*/  LDL.64 R248, [R1+0x40] ;  /* 0x0000400001f87983 */ /* 0x000ee20000100a00 */
[----:B------:R-:W-:Y:S01]  /*2c80*/  IMAD.U32 R69, RZ, RZ, UR18 ;  /* 0x00000012ff457e24 */ /* 0x000fe2000f8e00ff */
[----:B------:R-:W-:Y:S02]  /*2c90*/  UIMAD.WIDE.U32 UR26, UR23, UR6, URZ ;  /* 0x00000006171a72a5 */ /* 0x000fe4000f8e003f */
[----:B------:R-:W4:Y:S01]  /*2ca0*/  LDL.64 R244, [R1+0x50] ;  /* 0x0000500001f47983 */ /* 0x000f220000100a00 */
[----:B------:R-:W-:Y:S01]  /*2cb0*/  UIMAD UR4, UR4, UR6, URZ ;  /* 0x00000006040472a4 */ /* 0x000fe2000f8e023f */
[----:B------:R-:W-:Y:S02]  /*2cc0*/  @!P4 LEA R69, R69, 0x80, 0x7 ;  /* 0x000000804545c811 */ /* 0x000fe400078e38ff */
[----:B------:R-:W5:Y:S01]  /*2cd0*/  LDL R240, [R1+0x58] ;  /* 0x0000580001f07983 */ /* 0x000f620000100800 */
[----:B------:R-:W-:Y:S01]  /*2ce0*/  UIMAD UR4, UR23, UR7, UR4 ;  /* 0x00000007170472a4 */ /* 0x000fe2000f8e0204 */
[----:B------:R-:W-:Y:S01]  /*2cf0*/  IMAD.U32 R68, RZ, RZ, UR26 ;  /* 0x0000001aff447e24 */ /* 0x000fe2000f8e00ff */
[----:B------:R-:W-:Y:S01]  /*2d00*/  UIMAD UR23, UR23, UR11, UR9 ;  /* 0x0000000b171772a4 */ /* 0x000fe2000f8e0209 */
[----:B------:R-:W5:Y:S01]  /*2d10*/  LDL R123, [R1+0x4c] ;  /* 0x00004c00017b7983 */ /* 0x000f620000100800 */
[----:B------:R-:W-:Y:S01]  /*2d20*/  UIADD3 UR4, UR27, UR4, URZ ;  /* 0x000000041b047290 */ /* 0x000fe2000fffe03f */
[----:B------:R-:W-:Y:S02]  /*2d30*/  IMAD.U32 R71, RZ, RZ, UR26 ;  /* 0x0000001aff477e24 */ /* 0x000fe4000f8e00ff */
[----:B------:R-:W5:Y:S03]  /*2d40*/  LDL R122, [R1+0x60] ;  /* 0x00006000017a7983 */ /* 0x000f660000100800 */
[----:B------:R-:W-:Y:S01]  /*2d50*/  IMAD.U32 R70, RZ, RZ, UR4 ;  /* 0x00000004ff467e24 */ /* 0x000fe2000f8e00ff */
[----:B------:R-:W5:Y:S01]  /*2d60*/  LDL.64 R120, [R1+0x18] ;  /* 0x0000180001787983 */ /* 0x000f620000100a00 */
[----:B--2---:R-:W-:Y:S02]  /*2d70*/  IADD3 R73, -R246, UR23, RZ ;  /* 0x00000017f6497c10 */ /* 0x004fe4000fffe1ff */
[----:B---3--:R-:W-:Y:S02]  /*2d80*/  LEA R68, P2, R68, R248, 0x7 ;  /* 0x000000f844447211 */ /* 0x008fe400078438ff */
[----:B------:R-:W-:Y:S02]  /*2d90*/  ISETP.LT.OR P3, PT, R73, 0x1, P6 ;  /* 0x000000014900780c */ /* 0x000fe40003761670 */
[----:B----4-:R-:W-:Y:S02]  /*2da0*/  @!P4 IADD3 R75, P1, R69, R244, RZ ;  /* 0x000000f4454bc210 */ /* 0x010fe40007f3e0ff */
[----:B-----5:R-:W-:Y:S02]  /*2db0*/  LEA.HI.X R71, R71, R240, R70, 0x7, P2 ;  /* 0x000000f047477211 */ /* 0x020fe400010f3c46 */
[C---:B------:R-:W-:Y:S02]  /*2dc0*/  LEA R70, P2, R68.reuse, c[0x0][0x160], 0x1 ;  /* 0x0000580044467a11 */ /* 0x040fe400078408ff */
[----:B------:R-:W-:Y:S02]  /*2dd0*/  @!P4 LEA.HI.X.SX32 R76, R69, R123, 0x1, P1 ;  /* 0x0000007b454cc211 */ /* 0x000fe400008f0eff */
[----:B------:R-:W-:Y:S02]  /*2de0*/  ISETP.LT.OR P1, PT, R73, 0x21, P6 ;  /* 0x000000214900780c */ /* 0x000fe40003721670 */
[----:B------:R-:W-:Y:S01]  /*2df0*/  LEA.HI.X R71, R68, c[0x0][0x164], R71, 0x1, P2 ;  /* 0x0000590044477a11 */ /* 0x000fe200010f0c47 */
[----:B------:R-:W-:Y:S01]  /*2e00*/  IMAD R72, R72, 0x4000, R122 ;  /* 0x0000400048487824 */ /* 0x000fe200078e027a */
[----:B------:R-:W-:Y:S04]  /*2e10*/  IADD3 R68, P2, R70, UR13, RZ ;  /* 0x0000000d46447c10 */ /* 0x000fe8000ff5e0ff */
[----:B------:R-:W-:Y:S01]  /*2e20*/  @!PT LDS RZ, [RZ] ;  /* 0x00000000fffff984 */ /* 0x000fe20000000800 */
[----:B------:R-:W-:Y:S01]  /*2e30*/  @!PT LDS RZ, [RZ] ;  /* 0x00000000fffff984 */ /* 0x000fe20000000800 */
[----:B------:R-:W-:Y:S01]  /*2e40*/  @!PT LDS RZ, [RZ] ;  /* 0x00000000fffff984 */ /* 0x000fe20000000800 */
[----:B------:R1:W-:Y:S01]  /*2e50*/  LDGSTS.E.BYPASS.LTC128B.128 [R72], [R70.64], !P3 ;  /* 0x0000000046487fae */ /* 0x0003e2000d901d58 */
[----:B------:R-:W-:Y:S02]  /*2e60*/  IADD3.X R69, R71, UR12, RZ, P2, !PT ;  /* 0x0000000c47457c10 */ /* 0x000fe400097fe4ff */
[----:B------:R-:W-:Y:S02]  /*2e70*/  @!P4 LEA R74, P2, R75, c[0x0][0x258], 0x2 ;  /* 0x000096004b4aca11 */ /* 0x000fe400078410ff */
[----:B------:R-:W-:Y:S01]  /*2e80*/  ISETP.LT.OR P3, PT, R73, 0x41, P6 ;  /* 0x000000414900780c */ /* 0x000fe20003761670 */
        /* <DEDUP_REMOVED lines=13> */
.L_x_1582:
[-C--:B-12-4-:R-:W-:Y:S01]  /*2f60*/  HMMA.16816.F32.BF16 R68, R128, R80.reuse, RZ ;  /* 0x000000508044723c */ /* 0x096fe200000418ff */
[----:B------:R-:W2:Y:S01]  /*2f70*/  LDL R240, [R1+0x48] ;  /* 0x0000480001f07983 */ /* 0x000ea20000100800 */
[----:B------:R-:W-:Y:S02]  /*2f80*/  USHF.L.U32 UR4, UR5, 0xd, URZ ;  /* 0x0000000d05047899 */ /* 0x000fe4000800063f */
[----:B------:R-:W-:Y:S01]  /*2f90*/  ULEA UR7, UR18, 0x1, 0x7 ;  /* 0x0000000112077891 */ /* 0x000fe2000f8e383f */
[----:B------:R-:W3:Y:S01]  /*2fa0*/  LDL R241, [R1] ;  /* 0x0000000001f17983 */ /* 0x000ee20000100800 */
[----:B------:R-:W-:Y:S02]  /*2fb0*/  USHF.L.U32 UR6, UR22, 0x7, URZ ;  /* 0x0000000716067899 */ /* 0x000fe4000800063f */
[C---:B------:R-:W-:Y:S01]  /*2fc0*/  HMMA.16816.F32.BF16 R72, R124.reuse, R80, RZ ;  /* 0x000000507c48723c */ /* 0x040fe200000418ff */
[----:B------:R-:W0:Y:S01]  /*2fd0*/  LDGDEPBAR ;  /* 0x00000000000079af */ /* 0x000e220000000000 */
[----:B------:R-:W-:Y:S02]  /*2fe0*/  UIADD3 UR6, UR7, UR8, -UR6 ;  /* 0x0000000807067290 */ /* 0x000fe4000fffe806 */
[----:B------:R-:W-:Y:S04]  /*2ff0*/  UIADD3 UR23, UR18, 0x2, URZ ;  /* 0x0000000212177890 */ /* 0x000fe8000fffe03f */
[-C--:B------:R-:W-:Y:S01]  /*3000*/  HMMA.16816.F32.BF16 R76, R124, R82.reuse, RZ ;  /* 0x000000527c4c723c */ /* 0x080fe200000418ff */
[----:B------:R-:W-:Y:S07]  /*3010*/  UISETP.GE.AND UP0, UPT, UR23, UR19, UPT ;  /* 0x000000131700728c */ /* 0x000fee000bf06270 */
        /* <DEDUP_REMOVED lines=11> */
[----:B------:R-:W-:Y:S01]  /*30d0*/  IMAD.U32 R196, RZ, RZ, UR6 ;  /* 0x00000006ffc47e24 */ /* 0x000fe2000f8e00ff */
[-C--:B------:R-:W-:Y:S04]  /*30e0*/  HMMA.16816.F32.BF16 R124, R124, R198.reuse, RZ ;  /* 0x000000c67c7c723c */ /* 0x080fe800000418ff */
[----:B------:R-:W-:Y:S04]  /*30f0*/  IADD3 R196, R242, -c[0x0][0x168], R196 ;  /* 0x80005a00f2c47a10 */ /* 0x000fe80007ffe0c4 */
[----:B------:R-:W-:Y:S08]  /*3100*/  HMMA.16816.F32.BF16 R128, R128, R198, RZ ;  /* 0x000000c68080723c */ /* 0x000ff000000418ff */
[-C--:B------:R-:W-:Y:S08]  /*3110*/  HMMA.16816.F32.BF16 R68, R200, R204.reuse, R68 ;  /* 0x000000ccc844723c */ /* 0x080ff00000041844 */
[C---:B------:R-:W-:Y:S08]  /*3120*/  HMMA.16816.F32.BF16 R72, R208.reuse, R204, R72 ;  /* 0x000000ccd048723c */ /* 0x040ff00000041848 */
[-C--:B------:R-:W-:Y:S08]  /*3130*/  HMMA.16816.F32.BF16 R76, R208, R206.reuse, R76 ;  /* 0x000000ced04c723c */ /* 0x080ff0000004184c */
[C---:B------:R-:W-:Y:S01]  /*3140*/  HMMA.16816.F32.BF16 R80, R200.reuse, R206, R80 ;  /* 0x000000cec850723c */ /* 0x040fe20000041850 */
[----:B------:R-:W-:Y:S07]  /*3150*/  LDSM.16.M88.4 R204, [R226+0x4080] ;  /* 0x00408000e2cc783b */ /* 0x000fee0000000200 */
        /* <DEDUP_REMOVED lines=8> */
[C---:B------:R-:W-:Y:S08]  /*31e0*/  HMMA.16816.F32.BF16 R112, R200.reuse, R218, R112 ;  /* 0x000000dac870723c */ /* 0x040ff00000041870 */
[-C--:B------:R-:W-:Y:S08]  /*31f0*/  HMMA.16816.F32.BF16 R116, R200, R220.reuse, R116 ;  /* 0x000000dcc874723c */ /* 0x080ff00000041874 */
[C---:B------:R-:W-:Y:S08]  /*3200*/  HMMA.16816.F32.BF16 R120, R208.reuse, R220, R120 ;  /* 0x000000dcd078723c */ /* 0x040ff00000041878 */
[-C--:B------:R-:W-:Y:S08]  /*3210*/  HMMA.16816.F32.BF16 R124, R208, R222.reuse, R124 ;  /* 0x000000ded07c723c */ /* 0x080ff0000004187c */
[----:B------:R-:W-:Y:S07]  /*3220*/  HMMA.16816.F32.BF16 R128, R200, R222, R128 ;  /* 0x000000dec880723c */ /* 0x000fee0000041880 */
[----:B------:R-:W-:Y:S05]  /*3230*/  IMAD.MOV.U32 R200, RZ, RZ, 0x40 ;  /* 0x00000040ffc87424 */ /* 0x000fea00078e00ff */
[----:B------:R-:W-:Y:S01]  /*3240*/  SEL R200, R200, 0xffffffc0, !P0 ;  /* 0xffffffc0c8c87807 */ /* 0x000fe20004000000 */
[----:B--2---:R-:W-:Y:S05]  /*3250*/  IMAD.IADD R240, R196, 0x1, -R240 ;  /* 0x00000001c4f07824 */ /* 0x004fea00078e0af0 */
[----:B---3--:R-:W-:Y:S04]  /*3260*/  IMNMX R196, R241, R240, PT ;  /* 0x000000f0f1c47217 */ /* 0x008fe80003800200 */
[----:B------:R-:W-:Y:S04]  /*3270*/  ISETP.GT.AND P1, PT, R196, RZ, PT ;  /* 0x000000ffc400720c */ /* 0x000fe80003f24270 */
[----:B------:R-:W-:Y:S02]  /*3280*/  FSEL R4, R4, -INF , P1 ;  /* 0xff80000004047808 */ /* 0x000fe40000800000 */
[----:B------:R-:W-:Y:S03]  /*3290*/  ISETP.GT.AND P1, PT, R196, 0x1, PT ;  /* 0x00000001c400780c */ /* 0x000fe60003f24270 */
[--C-:B------:R-:W-:Y:S04]  /*32a0*/  FFMA.FTZ R4, R4, c[0x0][0x29c], -R3.reuse ;  /* 0x0000a70004047a23 */ /* 0x100fe80000010803 */
[----:B------:R1:W-:Y:S02]  /*32b0*/  MUFU.EX2 R199, R4 ;  /* 0x0000000400c77308 */ /* 0x0003e40000000800 */
[----:B-1----:R-:W-:Y:S02]  /*32c0*/  FSEL R4, R5, -INF , P1 ;  /* 0xff80000005047808 */ /* 0x002fe40000800000 */
[----:B------:R-:W-:Y:S03]  /*32d0*/  ISETP.GT.AND P1, PT, R196, 0x10, PT ;  /* 0x00000010c400780c */ /* 0x000fe60003f24270 */
[--C-:B------:R-:W-:Y:S04]  /*32e0*/  FFMA.FTZ R4, R4, c[0x0][0x29c], -R3.reuse ;  /* 0x0000a70004047a23 */ /* 0x100fe80000010803 */
[----:B------:R1:W-:Y:S02]  /*32f0*/  MUFU.EX2 R252, R4 ;  /* 0x0000000400fc7308 */ /* 0x0003e40000000800 */
[----:B-1----:R-:W-:Y:S02]  /*3300*/  FSEL R4, R16, -INF , P1 ;  /* 0xff80000010047808 */ /* 0x002fe40000800000 */
[----:B------:R-:W-:Y:S03]  /*3310*/  ISETP.GT.AND P1, PT, R196, 0x11, PT ;  /* 0x00000011c400780c */ /* 0x000fe60003f24270 */
[--C-:B------:R-:W-:Y:S04]  /*3320*/  FFMA.FTZ R4, R4, c[0x0][0x29c], -R3.reuse ;  /* 0x0000a70004047a23 */ /* 0x100fe80000010803 */
[----:B------:R1:W2:Y:S02]  /*3330*/  MUFU.EX2 R198, R4 ;  /* 0x0000000400c67308 */ /* 0x0002a40000000800 */
[----:B-1----:R-:W-:Y:S02]  /*3340*/  FSEL R4, R17, -INF , P1 ;  /* 0xff80000011047808 */ /* 0x002fe40000800000 */
[----:B------:R-:W-:Y:S03]  /*3350*/  ISETP.GT.AND P1, PT, R196, 0x20, PT ;  /* 0x00000020c400780c */ /* 0x000fe60003f24270 */
[--C-:B------:R-:W-:Y:S04]  /*3360*/  FFMA.FTZ R4, R4, c[0x0][0x29c], -R3.reuse ;  /* 0x0000a70004047a23 */ /* 0x100fe80000010803 */
[----:B------:R1:W-:Y:S02]  /*3370*/  MUFU.EX2 R251, R4 ;  /* 0x0000000400fb7308 */ /* 0x0003e40000000800 */
[----:B-1----:R-:W-:Y:S02]  /*3380*/  FSEL R4, R20, -INF , P1 ;  /* 0xff80000014047808 */ /* 0x002fe40000800000 */
[----:B------:R-:W-:Y:S03]  /*3390*/  ISETP.GT.AND P1, PT, R196, 0x21, PT ;  /* 0x00000021c400780c */ /* 0x000fe60003f24270 */
[--C-:B------:R-:W-:Y:S04]  /*33a0*/  FFMA.FTZ R4, R4, c[0x0][0x29c], -R3.reuse ;  /* 0x0000a70004047a23 */ /* 0x100fe80000010803 */
[----:B------:R1:W3:Y:S02]  /*33b0*/  MUFU.EX2 R197, R4 ;  /* 0x0000000400c57308 */ /* 0x0002e40000000800 */
[----:B-1----:R-:W-:Y:S02]  /*33c0*/  FSEL R4, R21, -INF , P1 ;  /* 0xff80000015047808 */ /* 0x002fe40000800000 */
[----:B------:R-:W-:Y:S03]  /*33d0*/  ISETP.GT.AND P1, PT, R196, 0x30, PT ;  /* 0x00000030c400780c */ /* 0x000fe60003f24270 */
[--C-:B------:R-:W-:Y:S04]  /*33e0*/  FFMA.FTZ R4, R4, c[0x0][0x29c], -R3.reuse ;  /* 0x0000a70004047a23 */ /* 0x100fe80000010803 */
[----:B------:R1:W-:Y:S02]  /*33f0*/  MUFU.EX2 R250, R4 ;  /* 0x0000000400fa7308 */ /* 0x0003e40000000800 */
[----:B-1----:R-:W-:Y:S02]  /*3400*/  FSEL R4, R32, -INF , P1 ;  /* 0xff80000020047808 */ /* 0x002fe40000800000 */
[----:B------:R-:W-:Y:S02]  /*3410*/  ISETP.GT.AND P1, PT, R196, 0x31, PT ;  /* 0x00000031c400780c */ /* 0x000fe40003f24270 */
[----:B------:R-:W-:Y:S01]  /*3420*/  IADD3 R32, R200, R0, R230 ;  /* 0x00000000c8207210 */ /* 0x000fe20007ffe0e6 */
[--C-:B------:R-:W-:Y:S04]  /*3430*/  FFMA.FTZ R4, R4, c[0x0][0x29c], -R3.reuse ;  /* 0x0000a70004047a23 */ /* 0x100fe80000010803 */
[----:B------:R1:W-:Y:S02]  /*3440*/  MUFU.EX2 R249, R4 ;  /* 0x0000000400f97308 */ /* 0x0003e40000000800 */
[----:B-1----:R-:W-:Y:S02]  /*3450*/  FSEL R4, R33, -INF , P1 ;  /* 0xff80000021047808 */ /* 0x002fe40000800000 */
[----:B------:R-:W-:Y:S03]  /*3460*/  ISETP.GT.AND P1, PT, R196, 0x40, PT ;  /* 0x00000040c400780c */ /* 0x000fe60003f24270 */
[--C-:B------:R-:W-:Y:S04]  /*3470*/  FFMA.FTZ R4, R4, c[0x0][0x29c], -R3.reuse ;  /* 0x0000a70004047a23 */ /* 0x100fe80000010803 */
[----:B------:R1:W-:Y:S02]  /*3480*/  MUFU.EX2 R247, R4 ;  /* 0x0000000400f77308 */ /* 0x0003e40000000800 */
[----:B-1----:R-:W-:Y:S02]  /*3490*/  FSEL R4, R36, -INF , P1 ;  /* 0xff80000024047808 */ /* 0x002fe40000800000 */
[----:B------:R-:W-:Y:S02]  /*34a0*/  ISETP.GT.AND P1, PT, R196, 0x41, PT ;  /* 0x00000041c400780c */ /* 0x000fe40003f24270 */
[----:B------:R-:W-:Y:S01]  /*34b0*/  IADD3 R36, R240, 0x8, RZ ;  /* 0x00000008f0247810 */ /* 0x000fe20007ffe0ff */
[--C-:B------:R-:W-:Y:S04]  /*34c0*/  FFMA.FTZ R4, R4, c[0x0][0x29c], -R3.reuse ;  /* 0x0000a70004047a23 */ /* 0x100fe80000010803 */
[----:B------:R1:W-:Y:S02]  /*34d0*/  MUFU.EX2 R248, R4 ;  /* 0x0000000400f87308 */ /* 0x0003e40000000800 */
[----:B-1----:R-:W-:Y:S02]  /*34e0*/  FSEL R4, R37, -INF , P1 ;  /* 0xff80000025047808 */ /* 0x002fe40000800000 */
[----:B------:R-:W-:Y:S03]  /*34f0*/  ISETP.GT.AND P1, PT, R196, 0x50, PT ;  /* 0x00000050c400780c */ /* 0x000fe60003f24270 */
[--C-:B------:R-:W-:Y:S01]  /*3500*/  FFMA.FTZ R4, R4, c[0x0][0x29c], -R3.reuse ;  /* 0x0000a70004047a23 */ /* 0x100fe20000010803 */
[----:B------:R-:W-:Y:S02]  /*3510*/  FSEL R48, R48, -INF , P1 ;  /* 0xff80000030307808 */ /* 0x000fe40000800000 */
[----:B------:R-:W-:Y:S01]  /*3520*/  ISETP.GT.AND P1, PT, R196, 0x51, PT ;  /* 0x00000051c400780c */ /* 0x000fe20003f24270 */
[----:B------:R1:W-:Y:S02]  /*3530*/  MUFU.EX2 R245, R4 ;  /* 0x0000000400f57308 */ /* 0x0003e40000000800 */
[--C-:B------:R-:W-:Y:S08]  /*3540*/  FFMA.FTZ R48, R48, c[0x0][0x29c], -R3.reuse ;  /* 0x0000a70030307a23 */ /* 0x100ff00000010803 */
[----:B------:R3:W-:Y:S01]  /*3550*/  MUFU.EX2 R246, R48 ;  /* 0x0000003000f67308 */ /* 0x0007e20000000800 */
[----:B-1----:R-:W-:Y:S01]  /*3560*/  FSEL R4, R49, -INF , P1 ;  /* 0xff80000031047808 */ /* 0x002fe20000800000 */
[----:B--2---:R-:W-:Y:S01]  /*3570*/  IMAD.MOV.U32 R49, RZ, RZ, R198 ;  /* 0x000000ffff317224 */ /* 0x004fe200078e00c6 */
[----:B------:R-:W-:Y:S03]  /*3580*/  ISETP.GT.AND P1, PT, R196, 0x60, PT ;  /* 0x00000060c400780c */ /* 0x000fe60003f24270 */
[----:B------:R-:W-:Y:S04]  /*3590*/  FFMA.FTZ R4, R4, c[0x0][0x29c], -R3 ;  /* 0x0000a70004047a23 */ /* 0x000fe80000010803 */
[----:B------:R1:W2:Y:S01]  /*35a0*/  MUFU.EX2 R244, R4 ;  /* 0x0000000400f47308 */ /* 0x0002a20000000800 */
[----:B---3--:R-:W-:Y:S01]  /*35b0*/  IMAD.MOV.U32 R48, RZ, RZ, R197 ;  /* 0x000000ffff307224 */ /* 0x008fe200078e00c5 */
[----:B-1----:R-:W-:Y:S01]  /*35c0*/  FSEL R4, R52, -INF , P1 ;  /* 0xff80000034047808 */ /* 0x002fe20000800000 */
[----:B------:R-:W-:Y:S01]  /*35d0*/  IMAD.MOV.U32 R52, RZ, RZ, R199 ;  /* 0x000000ffff347224 */ /* 0x000fe200078e00c7 */
[----:B------:R-:W-:Y:S03]  /*35e0*/  ISETP.GT.AND P1, PT, R196, 0x61, PT ;  /* 0x00000061c400780c */ /* 0x000fe60003f24270 */
[--C-:B------:R-:W-:Y:S01]  /*35f0*/  FFMA.FTZ R4, R4, c[0x0][0x29c], -R3.reuse ;  /* 0x0000a70004047a23 */ /* 0x100fe20000010803 */
[----:B------:R-:W-:Y:S01]  /*3600*/  FSEL R53, R53, -INF , P1 ;  /* 0xff80000035357808 */ /* 0x000fe20000800000 */
[----:B------:R-:W-:Y:S01]  /*3610*/  IMAD.MOV.U32 R221, RZ, RZ, R52 ;  /* 0x000000ffffdd7224 */ /* 0x000fe200078e0034 */
[----:B------:R-:W-:Y:S01]  /*3620*/  ISETP.GT.AND P1, PT, R196, 0x70, PT ;  /* 0x00000070c400780c */ /* 0x000fe20003f24270 */
[----:B------:R1:W-:Y:S02]  /*3630*/  MUFU.EX2 R243, R4 ;  /* 0x0000000400f37308 */ /* 0x0003e40000000800 */
[--C-:B------:R-:W-:Y:S08]  /*3640*/  FFMA.FTZ R53, R53, c[0x0][0x29c], -R3.reuse ;  /* 0x0000a70035357a23 */ /* 0x100ff00000010803 */
[----:B------:R3:W4:Y:S01]  /*3650*/  MUFU.EX2 R242, R53 ;  /* 0x0000003500f27308 */ /* 0x0007220000000800 */
[----:B-1----:R-:W-:Y:S02]  /*3660*/  FSEL R4, R64, -INF , P1 ;  /* 0xff80000040047808 */ /* 0x002fe40000800000 */
[----:B------:R-:W-:Y:S02]  /*3670*/  ISETP.GT.AND P1, PT, R196, 0x71, PT ;  /* 0x00000071c400780c */ /* 0x000fe40003f24270 */
[----:B------:R1:W5:Y:S01]  /*3680*/  LDSM.16.M88.4 R196, [R2+0x10080] ;  /* 0x0100800002c4783b */ /* 0x0003620000000200 */
[--C-:B------:R-:W-:Y:S01]  /*3690*/  FFMA.FTZ R4, R4, c[0x0][0x29c], -R3.reuse ;  /* 0x0000a70004047a23 */ /* 0x100fe20000010803 */
[----:B------:R-:W-:Y:S02]  /*36a0*/  FSEL R65, R65, -INF , P1 ;  /* 0xff80000041417808 */ /* 0x000fe40000800000 */
[----:B---3--:R-:W-:Y:S03]  /*36b0*/  MOV R53, R241 ;  /* 0x000000f100357202 */ /* 0x008fe60000000f00 */
[----:B------:R-:W-:Y:S01]  /*36c0*/  FFMA.FTZ R3, R65, c[0x0][0x29c], -R3 ;  /* 0x0000a70041037a23 */ /* 0x000fe20000010803 */
[----:B------:R-:W-:Y:S01]  /*36d0*/  MUFU.EX2 R241, R4 ;  /* 0x0000000400f17308 */ /* 0x000fe20000000800 */
[C---:B------:R-:W-:Y:S04]  /*36e0*/  IMNMX R36, R53.reuse, R36, PT ;  /* 0x0000002435247217 */ /* 0x040fe80003800200 */
[----:B------:R-:W-:Y:S05]  /*36f0*/  ISETP.GT.AND P1, PT, R36, RZ, PT ;  /* 0x000000ff2400720c */ /* 0x000fea0003f24270 */
[----:B------:R3:W-:Y:S01]  /*3700*/  MUFU.EX2 R220, R3 ;  /* 0x0000000300dc7308 */ /* 0x0007e20000000800 */
[----:B-1----:R-:W-:Y:S02]  /*3710*/  FSEL R2, R6, -INF , P1 ;  /* 0xff80000006027808 */ /* 0x002fe40000800000 */
[----:B------:R-:W-:Y:S03]  /*3720*/  ISETP.GT.AND P1, PT, R36, 0x1, PT ;  /* 0x000000012400780c */ /* 0x000fe60003f24270 */
[--C-:B------:R-:W-:Y:S04]  /*3730*/  FFMA.FTZ R2, R2, c[0x0][0x29c], -R232.reuse ;  /* 0x0000a70002027a23 */ /* 0x100fe800000108e8 */
[----:B------:R1:W-:Y:S01]  /*3740*/  MUFU.EX2 R219, R2 ;  /* 0x0000000200db7308 */ /* 0x0003e20000000800 */
[-C--:B-----5:R-:W-:Y:S05]  /*3750*/  HMMA.16816.F32.BF16 R68, R196, R204.reuse, R68 ;  /* 0x000000ccc444723c */ /* 0x0a0fea0000041844 */
[----:B---3--:R-:W-:Y:S03]  /*3760*/  IADD3 R3, R240, 0x40, RZ ;  /* 0x00000040f0037810 */ /* 0x008fe60007ffe0ff */
[C---:B------:R-:W-:Y:S04]  /*3770*/  HMMA.16816.F32.BF16 R72, R212.reuse, R204, R72 ;  /* 0x000000ccd448723c */ /* 0x040fe80000041848 */
[----:B------:R-:W-:Y:S04]  /*3780*/  IMNMX R3, R53, R3, PT ;  /* 0x0000000335037217 */ /* 0x000fe80003800200 */
[-C--:B------:R-:W-:Y:S03]  /*3790*/  HMMA.16816.F32.BF16 R76, R212, R206.reuse, R76 ;  /* 0x000000ced44c723c */ /* 0x080fe6000004184c */
[----:B------:R-:W-:Y:S02]  /*37a0*/  ISETP.GT.AND P3, PT, R3, 0x21, PT ;  /* 0x000000210300780c */ /* 0x000fe40003f64270 */
[----:B-1----:R-:W-:Y:S02]  /*37b0*/  FSEL R2, R7, -INF , P1 ;  /* 0xff80000007027808 */ /* 0x002fe40000800000 */
[----:B------:R-:W-:Y:S01]  /*37c0*/  ISETP.GT.AND P1, PT, R36, 0x10, PT ;  /* 0x000000102400780c */ /* 0x000fe20003f24270 */
[C---:B------:R-:W-:Y:S01]  /*37d0*/  HMMA.16816.F32.BF16 R80, R196.reuse, R206, R80 ;  /* 0x000000cec450723c */ /* 0x040fe20000041850 */
[----:B------:R-:W1:Y:S03]  /*37e0*/  LDSM.16.M88.4 R4, [R226+0x5080] ;  /* 0x00508000e204783b */ /* 0x000e660000000200 */
[--C-:B------:R-:W-:Y:S01]  /*37f0*/  FFMA.FTZ R2, R2, c[0x0][0x29c], -R232.reuse ;  /* 0x0000a70002027a23 */ /* 0x100fe200000108e8 */
[----:B------:R-:W-:Y:S02]  /*3800*/  FSEL R25, R25, -INF , P3 ;  /* 0xff80000019197808 */ /* 0x000fe40001800000 */
[----:B------:R-:W-:Y:S01]  /*3810*/  ISETP.GT.AND P3, PT, R3, 0x30, PT ;  /* 0x000000300300780c */ /* 0x000fe20003f64270 */
[----:B------:R3:W-:Y:S04]  /*3820*/  MUFU.EX2 R218, R2 ;  /* 0x0000000200da7308 */ /* 0x0007e80000000800 */
[----:B---3--:R-:W-:Y:S02]  /*3830*/  FSEL R2, R18, -INF , P1 ;  /* 0xff80000012027808 */ /* 0x008fe40000800000 */
[----:B------:R-:W-:Y:S03]  /*3840*/  ISETP.GT.AND P1, PT, R36, 0x11, PT ;  /* 0x000000112400780c */ /* 0x000fe60003f24270 */
[--C-:B------:R-:W-:Y:S01]  /*3850*/  FFMA.FTZ R2, R2, c[0x0][0x29c], -R232.reuse ;  /* 0x0000a70002027a23 */ /* 0x100fe200000108e8 */
[-C--:B-1----:R-:W-:Y:S03]  /*3860*/  HMMA.16816.F32.BF16 R84, R196, R4.reuse, R84 ;  /* 0x00000004c454723c */ /* 0x082fe60000041854 */
[----:B------:R1:W-:Y:S05]  /*3870*/  MUFU.EX2 R217, R2 ;  /* 0x0000000200d97308 */ /* 0x0003ea0000000800 */
[C---:B------:R-:W-:Y:S08]  /*3880*/  HMMA.16816.F32.BF16 R88, R212.reuse, R4, R88 ;  /* 0x00000004d458723c */ /* 0x040ff00000041858 */
[-C--:B------:R-:W-:Y:S08]  /*3890*/  HMMA.16816.F32.BF16 R92, R212, R6.reuse, R92 ;  /* 0x00000006d45c723c */ /* 0x080ff0000004185c */
[C---:B------:R-:W-:Y:S01]  /*38a0*/  HMMA.16816.F32.BF16 R96, R196.reuse, R6, R96 ;  /* 0x00000006c460723c */ /* 0x040fe20000041860 */
[----:B------:R-:W-:Y:S03]  /*38b0*/  LDSM.16.M88.4 R4, [R32+0x10080] ;  /* 0x010080002004783b */ /* 0x000fe60000000200 */
[----:B-1----:R-:W-:Y:S02]  /*38c0*/  FSEL R2, R19, -INF , P1 ;  /* 0xff80000013027808 */ /* 0x002fe40000800000 */
[----:B------:R-:W-:Y:S03]  /*38d0*/  ISETP.GT.AND P1, PT, R36, 0x20, PT ;  /* 0x000000202400780c */ /* 0x000fe60003f24270 */
[--C-:B------:R-:W-:Y:S01]  /*38e0*/  FFMA.FTZ R2, R2, c[0x0][0x29c], -R232.reuse ;  /* 0x0000a70002027a23 */ /* 0x100fe200000108e8 */
[----:B------:R-:W1:Y:S02]  /*38f0*/  LDSM.16.M88.4 R16, [R226+0x6080] ;  /* 0x00608000e210783b */ /* 0x000e640000000200 */
[----:B------:R-:W-:Y:S01]  /*3900*/  FSEL R22, R22, -INF , P1 ;  /* 0xff80000016167808 */ /* 0x000fe20000800000 */
[----:B------:R3:W-:Y:S01]  /*3910*/  MUFU.EX2 R216, R2 ;  /* 0x0000000200d87308 */ /* 0x0007e20000000800 */
[----:B------:R-:W-:Y:S03]  /*3920*/  ISETP.GT.AND P1, PT, R36, 0x21, PT ;  /* 0x000000212400780c */ /* 0x000fe60003f24270 */
[--C-:B------:R-:W-:Y:S06]  /*3930*/  FFMA.FTZ R22, R22, c[0x0][0x29c], -R232.reuse ;  /* 0x0000a70016167a23 */ /* 0x100fec00000108e8 */
[----:B------:R5:W-:Y:S01]  /*3940*/  MUFU.EX2 R211, R22 ;  /* 0x0000001600d37308 */ /* 0x000be20000000800 */
[----:B---3--:R-:W-:Y:S02]  /*3950*/  FSEL R2, R23, -INF , P1 ;  /* 0xff80000017027808 */ /* 0x008fe40000800000 */
[----:B------:R-:W-:Y:S03]  /*3960*/  ISETP.GT.AND P1, PT, R36, 0x30, PT ;  /* 0x000000302400780c */ /* 0x000fe60003f24270 */
[--C-:B------:R-:W-:Y:S04]  /*3970*/  FFMA.FTZ R2, R2, c[0x0][0x29c], -R232.reuse ;  /* 0x0000a70002027a23 */ /* 0x100fe800000108e8 */
[----:B------:R3:W2:Y:S01]  /*3980*/  MUFU.EX2 R210, R2 ;  /* 0x0000000200d27308 */ /* 0x0006a20000000800 */
[----:B-----5:R-:W5:Y:S01]  /*3990*/  LDSM.16.M88.4 R20, [R226+0x7080] ;  /* 0x00708000e214783b */ /* 0x020f620000000200 */
[-C--:B-1----:R-:W-:Y:S08]  /*39a0*/  HMMA.16816.F32.BF16 R100, R196, R16.reuse, R100 ;  /* 0x00000010c464723c */ /* 0x082ff00000041864 */
[C---:B------:R-:W-:Y:S08]  /*39b0*/  HMMA.16816.F32.BF16 R104, R212.reuse, R16, R104 ;  /* 0x00000010d468723c */ /* 0x040ff00000041868 */
[-C--:B------:R-:W-:Y:S04]  /*39c0*/  HMMA.16816.F32.BF16 R108, R212, R18.reuse, R108 ;  /* 0x00000012d46c723c */ /* 0x080fe8000004186c */
[----:B---3--:R-:W-:Y:S02]  /*39d0*/  FSEL R2, R34, -INF , P1 ;  /* 0xff80000022027808 */ /* 0x008fe40000800000 */
[----:B------:R-:W-:Y:S02]  /*39e0*/  ISETP.GT.AND P1, PT, R36, 0x31, PT ;  /* 0x000000312400780c */ /* 0x000fe40003f24270 */
[C---:B------:R-:W-:Y:S01]  /*39f0*/  HMMA.16816.F32.BF16 R112, R196.reuse, R18, R112 ;  /* 0x00000012c470723c */ /* 0x040fe20000041870 */
[----:B------:R-:W1:Y:S03]  /*3a00*/  LDSM.16.M88.4 R16, [R227+0x4080] ;  /* 0x00408000e310783b */ /* 0x000e660000000200 */
[--C-:B------:R-:W-:Y:S01]  /*3a10*/  FFMA.FTZ R2, R2, c[0x0][0x29c], -R232.reuse ;  /* 0x0000a70002027a23 */ /* 0x100fe200000108e8 */
[----:B------:R-:W-:Y:S02]  /*3a20*/  FSEL R35, R35, -INF , P1 ;  /* 0xff80000023237808 */ /* 0x000fe40000800000 */
[----:B------:R-:W-:Y:S01]  /*3a30*/  ISETP.GT.AND P1, PT, R36, 0x40, PT ;  /* 0x000000402400780c */ /* 0x000fe20003f24270 */
[----:B------:R3:W-:Y:S04]  /*3a40*/  MUFU.EX2 R209, R2 ;  /* 0x0000000200d17308 */ /* 0x0007e80000000800 */
[----:B------:R-:W-:Y:S01]  /*3a50*/  FSEL R38, R38, -INF , P1 ;  /* 0xff80000026267808 */ /* 0x000fe20000800000 */
[-C--:B-----5:R-:W-:Y:S03]  /*3a60*/  HMMA.16816.F32.BF16 R116, R196, R20.reuse, R116 ;  /* 0x00000014c474723c */ /* 0x0a0fe60000041874 */
[----:B------:R-:W-:Y:S01]  /*3a70*/  ISETP.GT.AND P1, PT, R36, 0x41, PT ;  /* 0x000000412400780c */ /* 0x000fe20003f24270 */
[--C-:B------:R-:W-:Y:S02]  /*3a80*/  FFMA.FTZ R35, R35, c[0x0][0x29c], -R232.reuse ;  /* 0x0000a70023237a23 */ /* 0x100fe400000108e8 */
[--C-:B------:R-:W-:Y:S02]  /*3a90*/  FFMA.FTZ R38, R38, c[0x0][0x29c], -R232.reuse ;  /* 0x0000a70026267a23 */ /* 0x100fe400000108e8 */
[C---:B------:R-:W-:Y:S01]  /*3aa0*/  HMMA.16816.F32.BF16 R120, R212.reuse, R20, R120 ;  /* 0x00000014d478723c */ /* 0x040fe20000041878 */
[----:B------:R5:W2:Y:S07]  /*3ab0*/  MUFU.EX2 R208, R35 ;  /* 0x0000002300d07308 */ /* 0x000aae0000000800 */
[-C--:B------:R-:W-:Y:S03]  /*3ac0*/  HMMA.16816.F32.BF16 R124, R212, R22.reuse, R124 ;  /* 0x00000016d47c723c */ /* 0x080fe6000004187c */
[----:B------:R-:W-:Y:S01]  /*3ad0*/  MUFU.EX2 R207, R38 ;  /* 0x0000002600cf7308 */ /* 0x000fe20000000800 */
[----:B---3--:R-:W-:Y:S02]  /*3ae0*/  FSEL R2, R39, -INF , P1 ;  /* 0xff80000027027808 */ /* 0x008fe40000800000 */
[----:B------:R-:W-:Y:S02]  /*3af0*/  ISETP.GT.AND P1, PT, R36, 0x50, PT ;  /* 0x000000502400780c */ /* 0x000fe40003f24270 */
[----:B------:R-:W-:Y:S04]  /*3b00*/  HMMA.16816.F32.BF16 R128, R196, R22, R128 ;  /* 0x00000016c480723c */ /* 0x000fe80000041880 */
[--C-:B------:R-:W-:Y:S01]  /*3b10*/  FFMA.FTZ R2, R2, c[0x0][0x29c], -R232.reuse ;  /* 0x0000a70002027a23 */ /* 0x100fe200000108e8 */
[----:B------:R-:W-:Y:S02]  /*3b20*/  FSEL R50, R50, -INF , P1 ;  /* 0xff80000032327808 */ /* 0x000fe40000800000 */
[----:B------:R-:W-:Y:S01]  /*3b30*/  ISETP.GT.AND P1, PT, R36, 0x51, PT ;  /* 0x000000512400780c */ /* 0x000fe20003f24270 */
[-C--:B-1----:R-:W-:Y:S01]  /*3b40*/  HMMA.16816.F32.BF16 R68, R4, R16.reuse, R68 ;  /* 0x000000100444723c */ /* 0x082fe20000041844 */
[----:B-----5:R-:W1:Y:S01]  /*3b50*/  LDSM.16.M88.4 R32, [R32+0x12080] ;  /* 0x012080002020783b */ /* 0x020e620000000200 */
[----:B------:R3:W-:Y:S03]  /*3b60*/  MUFU.EX2 R206, R2 ;  /* 0x0000000200ce7308 */ /* 0x0007e60000000800 */
[--C-:B------:R-:W-:Y:S07]  /*3b70*/  FFMA.FTZ R50, R50, c[0x0][0x29c], -R232.reuse ;  /* 0x0000a70032327a23 */ /* 0x100fee00000108e8 */
[----:B------:R-:W-:Y:S01]  /*3b80*/  MUFU.EX2 R205, R50 ;  /* 0x0000003200cd7308 */ /* 0x000fe20000000800 */
[----:B---3--:R-:W-:Y:S02]  /*3b90*/  FSEL R2, R51, -INF , P1 ;  /* 0xff80000033027808 */ /* 0x008fe40000800000 */
[----:B------:R-:W-:Y:S03]  /*3ba0*/  ISETP.GT.AND P1, PT, R36, 0x60, PT ;  /* 0x000000602400780c */ /* 0x000fe60003f24270 */
[--C-:B------:R-:W-:Y:S01]  /*3bb0*/  FFMA.FTZ R2, R2, c[0x0][0x29c], -R232.reuse ;  /* 0x0000a70002027a23 */ /* 0x100fe200000108e8 */
[----:B------:R-:W-:Y:S02]  /*3bc0*/  FSEL R0, R54, -INF , P1 ;  /* 0xff80000036007808 */ /* 0x000fe40000800000 */
[----:B------:R-:W-:Y:S01]  /*3bd0*/  ISETP.GT.AND P1, PT, R36, 0x61, PT ;  /* 0x000000612400780c */ /* 0x000fe20003f24270 */
[----:B------:R3:W5:Y:S02]  /*3be0*/  MUFU.EX2 R204, R2 ;  /* 0x0000000200cc7308 */ /* 0x0007640000000800 */
[--C-:B------:R-:W-:Y:S01]  /*3bf0*/  FFMA.FTZ R0, R0, c[0x0][0x29c], -R232.reuse ;  /* 0x0000a70000007a23 */ /* 0x100fe200000108e8 */
[C---:B-1----:R-:W-:Y:S07]  /*3c00*/  HMMA.16816.F32.BF16 R72, R32.reuse, R16, R72 ;  /* 0x000000102048723c */ /* 0x042fee0000041848 */
[----:B------:R1:W-:Y:S01]  /*3c10*/  MUFU.EX2 R203, R0 ;  /* 0x0000000000cb7308 */ /* 0x0003e20000000800 */
[-C--:B------:R-:W-:Y:S08]  /*3c20*/  HMMA.16816.F32.BF16 R76, R32, R18.reuse, R76 ;  /* 0x00000012204c723c */ /* 0x080ff0000004184c */
[C---:B------:R-:W-:Y:S01]  /*3c30*/  HMMA.16816.F32.BF16 R80, R4.reuse, R18, R80 ;  /* 0x000000120450723c */ /* 0x040fe20000041850 */
[----:B------:R-:W-:Y:S03]  /*3c40*/  LDSM.16.M88.4 R16, [R227+0x6080] ;  /* 0x00608000e310783b */ /* 0x000fe60000000200 */
[----:B---3--:R-:W-:Y:S04]  /*3c50*/  IADD3 R2, R240, 0x48, RZ ;  /* 0x00000048f0027810 */ /* 0x008fe80007ffe0ff */
[----:B------:R-:W-:Y:S04]  /*3c60*/  IMNMX R2, R53, R2, PT ;  /* 0x0000000235027217 */ /* 0x000fe80003800200 */
[----:B-1----:R-:W-:Y:S02]  /*3c70*/  FSEL R0, R55, -INF , P1 ;  /* 0xff80000037007808 */ /* 0x002fe40000800000 */
[----:B------:R-:W-:Y:S02]  /*3c80*/  ISETP.GT.AND P1, PT, R36, 0x70, PT ;  /* 0x000000702400780c */ /* 0x000fe40003f24270 */
[----:B------:R-:W-:Y:S01]  /*3c90*/  ISETP.GT.AND P2, PT, R2, RZ, PT ;  /* 0x000000ff0200720c */ /* 0x000fe20003f44270 */
[--C-:B------:R-:W-:Y:S01]  /*3ca0*/  FFMA.FTZ R0, R0, c[0x0][0x29c], -R232.reuse ;  /* 0x0000a70000007a23 */ /* 0x100fe200000108e8 */
[----:B------:R-:W-:Y:S02]  /*3cb0*/  FSEL R66, R66, -INF , P1 ;  /* 0xff80000042427808 */ /* 0x000fe40000800000 */
[----:B------:R-:W-:Y:S01]  /*3cc0*/  ISETP.GT.AND P1, PT, R36, 0x71, PT ;  /* 0x000000712400780c */ /* 0x000fe20003f24270 */
[----:B------:R1:W-:Y:S01]  /*3cd0*/  MUFU.EX2 R202, R0 ;  /* 0x0000000000ca7308 */ /* 0x0003e20000000800 */
[----:B------:R-:W3:Y:S01]  /*3ce0*/  LDSM.16.M88.4 R36, [R227+0x5080] ;  /* 0x00508000e324783b */ /* 0x000ee20000000200 */
[--C-:B------:R-:W-:Y:S01]  /*3cf0*/  FFMA.FTZ R66, R66, c[0x0][0x29c], -R232.reuse ;  /* 0x0000a70042427a23 */ /* 0x100fe200000108e8 */
[----:B------:R-:W-:Y:S02]  /*3d00*/  FSEL R67, R67, -INF , P1 ;  /* 0xff80000043437808 */ /* 0x000fe40000800000 */
[----:B------:R-:W-:Y:S02]  /*3d10*/  ISETP.GT.AND P1, PT, R3, RZ, PT ;  /* 0x000000ff0300720c */ /* 0x000fe40003f24270 */
[----:B------:R-:W-:Y:S01]  /*3d20*/  FSEL R23, R10, -INF , P2 ;  /* 0xff8000000a177808 */ /* 0x000fe20001000000 */
[----:B------:R-:W-:Y:S01]  /*3d30*/  FFMA.FTZ R232, R67, c[0x0][0x29c], -R232 ;  /* 0x0000a70043e87a23 */ /* 0x000fe200000108e8 */
[----:B------:R-:W-:Y:S01]  /*3d40*/  ISETP.GT.AND P2, PT, R2, 0x10, PT ;  /* 0x000000100200780c */ /* 0x000fe20003f44270 */
[----:B------:R-:W-:Y:S03]  /*3d50*/  MUFU.EX2 R201, R66 ;  /* 0x0000004200c97308 */ /* 0x000fe60000000800 */
[----:B------:R-:W-:Y:S02]  /*3d60*/  FSEL R14, R14, -INF , P2 ;  /* 0xff8000000e0e7808 */ /* 0x000fe40001000000 */
[----:B------:R-:W-:Y:S04]  /*3d70*/  ISETP.GT.AND P2, PT, R2, 0x20, PT ;  /* 0x000000200200780c */ /* 0x000fe80003f44270 */
[----:B------:R-:W-:Y:S01]  /*3d80*/  FSEL R26, R26, -INF , P2 ;  /* 0xff8000001a1a7808 */ /* 0x000fe20001000000 */
[----:B------:R-:W-:Y:S01]  /*3d90*/  MUFU.EX2 R232, R232 ;  /* 0x000000e800e87308 */ /* 0x000fe20000000800 */
[----:B------:R-:W-:Y:S02]  /*3da0*/  ISETP.GT.AND P2, PT, R2, 0x31, PT ;  /* 0x000000310200780c */ /* 0x000fe40003f44270 */
[----:B-1----:R-:W-:Y:S02]  /*3db0*/  FSEL R0, R8, -INF , P1 ;  /* 0xff80000008007808 */ /* 0x002fe40000800000 */
[----:B------:R-:W-:Y:S02]  /*3dc0*/  ISETP.GT.AND P1, PT, R3, 0x1, PT ;  /* 0x000000010300780c */ /* 0x000fe40003f24270 */
[----:B------:R-:W-:Y:S01]  /*3dd0*/  FSEL R31, R31, -INF , P2 ;  /* 0xff8000001f1f7808 */ /* 0x000fe20001000000 */
[--C-:B------:R-:W-:Y:S01]  /*3de0*/  FFMA.FTZ R0, R0, c[0x0][0x29c], -R233.reuse ;  /* 0x0000a70000007a23 */ /* 0x100fe200000108e9 */
[----:B------:R-:W-:Y:S02]  /*3df0*/  FSEL R9, R9, -INF , P1 ;  /* 0xff80000009097808 */ /* 0x000fe40000800000 */
[----:B------:R-:W-:Y:S01]  /*3e00*/  ISETP.GT.AND P1, PT, R3, 0x10, PT ;  /* 0x000000100300780c */ /* 0x000fe20003f24270 */
[----:B------:R1:W-:Y:S01]  /*3e10*/  MUFU.EX2 R66, R0 ;  /* 0x0000000000427308 */ /* 0x0003e20000000800 */
[----:B------:R-:W-:Y:S01]  /*3e20*/  ISETP.GT.AND P2, PT, R2, 0x40, PT ;  /* 0x000000400200780c */ /* 0x000fe20003f44270 */
[--C-:B------:R-:W-:Y:S01]  /*3e30*/  FFMA.FTZ R9, R9, c[0x0][0x29c], -R233.reuse ;  /* 0x0000a70009097a23 */ /* 0x100fe200000108e9 */
[-C--:B---3--:R-:W-:Y:S07]  /*3e40*/  HMMA.16816.F32.BF16 R84, R4, R36.reuse, R84 ;  /* 0x000000240454723c */ /* 0x088fee0000041854 */
[----:B------:R-:W-:Y:S01]  /*3e50*/  MUFU.EX2 R65, R9 ;  /* 0x0000000900417308 */ /* 0x000fe20000000800 */
[C---:B------:R-:W-:Y:S07]  /*3e60*/  HMMA.16816.F32.BF16 R88, R32.reuse, R36, R88 ;  /* 0x000000242058723c */ /* 0x040fee0000041858 */
[----:B--2---:R-:W-:Y:S01]  /*3e70*/  F2FP.BF16.PACK_AB R37, R244, R246 ;  /* 0x000000f6f425723e */ /* 0x004fe200000010ff */
[-C--:B------:R-:W-:Y:S04]  /*3e80*/  HMMA.16816.F32.BF16 R92, R32, R38.reuse, R92 ;  /* 0x00000026205c723c */ /* 0x080fe8000004185c */
[----:B-1----:R-:W-:Y:S02]  /*3e90*/  FSEL R0, R12, -INF , P1 ;  /* 0xff8000000c007808 */ /* 0x002fe40000800000 */
[----:B------:R-:W-:Y:S02]  /*3ea0*/  ISETP.GT.AND P1, PT, R3, 0x11, PT ;  /* 0x000000110300780c */ /* 0x000fe40003f24270 */
[C---:B------:R-:W-:Y:S04]  /*3eb0*/  HMMA.16816.F32.BF16 R96, R4.reuse, R38, R96 ;  /* 0x000000260460723c */ /* 0x040fe80000041860 */
[--C-:B------:R-:W-:Y:S01]  /*3ec0*/  FFMA.FTZ R0, R0, c[0x0][0x29c], -R233.reuse ;  /* 0x0000a70000007a23 */ /* 0x100fe200000108e9 */
[----:B------:R-:W-:Y:S02]  /*3ed0*/  FSEL R13, R13, -INF , P1 ;  /* 0xff8000000d0d7808 */ /* 0x000fe40000800000 */
[----:B------:R-:W-:Y:S01]  /*3ee0*/  ISETP.GT.AND P1, PT, R3, 0x20, PT ;  /* 0x000000200300780c */ /* 0x000fe20003f24270 */
[----:B------:R1:W-:Y:S01]  /*3ef0*/  MUFU.EX2 R64, R0 ;  /* 0x0000000000407308 */ /* 0x0003e20000000800 */
[-C--:B------:R-:W-:Y:S03]  /*3f00*/  HMMA.16816.F32.BF16 R100, R4, R16.reuse, R100 ;  /* 0x000000100464723c */ /* 0x080fe60000041864 */
[--C-:B------:R-:W-:Y:S01]  /*3f10*/  FFMA.FTZ R13, R13, c[0x0][0x29c], -R233.reuse ;  /* 0x0000a7000d0d7a23 */ /* 0x100fe200000108e9 */
[----:B----4-:R-:W-:Y:S01]  /*3f20*/  F2FP.BF16.PACK_AB R36, R242, R243 ;  /* 0x000000f3f224723e */ /* 0x010fe200000010ff */
[--C-:B------:R-:W-:Y:S01]  /*3f30*/  FFMA.FTZ R38, R26, c[0x0][0x29c], -R234.reuse ;  /* 0x0000a7001a267a23 */ /* 0x100fe200000108ea */
[----:B------:R-:W-:Y:S02]  /*3f40*/  F2FP.BF16.PACK_AB R26, R210, R211 ;  /* 0x000000d3d21a723e */ /* 0x000fe400000010ff */
[C---:B------:R-:W-:Y:S01]  /*3f50*/  HMMA.16816.F32.BF16 R104, R32.reuse, R16, R104 ;  /* 0x000000102068723c */ /* 0x040fe20000041868 */
[----:B------:R2:W3:Y:S07]  /*3f60*/  MUFU.EX2 R55, R13 ;  /* 0x0000000d00377308 */ /* 0x0004ee0000000800 */
[-C--:B------:R-:W-:Y:S03]  /*3f70*/  HMMA.16816.F32.BF16 R108, R32, R18.reuse, R108 ;  /* 0x00000012206c723c */ /* 0x080fe6000004186c */
[----:B------:R-:W-:Y:S01]  /*3f80*/  MUFU.EX2 R38, R38 ;  /* 0x0000002600267308 */ /* 0x000fe20000000800 */
[----:B-1----:R-:W-:Y:S04]  /*3f90*/  FSEL R0, R24, -INF , P1 ;  /* 0xff80000018007808 */ /* 0x002fe80000800000 */
[C---:B------:R-:W-:Y:S04]  /*3fa0*/  HMMA.16816.F32.BF16 R112, R4.reuse, R18, R112 ;  /* 0x000000120470723c */ /* 0x040fe80000041870 */
[--C-:B------:R-:W-:Y:S01]  /*3fb0*/  FFMA.FTZ R0, R0, c[0x0][0x29c], -R233.reuse ;  /* 0x0000a70000007a23 */ /* 0x100fe200000108e9 */
[----:B------:R-:W-:Y:S02]  /*3fc0*/  ISETP.GT.AND P1, PT, R2, 0x1, PT ;  /* 0x000000010200780c */ /* 0x000fe40003f24270 */
[----:B------:R-:W-:Y:S01]  /*3fd0*/  F2FP.BF16.PACK_AB R24, R208, R209 ;  /* 0x000000d1d018723e */ /* 0x000fe200000010ff */
[----:B------:R1:W-:Y:S01]  /*3fe0*/  MUFU.EX2 R54, R0 ;  /* 0x0000000000367308 */ /* 0x0003e20000000800 */
[----:B------:R-:W-:Y:S02]  /*3ff0*/  FSEL R22, R11, -INF , P1 ;  /* 0xff8000000b167808 */ /* 0x000fe40000800000 */
[----:B------:R-:W4:Y:S01]  /*4000*/  LDSM.16.M88.4 R8, [R227+0x7080] ;  /* 0x00708000e308783b */ /* 0x000f220000000200 */
[----:B------:R-:W-:Y:S02]  /*4010*/  ISETP.GT.AND P1, PT, R2, 0x11, PT ;  /* 0x000000110200780c */ /* 0x000fe40003f24270 */
[----:B--2---:R-:W-:Y:S01]  /*4020*/  FSEL R13, R42, -INF , P2 ;  /* 0xff8000002a0d7808 */ /* 0x004fe20001000000 */
[--C-:B------:R-:W-:Y:S01]  /*4030*/  FFMA.FTZ R42, R14, c[0x0][0x29c], -R234.reuse ;  /* 0x0000a7000e2a7a23 */ /* 0x100fe200000108ea */
[----:B------:R-:W-:Y:S02]  /*4040*/  FSEL R15, R15, -INF , P1 ;  /* 0xff8000000f0f7808 */ /* 0x000fe40000800000 */
[C---:B------:R-:W-:Y:S02]  /*4050*/  ISETP.GT.AND P1, PT, R2.reuse, 0x21, PT ;  /* 0x000000210200780c */ /* 0x040fe40003f24270 */
[----:B------:R-:W-:Y:S01]  /*4060*/  ISETP.GT.AND P2, PT, R2, 0x50, PT ;  /* 0x000000500200780c */ /* 0x000fe20003f44270 */
[--C-:B------:R-:W-:Y:S01]  /*4070*/  FFMA.FTZ R39, R15, c[0x0][0x29c], -R234.reuse ;  /* 0x0000a7000f277a23 */ /* 0x100fe200000108ea */
[----:B------:R-:W-:Y:S01]  /*4080*/  FSEL R27, R27, -INF , P1 ;  /* 0xff8000001b1b7808 */ /* 0x000fe20000800000 */
[----:B------:R-:W-:Y:S01]  /*4090*/  MUFU.EX2 R42, R42 ;  /* 0x0000002a002a7308 */ /* 0x000fe20000000800 */
[C---:B------:R-:W-:Y:S02]  /*40a0*/  ISETP.GT.AND P1, PT, R3.reuse, 0x40, PT ;  /* 0x000000400300780c */ /* 0x040fe40003f24270 */
[----:B------:R-:W-:Y:S02]  /*40b0*/  FSEL R46, R46, -INF , P2 ;  /* 0xff8000002e2e7808 */ /* 0x000fe40001000000 */
[----:B------:R-:W-:Y:S02]  /*40c0*/  ISETP.GT.AND P2, PT, R3, 0x60, PT ;  /* 0x000000600300780c */ /* 0x000fe40003f44270 */
[----:B-----5:R-:W-:Y:S01]  /*40d0*/  F2FP.BF16.PACK_AB R15, R204, R205 ;  /* 0x000000cdcc0f723e */ /* 0x020fe200000010ff */
[--C-:B-1----:R-:W-:Y:S01]  /*40e0*/  FFMA.FTZ R0, R25, c[0x0][0x29c], -R233.reuse ;  /* 0x0000a70019007a23 */ /* 0x102fe200000108e9 */
[----:B------:R-:W-:Y:S01]  /*40f0*/  FSEL R56, R56, -INF , P2 ;  /* 0xff80000038387808 */ /* 0x000fe20001000000 */
[----:B------:R-:W-:Y:S01]  /*4100*/  MUFU.EX2 R39, R39 ;  /* 0x0000002700277308 */ /* 0x000fe20000000800 */
[C---:B------:R-:W-:Y:S04]  /*4110*/  ISETP.GT.AND P2, PT, R2.reuse, 0x61, PT ;  /* 0x000000610200780c */ /* 0x040fe80003f44270 */
[----:B------:R-:W-:Y:S02]  /*4120*/  FSEL R59, R59, -INF , P2 ;  /* 0xff8000003b3b7808 */ /* 0x000fe40001000000 */
[----:B------:R-:W-:Y:S03]  /*4130*/  ISETP.GT.AND P2, PT, R2, 0x70, PT ;  /* 0x000000700200780c */ /* 0x000fe60003f44270 */
[----:B------:R1:W2:Y:S01]  /*4140*/  MUFU.EX2 R53, R0 ;  /* 0x0000000000357308 */ /* 0x0002a20000000800 */
[--C-:B------:R-:W-:Y:S01]  /*4150*/  FFMA.FTZ R59, R59, c[0x0][0x29c], -R234.reuse ;  /* 0x0000a7003b3b7a23 */ /* 0x100fe200000108ea */
[----:B------:R-:W-:Y:S01]  /*4160*/  FSEL R62, R62, -INF , P2 ;  /* 0xff8000003e3e7808 */ /* 0x000fe20001000000 */
[-C--:B----4-:R-:W-:Y:S04]  /*4170*/  HMMA.16816.F32.BF16 R116, R4, R8.reuse, R116 ;  /* 0x000000080474723c */ /* 0x090fe80000041874 */
[--C-:B------:R-:W-:Y:S04]  /*4180*/  FFMA.FTZ R62, R62, c[0x0][0x29c], -R234.reuse ;  /* 0x0000a7003e3e7a23 */ /* 0x100fe800000108ea */
[C---:B------:R-:W-:Y:S07]  /*4190*/  HMMA.16816.F32.BF16 R120, R32.reuse, R8, R120 ;  /* 0x000000082078723c */ /* 0x040fee0000041878 */
[--C-:B------:R-:W-:Y:S01]  /*41a0*/  FFMA.FTZ R9, R23, c[0x0][0x29c], -R234.reuse ;  /* 0x0000a70017097a23 */ /* 0x100fe200000108ea */
[-C--:B------:R-:W-:Y:S04]  /*41b0*/  HMMA.16816.F32.BF16 R124, R32, R10.reuse, R124 ;  /* 0x0000000a207c723c */ /* 0x080fe8000004187c */
[----:B-1----:R-:W-:Y:S01]  /*41c0*/  FSEL R0, R28, -INF , P3 ;  /* 0xff8000001c007808 */ /* 0x002fe20001800000 */
[--C-:B------:R-:W-:Y:S01]  /*41d0*/  FFMA.FTZ R28, R13, c[0x0][0x29c], -R234.reuse ;  /* 0x0000a7000d1c7a23 */ /* 0x100fe200000108ea */
[----:B------:R-:W-:Y:S01]  /*41e0*/  ISETP.GT.AND P3, PT, R3, 0x31, PT ;  /* 0x000000310300780c */ /* 0x000fe20003f64270 */
[--C-:B------:R-:W-:Y:S01]  /*41f0*/  FFMA.FTZ R35, R27, c[0x0][0x29c], -R234.reuse ;  /* 0x0000a7001b237a23 */ /* 0x100fe200000108ea */
[----:B------:R-:W-:Y:S03]  /*4200*/  HMMA.16816.F32.BF16 R128, R4, R10, R128 ;  /* 0x0000000a0480723c */ /* 0x000fe60000041880 */
[----:B------:R-:W-:Y:S01]  /*4210*/  MUFU.EX2 R28, R28 ;  /* 0x0000001c001c7308 */ /* 0x000fe20000000800 */
[--C-:B------:R-:W-:Y:S01]  /*4220*/  FFMA.FTZ R0, R0, c[0x0][0x29c], -R233.reuse ;  /* 0x0000a70000007a23 */ /* 0x100fe200000108e9 */
[----:B------:R-:W-:Y:S02]  /*4230*/  F2FP.BF16.PACK_AB R27, R216, R217 ;  /* 0x000000d9d81b723e */ /* 0x000fe400000010ff */
[----:B---3--:R-:W-:Y:S02]  /*4240*/  F2FP.BF16.PACK_AB R11, R55, R64 ;  /* 0x00000040370b723e */ /* 0x008fe400000010ff */
[----:B--2---:R-:W-:Y:S03]  /*4250*/  F2FP.BF16.PACK_AB R10, R53, R54 ;  /* 0x00000036350a723e */ /* 0x004fe600000010ff */
[----:B------:R-:W-:Y:S01]  /*4260*/  F2FP.BF16.PACK_AB R23, R206, R207 ;  /* 0x000000cfce17723e */ /* 0x000fe200000010ff */
[----:B------:R1:W-:Y:S01]  /*4270*/  MUFU.EX2 R52, R0 ;  /* 0x0000000000347308 */ /* 0x0003e20000000800 */
[----:B------:R-:W-:Y:S02]  /*4280*/  F2FP.BF16.PACK_AB R33, R220, R241 ;  /* 0x000000f1dc21723e */ /* 0x000fe400000010ff */
[----:B------:R-:W-:Y:S07]  /*4290*/  F2FP.BF16.PACK_AB R13, R232, R201 ;  /* 0x000000c9e80d723e */ /* 0x000fee00000010ff */
[----:B------:R-:W-:Y:S01]  /*42a0*/  MUFU.EX2 R35, R35 ;  /* 0x0000002300237308 */ /* 0x000fe20000000800 */
[----:B-1----:R-:W-:Y:S01]  /*42b0*/  FSEL R0, R29, -INF , P3 ;  /* 0xff8000001d007808 */ /* 0x002fe20001800000 */
[--C-:B------:R-:W-:Y:S01]  /*42c0*/  FFMA.FTZ R29, R31, c[0x0][0x29c], -R234.reuse ;  /* 0x0000a7001f1d7a23 */ /* 0x100fe200000108ea */
[----:B------:R-:W-:Y:S03]  /*42d0*/  ISETP.GT.AND P3, PT, R2, 0x30, PT ;  /* 0x000000300200780c */ /* 0x000fe60003f64270 */
[--C-:B------:R-:W-:Y:S01]  /*42e0*/  FFMA.FTZ R0, R0, c[0x0][0x29c], -R233.reuse ;  /* 0x0000a70000007a23 */ /* 0x100fe200000108e9 */
[----:B------:R-:W-:Y:S03]  /*42f0*/  FSEL R30, R30, -INF , P3 ;  /* 0xff8000001e1e7808 */ /* 0x000fe60001800000 */
[----:B------:R-:W-:Y:S01]  /*4300*/  MUFU.EX2 R29, R29 ;  /* 0x0000001d001d7308 */ /* 0x000fe20000000800 */
[----:B------:R-:W-:Y:S01]  /*4310*/  ISETP.GT.AND P3, PT, R3, 0x41, PT ;  /* 0x000000410300780c */ /* 0x000fe20003f64270 */
[--C-:B------:R-:W-:Y:S03]  /*4320*/  FFMA.FTZ R14, R30, c[0x0][0x29c], -R234.reuse ;  /* 0x0000a7001e0e7a23 */ /* 0x100fe600000108ea */
[----:B------:R-:W-:Y:S02]  /*4330*/  FSEL R41, R41, -INF , P3 ;  /* 0xff80000029297808 */ /* 0x000fe40001800000 */
[----:B------:R-:W-:Y:S02]  /*4340*/  ISETP.GT.AND P3, PT, R3, 0x51, PT ;  /* 0x000000510300780c */ /* 0x000fe40003f64270 */
[----:B------:R-:W-:Y:S01]  /*4350*/  F2FP.BF16.PACK_AB R30, R218, R219 ;  /* 0x000000dbda1e723e */ /* 0x000fe200000010ff */
[----:B------:R1:W-:Y:S01]  /*4360*/  MUFU.EX2 R51, R0 ;  /* 0x0000000000337308 */ /* 0x0003e20000000800 */
[----:B------:R-:W-:Y:S02]  /*4370*/  FSEL R45, R45, -INF , P3 ;  /* 0xff8000002d2d7808 */ /* 0x000fe40001800000 */
[----:B------:R-:W-:Y:S04]  /*4380*/  ISETP.GT.AND P3, PT, R2, 0x60, PT ;  /* 0x000000600200780c */ /* 0x000fe80003f64270 */
[----:B------:R-:W-:Y:S02]  /*4390*/  FSEL R58, R58, -INF , P3 ;  /* 0xff8000003a3a7808 */ /* 0x000fe40001800000 */
[----:B------:R-:W-:Y:S01]  /*43a0*/  ISETP.GT.AND P3, PT, R3, 0x71, PT ;  /* 0x000000710300780c */ /* 0x000fe20003f64270 */
[----:B------:R2:W-:Y:S02]  /*43b0*/  MUFU.EX2 R31, R14 ;  /* 0x0000000e001f7308 */ /* 0x0005e40000000800 */
[--C-:B------:R-:W-:Y:S01]  /*43c0*/  FFMA.FTZ R58, R58, c[0x0][0x29c], -R234.reuse ;  /* 0x0000a7003a3a7a23 */ /* 0x100fe200000108ea */
[----:B------:R-:W-:Y:S02]  /*43d0*/  FSEL R61, R61, -INF , P3 ;  /* 0xff8000003d3d7808 */ /* 0x000fe40001800000 */
[----:B-1----:R-:W-:Y:S02]  /*43e0*/  FSEL R0, R40, -INF , P1 ;  /* 0xff80000028007808 */ /* 0x002fe40000800000 */
[----:B------:R-:W-:Y:S02]  /*43f0*/  ISETP.GT.AND P1, PT, R2, 0x41, PT ;  /* 0x000000410200780c */ /* 0x000fe40003f24270 */
[----:B------:R-:W-:Y:S01]  /*4400*/  F2FP.BF16.PACK_AB R40, R245, R248 ;  /* 0x000000f8f528723e */ /* 0x000fe200000010ff */
[--C-:B------:R-:W-:Y:S01]  /*4410*/  FFMA.FTZ R0, R0, c[0x0][0x29c], -R233.reuse ;  /* 0x0000a70000007a23 */ /* 0x100fe200000108e9 */
[----:B------:R-:W-:Y:S02]  /*4420*/  FSEL R43, R43, -INF , P1 ;  /* 0xff8000002b2b7808 */ /* 0x000fe40000800000 */
[----:B------:R-:W-:Y:S01]  /*4430*/  ISETP.GT.AND P1, PT, R3, 0x50, PT ;  /* 0x000000500300780c */ /* 0x000fe20003f24270 */
[----:B------:R1:W-:Y:S01]  /*4440*/  MUFU.EX2 R21, R0 ;  /* 0x0000000000157308 */ /* 0x0003e20000000800 */
[----:B--2---:R-:W-:Y:S01]  /*4450*/  F2FP.BF16.PACK_AB R14, R202, R203 ;  /* 0x000000cbca0e723e */ /* 0x004fe200000010ff */
[--C-:B------:R-:W-:Y:S01]  /*4460*/  FFMA.FTZ R25, R43, c[0x0][0x29c], -R234.reuse ;  /* 0x0000a7002b197a23 */ /* 0x100fe200000108ea */
[----:B------:R-:W-:Y:S02]  /*4470*/  FSEL R12, R44, -INF , P1 ;  /* 0xff8000002c0c7808 */ /* 0x000fe40000800000 */
[----:B------:R-:W-:Y:S02]  /*4480*/  ISETP.GT.AND P1, PT, R2, 0x51, PT ;  /* 0x000000510200780c */ /* 0x000fe40003f24270 */
[----:B------:R-:W-:Y:S01]  /*4490*/  F2FP.BF16.PACK_AB R43, R250, R48 ;  /* 0x00000030fa2b723e */ /* 0x000fe200000010ff */
[--C-:B------:R-:W-:Y:S01]  /*44a0*/  FFMA.FTZ R12, R12, c[0x0][0x29c], -R233.reuse ;  /* 0x0000a7000c0c7a23 */ /* 0x100fe200000108e9 */
[----:B------:R-:W-:Y:S01]  /*44b0*/  FSEL R47, R47, -INF , P1 ;  /* 0xff8000002f2f7808 */ /* 0x000fe20000800000 */
[----:B------:R-:W-:Y:S01]  /*44c0*/  MUFU.EX2 R25, R25 ;  /* 0x0000001900197308 */ /* 0x000fe20000000800 */
[----:B------:R-:W-:Y:S04]  /*44d0*/  ISETP.GT.AND P1, PT, R3, 0x61, PT ;  /* 0x000000610300780c */ /* 0x000fe80003f24270 */
[----:B------:R-:W-:Y:S02]  /*44e0*/  FSEL R57, R57, -INF , P1 ;  /* 0xff80000039397808 */ /* 0x000fe40000800000 */
[----:B------:R-:W-:Y:S01]  /*44f0*/  ISETP.GT.AND P1, PT, R3, 0x70, PT ;  /* 0x000000700300780c */ /* 0x000fe20003f24270 */
[--C-:B------:R-:W-:Y:S01]  /*4500*/  FFMA.FTZ R3, R45, c[0x0][0x29c], -R233.reuse ;  /* 0x0000a7002d037a23 */ /* 0x100fe200000108e9 */
[----:B------:R-:W-:Y:S01]  /*4510*/  F2FP.BF16.PACK_AB R45, R251, R49 ;  /* 0x00000031fb2d723e */ /* 0x000fe200000010ff */
[----:B------:R2:W-:Y:S01]  /*4520*/  MUFU.EX2 R50, R12 ;  /* 0x0000000c00327308 */ /* 0x0005e20000000800 */
[----:B------:R-:W-:Y:S02]  /*4530*/  FSEL R60, R60, -INF , P1 ;  /* 0xff8000003c3c7808 */ /* 0x000fe40000800000 */
[----:B------:R-:W-:Y:S01]  /*4540*/  ISETP.GT.AND P1, PT, R2, 0x71, PT ;  /* 0x000000710200780c */ /* 0x000fe20003f24270 */
[--C-:B-1----:R-:W-:Y:S01]  /*4550*/  FFMA.FTZ R0, R41, c[0x0][0x29c], -R233.reuse ;  /* 0x0000a70029007a23 */ /* 0x102fe200000108e9 */
[----:B------:R-:W-:Y:S01]  /*4560*/  F2FP.BF16.PACK_AB R41, R247, R249 ;  /* 0x000000f9f729723e */ /* 0x000fe200000010ff */
[--C-:B------:R-:W-:Y:S01]  /*4570*/  FFMA.FTZ R2, R57, c[0x0][0x29c], -R233.reuse ;  /* 0x0000a70039027a23 */ /* 0x100fe200000108e9 */
[----:B------:R-:W-:Y:S01]  /*4580*/  FSEL R63, R63, -INF , P1 ;  /* 0xff8000003f3f7808 */ /* 0x000fe20000800000 */
[--C-:B------:R-:W-:Y:S01]  /*4590*/  FFMA.FTZ R8, R60, c[0x0][0x29c], -R233.reuse ;  /* 0x0000a7003c087a23 */ /* 0x100fe200000108e9 */
[----:B------:R-:W-:Y:S01]  /*45a0*/  PLOP3.LUT P1, PT, PT, PT, UP0, 0x80, 0x0 ;  /* 0x000000000000781c */ /* 0x000fe20003f2f008 */
[----:B------:R1:W3:Y:S10]  /*45b0*/  MUFU.EX2 R16, R0 ;  /* 0x0000000000107308 */ /* 0x0002f40000000800 */
[----:B------:R4:W-:Y:S01]  /*45c0*/  MUFU.EX2 R18, R2 ;  /* 0x0000000200127308 */ /* 0x0009e20000000800 */
[--C-:B--2---:R-:W-:Y:S02]  /*45d0*/  FFMA.FTZ R12, R22, c[0x0][0x29c], -R234.reuse ;  /* 0x0000a700160c7a23 */ /* 0x104fe400000108ea */
[--C-:B------:R-:W-:Y:S07]  /*45e0*/  FFMA.FTZ R22, R46, c[0x0][0x29c], -R234.reuse ;  /* 0x0000a7002e167a23 */ /* 0x100fee00000108ea */
[----:B------:R2:W5:Y:S01]  /*45f0*/  MUFU.EX2 R17, R3 ;  /* 0x0000000300117308 */ /* 0x0005620000000800 */
[----:B-1----:R-:W1:Y:S01]  /*4600*/  LDS R0, [R235+0x18480] ;  /* 0x01848000eb007984 */ /* 0x002e620000000800 */
[----:B---3--:R-:W-:Y:S08]  /*4610*/  F2FP.BF16.PACK_AB R7, R16, R21 ;  /* 0x000000151007723e */ /* 0x008ff000000010ff */
[----:B------:R3:W-:Y:S01]  /*4620*/  MUFU.EX2 R44, R12 ;  /* 0x0000000c002c7308 */ /* 0x0007e20000000800 */
[----:B----4-:R-:W4:Y:S09]  /*4630*/  LDS R2, [R235+0x184a0] ;  /* 0x0184a000eb027984 */ /* 0x010f320000000800 */
[----:B------:R1:W-:Y:S01]  /*4640*/  MUFU.EX2 R19, R8 ;  /* 0x0000000800137308 */ /* 0x0003e20000000800 */
[--C-:B--2---:R-:W-:Y:S01]  /*4650*/  FFMA.FTZ R3, R56, c[0x0][0x29c], -R233.reuse ;  /* 0x0000a70038037a23 */ /* 0x104fe200000108e9 */
[----:B-----5:R-:W-:Y:S01]  /*4660*/  F2FP.BF16.PACK_AB R6, R17, R50 ;  /* 0x000000321106723e */ /* 0x020fe200000010ff */
[--C-:B------:R-:W-:Y:S01]  /*4670*/  FFMA.FTZ R56, R47, c[0x0][0x29c], -R234.reuse ;  /* 0x0000a7002f387a23 */ /* 0x100fe200000108ea */
[----:B------:R-:W-:Y:S01]  /*4680*/  F2FP.BF16.PACK_AB R47, R252, R221 ;  /* 0x000000ddfc2f723e */ /* 0x000fe200000010ff */
[----:B------:R-:W-:Y:S05]  /*4690*/  FFMA.FTZ R233, R61, c[0x0][0x29c], -R233 ;  /* 0x0000a7003de97a23 */ /* 0x000fea00000108e9 */
[----:B------:R2:W-:Y:S01]  /*46a0*/  MUFU.EX2 R20, R3 ;  /* 0x0000000300147308 */ /* 0x0005e20000000800 */
[----:B------:R-:W-:Y:S01]  /*46b0*/  FFMA.FTZ R234, R63, c[0x0][0x29c], -R234 ;  /* 0x0000a7003fea7a23 */ /* 0x000fe200000108ea */
[----:B---3--:R-:W-:Y:S08]  /*46c0*/  F2FP.BF16.PACK_AB R12, R65, R66 ;  /* 0x00000042410c723e */ /* 0x008ff000000010ff */
[----:B------:R-:W-:Y:S01]  /*46d0*/  MUFU.EX2 R22, R22 ;  /* 0x0000001600167308 */ /* 0x000fe20000000800 */
[--C-:B-1----:R-:W-:Y:S01]  /*46e0*/  FADD.FTZ R4, R100, -R0.reuse ;  /* 0x8000000064047221 */ /* 0x102fe20000010000 */
[----:B------:R-:W-:Y:S01]  /*46f0*/  F2FP.BF16.PACK_AB R8, R51, R52 ;  /* 0x000000343308723e */ /* 0x000fe200000010ff */
[--C-:B------:R-:W-:Y:S02]  /*4700*/  FADD.FTZ R80, R80, -R0.reuse ;  /* 0x8000000050507221 */ /* 0x100fe40000010000 */
[----:B------:R-:W-:Y:S02]  /*4710*/  FMUL.FTZ R4, R248, R4 ;  /* 0x00000004f8047220 */ /* 0x000fe40000410000 */
[----:B------:R-:W-:Y:S03]  /*4720*/  FMUL.FTZ R80, R49, R80 ;  /* 0x0000005031507220 */ /* 0x000fe60000410000 */
[----:B------:R-:W1:Y:S01]  /*4730*/  MUFU.EX2 R233, R233 ;  /* 0x000000e900e97308 */ /* 0x000e620000000800 */
[--C-:B------:R-:W-:Y:S02]  /*4740*/  FADD.FTZ R68, R68, -R0.reuse ;  /* 0x8000000044447221 */ /* 0x100fe40000010000 */
[--C-:B--2---:R-:W-:Y:S02]  /*4750*/  FADD.FTZ R3, R101, -R0.reuse ;  /* 0x8000000065037221 */ /* 0x104fe40000010000 */
[--C-:B------:R-:W-:Y:S02]  /*4760*/  FADD.FTZ R69, R69, -R0.reuse ;  /* 0x8000000045457221 */ /* 0x100fe40000010000 */
[----:B------:R-:W-:Y:S02]  /*4770*/  FMUL.FTZ R3, R245, R3 ;  /* 0x00000003f5037220 */ /* 0x000fe40000410000 */
[--C-:B------:R-:W-:Y:S01]  /*4780*/  FADD.FTZ R81, R81, -R0.reuse ;  /* 0x8000000051517221 */ /* 0x100fe20000010000 */
[----:B------:R-:W-:Y:S01]  /*4790*/  MUFU.EX2 R234, R234 ;  /* 0x000000ea00ea7308 */ /* 0x000fe20000000800 */
[----:B------:R-:W-:Y:S01]  /*47a0*/  FADD.FTZ R84, R84, -R0 ;  /* 0x8000000054547221 */ /* 0x000fe20000010000 */
[----:B------:R-:W-:Y:S01]  /*47b0*/  F2FP.BF16.PACK_AB R49, R3, R4 ;  /* 0x000000040331723e */ /* 0x000fe200000010ff */
[----:B----4-:R-:W-:Y:S02]  /*47c0*/  FADD.FTZ R3, R70, -R2 ;  /* 0x8000000246037221 */ /* 0x010fe40000010000 */
        /* <DEDUP_REMOVED lines=9> */
[--C-:B------:R-:W-:Y:S02]  /*4860*/  FADD.FTZ R0, R71, -R2.reuse ;  /* 0x8000000247007221 */ /* 0x100fe40000010000 */
[----:B------:R-:W-:Y:S02]  /*4870*/  FMUL.FTZ R3, R219, R3 ;  /* 0x00000003db037220 */ /* 0x000fe40000410000 */
[----:B------:R-:W-:Y:S02]  /*4880*/  FMUL.FTZ R0, R218, R0 ;  /* 0x00000000da007220 */ /* 0x000fe40000410000 */
[----:B------:R-:W-:Y:S02]  /*4890*/  FMUL.FTZ R84, R48, R84 ;  /* 0x0000005430547220 */ /* 0x000fe40000410000 */
[----:B------:R-:W2:Y:S01]  /*48a0*/  MUFU.EX2 R48, R9 ;  /* 0x0000000900307308 */ /* 0x000ea20000000800 */
[----:B------:R-:W-:Y:S01]  /*48b0*/  F2FP.BF16.PACK_AB R34, R0, R3 ;  /* 0x000000030022723e */ /* 0x000fe200000010ff */
[----:B------:R-:W-:Y:S01]  /*48c0*/  FMUL.FTZ R5, R241, R5 ;  /* 0x00000005f1057220 */ /* 0x000fe20000410000 */
[----:B------:R-:W3:Y:S01]  /*48d0*/  LDS R0, [R235+0x18580] ;  /* 0x01858000eb007984 */ /* 0x000ee20000000800 */
[----:B------:R-:W-:Y:S02]  /*48e0*/  FMUL.FTZ R4, R220, R4 ;  /* 0x00000004dc047220 */ /* 0x000fe40000410000 */
[--C-:B------:R-:W-:Y:S02]  /*48f0*/  FADD.FTZ R3, R83, -R2.reuse ;  /* 0x8000000253037221 */ /* 0x100fe40000010000 */
[--C-:B------:R-:W-:Y:S01]  /*4900*/  FADD.FTZ R98, R98, -R2.reuse ;  /* 0x8000000262627221 */ /* 0x100fe20000010000 */
[----:B------:R-:W-:Y:S01]  /*4910*/  F2FP.BF16.PACK_AB R46, R4, R5 ;  /* 0x00000005042e723e */ /* 0x000fe200000010ff */
[--C-:B------:R-:W-:Y:S01]  /*4920*/  FADD.FTZ R4, R82, -R2.reuse ;  /* 0x8000000252047221 */ /* 0x100fe20000010000 */
[----:B-1----:R-:W-:Y:S01]  /*4930*/  F2FP.BF16.PACK_AB R5, R233, R19 ;  /* 0x00000013e905723e */ /* 0x002fe200000010ff */
[----:B------:R-:W-:Y:S02]  /*4940*/  FMUL.FTZ R3, R216, R3 ;  /* 0x00000003d8037220 */ /* 0x000fe40000410000 */
[----:B------:R-:W-:Y:S02]  /*4950*/  FMUL.FTZ R4, R217, R4 ;  /* 0x00000004d9047220 */ /* 0x000fe40000410000 */
[----:B------:R-:W-:Y:S02]  /*4960*/  FMUL.FTZ R98, R209, R98 ;  /* 0x00000062d1627220 */ /* 0x000fe40000410000 */
[--C-:B------:R-:W-:Y:S01]  /*4970*/  FADD.FTZ R86, R86, -R2.reuse ;  /* 0x8000000256567221 */ /* 0x100fe20000010000 */
[----:B------:R-:W-:Y:S01]  /*4980*/  F2FP.BF16.PACK_AB R32, R3, R4 ;  /* 0x000000040320723e */ /* 0x000fe200000010ff */
[--C-:B------:R-:W-:Y:S01]  /*4990*/  FADD.FTZ R3, R99, -R2.reuse ;  /* 0x8000000263037221 */ /* 0x100fe20000010000 */
[----:B------:R-:W-:Y:S01]  /*49a0*/  F2FP.BF16.PACK_AB R4, R18, R20 ;  /* 0x000000141204723e */ /* 0x000fe200000010ff */
[--C-:B------:R-:W-:Y:S02]  /*49b0*/  FADD.FTZ R87, R87, -R2.reuse ;  /* 0x8000000257577221 */ /* 0x100fe40000010000 */
[----:B------:R-:W-:Y:S02]  /*49c0*/  FMUL.FTZ R3, R208, R3 ;  /* 0x00000003d0037220 */ /* 0x000fe40000410000 */
[--C-:B------:R-:W-:Y:S02]  /*49d0*/  FADD.FTZ R102, R102, -R2.reuse ;  /* 0x8000000266667221 */ /* 0x100fe40000010000 */
[--C-:B------:R-:W-:Y:S01]  /*49e0*/  FADD.FTZ R103, R103, -R2.reuse ;  /* 0x8000000267677221 */ /* 0x100fe20000010000 */
[----:B------:R-:W-:Y:S01]  /*49f0*/  F2FP.BF16.PACK_AB R98, R3, R98 ;  /* 0x000000620362723e */ /* 0x000fe200000010ff */
[--C-:B------:R-:W-:Y:S01]  /*4a00*/  FADD.FTZ R114, R114, -R2.reuse ;  /* 0x8000000272727221 */ /* 0x100fe20000010000 */
[----:B--2---:R-:W-:Y:S01]  /*4a10*/  F2FP.BF16.PACK_AB R3, R44, R48 ;  /* 0x000000302c03723e */ /* 0x004fe200000010ff */
[--C-:B------:R-:W-:Y:S02]  /*4a20*/  FADD.FTZ R115, R115, -R2.reuse ;  /* 0x8000000273737221 */ /* 0x100fe40000010000 */
[--C-:B------:R-:W-:Y:S02]  /*4a30*/  FADD.FTZ R118, R118, -R2.reuse ;  /* 0x8000000276767221 */ /* 0x100fe40000010000 */
[--C-:B------:R-:W-:Y:S02]  /*4a40*/  FADD.FTZ R119, R119, -R2.reuse ;  /* 0x8000000277777221 */ /* 0x100fe40000010000 */
[--C-:B------:R-:W-:Y:S02]  /*4a50*/  FADD.FTZ R130, R130, -R2.reuse ;  /* 0x8000000282827221 */ /* 0x100fe40000010000 */
[----:B------:R-:W-:Y:S01]  /*4a60*/  FADD.FTZ R131, R131, -R2 ;  /* 0x8000000283837221 */ /* 0x000fe20000010000 */
[----:B------:R-:W-:Y:S01]  /*4a70*/  F2FP.BF16.PACK_AB R2, R39, R42 ;  /* 0x0000002a2702723e */ /* 0x000fe200000010ff */
[----:B------:R-:W-:Y:S02]  /*4a80*/  FMUL.FTZ R68, R221, R68 ;  /* 0x00000044dd447220 */ /* 0x000fe40000410000 */
[--C-:B---3--:R-:W-:Y:S02]  /*4a90*/  FADD.FTZ R72, R72, -R0.reuse ;  /* 0x8000000048487221 */ /* 0x108fe40000010000 */
        /* <DEDUP_REMOVED lines=18> */
[----:B------:R-:W-:Y:S01]  /*4bc0*/  STS [R236], R47 ;  /* 0x0000002fec007388 */ /* 0x000fe20000000800 */
[----:B------:R-:W-:Y:S02]  /*4bd0*/  FMUL.FTZ R108, R50, R108 ;  /* 0x0000006c326c7220 */ /* 0x000fe40000410000 */
[----:B------:R-:W-:Y:S01]  /*4be0*/  FMUL.FTZ R77, R55, R77 ;  /* 0x0000004d374d7220 */ /* 0x000fe20000410000 */
[----:B------:R-:W-:Y:S01]  /*4bf0*/  STS [R236+0x400], R30 ;  /* 0x0004001eec007388 */ /* 0x000fe20000000800 */
[----:B------:R-:W-:Y:S01]  /*4c00*/  F2FP.BF16.PACK_AB R9, R9, R92 ;  /* 0x0000005c0909723e */ /* 0x000fe200000010ff */
[----:B------:R-:W-:Y:S02]  /*4c10*/  FMUL.FTZ R88, R54, R88 ;  /* 0x0000005836587220 */ /* 0x000fe40000410000 */
[----:B------:R-:W-:Y:S01]  /*4c20*/  STS [R237], R45 ;  /* 0x0000002ded007388 */ /* 0x000fe20000000800 */
[----:B------:R-:W-:Y:S02]  /*4c30*/  FMUL.FTZ R89, R53, R89 ;  /* 0x0000005935597220 */ /* 0x000fe40000410000 */
[----:B------:R-:W-:Y:S01]  /*4c40*/  FMUL.FTZ R104, R21, R104 ;  /* 0x0000006815687220 */ /* 0x000fe20000410000 */
[----:B------:R-:W-:Y:S01]  /*4c50*/  STS [R237+0x400], R27 ;  /* 0x0004001bed007388 */ /* 0x000fe20000000800 */
[----:B------:R-:W2:Y:S01]  /*4c60*/  MUFU.EX2 R21, R56 ;  /* 0x0000003800157308 */ /* 0x000ea20000000800 */
[----:B------:R-:W-:Y:S01]  /*4c70*/  F2FP.BF16.PACK_AB R89, R89, R88 ;  /* 0x000000585959723e */ /* 0x000fe200000010ff */
[----:B------:R-:W-:Y:S01]  /*4c80*/  FMUL.FTZ R120, R20, R120 ;  /* 0x0000007814787220 */ /* 0x000fe20000410000 */
[----:B------:R3:W-:Y:S01]  /*4c90*/  STS [R236+0x2000], R12 ;  /* 0x0020000cec007388 */ /* 0x0007e20000000800 */
[----:B------:R-:W-:Y:S02]  /*4ca0*/  FMUL.FTZ R124, R19, R124 ;  /* 0x0000007c137c7220 */ /* 0x000fe40000410000 */
[----:B------:R-:W-:Y:S01]  /*4cb0*/  FMUL.FTZ R16, R16, R105 ;  /* 0x0000006910107220 */ /* 0x000fe20000410000 */
[----:B------:R4:W-:Y:S01]  /*4cc0*/  STS [R236+0x2400], R3 ;  /* 0x00240003ec007388 */ /* 0x0009e20000000800 */
[----:B------:R-:W-:Y:S02]  /*4cd0*/  FMUL.FTZ R17, R17, R109 ;  /* 0x0000006d11117220 */ /* 0x000fe40000410000 */
[----:B------:R-:W-:Y:S01]  /*4ce0*/  MUFU.EX2 R20, R58 ;  /* 0x0000003a00147308 */ /* 0x000fe20000000800 */
[----:B------:R5:W-:Y:S01]  /*4cf0*/  STS [R237+0x2400], R2 ;  /* 0x00240002ed007388 */ /* 0x000be20000000800 */
[----:B------:R-:W-:Y:S01]  /*4d00*/  F2FP.BF16.PACK_AB R16, R16, R104 ;  /* 0x000000681010723e */ /* 0x000fe200000010ff */
[----:B------:R-:W-:Y:S01]  /*4d10*/  FMUL.FTZ R18, R18, R121 ;  /* 0x0000007912127220 */ /* 0x000fe20000410000 */
[----:B------:R-:W-:Y:S01]  /*4d20*/  F2FP.BF16.PACK_AB R17, R17, R108 ;  /* 0x0000006c1111723e */ /* 0x000fe200000010ff */
[----:B------:R-:W-:Y:S01]  /*4d30*/  STS [R237+0x2000], R11 ;  /* 0x0020000bed007388 */ /* 0x000fe20000000800 */
[----:B------:R-:W-:Y:S02]  /*4d40*/  FMUL.FTZ R69, R252, R69 ;  /* 0x00000045fc457220 */ /* 0x000fe40000410000 */
[----:B------:R-:W-:Y:S01]  /*4d50*/  F2FP.BF16.PACK_AB R18, R18, R120 ;  /* 0x000000781212723e */ /* 0x000fe200000010ff */
[----:B------:R-:W-:Y:S01]  /*4d60*/  STS [R239], R43 ;  /* 0x0000002bef007388 */ /* 0x000fe20000000800 */
[----:B------:R-:W2:Y:S01]  /*4d70*/  MUFU.EX2 R19, R59 ;  /* 0x0000003b00137308 */ /* 0x000ea20000000800 */
[----:B------:R-:W-:Y:S01]  /*4d80*/  F2FP.BF16.PACK_AB R68, R69, R68 ;  /* 0x000000444544723e */ /* 0x000fe200000010ff */
[----:B------:R-:W-:Y:S01]  /*4d90*/  FMUL.FTZ R81, R251, R81 ;  /* 0x00000051fb517220 */ /* 0x000fe20000410000 */
[----:B------:R-:W-:Y:S01]  /*4da0*/  STS [R239+0x400], R26 ;  /* 0x0004001aef007388 */ /* 0x000fe20000000800 */
[--C-:B-1----:R-:W-:Y:S02]  /*4db0*/  FADD.FTZ R74, R74, -R0.reuse ;  /* 0x800000004a4a7221 */ /* 0x102fe40000010000 */
[--C-:B------:R-:W-:Y:S01]  /*4dc0*/  FADD.FTZ R75, R75, -R0.reuse ;  /* 0x800000004b4b7221 */ /* 0x100fe20000010000 */
[----:B------:R-:W-:Y:S01]  /*4dd0*/  STS [R238], R41 ;  /* 0x00000029ee007388 */ /* 0x000fe20000000800 */
[----:B------:R-:W-:Y:S01]  /*4de0*/  FMUL.FTZ R74, R48, R74 ;  /* 0x0000004a304a7220 */ /* 0x000fe20000410000 */
[----:B------:R-:W-:Y:S01]  /*4df0*/  F2FP.BF16.PACK_AB R80, R81, R80 ;  /* 0x000000505150723e */ /* 0x000fe200000010ff */
[----:B---3--:R-:W1:Y:S01]  /*4e00*/  MUFU.EX2 R12, R62 ;  /* 0x0000003e000c7308 */ /* 0x008e620000000800 */
[----:B------:R-:W-:Y:S01]  /*4e10*/  STS [R238+0x400], R24 ;  /* 0x00040018ee007388 */ /* 0x000fe20000000800 */
[----:B----4-:R-:W-:Y:S01]  /*4e20*/  F2FP.BF16.PACK_AB R3, R35, R38 ;  /* 0x000000262303723e */ /* 0x010fe200000010ff */
[--C-:B------:R-:W-:Y:S02]  /*4e30*/  FADD.FTZ R79, R79, -R0.reuse ;  /* 0x800000004f4f7221 */ /* 0x100fe40000010000 */
        /* <DEDUP_REMOVED lines=10> */
[--C-:B------:R-:W-:Y:S02]  /*4ee0*/  FADD.FTZ R106, R106, -R0.reuse ;  /* 0x800000006a6a7221 */ /* 0x100fe40000010000 */
        /* <DEDUP_REMOVED lines=8> */
[--C-:B------:R-:W-:Y:S02]  /*4f70*/  FADD.FTZ R127, R127, -R0.reuse ;  /* 0x800000007f7f7221 */ /* 0x100fe40000010000 */
[----:B------:R-:W-:Y:S01]  /*4f80*/  FMUL.FTZ R72, R66, R72 ;  /* 0x0000004842487220 */ /* 0x000fe20000410000 */
[----:B------:R-:W-:Y:S01]  /*4f90*/  STS [R237+0x4400], R15 ;  /* 0x0044000fed007388 */ /* 0x000fe20000000800 */
[----:B---3--:R-:W-:Y:S01]  /*4fa0*/  F2FP.BF16.PACK_AB R3, R25, R28 ;  /* 0x0000001c1903723e */ /* 0x008fe200000010ff */
[----:B------:R-:W-:Y:S02]  /*4fb0*/  FMUL.FTZ R73, R65, R73 ;  /* 0x0000004941497220 */ /* 0x000fe40000410000 */
[----:B------:R-:W-:Y:S01]  /*4fc0*/  STS [R236+0x6000], R7 ;  /* 0x00600007ec007388 */ /* 0x000fe20000000800 */
[----:B--2---:R-:W-:Y:S01]  /*4fd0*/  F2FP.BF16.PACK_AB R2, R21, R22 ;  /* 0x000000161502723e */ /* 0x004fe200000010ff */
[----:B------:R-:W-:Y:S01]  /*4fe0*/  FMUL.FTZ R76, R64, R76 ;  /* 0x0000004c404c7220 */ /* 0x000fe20000410000 */
[----:B------:R-:W-:Y:S01]  /*4ff0*/  F2FP.BF16.PACK_AB R73, R73, R72 ;  /* 0x000000484949723e */ /* 0x000fe200000010ff */
[----:B------:R2:W-:Y:S01]  /*5000*/  STS [R236+0x6400], R3 ;  /* 0x00640003ec007388 */ /* 0x0005e20000000800 */
[----:B------:R-:W-:Y:S02]  /*5010*/  FMUL.FTZ R85, R250, R85 ;  /* 0x00000055fa557220 */ /* 0x000fe40000410000 */
[----:B------:R-:W-:Y:S01]  /*5020*/  FMUL.FTZ R86, R211, R86 ;  /* 0x00000056d3567220 */ /* 0x000fe20000410000 */
        /* <DEDUP_REMOVED lines=20> */
[--C-:B--2---:R-:W-:Y:S01]  /*5170*/  FADD.FTZ R3, R78, -R0.reuse ;  /* 0x800000004e037221 */ /* 0x104fe20000010000 */
[----:B------:R-:W-:Y:S01]  /*5180*/  F2FP.BF16.PACK_AB R112, R113, R112 ;  /* 0x000000707170723e */ /* 0x000fe200000010ff */
[----:B------:R-:W-:Y:S01]  /*5190*/  FMUL.FTZ R116, R243, R116 ;  /* 0x00000074f3747220 */ /* 0x000fe20000410000 */
[----:B------:R2:W-:Y:S01]  /*51a0*/  STS [R239+0x6000], R4 ;  /* 0x00600004ef007388 */ /* 0x0005e20000000800 */
[----:B---3--:R-:W-:Y:S01]  /*51b0*/  F2FP.BF16.PACK_AB R2, R19, R20 ;  /* 0x000000141302723e */ /* 0x008fe200000010ff */
[----:B------:R-:W-:Y:S01]  /*51c0*/  FMUL.FTZ R3, R42, R3 ;  /* 0x000000032a037220 */ /* 0x000fe20000410000 */
[----:B------:R-:W-:Y:S01]  /*51d0*/  F2FP.BF16.PACK_AB R114, R115, R114 ;  /* 0x000000727372723e */ /* 0x000fe200000010ff */
[----:B------:R-:W-:Y:S02]  /*51e0*/  FMUL.FTZ R117, R242, R117 ;  /* 0x00000075f2757220 */ /* 0x000fe40000410000 */
[----:B------:R1:W-:Y:S01]  /*51f0*/  STS [R239+0x6400], R2 ;  /* 0x00640002ef007388 */ /* 0x0003e20000000800 */
[----:B------:R-:W-:Y:S02]  /*5200*/  FMUL.FTZ R118, R203, R118 ;  /* 0x00000076cb767220 */ /* 0x000fe40000410000 */
[----:B------:R-:W-:Y:S01]  /*5210*/  FMUL.FTZ R119, R202, R119 ;  /* 0x00000077ca777220 */ /* 0x000fe20000410000 */
[----:B------:R3:W-:Y:S01]  /*5220*/  STS [R238+0x6000], R5 ;  /* 0x00600005ee007388 */ /* 0x0007e20000000800 */
[----:B------:R-:W-:Y:S01]  /*5230*/  FMUL.FTZ R130, R201, R130 ;  /* 0x00000082c9827220 */ /* 0x000fe20000410000 */
[----:B------:R-:W-:Y:S01]  /*5240*/  F2FP.BF16.PACK_AB R116, R117, R116 ;  /* 0x000000747574723e */ /* 0x000fe200000010ff */
[----:B------:R-:W-:Y:S01]  /*5250*/  FMUL.FTZ R131, R232, R131 ;  /* 0x00000083e8837220 */ /* 0x000fe20000410000 */
[----:B------:R-:W-:Y:S01]  /*5260*/  F2FP.BF16.PACK_AB R118, R119, R118 ;  /* 0x000000767776723e */ /* 0x000fe200000010ff */
[----:B------:R-:W-:Y:S02]  /*5270*/  FMUL.FTZ R127, R234, R127 ;  /* 0x0000007fea7f7220 */ /* 0x000fe40000410000 */
[----:B------:R-:W-:Y:S01]  /*5280*/  FMUL.FTZ R125, R233, R125 ;  /* 0x0000007de97d7220 */ /* 0x000fe20000410000 */
[----:B------:R-:W-:Y:S04]  /*5290*/  F2FP.BF16.PACK_AB R130, R131, R130 ;  /* 0x000000828382723e */ /* 0x000fe800000010ff */
[----:B------:R-:W-:Y:S01]  /*52a0*/  F2FP.BF16.PACK_AB R125, R125, R124 ;  /* 0x0000007c7d7d723e */ /* 0x000fe200000010ff */
[----:B--2---:R-:W-:Y:S05]  /*52b0*/  FMUL.FTZ R4, R44, R75 ;  /* 0x0000004b2c047220 */ /* 0x004fea0000410000 */
[----:B------:R-:W-:Y:S02]  /*52c0*/  F2FP.BF16.PACK_AB R4, R4, R74 ;  /* 0x0000004a0404723e */ /* 0x000fe400000010ff */
[----:B-1----:R-:W-:Y:S01]  /*52d0*/  F2FP.BF16.PACK_AB R2, R234, R12 ;  /* 0x0000000cea02723e */ /* 0x002fe200000010ff */
[----:B---3--:R-:W-:Y:S04]  /*52e0*/  FMUL.FTZ R5, R29, R95 ;  /* 0x0000005f1d057220 */ /* 0x008fe80000410000 */
[----:B------:R1:W-:Y:S01]  /*52f0*/  STS [R238+0x6400], R2 ;  /* 0x00640002ee007388 */ /* 0x0003e20000000800 */
[----:B------:R-:W-:Y:S03]  /*5300*/  F2FP.BF16.PACK_AB R5, R5, R94 ;  /* 0x0000005e0505723e */ /* 0x000fe600000010ff */
[----:B------:R-:W-:Y:S01]  /*5310*/  BAR.SYNC.DEFER_BLOCKING 0x0 ;  /* 0x0000000000007b1d */ /* 0x000fe20000010000 */
[----:B-1----:R-:W-:Y:S02]  /*5320*/  FMUL.FTZ R2, R39, R79 ;  /* 0x0000004f27027220 */ /* 0x002fe40000410000 */
[----:B------:R-:W-:Y:S05]  /*5330*/  IMAD.MOV.U32 R79, RZ, RZ, 0x20 ;  /* 0x00000020ff4f7424 */ /* 0x000fea00078e00ff */
[----:B------:R-:W-:Y:S01]  /*5340*/  STS [R236+0x8000], R68 ;  /* 0x00800044ec007388 */ /* 0x000fe20000000800 */
[----:B------:R-:W-:Y:S01]  /*5350*/  F2FP.BF16.PACK_AB R2, R2, R3 ;  /* 0x000000030202723e */ /* 0x000fe200000010ff */
[--C-:B------:R-:W-:Y:S02]  /*5360*/  FADD.FTZ R3, R91, -R0.reuse ;  /* 0x800000005b037221 */ /* 0x100fe40000010000 */
[----:B------:R-:W-:Y:S01]  /*5370*/  STS [R236+0x8400], R34 ;  /* 0x00840022ec007388 */ /* 0x000fe20000000800 */
[----:B------:R-:W-:Y:S01]  /*5380*/  SEL R79, R79, 0xffffffe0, !P0 ;  /* 0xffffffe04f4f7807 */ /* 0x000fe20004000000 */
[----:B------:R-:W-:Y:S02]  /*5390*/  FMUL.FTZ R3, R35, R3 ;  /* 0x0000000323037220 */ /* 0x000fe40000410000 */
[----:B------:R-:W-:Y:S04]  /*53a0*/  STS [R237+0x8000], R80 ;  /* 0x00800050ed007388 */ /* 0x000fe80000000800 */
[----:B------:R-:W-:Y:S01]  /*53b0*/  STS [R237+0x8400], R32 ;  /* 0x00840020ed007388 */ /* 0x000fe20000000800 */
[----:B------:R-:W-:Y:S03]  /*53c0*/  F2FP.BF16.PACK_AB R3, R3, R90 ;  /* 0x0000005a0303723e */ /* 0x000fe600000010ff */
[----:B------:R-:W-:Y:S04]  /*53d0*/  STS [R236+0xa000], R73 ;  /* 0x00a00049ec007388 */ /* 0x000fe80000000800 */
[----:B------:R1:W-:Y:S04]  /*53e0*/  STS [R236+0xa400], R4 ;  /* 0x00a40004ec007388 */ /* 0x0003e80000000800 */
[----:B------:R2:W-:Y:S04]  /*53f0*/  STS [R237+0xa400], R2 ;  /* 0x00a40002ed007388 */ /* 0x0005e80000000800 */
[----:B------:R3:W-:Y:S04]  /*5400*/  STS [R237+0xa000], R76 ;  /* 0x00a0004ced007388 */ /* 0x0007e80000000800 */
[----:B------:R-:W-:Y:S04]  /*5410*/  STS [R239+0x8000], R84 ;  /* 0x00800054ef007388 */ /* 0x000fe80000000800 */
[----:B------:R-:W-:Y:S04]  /*5420*/  STS [R239+0x8400], R86 ;  /* 0x00840056ef007388 */ /* 0x000fe80000000800 */
[----:B------:R-:W-:Y:S04]  /*5430*/  STS [R238+0x8000], R96 ;  /* 0x00800060ee007388 */ /* 0x000fe80000000800 */
[----:B------:R-:W-:Y:S01]  /*5440*/  STS [R238+0x8400], R98 ;  /* 0x00840062ee007388 */ /* 0x000fe20000000800 */
[----:B-1----:R-:W-:Y:S03]  /*5450*/  FMUL.FTZ R4, R21, R111 ;  /* 0x0000006f15047220 */ /* 0x002fe60000410000 */
[----:B------:R-:W-:Y:S01]  /*5460*/  STS [R239+0xa000], R89 ;  /* 0x00a00059ef007388 */ /* 0x000fe20000000800 */
[--C-:B--2---:R-:W-:Y:S01]  /*5470*/  FADD.FTZ R2, R107, -R0.reuse ;  /* 0x800000006b027221 */ /* 0x104fe20000010000 */
[----:B------:R-:W-:Y:S02]  /*5480*/  F2FP.BF16.PACK_AB R4, R4, R110 ;  /* 0x0000006e0404723e */ /* 0x000fe400000010ff */
[----:B------:R1:W-:Y:S01]  /*5490*/  STS [R239+0xa400], R3 ;  /* 0x00a40003ef007388 */ /* 0x0003e20000000800 */
[----:B------:R-:W-:Y:S02]  /*54a0*/  FMUL.FTZ R2, R25, R2 ;  /* 0x0000000219027220 */ /* 0x000fe40000410000 */
[----:B---3--:R-:W-:Y:S01]  /*54b0*/  IMAD.SHL.U32 R76, R231, 0x2, RZ ;  /* 0x00000002e74c7824 */ /* 0x008fe200078e00ff */
[----:B------:R-:W-:Y:S02]  /*54c0*/  STS [R238+0xa000], R9 ;  /* 0x00a00009ee007388 */ /* 0x000fe40000000800 */
[----:B------:R-:W-:Y:S02]  /*54d0*/  F2FP.BF16.PACK_AB R2, R2, R106 ;  /* 0x0000006a0202723e */ /* 0x000fe400000010ff */
[----:B------:R2:W-:Y:S04]  /*54e0*/  STS [R238+0xa400], R5 ;  /* 0x00a40005ee007388 */ /* 0x0005e80000000800 */
[----:B------:R-:W-:Y:S04]  /*54f0*/  STS [R236+0xc000], R49 ;  /* 0x00c00031ec007388 */ /* 0x000fe80000000800 */
[----:B------:R-:W-:Y:S04]  /*5500*/  STS [R236+0xc400], R102 ;  /* 0x00c40066ec007388 */ /* 0x000fe80000000800 */
[----:B------:R-:W-:Y:S04]  /*5510*/  STS [R237+0xc000], R112 ;  /* 0x00c00070ed007388 */ /* 0x000fe80000000800 */
[----:B------:R-:W-:Y:S01]  /*5520*/  STS [R237+0xc400], R114 ;  /* 0x00c40072ed007388 */ /* 0x000fe20000000800 */
[--C-:B-1----:R-:W-:Y:S03]  /*5530*/  FADD.FTZ R3, R123, -R0.reuse ;  /* 0x800000007b037221 */ /* 0x102fe60000010000 */
[----:B------:R1:W-:Y:S01]  /*5540*/  STS [R236+0xe400], R2 ;  /* 0x00e40002ec007388 */ /* 0x0003e20000000800 */
[----:B------:R-:W-:Y:S03]  /*5550*/  FMUL.FTZ R3, R19, R3 ;  /* 0x0000000313037220 */ /* 0x000fe60000410000 */
[----:B------:R-:W-:Y:S01]  /*5560*/  STS [R236+0xe000], R16 ;  /* 0x00e00010ec007388 */ /* 0x000fe20000000800 */
[----:B--2---:R-:W-:Y:S02]  /*5570*/  FADD.FTZ R5, R122, -R0 ;  /* 0x800000007a057221 */ /* 0x004fe40000010000 */
[----:B------:R-:W-:Y:S01]  /*5580*/  FMUL.FTZ R0, R12, R126 ;  /* 0x0000007e0c007220 */ /* 0x000fe20000410000 */
[----:B------:R-:W-:Y:S01]  /*5590*/  STS [R237+0xe000], R17 ;  /* 0x00e00011ed007388 */ /* 0x000fe20000000800 */
[----:B------:R-:W-:Y:S03]  /*55a0*/  FMUL.FTZ R5, R20, R5 ;  /* 0x0000000514057220 */ /* 0x000fe60000410000 */
[----:B------:R-:W-:Y:S02]  /*55b0*/  STS [R237+0xe400], R4 ;  /* 0x00e40004ed007388 */ /* 0x000fe40000000800 */
[----:B------:R-:W-:Y:S02]  /*55c0*/  F2FP.BF16.PACK_AB R3, R3, R5 ;  /* 0x000000050303723e */ /* 0x000fe400000010ff */
[----:B------:R-:W-:Y:S04]  /*55d0*/  STS [R239+0xc000], R116 ;  /* 0x00c00074ef007388 */ /* 0x000fe80000000800 */
[----:B------:R-:W-:Y:S04]  /*55e0*/  STS [R239+0xc400], R118 ;  /* 0x00c40076ef007388 */ /* 0x000fe80000000800 */
[----:B------:R-:W-:Y:S01]  /*55f0*/  STS [R238+0xc000], R46 ;  /* 0x00c0002eee007388 */ /* 0x000fe20000000800 */
[----:B-1----:R-:W-:Y:S02]  /*5600*/  F2FP.BF16.PACK_AB R2, R127, R0 ;  /* 0x000000007f02723e */ /* 0x002fe400000010ff */
[C---:B------:R-:W-:Y:S01]  /*5610*/  IADD3 R0, R229.reuse, UR4, RZ ;  /* 0x00000004e5007c10 */ /* 0x040fe2000fffe0ff */
[----:B------:R-:W-:Y:S04]  /*5620*/  STS [R238+0xc400], R130 ;  /* 0x00c40082ee007388 */ /* 0x000fe80000000800 */
[----:B------:R-:W-:Y:S01]  /*5630*/  STS [R239+0xe000], R18 ;  /* 0x00e00012ef007388 */ /* 0x000fe20000000800 */
[----:B------:R-:W-:Y:S03]  /*5640*/  IMAD.SHL.U32 R0, R0, 0x2, RZ ;  /* 0x0000000200007824 */ /* 0x000fe600078e00ff */
        /* <DEDUP_REMOVED lines=124> */
[----:B------:R-:W5:Y:S01]  /*5e10*/  LDL.64 R198, [R1+0x30] ;  /* 0x0000300001c67983 */ /* 0x000f620000100a00 */
        /* <DEDUP_REMOVED lines=9> */
[----:B--2---:R-:W-:Y:S02]  /*5eb0*/  IADD3 R9, -R214, c[0x0][0x168], -R12 ;  /* 0x00005a00d6097a10 */ /* 0x004fe40007ffe90c */
        /* <DEDUP_REMOVED lines=30> */
.L_x_1583:
[-C--:B-12-4-:R-:W-:Y:S01]  /*60a0*/  HMMA.16816.F32.BF16 R4, R32, R24.reuse, RZ ;  /* 0x000000182004723c */ /* 0x096fe200000418ff */
[----:B------:R-:W-:Y:S01]  /*60b0*/  LDSM.16.MT88.4 R60, [R3+0x1080] ;  /* 0x00108000033c783b */ /* 0x000fe20000004200 */
[----:B------:R-:W-:Y:S02]  /*60c0*/  ULDC.64 UR6, c[0x0][0x238] ;  /* 0x00008e0000067ab9 */ /* 0x000fe40000000a00 */
[C---:B------:R-:W-:Y:S01]  /*60d0*/  IMAD.IADD R78, R200.reuse, 0x1, R76 ;  /* 0x00000001c84e7824 */ /* 0x040fe200078e024c */
[----:B------:R-:W-:Y:S01]  /*60e0*/  UIMAD UR26, UR10, UR6, URZ ;  /* 0x000000060a1a72a4 */ /* 0x000fe2000f8e023f */
[----:B------:R-:W-:Y:S01]  /*60f0*/  LDSM.16.MT88.4 R68, [R2+0x1080] ;  /* 0x001080000244783b */ /* 0x000fe20000004200 */
[----:B------:R-:W-:Y:S01]  /*6100*/  IMAD.IADD R77, R200, 0x1, R0 ;  /* 0x00000001c84d7824 */ /* 0x000fe200078e0200 */
[C---:B------:R-:W-:Y:S01]  /*6110*/  HMMA.16816.F32.BF16 R8, R28.reuse, R24, RZ ;  /* 0x000000181c08723c */ /* 0x040fe200000418ff */
[----:B------:R-:W-:Y:S02]  /*6120*/  UIMAD UR26, UR20, UR7, UR26 ;  /* 0x00000007141a72a4 */ /* 0x000fe4000f8e021a */
[----:B------:R-:W1:Y:S01]  /*6130*/  LDSM.16.M88.4 R56, [R78+0x20880] ;  /* 0x020880004e38783b */ /* 0x000e620000000200 */
[----:B------:R-:W-:Y:S02]  /*6140*/  ULDC.64 UR6, c[0x0][0x240] ;  /* 0x0000900000067ab9 */ /* 0x000fe40000000a00 */
[----:B------:R-:W-:Y:S02]  /*6150*/  USHF.R.S32.HI UR23, URZ, 0x1f, UR21 ;  /* 0x0000001f3f177899 */ /* 0x000fe40008011415 */
[-C--:B------:R-:W-:Y:S01]  /*6160*/  HMMA.16816.F32.BF16 R12, R28, R26.reuse, RZ ;  /* 0x0000001a1c0c723c */ /* 0x080fe200000418ff */
[----:B------:R-:W2:Y:S01]  /*6170*/  LDSM.16.M88.4 R64, [R78+0x22880] ;  /* 0x022880004e40783b */ /* 0x000ea20000000200 */
[----:B------:R-:W-:Y:S02]  /*6180*/  UIMAD UR6, UR23, UR6, URZ ;  /* 0x00000006170672a4 */ /* 0x000fe4000f8e023f */
[----:B------:R-:W-:Y:S02]  /*6190*/  USHF.L.U32 UR23, UR18, 0xd, URZ ;  /* 0x0000000d12177899 */ /* 0x000fe4000800063f */
[----:B------:R-:W3:Y:S01]  /*61a0*/  LDL.64 R80, [R1+0x10] ;  /* 0x0000100001507983 */ /* 0x000ee20000100a00 */
[----:B------:R-:W-:Y:S01]  /*61b0*/  UIMAD UR6, UR21, UR7, UR6 ;  /* 0x00000007150672a4 */ /* 0x000fe2000f8e0206 */
[C---:B------:R-:W-:Y:S01]  /*61c0*/  HMMA.16816.F32.BF16 R16, R32.reuse, R26, RZ ;  /* 0x0000001a2010723c */ /* 0x040fe200000418ff */
[----:B------:R-:W-:Y:S02]  /*61d0*/  USHF.R.S32.HI UR7, URZ, 0x1f, UR23 ;  /* 0x0000001f3f077899 */ /* 0x000fe40008011417 */
[----:B------:R-:W-:Y:S01]  /*61e0*/  LDSM.16.MT88.4 R72, [R2+0x1880] ;  /* 0x001880000248783b */ /* 0x000fe20000004200 */
[----:B------:R-:W-:Y:S02]  /*61f0*/  UIADD3 UR18, UR18, 0x1, URZ ;  /* 0x0000000112127890 */ /* 0x000fe4000fffe03f */
[----:B------:R-:W-:Y:S02]  /*6200*/  UISETP.GE.AND UP3, UPT, UR5, 0x1, UPT ;  /* 0x000000010500788c */ /* 0x000fe4000bf66270 */
[-C--:B------:R-:W-:Y:S01]  /*6210*/  HMMA.16816.F32.BF16 R20, R32, R36.reuse, RZ ;  /* 0x000000242014723c */ /* 0x080fe200000418ff */
[----:B------:R-:W0:Y:S01]  /*6220*/  LDGDEPBAR ;  /* 0x00000000000079af */ /* 0x000e220000000000 */
[----:B------:R-:W-:Y:S02]  /*6230*/  UISETP.GE.AND UP0, UPT, UR18, UR19, UPT ;  /* 0x000000131200728c */ /* 0x000fe4000bf06270 */
[----:B------:R-:W-:Y:S02]  /*6240*/  UISETP.GE.AND UP2, UPT, UR16, 0x1, UPT ;  /* 0x000000011000788c */ /* 0x000fe4000bf46270 */
[----:B------:R-:W-:Y:S02]  /*6250*/  UISETP.GE.AND UP1, UPT, UR17, 0x1, UPT ;  /* 0x000000011100788c */ /* 0x000fe4000bf26270 */
        /* <DEDUP_REMOVED lines=8> */
[----:B------:R-:W4:Y:S07]  /*62e0*/  LDSM.16.MT88.4 R44, [R3+0x1880] ;  /* 0x00188000032c783b */ /* 0x000f2e0000004200 */
[-C--:B------:R-:W-:Y:S08]  /*62f0*/  HMMA.16816.F32.BF16 R20, R40, R52.reuse, R20 ;  /* 0x000000342814723c */ /* 0x080ff00000041814 */
[C---:B------:R-:W-:Y:S08]  /*6300*/  HMMA.16816.F32.BF16 R24, R48.reuse, R52, R24 ;  /* 0x000000343018723c */ /* 0x040ff00000041818 */
[-C--:B------:R-:W-:Y:S01]  /*6310*/  HMMA.16816.F32.BF16 R28, R48, R54.reuse, R28 ;  /* 0x00000036301c723c */ /* 0x080fe2000004181c */
[----:B------:R-:W5:Y:S07]  /*6320*/  LDSM.16.M88.4 R48, [R77+0x22880] ;  /* 0x022880004d30783b */ /* 0x000f6e0000000200 */
[----:B------:R-:W-:Y:S01]  /*6330*/  HMMA.16816.F32.BF16 R32, R40, R54, R32 ;  /* 0x000000362820723c */ /* 0x000fe20000041820 */
[----:B------:R-:W-:Y:S05]  /*6340*/  LDSM.16.M88.4 R40, [R76+0x24880] ;  /* 0x024880004c28783b */ /* 0x000fea0000000200 */
[----:B------:R-:W4:Y:S02]  /*6350*/  LDSM.16.MT88.4 R52, [R3+0x2080] ;  /* 0x002080000334783b */ /* 0x000f240000004200 */
        /* <DEDUP_REMOVED lines=12> */
[-C--:B----4-:R-:W-:Y:S08]  /*6420*/  HMMA.16816.F32.BF16 R4, R36, R44.reuse, R4 ;  /* 0x0000002c2404723c */ /* 0x090ff00000041804 */
[C---:B-----5:R-:W-:Y:S08]  /*6430*/  HMMA.16816.F32.BF16 R8, R48.reuse, R44, R8 ;  /* 0x0000002c3008723c */ /* 0x060ff00000041808 */
[-C--:B------:R-:W-:Y:S08]  /*6440*/  HMMA.16816.F32.BF16 R12, R48, R46.reuse, R12 ;  /* 0x0000002e300c723c */ /* 0x080ff0000004180c */
[C---:B------:R-:W-:Y:S01]  /*6450*/  HMMA.16816.F32.BF16 R16, R36.reuse, R46, R16 ;  /* 0x0000002e2410723c */ /* 0x040fe20000041810 */
[----:B------:R4:W-:Y:S07]  /*6460*/  LDSM.16.M88.4 R44, [R0+0x24880] ;  /* 0x02488000002c783b */ /* 0x0009ee0000000200 */
[-C--:B------:R-:W-:Y:S08]  /*6470*/  HMMA.16816.F32.BF16 R20, R36, R72.reuse, R20 ;  /* 0x000000482414723c */ /* 0x080ff00000041814 */
[C---:B------:R-:W-:Y:S08]  /*6480*/  HMMA.16816.F32.BF16 R24, R48.reuse, R72, R24 ;  /* 0x000000483018723c */ /* 0x040ff00000041818 */
[-C--:B------:R-:W-:Y:S01]  /*6490*/  HMMA.16816.F32.BF16 R28, R48, R74.reuse, R28 ;  /* 0x0000004a301c723c */ /* 0x080fe2000004181c */
[----:B------:R-:W5:Y:S03]  /*64a0*/  LDSM.16.MT88.4 R48, [R3+0x2880] ;  /* 0x002880000330783b */ /* 0x000f660000004200 */
[----:B----4-:R-:W-:Y:S04]  /*64b0*/  IMAD.IADD R0, R230, 0x1, R78 ;  /* 0x00000001e6007824 */ /* 0x010fe800078e024e */
[----:B------:R-:W-:Y:S01]  /*64c0*/  HMMA.16816.F32.BF16 R32, R36, R74, R32 ;  /* 0x0000004a2420723c */ /* 0x000fe20000041820 */
[----:B------:R-:W-:Y:S07]  /*64d0*/  LDSM.16.M88.4 R36, [R78+0x24880] ;  /* 0x024880004e24783b */ /* 0x000fee0000000200 */
[-C--:B------:R-:W-:Y:S08]  /*64e0*/  HMMA.16816.F32.BF16 R4, R40, R52.reuse, R4 ;  /* 0x000000342804723c */ /* 0x080ff00000041804 */
[C---:B-1----:R-:W-:Y:S08]  /*64f0*/  HMMA.16816.F32.BF16 R8, R60.reuse, R52, R8 ;  /* 0x000000343c08723c */ /* 0x042ff00000041808 */
[-C--:B------:R-:W-:Y:S08]  /*6500*/  HMMA.16816.F32.BF16 R12, R60, R54.reuse, R12 ;  /* 0x000000363c0c723c */ /* 0x080ff0000004180c */
[C---:B------:R-:W-:Y:S01]  /*6510*/  HMMA.16816.F32.BF16 R16, R40.reuse, R54, R16 ;  /* 0x000000362810723c */ /* 0x040fe20000041810 */
[----:B------:R-:W1:Y:S07]  /*6520*/  LDSM.16.MT88.4 R52, [R3+0x3080] ;  /* 0x003080000334783b */ /* 0x000e6e0000004200 */
[-C--:B--2---:R-:W-:Y:S08]  /*6530*/  HMMA.16816.F32.BF16 R20, R40, R64.reuse, R20 ;  /* 0x000000402814723c */ /* 0x084ff00000041814 */
[C---:B------:R-:W-:Y:S08]  /*6540*/  HMMA.16816.F32.BF16 R24, R60.reuse, R64, R24 ;  /* 0x000000403c18723c */ /* 0x040ff00000041818 */
[-C--:B------:R-:W-:Y:S01]  /*6550*/  HMMA.16816.F32.BF16 R28, R60, R66.reuse, R28 ;  /* 0x000000423c1c723c */ /* 0x080fe2000004181c */
[----:B------:R-:W-:Y:S07]  /*6560*/  LDSM.16.M88.4 R60, [R77+0x24880] ;  /* 0x024880004d3c783b */ /* 0x000fee0000000200 */
[----:B------:R-:W-:Y:S01]  /*6570*/  HMMA.16816.F32.BF16 R32, R40, R66, R32 ;  /* 0x000000422820723c */ /* 0x000fe20000041820 */
[----:B------:R-:W2:Y:S05]  /*6580*/  LDSM.16.M88.4 R40, [R78+0x26880] ;  /* 0x026880004e28783b */ /* 0x000eaa0000000200 */
[----:B------:R-:W-:Y:S02]  /*6590*/  LDSM.16.MT88.4 R64, [R3+0x3880] ;  /* 0x003880000340783b */ /* 0x000fe40000004200 */
[-C--:B-----5:R-:W-:Y:S08]  /*65a0*/  HMMA.16816.F32.BF16 R4, R44, R48.reuse, R4 ;  /* 0x000000302c04723c */ /* 0x0a0ff00000041804 */
[C---:B------:R-:W-:Y:S08]  /*65b0*/  HMMA.16816.F32.BF16 R8, R56.reuse, R48, R8 ;  /* 0x000000303808723c */ /* 0x040ff00000041808 */
[-C--:B------:R-:W-:Y:S08]  /*65c0*/  HMMA.16816.F32.BF16 R12, R56, R50.reuse, R12 ;  /* 0x00000032380c723c */ /* 0x080ff0000004180c */
[C---:B------:R-:W-:Y:S01]  /*65d0*/  HMMA.16816.F32.BF16 R16, R44.reuse, R50, R16 ;  /* 0x000000322c10723c */ /* 0x040fe20000041810 */
[----:B------:R-:W4:Y:S07]  /*65e0*/  LDSM.16.MT88.4 R48, [R2+0x3080] ;  /* 0x003080000230783b */ /* 0x000f2e0000004200 */
[-C--:B------:R-:W-:Y:S08]  /*65f0*/  HMMA.16816.F32.BF16 R20, R44, R68.reuse, R20 ;  /* 0x000000442c14723c */ /* 0x080ff00000041814 */
[C---:B------:R-:W-:Y:S08]  /*6600*/  HMMA.16816.F32.BF16 R24, R56.reuse, R68, R24 ;  /* 0x000000443818723c */ /* 0x040ff00000041818 */
[-C--:B------:R-:W-:Y:S01]  /*6610*/  HMMA.16816.F32.BF16 R28, R56, R70.reuse, R28 ;  /* 0x00000046381c723c */ /* 0x080fe2000004181c */
[----:B------:R5:W4:Y:S07]  /*6620*/  LDSM.16.M88.4 R56, [R0+0x26880] ;  /* 0x026880000038783b */ /* 0x000b2e0000000200 */
[----:B------:R-:W-:Y:S01]  /*6630*/  HMMA.16816.F32.BF16 R32, R44, R70, R32 ;  /* 0x000000462c20723c */ /* 0x000fe20000041820 */
[----:B------:R3:W4:Y:S07]  /*6640*/  LDSM.16.MT88.4 R44, [R2+0x3880] ;  /* 0x00388000022c783b */ /* 0x00072e0000004200 */
[-C--:B-1----:R-:W-:Y:S08]  /*6650*/  HMMA.16816.F32.BF16 R4, R36, R52.reuse, R4 ;  /* 0x000000342404723c */ /* 0x082ff00000041804 */
[C---:B--2---:R-:W-:Y:S01]  /*6660*/  HMMA.16816.F32.BF16 R8, R40.reuse, R52, R8 ;  /* 0x000000342808723c */ /* 0x044fe20000041808 */
[----:B-----5:R-:W-:Y:S07]  /*6670*/  MOV R0, UR21 ;  /* 0x0000001500007c02 */ /* 0x020fee0008000f00 */
[-C--:B------:R-:W-:Y:S01]  /*6680*/  HMMA.16816.F32.BF16 R12, R40, R54.reuse, R12 ;  /* 0x00000036280c723c */ /* 0x080fe2000004180c */
[----:B---3--:R-:W-:Y:S04]  /*6690*/  IMAD.U32 R2, RZ, RZ, UR20 ;  /* 0x00000014ff027e24 */ /* 0x008fe8000f8e00ff */
[----:B------:R-:W-:Y:S03]  /*66a0*/  IMAD.WIDE.U32 R2, R2, c[0x0][0x238], R80 ;  /* 0x00008e0002027a25 */ /* 0x000fe600078e0050 */
[C---:B------:R-:W-:Y:S04]  /*66b0*/  HMMA.16816.F32.BF16 R16, R36.reuse, R54, R16 ;  /* 0x000000362410723c */ /* 0x040fe80000041810 */
[----:B------:R-:W-:Y:S04]  /*66c0*/  IADD3 R3, R3, UR26, RZ ;  /* 0x0000001a03037c10 */ /* 0x000fe8000fffe0ff */
[-C--:B----4-:R-:W-:Y:S04]  /*66d0*/  HMMA.16816.F32.BF16 R20, R36, R48.reuse, R20 ;  /* 0x000000302414723c */ /* 0x090fe80000041814 */
        /* <DEDUP_REMOVED lines=192> */
.L_x_1579:
[----:B------:R-:W-:Y:S05]  /*72e0*/  @P1 EXIT ;  /* 0x000000000000194d */ /* 0x000fea0003800000 */
[----:B------:R-:W2:Y:S01]  /*72f0*/  LDL.LU.64 R4, [R1+0x10] ;  /* 0x0000100001047983 */ /* 0x000ea20000300a00 */
[----:B------:R-:W-:Y:S01]  /*7300*/  ULDC.64 UR4, c[0x0][0x338] ;  /* 0x0000ce0000047ab9 */ /* 0x000fe20000000a00 */
[----:B------:R-:W-:Y:S01]  /*7310*/  IMAD.U32 R8, RZ, RZ, UR21 ;  /* 0x00000015ff087e24 */ /* 0x000fe2000f8e00ff */
[----:B------:R-:W-:Y:S01]  /*7320*/  UISETP.NE.AND UP0, UPT, UR4, 0x1, UPT ;  /* 0x000000010400788c */ /* 0x000fe2000bf05270 */
[----:B------:R-:W-:Y:S01]  /*7330*/  IMAD.U32 R6, RZ, RZ, UR21 ;  /* 0x00000015ff067e24 */ /* 0x000fe2000f8e00ff */
[----:B------:R-:W-:-:S02]  /*7340*/  UIMAD.WIDE.U32 UR6, UR20, UR5, URZ ;  /* 0x00000005140672a5 */ /* 0x000fc4000f8e003f */
[----:B------:R-:W-:Y:S02]  /*7350*/  USHF.L.U32 UR4, UR22, 0xd, URZ ;  /* 0x0000000d16047899 */ /* 0x000fe4000800063f */
[----:B------:R-:W-:Y:S02]  /*7360*/  ULDC UR5, c[0x0][0x340] ;  /* 0x0000d00000057ab9 */ /* 0x000fe40000000800 */
[----:B------:R-:W-:-:S03]  /*7370*/  USHF.R.S32.HI UR8, URZ, 0x1f, UR21 ;  /* 0x0000001f3f087899 */ /* 0x000fc60008011415 */
[----:B------:R-:W-:Y:S02]  /*7380*/  @UP0 USHF.R.U32.HI UR20, URZ, UR5, UR7 ;  /* 0x000000053f140299 */ /* 0x000fe40008011607 */
[----:B------:R-:W-:Y:S02]  /*7390*/  USHF.R.S32.HI UR7, URZ, 0x1f, UR4 ;  /* 0x0000001f3f077899 */ /* 0x000fe40008011404 */
[----:B------:R-:W-:Y:S02]  /*73a0*/  USHF.R.S32.HI UR6, URZ, 0x1f, UR20 ;  /* 0x0000001f3f067899 */ /* 0x000fe40008011414 */
[----:B------:R-:W-:Y:S01]  /*73b0*/  IMAD.U32 R0, RZ, RZ, UR20 ;  /* 0x00000014ff007e24 */ /* 0x000fe2000f8e00ff */
[----:B------:R-:W-:Y:S01]  /*73c0*/  BAR.SYNC.DEFER_BLOCKING 0x1, 0x100 ;  /* 0x0044000000007b1d */ /* 0x000fe20000010000 */
[----:B--2---:R-:W-:-:S05]  /*73d0*/  IADD3 R2, P0, R4, UR4, RZ ;  /* 0x0000000404027c10 */ /* 0x004fca000ff1e0ff */
[----:B------:R-:W-:Y:S02]  /*73e0*/  ULDC.64 UR4, c[0x0][0x328] ;  /* 0x0000ca0000047ab9 */ /* 0x000fe40000000a00 */
[----:B------:R-:W-:Y:S01]  /*73f0*/  UIMAD UR4, UR6, UR4, URZ ;  /* 0x00000004060472a4 */ /* 0x000fe2000f8e023f */
[----:B------:R-:W-:Y:S01]  /*7400*/  LEA.HI.X.SX32 R3, R4, UR7, 0x1, P0 ;  /* 0x0000000704037c11 */ /* 0x000fe200080f0eff */
[----:B------:R-:W-:Y:S02]  /*7410*/  IMAD.U32 R4, RZ, RZ, UR20 ;  /* 0x00000014ff047e24 */ /* 0x000fe4000f8e00ff */
[----:B------:R-:W-:Y:S02]  /*7420*/  UIMAD UR7, UR20, UR5, UR4 ;  /* 0x00000005140772a4 */ /* 0x000fe4000f8e0204 */
[--C-:B------:R-:W-:Y:S01]  /*7430*/  IMAD.WIDE.U32 R4, R4, c[0x0][0x328], R2.reuse ;  /* 0x0000ca0004047a25 */ /* 0x100fe200078e0002 */
[----:B------:R-:W-:Y:S02]  /*7440*/  ULDC.64 UR4, c[0x0][0x300] ;  /* 0x0000c00000047ab9 */ /* 0x000fe40000000a00 */
[----:B------:R-:W-:Y:S01]  /*7450*/  UIMAD UR4, UR6, UR4, URZ ;  /* 0x00000004060472a4 */ /* 0x000fe2000f8e023f */
[----:B------:R-:W-:Y:S01]  /*7460*/  IMAD.WIDE.U32 R2, R0, c[0x0][0x300], R2 ;  /* 0x0000c00000027a25 */ /* 0x000fe200078e0002 */
[----:B------:R-:W-:Y:S01]  /*7470*/  IADD3 R5, R5, UR7, RZ ;  /* 0x0000000705057c10 */ /* 0x000fe2000fffe0ff */
[----:B------:R-:W-:-:S02]  /*7480*/  ULDC.64 UR6, c[0x0][0x330] ;  /* 0x0000cc0000067ab9 */ /* 0x000fc40000000a00 */
[----:B------:R-:W-:Y:S02]  /*7490*/  UIMAD UR6, UR8, UR6, URZ ;  /* 0x00000006080672a4 */ /* 0x000fe4000f8e023f */
[----:B------:R-:W-:Y:S01]  /*74a0*/  IMAD.WIDE.U32 R8, R8, c[0x0][0x330], R4 ;  /* 0x0000cc0008087a25 */ /* 0x000fe200078e0004 */
[----:B------:R-:W-:Y:S02]  /*74b0*/  UIMAD UR9, UR20, UR5, UR4 ;  /* 0x00000005140972a4 */ /* 0x000fe4000f8e0204 */
[----:B------:R-:W-:Y:S02]  /*74c0*/  UIMAD UR6, UR21, UR7, UR6 ;  /* 0x00000007150672a4 */ /* 0x000fe4000f8e0206 */
[----:B------:R-:W-:Y:S01]  /*74d0*/  LEA R4, P1, R8, c[0x0][0x310], 0x2 ;  /* 0x0000c40008047a11 */ /* 0x000fe200078210ff */
[----:B------:R-:W-:Y:S01]  /*74e0*/  ULDC.64 UR4, c[0x0][0x308] ;  /* 0x0000c20000047ab9 */ /* 0x000fe20000000a00 */
[----:B------:R-:W-:Y:S01]  /*74f0*/  IADD3 R3, R3, UR9, RZ ;  /* 0x0000000903037c10 */ /* 0x000fe2000fffe0ff */
[----:B------:R-:W-:Y:S01]  /*7500*/  UIMAD UR4, UR8, UR4, URZ ;  /* 0x00000004080472a4 */ /* 0x000fe2000f8e023f */
[----:B------:R-:W-:-:S03]  /*7510*/  IADD3 R0, R9, UR6, RZ ;  /* 0x0000000609007c10 */ /* 0x000fc6000fffe0ff */
[----:B------:R-:W-:Y:S01]  /*7520*/  UIMAD UR4, UR21, UR5, UR4 ;  /* 0x00000005150472a4 */ /* 0x000fe2000f8e0204 */
[----:B------:R-:W-:Y:S01]  /*7530*/  LEA.HI.X R5, R8, c[0x0][0x314], R0, 0x2, P1 ;  /* 0x0000c50008057a11 */ /* 0x000fe200008f1400 */
[----:B------:R-:W-:-:S04]  /*7540*/  IMAD.WIDE.U32 R6, R6, c[0x0][0x308], R2 ;  /* 0x0000c20006067a25 */ /* 0x000fc800078e0002 */
[----:B------:R-:W-:Y:S01]  /*7550*/  RED.E.ADD.F32.FTZ.RN.STRONG.GPU [R4.64], R132 ;  /* 0x000000840400798e */ /* 0x000fe2000c10e798 */
[----:B------:R-:W-:Y:S02]  /*7560*/  IADD3 R3, R7, UR4, RZ ;  /* 0x0000000407037c10 */ /* 0x000fe4000fffe0ff */
        /* <DEDUP_REMOVED lines=66> */
.L_x_1585:
        /* <DEDUP_REMOVED lines=15> */
.L_x_1847:


//--------------------- .text._ZN7cutlass13device_kernelIN5flash19enable_sm80_to_sm89INS1_16FlashAttnBwdSm80INS1_25CollectiveMainloopBwdSm80ILi2ELi2EN4cute5tupleIJNS5_1CILi128EEES8_NS7_ILi64EEEEEENS_10bfloat16_tEfNS_4arch4Sm80ELb1ELb0ELb0ELb0ELb1ELb0ELb0ELb0ELi2ELi4ELi4ELi4ELb0EEENS1_24CollectiveEpilogueBwdGQAISA_fSD_Li256ELb0ELb1EEENS1_25SingleTileBwdLPTSchedulerILb0ELi128ELb1EEEEEEEEEvNT_6ParamsE --------------------------
	.section	.text._ZN7cutlass13device_kernelIN5flash19enable_sm80_to_sm89INS1_16FlashAttnBwdSm80INS1_25CollectiveMainloopBwdSm80ILi2ELi2EN4cute5tupleIJNS5_1CILi128EEES8_NS7_ILi64EEEEEENS_10bfloat16_tEfNS_4arch4Sm80ELb1ELb0ELb0ELb0ELb1ELb0ELb0ELb0ELi2ELi4ELi4ELi4ELb0EEENS1_24CollectiveEpilogueBwdGQAISA_fSD_Li256ELb0ELb1EEENS1_25SingleTileBwdLPTSchedulerILb0ELi128ELb1EEEEEEEEEvNT_6ParamsE,"ax",@progbits
	.sectioninfo	@"SHI_REGISTERS=255"
	.align	128
.text._ZN7cutlass13device_kernelIN5flash19enable_sm80_to_sm89INS1_16FlashAttnBwdSm80INS1_25CollectiveMainloopBwdSm80ILi2ELi2EN4cute5tupleIJNS5_1CILi128EEES8_NS7_ILi64EEEEEENS_10bfloat16_tEfNS_4arch4Sm80ELb1ELb0ELb0ELb0ELb1ELb0ELb0ELb0ELi2ELi4ELi4ELi4ELb0EEENS1_24CollectiveEpilogueBwdGQAISA_fSD_Li256ELb0ELb1EEENS1_25SingleTileBwdLPTSchedulerILb0ELi128ELb1EEEEEEEEEvNT_6ParamsE:
        .type           _ZN7cutlass13device_kernelIN5flash19enable_sm80_to_sm89INS1_16FlashAttnBwdSm80INS1_25CollectiveMainloopBwdSm80ILi2ELi2EN4cute5tupleIJNS5_1CILi128EEES8_NS7_ILi64EEEEEENS_10bfloat16_tEfNS_4arch4Sm80ELb1ELb0ELb0ELb0ELb1ELb0ELb0ELb0ELi2ELi4ELi4ELi4ELb0EEENS1_24CollectiveEpilogueBwdGQAISA_fSD_Li256ELb0ELb1EEENS1_25SingleTileBwdLPTSchedulerILb0ELi128ELb1EEEEEEEEEvNT_6ParamsE,@function
        .size           _ZN7cutlass13device_kernelIN5flash19enable_sm80_to_sm89INS1_16FlashAttnBwdSm80INS1_25CollectiveMainloopBwdSm80ILi2ELi2EN4cute5tupleIJNS5_1CILi128EEES8_NS7_ILi64EEEEEENS_10bfloat16_tEfNS_4arch4Sm80ELb1ELb0ELb0ELb0ELb1ELb0ELb0ELb0ELi2ELi4ELi4ELi4ELb0EEENS1_24CollectiveEpilogueBwdGQAISA_fSD_Li256ELb0ELb1EEENS1_25SingleTileBwdLPTSchedulerILb0ELi128ELb1EEEEEEEEEvNT_6ParamsE,(.L_x_1848 - _ZN7cutlass13device_kernelIN5flash19enable_sm80_to_sm89INS1_16FlashAttnBwdSm80INS1_25CollectiveMainloopBwdSm80ILi2ELi2EN4cute5tupleIJNS5_1CILi128EEES8_NS7_ILi64EEEEEENS_10bfloat16_tEfNS_4arch4Sm80ELb1ELb0ELb0ELb0ELb1ELb0ELb0ELb0ELi2ELi4ELi4ELi4ELb0EEENS1_24CollectiveEpilogueBwdGQAISA_fSD_Li256ELb0ELb1EEENS1_25SingleTileBwdLPTSchedulerILb0ELi128ELb1EEEEEEEEEvNT_6ParamsE)
        .other          _ZN7cutlass13device_kernelIN5flash19enable_sm80_to_sm89INS1_16FlashAttnBwdSm80INS1_25CollectiveMainloopBwdSm80ILi2ELi2EN4cute5tupleIJNS5_1CILi128EEES8_NS7_ILi64EEEEEENS_10bfloat16_tEfNS_4arch4Sm80ELb1ELb0ELb0ELb0ELb1ELb0ELb0ELb0ELi2ELi4ELi4ELi4ELb0EEENS1_24CollectiveEpilogueBwdGQAISA_fSD_Li256ELb0ELb1EEENS1_25SingleTileBwdLPTSchedulerILb0ELi128ELb1EEEEEEEEEvNT_6ParamsE,@"STO_CUDA_ENTRY STV_DEFAULT"
_ZN7cutlass13device_kernelIN5flash19enable_sm80_to_sm89INS1_16FlashAttnBwdSm80INS1_25CollectiveMainloopBwdSm80ILi2ELi2EN4cute5tupleIJNS5_1CILi128EEES8_NS7_ILi64EEEEEENS_10bfloat16_tEfNS_4arch4Sm80ELb1ELb0ELb0ELb0ELb1ELb0ELb0ELb0ELi2ELi4ELi4ELi4ELb0EEENS1_24CollectiveEpilogueBwdGQAISA_fSD_Li256ELb0ELb1EEENS1_25SingleTileBwdLPTSchedulerILb0ELi128ELb1EEEEEEEEEvNT_6ParamsE:
        /* <DEDUP_REMOVED lines=32> */
.L_x_1587:
[----:B------:R-:W-:Y:S02]  /*0200*/  ULDC UR7, c[0x0][0x3b4] ;  /* 0x0000ed0000077ab9 */ /* 0x000fe40000000800 */
[----:B------:R-:W-:Y:S02]  /*0210*/  UISETP.NE.AND UP0, UPT, UR7, 0x1, UPT ;  /* 0x000000010700788c */ /* 0x000fe4000bf05270 */
[----:B------:R-:W-:Y:S02]  /*0220*/  ULDC.64 UR4, c[0x0][0x3b8] ;  /* 0x0000ee0000047ab9 */ /* 0x000fe40000000a00 */
[----:B------:R-:W-:Y:S02]  /*0230*/  UIMAD.WIDE.U32 UR10, UR6, UR4, URZ ;  /* 0x00000004060a72a5 */ /* 0x000fe4000f8e003f */
[----:B------:R-:W-:-:S05]  /*0240*/  UMOV UR8, UR6 ;  /* 0x0000000600087c82 */ /* 0x000fca0008000000 */
[----:B------:R-:W-:-:S04]  /*0250*/  @UP0 USHF.R.U32.HI UR8, URZ, UR5, UR11 ;  /* 0x000000053f080299 */ /* 0x000fc8000801160b */
[----:B------:R-:W-:Y:S02]  /*0260*/  UIMAD UR7, UR8, UR7, URZ ;  /* 0x00000007080772a4 */ /* 0x000fe4000f8e023f */
.L_x_1588:
        /* <DEDUP_REMOVED lines=14> */
.L_x_1586:
        /* <DEDUP_REMOVED lines=20> */
.L_x_1590:
[----:B------:R-:W-:Y:S02]  /*0490*/  ULDC UR7, c[0x0][0x3b4] ;  /* 0x0000ed0000077ab9 */ /* 0x000fe40000000800 */
[----:B------:R-:W-:Y:S02]  /*04a0*/  UISETP.NE.AND UP0, UPT, UR7, 0x1, UPT ;  /* 0x000000010700788c */ /* 0x000fe4000bf05270 */
[----:B------:R-:W-:Y:S02]  /*04b0*/  ULDC.64 UR4, c[0x0][0x3b8] ;  /* 0x0000ee0000047ab9 */ /* 0x000fe40000000a00 */
[----:B------:R-:W-:Y:S02]  /*04c0*/  UIMAD.WIDE.U32 UR10, UR6, UR4, URZ ;  /* 0x00000004060a72a5 */ /* 0x000fe4000f8e003f */
[----:B------:R-:W-:-:S05]  /*04d0*/  UMOV UR8, UR6 ;  /* 0x0000000600087c82 */ /* 0x000fca0008000000 */
[----:B------:R-:W-:-:S04]  /*04e0*/  @UP0 USHF.R.U32.HI UR8, URZ, UR5, UR11 ;  /* 0x000000053f080299 */ /* 0x000fc8000801160b */
[----:B------:R-:W-:Y:S02]  /*04f0*/  UIMAD UR7, UR8, UR7, URZ ;  /* 0x00000007080772a4 */ /* 0x000fe4000f8e023f */
.L_x_1591:
        /* <DEDUP_REMOVED lines=13> */
.L_x_1589:
        /* <DEDUP_REMOVED lines=64> */
[----:B------:R-:W-:Y:S01]  /*09d0*/  UISETP.NE.AND UP0, UPT, UR6, 0x1, UPT ;  /* 0x000000010600788c */ /* 0x000fe2000bf05270 */
[----:B------:R-:W-:Y:S01]  /*09e0*/  SHF.R.S32.HI R28, RZ, 0x3, R4 ;  /* 0x00000003ff1c7819 */ /* 0x000fe20000011404 */
[----:B------:R-:W-:Y:S01]  /*09f0*/  ULDC UR4, c[0x0][0x198] ;  /* 0x0000660000047ab9 */ /* 0x000fe20000000800 */
[----:B------:R-:W-:Y:S01]  /*0a00*/  LOP3.LUT R4, R4, 0xfffffff8, RZ, 0xc0, !PT ;  /* 0xfffffff804047812 */ /* 0x000fe200078ec0ff */
[----:B------:R-:W-:Y:S01]  /*0a10*/  UIADD3 UR8, -UR8, UR4, URZ ;  /* 0x0000000408087290 */ /* 0x000fe2000fffe13f */
[----:B------:R-:W-:Y:S01]  /*0a20*/  IMAD.WIDE.U32 R2, R2, c[0x0][0x270], R22 ;  /* 0x00009c0002027a25 */ /* 0x000fe200078e0016 */
[----:B------:R-:W-:Y:S01]  /*0a30*/  UIMAD.WIDE.U32 UR6, UR13, UR7, URZ ;  /* 0x000000070d0672a5 */ /* 0x000fe2000f8e003f */
[----:B------:R-:W-:Y:S01]  /*0a40*/  SHF.R.S32.HI R29, RZ, 0x1f, R28 ;  /* 0x0000001fff1d7819 */ /* 0x000fe2000001141c */
[----:B------:R-:W-:Y:S01]  /*0a50*/  ULDC.64 UR4, c[0x0][0x180] ;  /* 0x0000600000047ab9 */ /* 0x000fe20000000a00 */
[----:B------:R-:W-:Y:S01]  /*0a60*/  IMAD.IADD R25, R26, 0x1, -R4 ;  /* 0x000000011a197824 */ /* 0x000fe200078e0a04 */
[----:B------:R-:W-:Y:S01]  /*0a70*/  UIMAD UR4, UR20, UR4, URZ ;  /* 0x00000004140472a4 */ /* 0x000fe2000f8e023f */
[----:B------:R-:W-:Y:S01]  /*0a80*/  IADD3 R0, -R28, UR8, RZ ;  /* 0x000000081c007c10 */ /* 0x000fe2000fffe1ff */
[----:B------:R-:W-:Y:S01]  /*0a90*/  IMAD.U32 R6, RZ, RZ, UR14 ;  /* 0x0000000eff067e24 */ /* 0x000fe2000f8e00ff */
[----:B------:R-:W-:Y:S01]  /*0aa0*/  IADD3 R3, R3, UR9, RZ ;  /* 0x0000000903037c10 */ /* 0x000fe2000fffe0ff */
[----:B------:R-:W-:Y:S01]  /*0ab0*/  UIMAD UR8, UR13, UR5, UR4 ;  /* 0x000000050d0872a4 */ /* 0x000fe2000f8e0204 */
[C---:B------:R-:W-:Y:S01]  /*0ac0*/  ISETP.GE.AND P5, PT, R0.reuse, 0x1, PT ;  /* 0x000000010000780c */ /* 0x040fe20003fa6270 */
[----:B------:R-:W-:Y:S01]  /*0ad0*/  UMOV UR9, UR13 ;  /* 0x0000000d00097c82 */ /* 0x000fe20008000000 */
[C---:B------:R-:W-:Y:S01]  /*0ae0*/  ISETP.GE.AND P3, PT, R0.reuse, 0x21, PT ;  /* 0x000000210000780c */ /* 0x040fe20003f66270 */
[----:B------:R-:W-:Y:S01]  /*0af0*/  ULDC UR4, c[0x0][0x250] ;  /* 0x0000940000047ab9 */ /* 0x000fe20000000800 */
[C---:B------:R-:W-:Y:S01]  /*0b00*/  ISETP.GE.AND P2, PT, R0.reuse, 0x41, PT ;  /* 0x000000410000780c */ /* 0x040fe20003f46270 */
[----:B------:R-:W-:Y:S01]  /*0b10*/  @UP0 USHF.R.U32.HI UR9, URZ, UR4, UR7 ;  /* 0x000000043f090299 */ /* 0x000fe20008011607 */
[----:B------:R-:W-:Y:S01]  /*0b20*/  ISETP.GE.AND P1, PT, R0, 0x61, PT ;  /* 0x000000610000780c */ /* 0x000fe20003f26270 */
[----:B------:R-:W-:Y:S01]  /*0b30*/  IMAD.SHL.U32 R0, R28, 0x40, RZ ;  /* 0x000000401c007824 */ /* 0x000fe200078e00ff */
[----:B------:R-:W-:Y:S01]  /*0b40*/  ULDC.64 UR4, c[0x0][0x1b0] ;  /* 0x00006c0000047ab9 */ /* 0x000fe20000000a00 */
[----:B------:R-:W-:Y:S01]  /*0b50*/  IMAD.SHL.U32 R8, R25, 0x8, RZ ;  /* 0x0000000819087824 */ /* 0x000fe200078e00ff */
[----:B------:R-:W-:Y:S01]  /*0b60*/  USHF.R.S32.HI UR15, URZ, 0x1f, UR9 ;  /* 0x0000001f3f0f7899 */ /* 0x000fe20008011409 */
[----:B------:R-:W-:Y:S01]  /*0b70*/  IMAD.U32 R10, RZ, RZ, UR9 ;  /* 0x00000009ff0a7e24 */ /* 0x000fe2000f8e00ff */
[----:B------:R-:W-:Y:S01]  /*0b80*/  ULDC.64 UR6, c[0x0][0x1e0] ;  /* 0x0000780000067ab9 */ /* 0x000fe20000000a00 */
[----:B------:R-:W-:Y:S01]  /*0b90*/  LOP3.LUT R0, R0, 0x1c0, RZ, 0xc0, !PT ;  /* 0x000001c000007812 */ /* 0x000fe200078ec0ff */
[----:B------:R-:W-:Y:S01]  /*0ba0*/  UIMAD UR4, UR15, UR4, URZ ;  /* 0x000000040f0472a4 */ /* 0x000fe2000f8e023f */
[--C-:B------:R-:W-:Y:S01]  /*0bb0*/  SHF.R.S32.HI R9, RZ, 0x1f, R8.reuse ;  /* 0x0000001fff097819 */ /* 0x100fe20000011408 */
[----:B------:R-:W-:Y:S01]  /*0bc0*/  UIMAD UR6, UR15, UR6, URZ ;  /* 0x000000060f0672a4 */ /* 0x000fe2000f8e023f */
[----:B------:R-:W-:Y:S01]  /*0bd0*/  LOP3.LUT R5, R0, 0x38, R8, 0xf8, !PT ;  /* 0x0000003800057812 */ /* 0x000fe200078ef808 */
[----:B------:R-:W-:Y:S01]  /*0be0*/  IMAD.WIDE.U32 R30, R6, c[0x0][0x278], R2 ;  /* 0x00009e00061e7a25 */ /* 0x000fe200078e0002 */
[----:B------:R-:W-:Y:S01]  /*0bf0*/  SHF.R.U32.HI R4, RZ, 0x3, R0 ;  /* 0x00000003ff047819 */ /* 0x000fe20000011600 */
[----:B------:R-:W-:Y:S01]  /*0c00*/  UIMAD UR7, UR9, UR7, UR6 ;  /* 0x00000007090772a4 */ /* 0x000fe2000f8e0206 */
[----:B------:R-:W-:Y:S01]  /*0c10*/  LEA.HI R0, R24, R26, RZ, 0x6 ;  /* 0x0000001a18007211 */ /* 0x000fe200078f30ff */
[----:B------:R-:W-:Y:S01]  /*0c20*/  UIMAD UR6, UR9, UR5, UR4 ;  /* 0x00000005090672a4 */ /* 0x000fe2000f8e0204 */
[----:B------:R-:W-:Y:S01]  /*0c30*/  IMAD.U32 R6, RZ, RZ, UR13 ;  /* 0x0000000dff067e24 */ /* 0x000fe2000f8e00ff */
[----:B------:R-:W-:Y:S01]  /*0c40*/  LOP3.LUT R4, R5, R4, RZ, 0x3c, !PT ;  /* 0x0000000405047212 */ /* 0x000fe200078e3cff */
[----:B------:R-:W-:Y:S01]  /*0c50*/  ULDC.64 UR4, c[0x0][0x210] ;  /* 0x0000840000047ab9 */ /* 0x000fe20000000a00 */
[----:B------:R-:W-:Y:S01]  /*0c60*/  IMAD.SHL.U32 R0, R0, 0x8, RZ ;  /* 0x0000000800007824 */ /* 0x000fe200078e00ff */
[----:B------:R-:W-:Y:S01]  /*0c70*/  UIMAD UR4, UR20, UR4, URZ ;  /* 0x00000004140472a4 */ /* 0x000fe2000f8e023f */
[--C-:B------:R-:W-:Y:S01]  /*0c80*/  IMAD.WIDE.U32 R2, R10, c[0x0][0x1e0], R8.reuse ;  /* 0x000078000a027a25 */ /* 0x100fe200078e0008 */
[----:B------:R-:W-:Y:S01]  /*0c90*/  USHF.R.S32.HI UR15, URZ, 0x1f, UR14 ;  /* 0x0000001f3f0f7899 */ /* 0x000fe2000801140e */
[----:B------:R-:W-:Y:S01]  /*0ca0*/  ISETP.GE.OR P6, PT, R8, c[0x0][0x1cc], !P5 ;  /* 0x0000730008007a0c */ /* 0x000fe20006fc6670 */
[----:B------:R-:W-:Y:S01]  /*0cb0*/  UIMAD UR9, UR13, UR5, UR4 ;  /* 0x000000050d0972a4 */ /* 0x000fe2000f8e0204 */
[----:B------:R-:W-:Y:S01]  /*0cc0*/  IMAD.WIDE.U32 R6, R6, c[0x0][0x180], R8 ;  /* 0x0000600006067a25 */ /* 0x000fe200078e0008 */
[----:B------:R-:W-:Y:S01]  /*0cd0*/  LOP3.LUT R20, R4, 0xfffffe00, R0, 0xf8, !PT ;  /* 0xfffffe0004147812 */ /* 0x000fe200078ef800 */
[----:B------:R-:W-:Y:S01]  /*0ce0*/  ULDC.64 UR4, c[0x0][0x1e8] ;  /* 0x00007a0000047ab9 */ /* 0x000fe20000000a00 */
[----:B------:R-:W-:Y:S01]  /*0cf0*/  IADD3 R5, R3, UR7, RZ ;  /* 0x0000000703057c10 */ /* 0x000fe2000fffe0ff */
[----:B------:R-:W-:Y:S01]  /*0d00*/  IMAD.WIDE.U32 R10, R10, c[0x0][0x1b0], R8 ;  /* 0x00006c000a0a7a25 */ /* 0x000fe200078e0008 */
[----:B------:R-:W-:Y:S01]  /*0d10*/  UIMAD UR4, UR15, UR4, URZ ;  /* 0x000000040f0472a4 */ /* 0x000fe2000f8e023f */
[----:B------:R-:W-:Y:S01]  /*0d20*/  IADD3 R7, R7, UR8, RZ ;  /* 0x0000000807077c10 */ /* 0x000fe2000fffe0ff */
[----:B------:R-:W-:Y:S01]  /*0d30*/  UMOV UR19, 0x6 ;  /* 0x0000000600137882 */ /* 0x000fe20000000000 */
        /* <DEDUP_REMOVED lines=14> */
[----:B------:R-:W-:Y:S01]  /*0e20*/  IADD3 R19, R13, UR9, RZ ;  /* 0x000000090d137c10 */ /* 0x000fe2000fffe0ff */
[----:B------:R-:W-:Y:S01]  /*0e30*/  UIMAD UR4, UR14, UR5, UR4 ;  /* 0x000000050e0472a4 */ /* 0x000fe2000f8e0204 */
[----:B------:R-:W-:Y:S01]  /*0e40*/  IMAD.MOV.U32 R2, RZ, RZ, R10 ;  /* 0x000000ffff027224 */ /* 0x000fe200078e000a */
[----:B------:R-:W-:Y:S01]  /*0e50*/  IADD3 R5, R5, UR8, RZ ;  /* 0x0000000805057c10 */ /* 0x000fe2000fffe0ff */
[----:B------:R-:W-:Y:S01]  /*0e60*/  IMAD.U32 R9, RZ, RZ, UR14 ;  /* 0x0000000eff097e24 */ /* 0x000fe2000f8e00ff */
[----:B------:R-:W-:Y:S01]  /*0e70*/  ULDC.64 UR22, c[0x0][0x1d8] ;  /* 0x0000760000167ab9 */ /* 0x000fe20000000a00 */
[----:B------:R-:W-:Y:S01]  /*0e80*/  IMAD.WIDE R16, R16, 0x80, R28 ;  /* 0x0000008010107825 */ /* 0x000fe200078e021c */
[----:B------:R-:W-:Y:S01]  /*0e90*/  USHF.L.U64.HI UR23, UR22, UR19, UR23 ;  /* 0x0000001316177299 */ /* 0x000fe20008010217 */
[----:B------:R-:W-:Y:S01]  /*0ea0*/  STL.64 [R1+0x8], R28 ;  /* 0x0000081c01007387 */ /* 0x000fe20000100a00 */
[----:B------:R-:W-:Y:S01]  /*0eb0*/  USHF.L.U32 UR22, UR22, 0x6, URZ ;  /* 0x0000000616167899 */ /* 0x000fe2000800063f */
[----:B------:R-:W-:Y:S01]  /*0ec0*/  IMAD.WIDE.U32 R6, R9, c[0x0][0x188], R6 ;  /* 0x0000620009067a25 */ /* 0x000fe200078e0006 */
[----:B------:R-:W-:Y:S01]  /*0ed0*/  USHF.R.S32.HI UR18, URZ, 0x1f, UR10 ;  /* 0x0000001f3f127899 */ /* 0x000fe2000801140a */
[----:B------:R-:W-:Y:S01]  /*0ee0*/  ISETP.GE.OR P5, PT, R8, c[0x0][0x19c], !P5 ;  /* 0x0000670008007a0c */ /* 0x000fe20006fa6670 */
[----:B------:R-:W-:Y:S01]  /*0ef0*/  ULDC.64 UR8, c[0x0][0x1a8] ;  /* 0x00006a0000087ab9 */ /* 0x000fe20000000a00 */
[----:B------:R-:W-:Y:S01]  /*0f00*/  IMAD.WIDE.U32 R2, R0, c[0x0][0x1b8], R2 ;  /* 0x00006e0000027a25 */ /* 0x000fe200078e0002 */
[----:B------:R-:W-:Y:S01]  /*0f10*/  IADD3 R15, R7, UR6, RZ ;  /* 0x00000006070f7c10 */ /* 0x000fe2000fffe0ff */
[----:B------:R-:W-:Y:S01]  /*0f20*/  ULDC.64 UR6, c[0x0][0x278] ;  /* 0x00009e0000067ab9 */ /* 0x000fe20000000a00 */
[----:B------:R1:W-:Y:S01]  /*0f30*/  STL.64 [R1+0x40], R30 ;  /* 0x0000401e01007387 */ /* 0x0003e20000100a00 */
[----:B------:R-:W-:Y:S01]  /*0f40*/  IMAD R0, R17, c[0x0][0x1d8], RZ ;  /* 0x0000760011007a24 */ /* 0x000fe200078e02ff */
[----:B------:R-:W-:Y:S01]  /*0f50*/  IADD3 R3, R3, UR4, RZ ;  /* 0x0000000403037c10 */ /* 0x000fe2000fffe0ff */
[----:B------:R-:W-:Y:S01]  /*0f60*/  IMAD.MOV.U32 R14, RZ, RZ, R6 ;  /* 0x000000ffff0e7224 */ /* 0x000fe200078e0006 */
[----:B------:R-:W-:Y:S01]  /*0f70*/  ULDC.64 UR4, c[0x0][0x178] ;  /* 0x00005e0000047ab9 */ /* 0x000fe20000000a00 */
[C---:B------:R-:W-:Y:S01]  /*0f80*/  IMAD R6, R16.reuse, c[0x0][0x1dc], R0 ;  /* 0x0000770010067a24 */ /* 0x040fe200078e0200 */
[----:B------:R-:W-:Y:S01]  /*0f90*/  UIMAD UR21, UR18, UR4, URZ ;  /* 0x00000004121572a4 */ /* 0x000fe2000f8e023f */
[----:B------:R-:W-:Y:S01]  /*0fa0*/  IMAD.WIDE.U32 R10, R16, c[0x0][0x1d8], R4 ;  /* 0x00007600100a7a25 */ /* 0x000fe200078e0004 */
[----:B------:R-:W-:Y:S01]  /*0fb0*/  UIMAD.WIDE.U32 UR24, UR10, UR4, URZ ;  /* 0x000000040a1872a5 */ /* 0x000fe2000f8e003f */
[----:B------:R-:W-:Y:S01]  /*0fc0*/  ISETP.GE.OR P3, PT, R8, c[0x0][0x19c], !P3 ;  /* 0x0000670008007a0c */ /* 0x000fe20005f66670 */
[----:B------:R-:W-:Y:S01]  /*0fd0*/  UIMAD UR21, UR10, UR5, UR21 ;  /* 0x000000050a1572a4 */ /* 0x000fe2000f8e0215 */
[----:B------:R-:W-:Y:S01]  /*0fe0*/  IMAD.IADD R7, R11, 0x1, R6 ;  /* 0x000000010b077824 */ /* 0x000fe200078e0206 */
[----:B------:R-:W-:Y:S01]  /*0ff0*/  LEA R6, P0, R10, c[0x0][0x1c0], 0x1 ;  /* 0x000070000a067a11 */ /* 0x000fe200078008ff */
[----:B------:R-:W-:Y:S01]  /*1000*/  IMAD R0, R17, c[0x0][0x1a8], RZ ;  /* 0x00006a0011007a24 */ /* 0x000fe200078e02ff */
[----:B------:R-:W-:Y:S01]  /*1010*/  UIADD3 UR21, UR25, UR21, URZ ;  /* 0x0000001519157290 */ /* 0x000fe2000fffe03f */
[----:B------:R-:W-:Y:S01]  /*1020*/  IMAD.WIDE.U32 R4, R16, c[0x0][0x1a8], R2 ;  /* 0x00006a0010047a25 */ /* 0x000fe200078e0002 */
[----:B------:R-:W-:Y:S01]  /*1030*/  LEA.HI.X R7, R10, c[0x0][0x1c4], R7, 0x1, P0 ;  /* 0x000071000a077a11 */ /* 0x000fe200000f0c07 */
[----:B------:R-:W-:Y:S01]  /*1040*/  UIMAD UR6, UR15, UR6, URZ ;  /* 0x000000060f0672a4 */ /* 0x000fe2000f8e023f */
        /* <DEDUP_REMOVED lines=18> */
[----:B------:R-:W-:Y:S01]  /*1170*/  USHF.L.U32 UR24, UR8, 0x6, URZ ;  /* 0x0000000608187899 */ /* 0x000fe2000800063f */
        /* <DEDUP_REMOVED lines=15> */
[----:B------:R-:W-:Y:S01]  /*1270*/  ISETP.GE.OR P2, PT, R8, c[0x0][0x19c], !P2 ;  /* 0x0000670008007a0c */ /* 0x000fe20005746670 */
[----:B------:R-:W-:Y:S01]  /*1280*/  IMAD.WIDE.U32 R10, R10, c[0x0][0x218], R18 ;  /* 0x000086000a0a7a25 */ /* 0x000fe200078e0012 */
[----:B------:R-:W-:Y:S01]  /*1290*/  USHF.L.U64.HI UR8, UR4, UR19, UR5 ;  /* 0x0000001304087299 */ /* 0x000fe20008010205 */
[----:B------:R4:W-:Y:S01]  /*12a0*/  STL [R1+0x34], R14 ;  /* 0x0000340e01007387 */ /* 0x0009e20000100800 */
[----:B------:R-:W-:Y:S01]  /*12b0*/  UIMAD UR7, UR14, UR7, UR6 ;  /* 0x000000070e0772a4 */ /* 0x000fe2000f8e0206 */
[----:B------:R-:W-:Y:S01]  /*12c0*/  IMAD.U32 R18, RZ, RZ, UR13 ;  /* 0x0000000dff127e24 */ /* 0x000fe2000f8e00ff */
[----:B------:R-:W-:-:S02]  /*12d0*/  LEA.HI R15, R24, R26, RZ, 0x4 ;  /* 0x0000001a180f7211 */ /* 0x000fc400078f20ff */
[----:B---3--:R-:W-:Y:S01]  /*12e0*/  IADD3 R2, P6, R2, UR22, RZ ;  /* 0x0000001602027c10 */ /* 0x008fe2000ffde0ff */
        /* <DEDUP_REMOVED lines=179> */
.L_x_1594:
[----:B--2---:R-:W-:Y:S05]  /*1e20*/  BSYNC B0 ;  /* 0x0000000000007941 */ /* 0x004fea0003800000 */
.L_x_1593:
        /* <DEDUP_REMOVED lines=102> */
.L_x_1597:
        /* <DEDUP_REMOVED lines=175> */
.L_x_1595:
[-C--:B-1-34-:R-:W-:Y:S01]  /*2f80*/  HMMA.16816.F32.BF16 R68, R128, R80.reuse, RZ ;  /* 0x000000508044723c */ /* 0x09afe200000418ff */
[----:B------:R-:W2:Y:S01]  /*2f90*/  LDL R242, [R1+0x10] ;  /* 0x0000100001f27983 */ /* 0x000ea20000100800 */
[----:B------:R-:W-:Y:S02]  /*2fa0*/  USHF.L.U32 UR4, UR5, 0xd, URZ ;  /* 0x0000000d05047899 */ /* 0x000fe4000800063f */
[----:B-----5:R-:W-:Y:S01]  /*2fb0*/  IMAD.MOV.U32 R244, RZ, RZ, R120 ;  /* 0x000000fffff47224 */ /* 0x020fe200078e0078 */
[----:B------:R-:W0:Y:S01]  /*2fc0*/  LDGDEPBAR ;  /* 0x00000000000079af */ /* 0x000e220000000000 */
[----:B------:R-:W-:Y:S01]  /*2fd0*/  IMAD.MOV.U32 R245, RZ, RZ, R121 ;  /* 0x000000fffff57224 */ /* 0x000fe200078e0079 */
[----:B------:R-:W-:Y:S01]  /*2fe0*/  USHF.L.U32 UR6, UR12, 0x7, URZ ;  /* 0x000000070c067899 */ /* 0x000fe2000800063f */
[C---:B------:R-:W-:Y:S01]  /*2ff0*/  HMMA.16816.F32.BF16 R72, R124.reuse, R80, RZ ;  /* 0x000000507c48723c */ /* 0x040fe200000418ff */
[----:B------:R-:W-:Y:S02]  /*3000*/  ULEA UR7, UR10, 0x1, 0x7 ;  /* 0x000000010a077891 */ /* 0x000fe4000f8e383f */
[----:B------:R-:W-:Y:S02]  /*3010*/  UIADD3 UR22, UR10, 0x2, URZ ;  /* 0x000000020a167890 */ /* 0x000fe4000fffe03f */
[----:B------:R-:W-:Y:S02]  /*3020*/  UIADD3 UR7, UR7, UR9, -UR6 ;  /* 0x0000000907077290 */ /* 0x000fe4000fffe806 */
[----:B------:R-:W-:Y:S01]  /*3030*/  UIADD3 UR6, -UR6, UR9, URZ ;  /* 0x0000000906067290 */ /* 0x000fe2000fffe13f */
[-C--:B------:R-:W-:Y:S01]  /*3040*/  HMMA.16816.F32.BF16 R76, R124, R82.reuse, RZ ;  /* 0x000000527c4c723c */ /* 0x080fe200000418ff */
[----:B------:R-:W-:Y:S03]  /*3050*/  UISETP.GE.AND UP0, UPT, UR22, UR11, UPT ;  /* 0x0000000b1600728c */ /* 0x000fe6000bf06270 */
[----:B------:R-:W-:Y:S04]  /*3060*/  IMAD.U32 R3, RZ, RZ, UR7 ;  /* 0x00000007ff037e24 */ /* 0x000fe8000f8e00ff */
[C---:B------:R-:W-:Y:S04]  /*3070*/  HMMA.16816.F32.BF16 R80, R128.reuse, R82, RZ ;  /* 0x000000528050723c */ /* 0x040fe800000418ff */
[----:B------:R-:W-:Y:S04]  /*3080*/  IADD3 R3, R236, -c[0x0][0x168], R3 ;  /* 0x80005a00ec037a10 */ /* 0x000fe80007ffe003 */
        /* <DEDUP_REMOVED lines=27> */
[-C--:B------:R-:W-:Y:S01]  /*3240*/  HMMA.16816.F32.BF16 R124, R208, R222.reuse, R124 ;  /* 0x000000ded07c723c */ /* 0x080fe2000004187c */
[----:B------:R-:W-:Y:S07]  /*3250*/  LDSM.16.M88.4 R208, [R2+0x12080] ;  /* 0x0120800002d0783b */ /* 0x000fee0000000200 */
[----:B------:R-:W-:Y:S01]  /*3260*/  HMMA.16816.F32.BF16 R128, R200, R222, R128 ;  /* 0x000000dec880723c */ /* 0x000fe20000041880 */
[----:B------:R-:W-:Y:S03]  /*3270*/  LDSM.16.M88.4 R200, [R226+0x5080] ;  /* 0x00508000e2c8783b */ /* 0x000fe60000000200 */
[----:B--2---:R-:W-:Y:S01]  /*3280*/  IADD3 R236, -R242, UR6, RZ ;  /* 0x00000006f2ec7c10 */ /* 0x004fe2000fffe1ff */
[----:B------:R-:W-:Y:S07]  /*3290*/  IMAD.IADD R242, R3, 0x1, -R242 ;  /* 0x0000000103f27824 */ /* 0x000fee00078e0af2 */
[----:B------:R-:W-:Y:S04]  /*32a0*/  IMNMX R3, R236, R242, PT ;  /* 0x000000f2ec037217 */ /* 0x000fe80003800200 */
[C---:B------:R-:W-:Y:S04]  /*32b0*/  ISETP.GT.AND P1, PT, R3.reuse, RZ, PT ;  /* 0x000000ff0300720c */ /* 0x040fe80003f24270 */
[----:B------:R-:W-:Y:S02]  /*32c0*/  FSEL R4, R4, -INF , P1 ;  /* 0xff80000004047808 */ /* 0x000fe40000800000 */
[----:B------:R-:W-:Y:S03]  /*32d0*/  ISETP.GT.AND P1, PT, R3, 0x1, PT ;  /* 0x000000010300780c */ /* 0x000fe60003f24270 */
[--C-:B------:R-:W-:Y:S04]  /*32e0*/  FFMA.FTZ R4, R4, c[0x0][0x29c], -R232.reuse ;  /* 0x0000a70004047a23 */ /* 0x100fe800000108e8 */
[----:B------:R1:W2:Y:S02]  /*32f0*/  MUFU.EX2 R196, R4 ;  /* 0x0000000400c47308 */ /* 0x0002a40000000800 */
[----:B-1----:R-:W-:Y:S02]  /*3300*/  FSEL R4, R5, -INF , P1 ;  /* 0xff80000005047808 */ /* 0x002fe40000800000 */
[C---:B------:R-:W-:Y:S03]  /*3310*/  ISETP.GT.AND P1, PT, R3.reuse, 0x10, PT ;  /* 0x000000100300780c */ /* 0x040fe60003f24270 */
[--C-:B------:R-:W-:Y:S04]  /*3320*/  FFMA.FTZ R4, R4, c[0x0][0x29c], -R232.reuse ;  /* 0x0000a70004047a23 */ /* 0x100fe800000108e8 */
[----:B------:R1:W-:Y:S02]  /*3330*/  MUFU.EX2 R252, R4 ;  /* 0x0000000400fc7308 */ /* 0x0003e40000000800 */
[----:B-1----:R-:W-:Y:S02]  /*3340*/  FSEL R4, R16, -INF , P1 ;  /* 0xff80000010047808 */ /* 0x002fe40000800000 */
[----:B------:R-:W-:Y:S02]  /*3350*/  ISETP.GT.AND P1, PT, R3, 0x11, PT ;  /* 0x000000110300780c */ /* 0x000fe40003f24270 */
[----:B--2---:R-:W-:Y:S01]  /*3360*/  MOV R16, R196 ;  /* 0x000000c400107202 */ /* 0x004fe20000000f00 */
[--C-:B------:R-:W-:Y:S01]  /*3370*/  FFMA.FTZ R4, R4, c[0x0][0x29c], -R232.reuse ;  /* 0x0000a70004047a23 */ /* 0x100fe200000108e8 */
[----:B------:R-:W1:Y:S03]  /*3380*/  LDSM.16.M88.4 R196, [R2+0x10080] ;  /* 0x0100800002c4783b */ /* 0x000e660000000200 */
[----:B------:R2:W3:Y:S02]  /*3390*/  MUFU.EX2 R5, R4 ;  /* 0x0000000400057308 */ /* 0x0004e40000000800 */
[----:B--2---:R-:W-:Y:S01]  /*33a0*/  FSEL R4, R17, -INF , P1 ;  /* 0xff80000011047808 */ /* 0x004fe20000800000 */
[----:B---3--:R-:W-:Y:S01]  /*33b0*/  IMAD.MOV.U32 R17, RZ, RZ, R5 ;  /* 0x000000ffff117224 */ /* 0x008fe200078e0005 */
[C---:B------:R-:W-:Y:S03]  /*33c0*/  ISETP.GT.AND P1, PT, R3.reuse, 0x20, PT ;  /* 0x000000200300780c */ /* 0x040fe60003f24270 */
[--C-:B------:R-:W-:Y:S01]  /*33d0*/  FFMA.FTZ R4, R4, c[0x0][0x29c], -R232.reuse ;  /* 0x0000a70004047a23 */ /* 0x100fe200000108e8 */
[----:B------:R-:W-:Y:S02]  /*33e0*/  FSEL R20, R20, -INF , P1 ;  /* 0xff80000014147808 */ /* 0x000fe40000800000 */
[----:B------:R-:W-:Y:S01]  /*33f0*/  ISETP.GT.AND P1, PT, R3, 0x21, PT ;  /* 0x000000210300780c */ /* 0x000fe20003f24270 */
[----:B------:R2:W-:Y:S02]  /*3400*/  MUFU.EX2 R251, R4 ;  /* 0x0000000400fb7308 */ /* 0x0005e40000000800 */
[----:B------:R-:W-:Y:S01]  /*3410*/  FFMA.FTZ R5, R20, c[0x0][0x29c], -R232 ;  /* 0x0000a70014057a23 */ /* 0x000fe200000108e8 */
[-C--:B-1----:R-:W-:Y:S05]  /*3420*/  HMMA.16816.F32.BF16 R68, R196, R204.reuse, R68 ;  /* 0x000000ccc444723c */ /* 0x082fea0000041844 */
[----:B------:R-:W-:Y:S02]  /*3430*/  IMAD.MOV.U32 R20, RZ, RZ, R244 ;  /* 0x000000ffff147224 */ /* 0x000fe400078e00f4 */
[----:B------:R-:W-:Y:S01]  /*3440*/  MUFU.EX2 R250, R5 ;  /* 0x0000000500fa7308 */ /* 0x000fe20000000800 */
[C---:B------:R-:W-:Y:S04]  /*3450*/  HMMA.16816.F32.BF16 R72, R208.reuse, R204, R72 ;  /* 0x000000ccd048723c */ /* 0x040fe80000041848 */
[----:B------:R-:W-:Y:S04]  /*3460*/  MOV R222, R20 ;  /* 0x0000001400de7202 */ /* 0x000fe80000000f00 */
[-C--:B------:R-:W-:Y:S04]  /*3470*/  HMMA.16816.F32.BF16 R76, R208, R206.reuse, R76 ;  /* 0x000000ced04c723c */ /* 0x080fe8000004184c */
[----:B--2---:R-:W-:Y:S01]  /*3480*/  FSEL R4, R21, -INF , P1 ;  /* 0xff80000015047808 */ /* 0x004fe20000800000 */
[----:B------:R-:W-:Y:S01]  /*3490*/  IMAD.MOV.U32 R21, RZ, RZ, R245 ;  /* 0x000000ffff157224 */ /* 0x000fe200078e00f5 */
[C---:B------:R-:W-:Y:S02]  /*34a0*/  ISETP.GT.AND P1, PT, R3.reuse, 0x30, PT ;  /* 0x000000300300780c */ /* 0x040fe40003f24270 */
[C---:B------:R-:W-:Y:S04]  /*34b0*/  HMMA.16816.F32.BF16 R80, R196.reuse, R206, R80 ;  /* 0x000000cec450723c */ /* 0x040fe80000041850 */
[----:B------:R-:W-:Y:S02]  /*34c0*/  FFMA.FTZ R4, R4, c[0x0][0x29c], -R232 ;  /* 0x0000a70004047a23 */ /* 0x000fe400000108e8 */
[----:B------:R-:W-:Y:S02]  /*34d0*/  IMAD.MOV.U32 R223, RZ, RZ, R21 ;  /* 0x000000ffffdf7224 */ /* 0x000fe400078e0015 */
[-C--:B------:R-:W-:Y:S01]  /*34e0*/  HMMA.16816.F32.BF16 R84, R196, R200.reuse, R84 ;  /* 0x000000c8c454723c */ /* 0x080fe20000041854 */
[----:B------:R1:W-:Y:S07]  /*34f0*/  MUFU.EX2 R249, R4 ;  /* 0x0000000400f97308 */ /* 0x0003ee0000000800 */
[C---:B------:R-:W-:Y:S07]  /*3500*/  HMMA.16816.F32.BF16 R88, R208.reuse, R200, R88 ;  /* 0x000000c8d058723c */ /* 0x040fee0000041858 */
[----:B------:R-:W-:Y:S01]  /*3510*/  MOV R200, 0x40 ;  /* 0x0000004000c87802 */ /* 0x000fe20000000f00 */
[-C--:B------:R-:W-:Y:S04]  /*3520*/  HMMA.16816.F32.BF16 R92, R208, R202.reuse, R92 ;  /* 0x000000cad05c723c */ /* 0x080fe8000004185c */
[----:B------:R-:W-:Y:S04]  /*3530*/  SEL R200, R200, 0xffffffc0, !P0 ;  /* 0xffffffc0c8c87807 */ /* 0x000fe80004000000 */
[C---:B------:R-:W-:Y:S04]  /*3540*/  HMMA.16816.F32.BF16 R96, R196.reuse, R202, R96 ;  /* 0x000000cac460723c */ /* 0x040fe80000041860 */
[----:B-1----:R-:W-:Y:S02]  /*3550*/  FSEL R4, R32, -INF , P1 ;  /* 0xff80000020047808 */ /* 0x002fe40000800000 */
[----:B------:R-:W-:Y:S02]  /*3560*/  ISETP.GT.AND P1, PT, R3, 0x31, PT ;  /* 0x000000310300780c */ /* 0x000fe40003f24270 */
[----:B------:R-:W-:Y:S01]  /*3570*/  IADD3 R32, R200, R0, R230 ;  /* 0x00000000c8207210 */ /* 0x000fe20007ffe0e6 */
[--C-:B------:R-:W-:Y:S03]  /*3580*/  FFMA.FTZ R4, R4, c[0x0][0x29c], -R232.reuse ;  /* 0x0000a70004047a23 */ /* 0x100fe600000108e8 */
[----:B------:R-:W-:Y:S01]  /*3590*/  FSEL R33, R33, -INF , P1 ;  /* 0xff80000021217808 */ /* 0x000fe20000800000 */
[----:B------:R1:W-:Y:S01]  /*35a0*/  MUFU.EX2 R248, R4 ;  /* 0x0000000400f87308 */ /* 0x0003e20000000800 */
[----:B------:R-:W-:Y:S03]  /*35b0*/  ISETP.GT.AND P1, PT, R3, 0x40, PT ;  /* 0x000000400300780c */ /* 0x000fe60003f24270 */
[--C-:B------:R-:W-:Y:S06]  /*35c0*/  FFMA.FTZ R33, R33, c[0x0][0x29c], -R232.reuse ;  /* 0x0000a70021217a23 */ /* 0x100fec00000108e8 */
[----:B------:R-:W-:Y:S01]  /*35d0*/  MUFU.EX2 R247, R33 ;  /* 0x0000002100f77308 */ /* 0x000fe20000000800 */
[----:B-1----:R-:W-:Y:S02]  /*35e0*/  FSEL R4, R36, -INF , P1 ;  /* 0xff80000024047808 */ /* 0x002fe40000800000 */
[----:B------:R-:W-:Y:S03]  /*35f0*/  ISETP.GT.AND P1, PT, R3, 0x41, PT ;  /* 0x000000410300780c */ /* 0x000fe60003f24270 */
[--C-:B------:R-:W-:Y:S04]  /*3600*/  FFMA.FTZ R4, R4, c[0x0][0x29c], -R232.reuse ;  /* 0x0000a70004047a23 */ /* 0x100fe800000108e8 */
[----:B------:R1:W-:Y:S02]  /*3610*/  MUFU.EX2 R246, R4 ;  /* 0x0000000400f67308 */ /* 0x0003e40000000800 */
[----:B-1----:R-:W-:Y:S02]  /*3620*/  FSEL R4, R37, -INF , P1 ;  /* 0xff80000025047808 */ /* 0x002fe40000800000 */
[C---:B------:R-:W-:Y:S03]  /*3630*/  ISETP.GT.AND P1, PT, R3.reuse, 0x50, PT ;  /* 0x000000500300780c */ /* 0x040fe60003f24270 */
[--C-:B------:R-:W-:Y:S01]  /*3640*/  FFMA.FTZ R4, R4, c[0x0][0x29c], -R232.reuse ;  /* 0x0000a70004047a23 */ /* 0x100fe200000108e8 */
[----:B------:R-:W-:Y:S02]  /*3650*/  FSEL R48, R48, -INF , P1 ;  /* 0xff80000030307808 */ /* 0x000fe40000800000 */
[----:B------:R-:W-:Y:S01]  /*3660*/  ISETP.GT.AND P1, PT, R3, 0x51, PT ;  /* 0x000000510300780c */ /* 0x000fe20003f24270 */
[----:B------:R-:W-:Y:S02]  /*3670*/  MUFU.EX2 R244, R4 ;  /* 0x0000000400f47308 */ /* 0x000fe40000000800 */
[--C-:B------:R-:W-:Y:S01]  /*3680*/  FFMA.FTZ R48, R48, c[0x0][0x29c], -R232.reuse ;  /* 0x0000a70030307a23 */ /* 0x100fe200000108e8 */
[----:B------:R-:W-:Y:S02]  /*3690*/  FSEL R49, R49, -INF , P1 ;  /* 0xff80000031317808 */ /* 0x000fe40000800000 */
[----:B------:R-:W-:Y:S03]  /*36a0*/  ISETP.GT.AND P1, PT, R3, 0x60, PT ;  /* 0x000000600300780c */ /* 0x000fe60003f24270 */
[--C-:B------:R-:W-:Y:S01]  /*36b0*/  FFMA.FTZ R49, R49, c[0x0][0x29c], -R232.reuse ;  /* 0x0000a70031317a23 */ /* 0x100fe200000108e8 */
[----:B------:R-:W-:Y:S01]  /*36c0*/  FSEL R52, R52, -INF , P1 ;  /* 0xff80000034347808 */ /* 0x000fe20000800000 */
[----:B------:R1:W-:Y:S01]  /*36d0*/  MUFU.EX2 R245, R48 ;  /* 0x0000003000f57308 */ /* 0x0003e20000000800 */
[----:B------:R-:W-:Y:S03]  /*36e0*/  ISETP.GT.AND P1, PT, R3, 0x61, PT ;  /* 0x000000610300780c */ /* 0x000fe60003f24270 */
[----:B------:R-:W-:Y:S06]  /*36f0*/  FFMA.FTZ R2, R52, c[0x0][0x29c], -R232 ;  /* 0x0000a70034027a23 */ /* 0x000fec00000108e8 */
[----:B------:R2:W-:Y:S10]  /*3700*/  MUFU.EX2 R221, R2 ;  /* 0x0000000200dd7308 */ /* 0x0005f40000000800 */
[----:B------:R3:W4:Y:S01]  /*3710*/  MUFU.EX2 R243, R49 ;  /* 0x0000003100f37308 */ /* 0x0007220000000800 */
[----:B-1----:R-:W-:Y:S01]  /*3720*/  IMAD.MOV.U32 R48, RZ, RZ, R16 ;  /* 0x000000ffff307224 */ /* 0x002fe200078e0010 */
[----:B--2---:R-:W-:Y:S02]  /*3730*/  FSEL R2, R53, -INF , P1 ;  /* 0xff80000035027808 */ /* 0x004fe40000800000 */
[C---:B------:R-:W-:Y:S03]  /*3740*/  ISETP.GT.AND P1, PT, R3.reuse, 0x70, PT ;  /* 0x000000700300780c */ /* 0x040fe60003f24270 */
[--C-:B------:R-:W-:Y:S01]  /*3750*/  FFMA.FTZ R2, R2, c[0x0][0x29c], -R232.reuse ;  /* 0x0000a70002027a23 */ /* 0x100fe200000108e8 */
[----:B------:R-:W-:Y:S02]  /*3760*/  FSEL R64, R64, -INF , P1 ;  /* 0xff80000040407808 */ /* 0x000fe40000800000 */
[----:B------:R-:W-:Y:S01]  /*3770*/  ISETP.GT.AND P1, PT, R3, 0x71, PT ;  /* 0x000000710300780c */ /* 0x000fe20003f24270 */
[----:B------:R1:W2:Y:S01]  /*3780*/  MUFU.EX2 R220, R2 ;  /* 0x0000000200dc7308 */ /* 0x0002a20000000800 */
[----:B---3--:R-:W-:Y:S02]  /*3790*/  IMAD.MOV.U32 R49, RZ, RZ, R17 ;  /* 0x000000ffff317224 */ /* 0x008fe400078e0011 */
[----:B------:R-:W-:Y:S01]  /*37a0*/  FSEL R65, R65, -INF , P1 ;  /* 0xff80000041417808 */ /* 0x000fe20000800000 */
[--C-:B------:R-:W-:Y:S04]  /*37b0*/  FFMA.FTZ R64, R64, c[0x0][0x29c], -R232.reuse ;  /* 0x0000a70040407a23 */ /* 0x100fe800000108e8 */
[----:B------:R-:W-:Y:S02]  /*37c0*/  FFMA.FTZ R232, R65, c[0x0][0x29c], -R232 ;  /* 0x0000a70041e87a23 */ /* 0x000fe400000108e8 */
[----:B------:R-:W-:Y:S10]  /*37d0*/  MUFU.EX2 R219, R64 ;  /* 0x0000004000db7308 */ /* 0x000ff40000000800 */
[----:B------:R-:W-:Y:S01]  /*37e0*/  MUFU.EX2 R232, R232 ;  /* 0x000000e800e87308 */ /* 0x000fe20000000800 */
[----:B-1----:R-:W-:Y:S04]  /*37f0*/  IADD3 R2, R242, 0x8, RZ ;  /* 0x00000008f2027810 */ /* 0x002fe80007ffe0ff */
[----:B------:R-:W-:Y:S04]  /*3800*/  IMNMX R2, R236, R2, PT ;  /* 0x00000002ec027217 */ /* 0x000fe80003800200 */
[C---:B------:R-:W-:Y:S02]  /*3810*/  ISETP.GT.AND P1, PT, R2.reuse, RZ, PT ;  /* 0x000000ff0200720c */ /* 0x040fe40003f24270 */
[----:B------:R-:W-:Y:S02]  /*3820*/  ISETP.GT.AND P2, PT, R2, 0x10, PT ;  /* 0x000000100200780c */ /* 0x000fe40003f44270 */
[----:B------:R-:W-:Y:S02]  /*3830*/  FSEL R3, R6, -INF , P1 ;  /* 0xff80000006037808 */ /* 0x000fe40000800000 */
[C---:B------:R-:W-:Y:S03]  /*3840*/  ISETP.GT.AND P1, PT, R2.reuse, 0x1, PT ;  /* 0x000000010200780c */ /* 0x040fe60003f24270 */
[--C-:B------:R-:W-:Y:S04]  /*3850*/  FFMA.FTZ R3, R3, c[0x0][0x29c], -R233.reuse ;  /* 0x0000a70003037a23 */ /* 0x100fe800000108e9 */
[----:B------:R1:W-:Y:S02]  /*3860*/  MUFU.EX2 R218, R3 ;  /* 0x0000000300da7308 */ /* 0x0003e40000000800 */
[----:B-1----:R-:W-:Y:S02]  /*3870*/  FSEL R3, R7, -INF , P1 ;  /* 0xff80000007037808 */ /* 0x002fe40000800000 */
[C---:B------:R-:W-:Y:S01]  /*3880*/  ISETP.GT.AND P1, PT, R2.reuse, 0x11, PT ;  /* 0x000000110200780c */ /* 0x040fe20003f24270 */
[----:B------:R-:W1:Y:S02]  /*3890*/  LDSM.16.M88.4 R4, [R226+0x6080] ;  /* 0x00608000e204783b */ /* 0x000e640000000200 */
[--C-:B------:R-:W-:Y:S01]  /*38a0*/  FFMA.FTZ R3, R3, c[0x0][0x29c], -R233.reuse ;  /* 0x0000a70003037a23 */ /* 0x100fe200000108e9 */
[----:B------:R-:W-:Y:S02]  /*38b0*/  FSEL R19, R19, -INF , P1 ;  /* 0xff80000013137808 */ /* 0x000fe40000800000 */
[C---:B------:R-:W-:Y:S01]  /*38c0*/  ISETP.GT.AND P1, PT, R2.reuse, 0x21, PT ;  /* 0x000000210200780c */ /* 0x040fe20003f24270 */
[----:B------:R3:W-:Y:S02]  /*38d0*/  MUFU.EX2 R36, R3 ;  /* 0x0000000300247308 */ /* 0x0007e40000000800 */
[--C-:B------:R-:W-:Y:S01]  /*38e0*/  FFMA.FTZ R19, R19, c[0x0][0x29c], -R233.reuse ;  /* 0x0000a70013137a23 */ /* 0x100fe200000108e9 */
[----:B------:R-:W-:Y:S02]  /*38f0*/  FSEL R23, R23, -INF , P1 ;  /* 0xff80000017177808 */ /* 0x000fe40000800000 */
[C---:B------:R-:W-:Y:S03]  /*3900*/  ISETP.GT.AND P1, PT, R2.reuse, 0x31, PT ;  /* 0x000000310200780c */ /* 0x040fe60003f24270 */
[--C-:B------:R-:W-:Y:S01]  /*3910*/  FFMA.FTZ R23, R23, c[0x0][0x29c], -R233.reuse ;  /* 0x0000a70017177a23 */ /* 0x100fe200000108e9 */
[----:B------:R-:W-:Y:S01]  /*3920*/  FSEL R35, R35, -INF , P1 ;  /* 0xff80000023237808 */ /* 0x000fe20000800000 */
[----:B------:R1:W-:Y:S01]  /*3930*/  MUFU.EX2 R216, R19 ;  /* 0x0000001300d87308 */ /* 0x0003e20000000800 */
[C---:B------:R-:W-:Y:S03]  /*3940*/  ISETP.GT.AND P1, PT, R2.reuse, 0x41, PT ;  /* 0x000000410200780c */ /* 0x040fe60003f24270 */
[--C-:B------:R-:W-:Y:S01]  /*3950*/  FFMA.FTZ R35, R35, c[0x0][0x29c], -R233.reuse ;  /* 0x0000a70023237a23 */ /* 0x100fe200000108e9 */
[----:B------:R-:W-:Y:S02]  /*3960*/  FSEL R39, R39, -INF , P1 ;  /* 0xff80000027277808 */ /* 0x000fe40000800000 */
[----:B------:R-:W-:Y:S03]  /*3970*/  ISETP.GT.AND P1, PT, R2, 0x50, PT ;  /* 0x000000500200780c */ /* 0x000fe60003f24270 */
[----:B------:R-:W-:Y:S01]  /*3980*/  MUFU.EX2 R214, R23 ;  /* 0x0000001700d67308 */ /* 0x000fe20000000800 */
[--C-:B------:R-:W-:Y:S01]  /*3990*/  FFMA.FTZ R39, R39, c[0x0][0x29c], -R233.reuse ;  /* 0x0000a70027277a23 */ /* 0x100fe200000108e9 */
[----:B---3--:R-:W-:Y:S02]  /*39a0*/  FSEL R3, R18, -INF , P2 ;  /* 0xff80000012037808 */ /* 0x008fe40001000000 */
[----:B------:R-:W-:Y:S03]  /*39b0*/  ISETP.GT.AND P2, PT, R2, 0x20, PT ;  /* 0x000000200200780c */ /* 0x000fe60003f44270 */
[--C-:B------:R-:W-:Y:S03]  /*39c0*/  FFMA.FTZ R3, R3, c[0x0][0x29c], -R233.reuse ;  /* 0x0000a70003037a23 */ /* 0x100fe600000108e9 */
[----:B------:R-:W-:Y:S01]  /*39d0*/  MUFU.EX2 R212, R35 ;  /* 0x0000002300d47308 */ /* 0x000fe20000000800 */
[-C--:B-1----:R-:W-:Y:S01]  /*39e0*/  HMMA.16816.F32.BF16 R100, R196, R4.reuse, R100 ;  /* 0x00000004c464723c */ /* 0x082fe20000041864 */
[----:B------:R-:W1:Y:S08]  /*39f0*/  LDSM.16.M88.4 R16, [R226+0x7080] ;  /* 0x00708000e210783b */ /* 0x000e700000000200 */
[----:B------:R3:W-:Y:S01]  /*3a00*/  MUFU.EX2 R217, R3 ;  /* 0x0000000300d97308 */ /* 0x0007e20000000800 */
[C---:B------:R-:W-:Y:S08]  /*3a10*/  HMMA.16816.F32.BF16 R104, R208.reuse, R4, R104 ;  /* 0x00000004d068723c */ /* 0x040ff00000041868 */
[-C--:B------:R-:W-:Y:S01]  /*3a20*/  HMMA.16816.F32.BF16 R108, R208, R6.reuse, R108 ;  /* 0x00000006d06c723c */ /* 0x080fe2000004186c */
[----:B------:R4:W-:Y:S07]  /*3a30*/  MUFU.EX2 R206, R39 ;  /* 0x0000002700ce7308 */ /* 0x0009ee0000000800 */
[C---:B------:R-:W-:Y:S01]  /*3a40*/  HMMA.16816.F32.BF16 R112, R196.reuse, R6, R112 ;  /* 0x00000006c470723c */ /* 0x040fe20000041870 */
[----:B------:R-:W-:Y:S03]  /*3a50*/  LDSM.16.M88.4 R4, [R32+0x10080] ;  /* 0x010080002004783b */ /* 0x000fe60000000200 */
[----:B---3--:R-:W-:Y:S02]  /*3a60*/  FSEL R3, R22, -INF , P2 ;  /* 0xff80000016037808 */ /* 0x008fe40001000000 */
[----:B------:R-:W-:Y:S03]  /*3a70*/  ISETP.GT.AND P2, PT, R2, 0x30, PT ;  /* 0x000000300200780c */ /* 0x000fe60003f44270 */
[----:B------:R-:W3:Y:S03]  /*3a80*/  LDSM.16.M88.4 R20, [R227+0x4080] ;  /* 0x00408000e314783b */ /* 0x000ee60000000200 */
[--C-:B------:R-:W-:Y:S04]  /*3a90*/  FFMA.FTZ R3, R3, c[0x0][0x29c], -R233.reuse ;  /* 0x0000a70003037a23 */ /* 0x100fe800000108e9 */
[----:B------:R2:W-:Y:S01]  /*3aa0*/  MUFU.EX2 R215, R3 ;  /* 0x0000000300d77308 */ /* 0x0005e20000000800 */
[-C--:B-1----:R-:W-:Y:S03]  /*3ab0*/  HMMA.16816.F32.BF16 R116, R196, R16.reuse, R116 ;  /* 0x00000010c474723c */ /* 0x082fe60000041874 */
[----:B----4-:R-:W-:Y:S05]  /*3ac0*/  F2FP.BF16.PACK_AB R39, R243, R245 ;  /* 0x000000f5f327723e */ /* 0x010fea00000010ff */
[C---:B------:R-:W-:Y:S08]  /*3ad0*/  HMMA.16816.F32.BF16 R120, R208.reuse, R16, R120 ;  /* 0x00000010d078723c */ /* 0x040ff00000041878 */
[-C--:B------:R-:W-:Y:S04]  /*3ae0*/  HMMA.16816.F32.BF16 R124, R208, R18.reuse, R124 ;  /* 0x00000012d07c723c */ /* 0x080fe8000004187c */
[----:B--2---:R-:W-:Y:S04]  /*3af0*/  FSEL R3, R34, -INF , P2 ;  /* 0xff80000022037808 */ /* 0x004fe80001000000 */
[----:B------:R-:W-:Y:S01]  /*3b00*/  HMMA.16816.F32.BF16 R128, R196, R18, R128 ;  /* 0x00000012c480723c */ /* 0x000fe20000041880 */
[----:B------:R-:W1:Y:S03]  /*3b10*/  LDSM.16.M88.4 R32, [R32+0x12080] ;  /* 0x012080002020783b */ /* 0x000e660000000200 */
[--C-:B------:R-:W-:Y:S01]  /*3b20*/  FFMA.FTZ R3, R3, c[0x0][0x29c], -R233.reuse ;  /* 0x0000a70003037a23 */ /* 0x100fe200000108e9 */
[----:B------:R-:W-:Y:S03]  /*3b30*/  ISETP.GT.AND P2, PT, R2, 0x40, PT ;  /* 0x000000400200780c */ /* 0x000fe60003f44270 */
[-C--:B---3--:R-:W-:Y:S01]  /*3b40*/  HMMA.16816.F32.BF16 R68, R4, R20.reuse, R68 ;  /* 0x000000140444723c */ /* 0x088fe20000041844 */
[----:B------:R2:W-:Y:S01]  /*3b50*/  MUFU.EX2 R213, R3 ;  /* 0x0000000300d57308 */ /* 0x0005e20000000800 */
[----:B------:R-:W3:Y:S03]  /*3b60*/  LDSM.16.M88.4 R16, [R227+0x5080] ;  /* 0x00508000e310783b */ /* 0x000ee60000000200 */
[----:B--2---:R-:W-:Y:S02]  /*3b70*/  FSEL R3, R38, -INF , P2 ;  /* 0xff80000026037808 */ /* 0x004fe40001000000 */
[----:B------:R-:W-:Y:S05]  /*3b80*/  F2FP.BF16.PACK_AB R38, R220, R221 ;  /* 0x000000dddc26723e */ /* 0x000fea00000010ff */
[--C-:B------:R-:W-:Y:S01]  /*3b90*/  FFMA.FTZ R3, R3, c[0x0][0x29c], -R233.reuse ;  /* 0x0000a70003037a23 */ /* 0x100fe200000108e9 */
[C---:B-1----:R-:W-:Y:S03]  /*3ba0*/  HMMA.16816.F32.BF16 R72, R32.reuse, R20, R72 ;  /* 0x000000142048723c */ /* 0x042fe60000041848 */
[----:B------:R1:W2:Y:S05]  /*3bb0*/  MUFU.EX2 R207, R3 ;  /* 0x0000000300cf7308 */ /* 0x0002aa0000000800 */
[-C--:B------:R-:W-:Y:S08]  /*3bc0*/  HMMA.16816.F32.BF16 R76, R32, R22.reuse, R76 ;  /* 0x00000016204c723c */ /* 0x080ff0000004184c */
[C---:B------:R-:W-:Y:S01]  /*3bd0*/  HMMA.16816.F32.BF16 R80, R4.reuse, R22, R80 ;  /* 0x000000160450723c */ /* 0x040fe20000041850 */
[----:B------:R-:W4:Y:S07]  /*3be0*/  LDSM.16.M88.4 R20, [R227+0x6080] ;  /* 0x00608000e314783b */ /* 0x000f2e0000000200 */
[-C--:B---3--:R-:W-:Y:S04]  /*3bf0*/  HMMA.16816.F32.BF16 R84, R4, R16.reuse, R84 ;  /* 0x000000100454723c */ /* 0x088fe80000041854 */
[----:B-1----:R-:W-:Y:S02]  /*3c00*/  FSEL R3, R50, -INF , P1 ;  /* 0xff80000032037808 */ /* 0x002fe40000800000 */
[C---:B------:R-:W-:Y:S02]  /*3c10*/  ISETP.GT.AND P1, PT, R2.reuse, 0x51, PT ;  /* 0x000000510200780c */ /* 0x040fe40003f24270 */
[C---:B------:R-:W-:Y:S04]  /*3c20*/  HMMA.16816.F32.BF16 R88, R32.reuse, R16, R88 ;  /* 0x000000102058723c */ /* 0x040fe80000041858 */
[----:B------:R-:W-:Y:S01]  /*3c30*/  FSEL R51, R51, -INF , P1 ;  /* 0xff80000033337808 */ /* 0x000fe20000800000 */
[--C-:B------:R-:W-:Y:S01]  /*3c40*/  FFMA.FTZ R3, R3, c[0x0][0x29c], -R233.reuse ;  /* 0x0000a70003037a23 */ /* 0x100fe200000108e9 */
[----:B------:R-:W-:Y:S02]  /*3c50*/  ISETP.GT.AND P1, PT, R2, 0x60, PT ;  /* 0x000000600200780c */ /* 0x000fe40003f24270 */
[-C--:B------:R-:W-:Y:S01]  /*3c60*/  HMMA.16816.F32.BF16 R92, R32, R18.reuse, R92 ;  /* 0x00000012205c723c */ /* 0x080fe2000004185c */
[----:B------:R1:W-:Y:S03]  /*3c70*/  MUFU.EX2 R205, R3 ;  /* 0x0000000300cd7308 */ /* 0x0003e60000000800 */
[----:B------:R-:W-:Y:S02]  /*3c80*/  FSEL R54, R54, -INF , P1 ;  /* 0xff80000036367808 */ /* 0x000fe40000800000 */
[----:B------:R-:W-:Y:S02]  /*3c90*/  ISETP.GT.AND P1, PT, R2, 0x61, PT ;  /* 0x000000610200780c */ /* 0x000fe40003f24270 */
[C---:B------:R-:W-:Y:S04]  /*3ca0*/  HMMA.16816.F32.BF16 R96, R4.reuse, R18, R96 ;  /* 0x000000120460723c */ /* 0x040fe80000041860 */
[----:B------:R-:W-:Y:S01]  /*3cb0*/  FSEL R0, R55, -INF , P1 ;  /* 0xff80000037007808 */ /* 0x000fe20000800000 */
[--C-:B------:R-:W-:Y:S01]  /*3cc0*/  FFMA.FTZ R54, R54, c[0x0][0x29c], -R233.reuse ;  /* 0x0000a70036367a23 */ /* 0x100fe200000108e9 */
[----:B------:R-:W-:Y:S03]  /*3cd0*/  ISETP.GT.AND P1, PT, R2, 0x70, PT ;  /* 0x000000700200780c */ /* 0x000fe60003f24270 */
[--C-:B------:R-:W-:Y:S01]  /*3ce0*/  FFMA.FTZ R0, R0, c[0x0][0x29c], -R233.reuse ;  /* 0x0000a70000007a23 */ /* 0x100fe200000108e9 */
[----:B------:R-:W-:Y:S01]  /*3cf0*/  MUFU.EX2 R202, R54 ;  /* 0x0000003600ca7308 */ /* 0x000fe20000000800 */
[-C--:B----4-:R-:W-:Y:S03]  /*3d00*/  HMMA.16816.F32.BF16 R100, R4, R20.reuse, R100 ;  /* 0x000000140464723c */ /* 0x090fe60000041864 */
[--C-:B-1----:R-:W-:Y:S05]  /*3d10*/  FFMA.FTZ R3, R51, c[0x0][0x29c], -R233.reuse ;  /* 0x0000a70033037a23 */ /* 0x102fea00000108e9 */
[C---:B------:R-:W-:Y:S01]  /*3d20*/  HMMA.16816.F32.BF16 R104, R32.reuse, R20, R104 ;  /* 0x000000142068723c */ /* 0x040fe20000041868 */
[----:B------:R1:W-:Y:S07]  /*3d30*/  MUFU.EX2 R201, R0 ;  /* 0x0000000000c97308 */ /* 0x0003ee0000000800 */
[-C--:B------:R-:W-:Y:S03]  /*3d40*/  HMMA.16816.F32.BF16 R108, R32, R22.reuse, R108 ;  /* 0x00000016206c723c */ /* 0x080fe6000004186c */
[----:B------:R3:W4:Y:S05]  /*3d50*/  MUFU.EX2 R204, R3 ;  /* 0x0000000300cc7308 */ /* 0x00072a0000000800 */
[C---:B------:R-:W-:Y:S07]  /*3d60*/  HMMA.16816.F32.BF16 R112, R4.reuse, R22, R112 ;  /* 0x000000160470723c */ /* 0x040fee0000041870 */
[----:B--2---:R-:W-:Y:S02]  /*3d70*/  F2FP.BF16.PACK_AB R23, R206, R207 ;  /* 0x000000cfce17723e */ /* 0x004fe400000010ff */
[----:B-1----:R-:W-:Y:S02]  /*3d80*/  FSEL R0, R66, -INF , P1 ;  /* 0xff80000042007808 */ /* 0x002fe40000800000 */
[----:B------:R-:W-:Y:S02]  /*3d90*/  ISETP.GT.AND P1, PT, R2, 0x71, PT ;  /* 0x000000710200780c */ /* 0x000fe40003f24270 */
[----:B------:R-:W-:Y:S01]  /*3da0*/  IADD3 R2, R242, 0x48, RZ ;  /* 0x00000048f2027810 */ /* 0x000fe20007ffe0ff */
[--C-:B------:R-:W-:Y:S01]  /*3db0*/  FFMA.FTZ R0, R0, c[0x0][0x29c], -R233.reuse ;  /* 0x0000a70000007a23 */ /* 0x100fe200000108e9 */
[----:B------:R-:W-:Y:S02]  /*3dc0*/  FSEL R67, R67, -INF , P1 ;  /* 0xff80000043437808 */ /* 0x000fe40000800000 */
[----:B------:R-:W-:Y:S01]  /*3dd0*/  IMNMX R2, R236, R2, PT ;  /* 0x00000002ec027217 */ /* 0x000fe20003800200 */
[----:B------:R1:W-:Y:S01]  /*3de0*/  MUFU.EX2 R203, R0 ;  /* 0x0000000000cb7308 */ /* 0x0003e20000000800 */
[----:B---3--:R-:W-:Y:S01]  /*3df0*/  IADD3 R3, R242, 0x40, RZ ;  /* 0x00000040f2037810 */ /* 0x008fe20007ffe0ff */
[----:B------:R-:W-:Y:S01]  /*3e00*/  FFMA.FTZ R233, R67, c[0x0][0x29c], -R233 ;  /* 0x0000a70043e97a23 */ /* 0x000fe200000108e9 */
[----:B------:R-:W-:Y:S02]  /*3e10*/  ISETP.GT.AND P2, PT, R2, RZ, PT ;  /* 0x000000ff0200720c */ /* 0x000fe40003f44270 */
[----:B------:R-:W-:Y:S02]  /*3e20*/  IMNMX R3, R236, R3, PT ;  /* 0x00000003ec037217 */ /* 0x000fe40003800200 */
[----:B------:R-:W-:Y:S02]  /*3e30*/  FSEL R17, R10, -INF , P2 ;  /* 0xff8000000a117808 */ /* 0x000fe40001000000 */
[C---:B------:R-:W-:Y:S01]  /*3e40*/  ISETP.GT.AND P1, PT, R3.reuse, RZ, PT ;  /* 0x000000ff0300720c */ /* 0x040fe20003f24270 */
[----:B------:R-:W-:Y:S01]  /*3e50*/  MUFU.EX2 R233, R233 ;  /* 0x000000e900e97308 */ /* 0x000fe20000000800 */
[----:B------:R-:W-:Y:S02]  /*3e60*/  ISETP.GT.AND P3, PT, R3, 0x21, PT ;  /* 0x000000210300780c */ /* 0x000fe40003f64270 */
[----:B------:R-:W-:Y:S02]  /*3e70*/  ISETP.GT.AND P2, PT, R2, 0x10, PT ;  /* 0x000000100200780c */ /* 0x000fe40003f44270 */
[----:B------:R-:W-:Y:S02]  /*3e80*/  FSEL R25, R25, -INF , P3 ;  /* 0xff80000019197808 */ /* 0x000fe40001800000 */
[C---:B------:R-:W-:Y:S02]  /*3e90*/  ISETP.GT.AND P3, PT, R3.reuse, 0x30, PT ;  /* 0x000000300300780c */ /* 0x040fe40003f64270 */
[----:B----4-:R-:W-:Y:S02]  /*3ea0*/  F2FP.BF16.PACK_AB R18, R204, R205 ;  /* 0x000000cdcc12723e */ /* 0x010fe400000010ff */
[----:B-1----:R-:W-:Y:S02]  /*3eb0*/  FSEL R0, R8, -INF , P1 ;  /* 0xff80000008007808 */ /* 0x002fe40000800000 */
[----:B------:R-:W-:Y:S03]  /*3ec0*/  ISETP.GT.AND P1, PT, R3, 0x1, PT ;  /* 0x000000010300780c */ /* 0x000fe60003f24270 */
[--C-:B------:R-:W-:Y:S01]  /*3ed0*/  FFMA.FTZ R0, R0, c[0x0][0x29c], -R234.reuse ;  /* 0x0000a70000007a23 */ /* 0x100fe200000108ea */
[----:B------:R-:W-:Y:S02]  /*3ee0*/  FSEL R9, R9, -INF , P1 ;  /* 0xff80000009097808 */ /* 0x000fe40000800000 */
[----:B------:R-:W-:Y:S01]  /*3ef0*/  ISETP.GT.AND P1, PT, R3, 0x10, PT ;  /* 0x000000100300780c */ /* 0x000fe20003f24270 */
[----:B------:R1:W-:Y:S02]  /*3f00*/  MUFU.EX2 R66, R0 ;  /* 0x0000000000427308 */ /* 0x0003e40000000800 */
[--C-:B------:R-:W-:Y:S08]  /*3f10*/  FFMA.FTZ R9, R9, c[0x0][0x29c], -R234.reuse ;  /* 0x0000a70009097a23 */ /* 0x100ff000000108ea */
[----:B------:R-:W-:Y:S01]  /*3f20*/  MUFU.EX2 R65, R9 ;  /* 0x0000000900417308 */ /* 0x000fe20000000800 */
        /* <DEDUP_REMOVED lines=8> */
[----:B-1----:R-:W-:Y:S02]  /*3fb0*/  FSEL R0, R24, -INF , P1 ;  /* 0xff80000018007808 */ /* 0x002fe40000800000 */
[----:B------:R-:W-:Y:S03]  /*3fc0*/  ISETP.GT.AND P1, PT, R2, 0x1, PT ;  /* 0x000000010200780c */ /* 0x000fe60003f24270 */
[--C-:B------:R-:W-:Y:S01]  /*3fd0*/  FFMA.FTZ R0, R0, c[0x0][0x29c], -R234.reuse ;  /* 0x0000a70000007a23 */ /* 0x100fe200000108ea */
[----:B------:R-:W-:Y:S02]  /*3fe0*/  FSEL R16, R11, -INF , P1 ;  /* 0xff8000000b107808 */ /* 0x000fe40000800000 */
[----:B------:R-:W1:Y:S01]  /*3ff0*/  LDSM.16.M88.4 R8, [R227+0x7080] ;  /* 0x00708000e308783b */ /* 0x000e620000000200 */
[----:B------:R3:W-:Y:S01]  /*4000*/  MUFU.EX2 R54, R0 ;  /* 0x0000000000367308 */ /* 0x0007e20000000800 */
[----:B------:R-:W-:Y:S02]  /*4010*/  ISETP.GT.AND P1, PT, R2, 0x11, PT ;  /* 0x000000110200780c */ /* 0x000fe40003f24270 */
[----:B--2---:R-:W-:Y:S02]  /*4020*/  FSEL R13, R14, -INF , P2 ;  /* 0xff8000000e0d7808 */ /* 0x004fe40001000000 */
[----:B------:R-:W-:Y:S02]  /*4030*/  FSEL R37, R15, -INF , P1 ;  /* 0xff8000000f257808 */ /* 0x000fe40000800000 */
[C---:B------:R-:W-:Y:S02]  /*4040*/  ISETP.GT.AND P1, PT, R2.reuse, 0x21, PT ;  /* 0x000000210200780c */ /* 0x040fe40003f24270 */
[----:B------:R-:W-:Y:S01]  /*4050*/  ISETP.GT.AND P2, PT, R2, 0x20, PT ;  /* 0x000000200200780c */ /* 0x000fe20003f44270 */
[--C-:B------:R-:W-:Y:S01]  /*4060*/  FFMA.FTZ R37, R37, c[0x0][0x29c], -R235.reuse ;  /* 0x0000a70025257a23 */ /* 0x100fe200000108eb */
[----:B------:R-:W-:Y:S02]  /*4070*/  FSEL R27, R27, -INF , P1 ;  /* 0xff8000001b1b7808 */ /* 0x000fe40000800000 */
[----:B------:R-:W-:Y:S02]  /*4080*/  ISETP.GT.AND P1, PT, R3, 0x40, PT ;  /* 0x000000400300780c */ /* 0x000fe40003f24270 */
[----:B------:R-:W-:Y:S01]  /*4090*/  FSEL R26, R26, -INF , P2 ;  /* 0xff8000001a1a7808 */ /* 0x000fe20001000000 */
[----:B------:R-:W-:Y:S01]  /*40a0*/  MUFU.EX2 R37, R37 ;  /* 0x0000002500257308 */ /* 0x000fe20000000800 */
[C---:B------:R-:W-:Y:S04]  /*40b0*/  ISETP.GT.AND P2, PT, R2.reuse, 0x31, PT ;  /* 0x000000310200780c */ /* 0x040fe80003f44270 */
[----:B------:R-:W-:Y:S02]  /*40c0*/  FSEL R31, R31, -INF , P2 ;  /* 0xff8000001f1f7808 */ /* 0x000fe40001000000 */
[----:B------:R-:W-:Y:S01]  /*40d0*/  ISETP.GT.AND P2, PT, R2, 0x40, PT ;  /* 0x000000400200780c */ /* 0x000fe20003f44270 */
[--C-:B---3--:R-:W-:Y:S03]  /*40e0*/  FFMA.FTZ R0, R25, c[0x0][0x29c], -R234.reuse ;  /* 0x0000a70019007a23 */ /* 0x108fe600000108ea */
[----:B------:R-:W-:Y:S01]  /*40f0*/  FSEL R42, R42, -INF , P2 ;  /* 0xff8000002a2a7808 */ /* 0x000fe20001000000 */
[----:B------:R2:W3:Y:S01]  /*4100*/  MUFU.EX2 R53, R0 ;  /* 0x0000000000357308 */ /* 0x0004e20000000800 */
[----:B------:R-:W-:Y:S03]  /*4110*/  ISETP.GT.AND P2, PT, R2, 0x50, PT ;  /* 0x000000500200780c */ /* 0x000fe60003f44270 */
[--C-:B------:R-:W-:Y:S01]  /*4120*/  FFMA.FTZ R25, R42, c[0x0][0x29c], -R235.reuse ;  /* 0x0000a7002a197a23 */ /* 0x100fe200000108eb */
[----:B------:R-:W-:Y:S02]  /*4130*/  FSEL R46, R46, -INF , P2 ;  /* 0xff8000002e2e7808 */ /* 0x000fe40001000000 */
[----:B------:R-:W-:Y:S02]  /*4140*/  ISETP.GT.AND P2, PT, R3, 0x60, PT ;  /* 0x000000600300780c */ /* 0x000fe40003f44270 */
[----:B------:R-:W-:Y:S01]  /*4150*/  F2FP.BF16.PACK_AB R42, R244, R246 ;  /* 0x000000f6f42a723e */ /* 0x000fe200000010ff */
[--C-:B------:R-:W-:Y:S01]  /*4160*/  FFMA.FTZ R22, R46, c[0x0][0x29c], -R235.reuse ;  /* 0x0000a7002e167a23 */ /* 0x100fe200000108eb */
[----:B------:R-:W-:Y:S01]  /*4170*/  FSEL R56, R56, -INF , P2 ;  /* 0xff80000038387808 */ /* 0x000fe20001000000 */
[-C--:B-1----:R-:W-:Y:S01]  /*4180*/  HMMA.16816.F32.BF16 R116, R4, R8.reuse, R116 ;  /* 0x000000080474723c */ /* 0x082fe20000041874 */
[----:B------:R-:W-:Y:S02]  /*4190*/  MUFU.EX2 R25, R25 ;  /* 0x0000001900197308 */ /* 0x000fe40000000800 */
[----:B------:R-:W-:Y:S02]  /*41a0*/  ISETP.GT.AND P2, PT, R2, 0x61, PT ;  /* 0x000000610200780c */ /* 0x000fe40003f44270 */
[----:B------:R-:W-:Y:S02]  /*41b0*/  F2FP.BF16.PACK_AB R46, R251, R49 ;  /* 0x00000031fb2e723e */ /* 0x000fe400000010ff */
[----:B------:R-:W-:Y:S01]  /*41c0*/  FSEL R59, R59, -INF , P2 ;  /* 0xff8000003b3b7808 */ /* 0x000fe20001000000 */
[C---:B------:R-:W-:Y:S03]  /*41d0*/  HMMA.16816.F32.BF16 R120, R32.reuse, R8, R120 ;  /* 0x000000082078723c */ /* 0x040fe60000041878 */
[----:B------:R-:W-:Y:S01]  /*41e0*/  MUFU.EX2 R22, R22 ;  /* 0x0000001600167308 */ /* 0x000fe20000000800 */
[----:B--2---:R-:W-:Y:S01]  /*41f0*/  FSEL R0, R28, -INF , P3 ;  /* 0xff8000001c007808 */ /* 0x004fe20001800000 */
[--C-:B------:R-:W-:Y:S01]  /*4200*/  FFMA.FTZ R59, R59, c[0x0][0x29c], -R235.reuse ;  /* 0x0000a7003b3b7a23 */ /* 0x100fe200000108eb */
[----:B------:R-:W-:Y:S01]  /*4210*/  ISETP.GT.AND P3, PT, R3, 0x31, PT ;  /* 0x000000310300780c */ /* 0x000fe20003f64270 */
[--C-:B------:R-:W-:Y:S01]  /*4220*/  FFMA.FTZ R9, R17, c[0x0][0x29c], -R235.reuse ;  /* 0x0000a70011097a23 */ /* 0x100fe200000108eb */
[----:B------:R-:W-:Y:S01]  /*4230*/  ISETP.GT.AND P2, PT, R2, 0x70, PT ;  /* 0x000000700200780c */ /* 0x000fe20003f44270 */
[--C-:B------:R-:W-:Y:S01]  /*4240*/  FFMA.FTZ R0, R0, c[0x0][0x29c], -R234.reuse ;  /* 0x0000a70000007a23 */ /* 0x100fe200000108ea */
[-C--:B------:R-:W-:Y:S03]  /*4250*/  HMMA.16816.F32.BF16 R124, R32, R10.reuse, R124 ;  /* 0x0000000a207c723c */ /* 0x080fe6000004187c */
[----:B------:R1:W-:Y:S01]  /*4260*/  MUFU.EX2 R52, R0 ;  /* 0x0000000000347308 */ /* 0x0003e20000000800 */
[----:B------:R-:W-:Y:S02]  /*4270*/  F2FP.BF16.PACK_AB R28, R216, R217 ;  /* 0x000000d9d81c723e */ /* 0x000fe400000010ff */
[----:B------:R-:W-:Y:S01]  /*4280*/  F2FP.BF16.PACK_AB R17, R201, R202 ;  /* 0x000000cac911723e */ /* 0x000fe200000010ff */
[--C-:B------:R-:W-:Y:S01]  /*4290*/  FFMA.FTZ R34, R26, c[0x0][0x29c], -R235.reuse ;  /* 0x0000a7001a227a23 */ /* 0x100fe200000108eb */
[----:B------:R-:W-:Y:S04]  /*42a0*/  HMMA.16816.F32.BF16 R128, R4, R10, R128 ;  /* 0x0000000a0480723c */ /* 0x000fe80000041880 */
[--C-:B------:R-:W-:Y:S01]  /*42b0*/  FFMA.FTZ R32, R27, c[0x0][0x29c], -R235.reuse ;  /* 0x0000a7001b207a23 */ /* 0x100fe200000108eb */
[----:B------:R-:W-:Y:S01]  /*42c0*/  MUFU.EX2 R34, R34 ;  /* 0x0000002200227308 */ /* 0x000fe20000000800 */
[----:B------:R-:W-:Y:S02]  /*42d0*/  F2FP.BF16.PACK_AB R27, R214, R215 ;  /* 0x000000d7d61b723e */ /* 0x000fe400000010ff */
[----:B------:R-:W-:Y:S04]  /*42e0*/  F2FP.BF16.PACK_AB R26, R212, R213 ;  /* 0x000000d5d41a723e */ /* 0x000fe800000010ff */
[----:B---3--:R-:W-:Y:S02]  /*42f0*/  F2FP.BF16.PACK_AB R11, R53, R54 ;  /* 0x00000036350b723e */ /* 0x008fe400000010ff */
[----:B------:R-:W-:Y:S01]  /*4300*/  FSEL R62, R62, -INF , P2 ;  /* 0xff8000003e3e7808 */ /* 0x000fe20001000000 */
[----:B------:R-:W-:Y:S01]  /*4310*/  MUFU.EX2 R32, R32 ;  /* 0x0000002000207308 */ /* 0x000fe20000000800 */
[----:B------:R-:W-:Y:S02]  /*4320*/  F2FP.BF16.PACK_AB R35, R232, R219 ;  /* 0x000000dbe823723e */ /* 0x000fe400000010ff */
[----:B-1----:R-:W-:Y:S01]  /*4330*/  FSEL R0, R29, -INF , P3 ;  /* 0xff8000001d007808 */ /* 0x002fe20001800000 */
[--C-:B------:R-:W-:Y:S01]  /*4340*/  FFMA.FTZ R29, R31, c[0x0][0x29c], -R235.reuse ;  /* 0x0000a7001f1d7a23 */ /* 0x100fe200000108eb */
[----:B------:R-:W-:Y:S01]  /*4350*/  ISETP.GT.AND P3, PT, R2, 0x30, PT ;  /* 0x000000300200780c */ /* 0x000fe20003f64270 */
[--C-:B------:R-:W-:Y:S01]  /*4360*/  FFMA.FTZ R62, R62, c[0x0][0x29c], -R235.reuse ;  /* 0x0000a7003e3e7a23 */ /* 0x100fe200000108eb */
[----:B------:R-:W-:Y:S01]  /*4370*/  F2FP.BF16.PACK_AB R31, R36, R218 ;  /* 0x000000da241f723e */ /* 0x000fe200000010ff */
[--C-:B------:R-:W-:Y:S01]  /*4380*/  FFMA.FTZ R0, R0, c[0x0][0x29c], -R234.reuse ;  /* 0x0000a70000007a23 */ /* 0x100fe200000108ea */
[----:B------:R-:W-:Y:S01]  /*4390*/  FSEL R30, R30, -INF , P3 ;  /* 0xff8000001e1e7808 */ /* 0x000fe20001800000 */
[----:B------:R-:W-:Y:S01]  /*43a0*/  MUFU.EX2 R29, R29 ;  /* 0x0000001d001d7308 */ /* 0x000fe20000000800 */
[----:B------:R-:W-:Y:S03]  /*43b0*/  ISETP.GT.AND P3, PT, R3, 0x41, PT ;  /* 0x000000410300780c */ /* 0x000fe60003f64270 */
[--C-:B------:R-:W-:Y:S01]  /*43c0*/  FFMA.FTZ R30, R30, c[0x0][0x29c], -R235.reuse ;  /* 0x0000a7001e1e7a23 */ /* 0x100fe200000108eb */
[----:B------:R-:W-:Y:S02]  /*43d0*/  FSEL R41, R41, -INF , P3 ;  /* 0xff80000029297808 */ /* 0x000fe40001800000 */
[----:B------:R-:W-:Y:S03]  /*43e0*/  ISETP.GT.AND P3, PT, R3, 0x51, PT ;  /* 0x000000510300780c */ /* 0x000fe60003f64270 */
[----:B------:R1:W-:Y:S01]  /*43f0*/  MUFU.EX2 R51, R0 ;  /* 0x0000000000337308 */ /* 0x0003e20000000800 */
[----:B------:R-:W-:Y:S02]  /*4400*/  FSEL R45, R45, -INF , P3 ;  /* 0xff8000002d2d7808 */ /* 0x000fe40001800000 */
[----:B------:R-:W-:Y:S04]  /*4410*/  ISETP.GT.AND P3, PT, R2, 0x60, PT ;  /* 0x000000600200780c */ /* 0x000fe80003f64270 */
[----:B------:R-:W-:Y:S02]  /*4420*/  FSEL R58, R58, -INF , P3 ;  /* 0xff8000003a3a7808 */ /* 0x000fe40001800000 */
[----:B------:R-:W-:Y:S01]  /*4430*/  ISETP.GT.AND P3, PT, R3, 0x71, PT ;  /* 0x000000710300780c */ /* 0x000fe20003f64270 */
[----:B------:R-:W-:Y:S02]  /*4440*/  MUFU.EX2 R30, R30 ;  /* 0x0000001e001e7308 */ /* 0x000fe40000000800 */
[--C-:B------:R-:W-:Y:S01]  /*4450*/  FFMA.FTZ R58, R58, c[0x0][0x29c], -R235.reuse ;  /* 0x0000a7003a3a7a23 */ /* 0x100fe200000108eb */
[----:B------:R-:W-:Y:S02]  /*4460*/  FSEL R61, R61, -INF , P3 ;  /* 0xff8000003d3d7808 */ /* 0x000fe40001800000 */
[----:B-1----:R-:W-:Y:S01]  /*4470*/  FSEL R0, R40, -INF , P1 ;  /* 0xff80000028007808 */ /* 0x002fe20000800000 */
[--C-:B------:R-:W-:Y:S01]  /*4480*/  FFMA.FTZ R40, R13, c[0x0][0x29c], -R235.reuse ;  /* 0x0000a7000d287a23 */ /* 0x100fe200000108eb */
[----:B------:R-:W-:Y:S03]  /*4490*/  ISETP.GT.AND P1, PT, R2, 0x41, PT ;  /* 0x000000410200780c */ /* 0x000fe60003f24270 */
[--C-:B------:R-:W-:Y:S01]  /*44a0*/  FFMA.FTZ R0, R0, c[0x0][0x29c], -R234.reuse ;  /* 0x0000a70000007a23 */ /* 0x100fe200000108ea */
[----:B------:R-:W-:Y:S01]  /*44b0*/  FSEL R43, R43, -INF , P1 ;  /* 0xff8000002b2b7808 */ /* 0x000fe20000800000 */
[----:B------:R-:W-:Y:S01]  /*44c0*/  MUFU.EX2 R40, R40 ;  /* 0x0000002800287308 */ /* 0x000fe20000000800 */
[----:B------:R-:W-:Y:S03]  /*44d0*/  ISETP.GT.AND P1, PT, R3, 0x50, PT ;  /* 0x000000500300780c */ /* 0x000fe60003f24270 */
[--C-:B------:R-:W-:Y:S01]  /*44e0*/  FFMA.FTZ R24, R43, c[0x0][0x29c], -R235.reuse ;  /* 0x0000a7002b187a23 */ /* 0x100fe200000108eb */
[----:B------:R-:W-:Y:S02]  /*44f0*/  FSEL R12, R44, -INF , P1 ;  /* 0xff8000002c0c7808 */ /* 0x000fe40000800000 */
[----:B------:R-:W-:Y:S02]  /*4500*/  ISETP.GT.AND P1, PT, R2, 0x51, PT ;  /* 0x000000510200780c */ /* 0x000fe40003f24270 */
[----:B------:R-:W-:Y:S01]  /*4510*/  F2FP.BF16.PACK_AB R44, R249, R250 ;  /* 0x000000faf92c723e */ /* 0x000fe200000010ff */
[----:B------:R1:W-:Y:S01]  /*4520*/  MUFU.EX2 R15, R0 ;  /* 0x00000000000f7308 */ /* 0x0003e20000000800 */
[----:B------:R-:W-:Y:S01]  /*4530*/  FSEL R47, R47, -INF , P1 ;  /* 0xff8000002f2f7808 */ /* 0x000fe20000800000 */
[--C-:B------:R-:W-:Y:S01]  /*4540*/  FFMA.FTZ R12, R12, c[0x0][0x29c], -R234.reuse ;  /* 0x0000a7000c0c7a23 */ /* 0x100fe200000108ea */
[----:B------:R-:W-:Y:S02]  /*4550*/  ISETP.GT.AND P1, PT, R3, 0x61, PT ;  /* 0x000000610300780c */ /* 0x000fe40003f24270 */
[----:B------:R-:W-:Y:S02]  /*4560*/  F2FP.BF16.PACK_AB R43, R247, R248 ;  /* 0x000000f8f72b723e */ /* 0x000fe400000010ff */
[----:B------:R-:W-:Y:S02]  /*4570*/  FSEL R57, R57, -INF , P1 ;  /* 0xff80000039397808 */ /* 0x000fe40000800000 */
[----:B------:R-:W-:Y:S01]  /*4580*/  ISETP.GT.AND P1, PT, R3, 0x70, PT ;  /* 0x000000700300780c */ /* 0x000fe20003f24270 */
[--C-:B------:R-:W-:Y:S01]  /*4590*/  FFMA.FTZ R3, R45, c[0x0][0x29c], -R234.reuse ;  /* 0x0000a7002d037a23 */ /* 0x100fe200000108ea */
[----:B------:R2:W-:Y:S02]  /*45a0*/  MUFU.EX2 R50, R12 ;  /* 0x0000000c00327308 */ /* 0x0005e40000000800 */
[----:B------:R-:W-:Y:S02]  /*45b0*/  FSEL R60, R60, -INF , P1 ;  /* 0xff8000003c3c7808 */ /* 0x000fe40000800000 */
[----:B------:R-:W-:Y:S01]  /*45c0*/  ISETP.GT.AND P1, PT, R2, 0x71, PT ;  /* 0x000000710200780c */ /* 0x000fe20003f24270 */
[--C-:B------:R-:W-:Y:S02]  /*45d0*/  FFMA.FTZ R2, R57, c[0x0][0x29c], -R234.reuse ;  /* 0x0000a70039027a23 */ /* 0x100fe400000108ea */
[--C-:B------:R-:W-:Y:S01]  /*45e0*/  FFMA.FTZ R8, R60, c[0x0][0x29c], -R234.reuse ;  /* 0x0000a7003c087a23 */ /* 0x100fe200000108ea */
[----:B------:R-:W-:Y:S02]  /*45f0*/  FSEL R63, R63, -INF , P1 ;  /* 0xff8000003f3f7808 */ /* 0x000fe40000800000 */
[----:B------:R3:W-:Y:S01]  /*4600*/  MUFU.EX2 R21, R2 ;  /* 0x0000000200157308 */ /* 0x0007e20000000800 */
[----:B------:R-:W-:Y:S01]  /*4610*/  PLOP3.LUT P1, PT, PT, PT, UP0, 0x80, 0x0 ;  /* 0x000000000000781c */ /* 0x000fe20003f2f008 */
[--C-:B-1----:R-:W-:Y:S02]  /*4620*/  FFMA.FTZ R0, R41, c[0x0][0x29c], -R234.reuse ;  /* 0x0000a70029007a23 */ /* 0x102fe400000108ea */
[--C-:B------:R-:W-:Y:S01]  /*4630*/  FFMA.FTZ R41, R16, c[0x0][0x29c], -R235.reuse ;  /* 0x0000a70010297a23 */ /* 0x100fe200000108eb */
[----:B------:R-:W-:Y:S05]  /*4640*/  F2FP.BF16.PACK_AB R16, R233, R203 ;  /* 0x000000cbe910723e */ /* 0x000fea00000010ff */
[----:B------:R1:W4:Y:S01]  /*4650*/  MUFU.EX2 R19, R0 ;  /* 0x0000000000137308 */ /* 0x0003220000000800 */
[----:B--2---:R-:W-:Y:S09]  /*4660*/  F2FP.BF16.PACK_AB R12, R55, R64 ;  /* 0x00000040370c723e */ /* 0x004ff200000010ff */
[----:B------:R2:W2:Y:S01]  /*4670*/  MUFU.EX2 R20, R3 ;  /* 0x0000000300147308 */ /* 0x0004a20000000800 */
[----:B---3--:R-:W3:Y:S09]  /*4680*/  LDS R2, [R237+0x184a0] ;  /* 0x0184a000ed027984 */ /* 0x008ef20000000800 */
[----:B------:R2:W-:Y:S01]  /*4690*/  MUFU.EX2 R45, R9 ;  /* 0x00000009002d7308 */ /* 0x0005e20000000800 */
[----:B-1----:R-:W1:Y:S01]  /*46a0*/  LDS R0, [R237+0x18480] ;  /* 0x01848000ed007984 */ /* 0x002e620000000800 */
[----:B----4-:R-:W-:Y:S08]  /*46b0*/  F2FP.BF16.PACK_AB R7, R19, R15 ;  /* 0x0000000f1307723e */ /* 0x010ff000000010ff */
[----:B------:R-:W-:Y:S01]  /*46c0*/  MUFU.EX2 R41, R41 ;  /* 0x0000002900297308 */ /* 0x000fe20000000800 */
[--C-:B--2---:R-:W-:Y:S01]  /*46d0*/  FFMA.FTZ R3, R56, c[0x0][0x29c], -R234.reuse ;  /* 0x0000a70038037a23 */ /* 0x104fe200000108ea */
[----:B------:R-:W-:Y:S01]  /*46e0*/  F2FP.BF16.PACK_AB R6, R20, R50 ;  /* 0x000000321406723e */ /* 0x000fe200000010ff */
[--C-:B------:R-:W-:Y:S02]  /*46f0*/  FFMA.FTZ R56, R47, c[0x0][0x29c], -R235.reuse ;  /* 0x0000a7002f387a23 */ /* 0x100fe400000108eb */
[----:B------:R-:W-:Y:S05]  /*4700*/  FFMA.FTZ R234, R61, c[0x0][0x29c], -R234 ;  /* 0x0000a7003dea7a23 */ /* 0x000fea00000108ea */
[----:B------:R2:W-:Y:S01]  /*4710*/  MUFU.EX2 R14, R3 ;  /* 0x00000003000e7308 */ /* 0x0005e20000000800 */
[----:B------:R-:W-:Y:S01]  /*4720*/  FFMA.FTZ R235, R63, c[0x0][0x29c], -R235 ;  /* 0x0000a7003feb7a23 */ /* 0x000fe200000108eb */
[----:B------:R-:W-:Y:S08]  /*4730*/  F2FP.BF16.PACK_AB R9, R65, R66 ;  /* 0x000000424109723e */ /* 0x000ff000000010ff */
[----:B------:R4:W-:Y:S01]  /*4740*/  MUFU.EX2 R13, R8 ;  /* 0x00000008000d7308 */ /* 0x0009e20000000800 */
[--C-:B---3--:R-:W-:Y:S02]  /*4750*/  FADD.FTZ R98, R98, -R2.reuse ;  /* 0x8000000262627221 */ /* 0x108fe40000010000 */
[--C-:B------:R-:W-:Y:S02]  /*4760*/  FADD.FTZ R86, R86, -R2.reuse ;  /* 0x8000000256567221 */ /* 0x100fe40000010000 */
[----:B------:R-:W-:Y:S02]  /*4770*/  FMUL.FTZ R98, R213, R98 ;  /* 0x00000062d5627220 */ /* 0x000fe40000410000 */
[--C-:B------:R-:W-:Y:S03]  /*4780*/  FADD.FTZ R87, R87, -R2.reuse ;  /* 0x8000000257577221 */ /* 0x100fe60000010000 */
[----:B------:R-:W-:Y:S01]  /*4790*/  MUFU.EX2 R24, R24 ;  /* 0x0000001800187308 */ /* 0x000fe20000000800 */
[----:B------:R-:W-:Y:S02]  /*47a0*/  FADD.FTZ R102, R102, -R2 ;  /* 0x8000000266667221 */ /* 0x000fe40000010000 */
[--C-:B-1----:R-:W-:Y:S02]  /*47b0*/  FADD.FTZ R4, R100, -R0.reuse ;  /* 0x8000000064047221 */ /* 0x102fe40000010000 */
[--C-:B--2---:R-:W-:Y:S02]  /*47c0*/  FADD.FTZ R3, R101, -R0.reuse ;  /* 0x8000000065037221 */ /* 0x104fe40000010000 */
[----:B------:R-:W-:Y:S02]  /*47d0*/  FMUL.FTZ R4, R246, R4 ;  /* 0x00000004f6047220 */ /* 0x000fe40000410000 */
[----:B------:R-:W-:Y:S01]  /*47e0*/  FMUL.FTZ R3, R244, R3 ;  /* 0x00000003f4037220 */ /* 0x000fe20000410000 */
[----:B------:R-:W1:Y:S01]  /*47f0*/  MUFU.EX2 R234, R234 ;  /* 0x000000ea00ea7308 */ /* 0x000e620000000800 */
[--C-:B------:R-:W-:Y:S02]  /*4800*/  FADD.FTZ R80, R80, -R0.reuse ;  /* 0x8000000050507221 */ /* 0x100fe40000010000 */
[----:B------:R-:W-:Y:S01]  /*4810*/  FADD.FTZ R68, R68, -R0 ;  /* 0x8000000044447221 */ /* 0x000fe20000010000 */
[----:B----4-:R-:W-:Y:S01]  /*4820*/  F2FP.BF16.PACK_AB R8, R51, R52 ;  /* 0x000000343308723e */ /* 0x010fe200000010ff */
[----:B------:R-:W-:Y:S01]  /*4830*/  FMUL.FTZ R80, R49, R80 ;  /* 0x0000005031507220 */ /* 0x000fe20000410000 */
[----:B------:R-:W-:Y:S01]  /*4840*/  F2FP.BF16.PACK_AB R49, R3, R4 ;  /* 0x000000040331723e */ /* 0x000fe200000010ff */
[----:B------:R-:W-:Y:S02]  /*4850*/  FADD.FTZ R3, R70, -R2 ;  /* 0x8000000246037221 */ /* 0x000fe40000010000 */
        /* <DEDUP_REMOVED lines=17> */
[----:B------:R-:W-:Y:S01]  /*4970*/  FMUL.FTZ R4, R232, R4 ;  /* 0x00000004e8047220 */ /* 0x000fe20000410000 */
[----:B------:R-:W-:Y:S01]  /*4980*/  F2FP.BF16.PACK_AB R36, R0, R3 ;  /* 0x000000030024723e */ /* 0x000fe200000010ff */
[--C-:B------:R-:W-:Y:S01]  /*4990*/  FADD.FTZ R3, R83, -R2.reuse ;  /* 0x8000000253037221 */ /* 0x100fe20000010000 */
[----:B------:R-:W2:Y:S01]  /*49a0*/  LDS R0, [R237+0x18580] ;  /* 0x01858000ed007984 */ /* 0x000ea20000000800 */
[----:B------:R-:W-:Y:S01]  /*49b0*/  FMUL.FTZ R68, R48, R68 ;  /* 0x0000004430447220 */ /* 0x000fe20000410000 */
[----:B------:R-:W-:Y:S01]  /*49c0*/  F2FP.BF16.PACK_AB R47, R4, R5 ;  /* 0x00000005042f723e */ /* 0x000fe200000010ff */
[--C-:B------:R-:W-:Y:S01]  /*49d0*/  FADD.FTZ R4, R82, -R2.reuse ;  /* 0x8000000252047221 */ /* 0x100fe20000010000 */
[----:B------:R-:W-:Y:S01]  /*49e0*/  F2FP.BF16.PACK_AB R48, R252, R48 ;  /* 0x00000030fc30723e */ /* 0x000fe200000010ff */
[----:B------:R-:W-:Y:S01]  /*49f0*/  FMUL.FTZ R3, R216, R3 ;  /* 0x00000003d8037220 */ /* 0x000fe20000410000 */
[----:B-1----:R-:W-:Y:S01]  /*4a00*/  F2FP.BF16.PACK_AB R5, R234, R13 ;  /* 0x0000000dea05723e */ /* 0x002fe200000010ff */
[----:B------:R-:W-:Y:S02]  /*4a10*/  FMUL.FTZ R4, R217, R4 ;  /* 0x00000004d9047220 */ /* 0x000fe40000410000 */
[--C-:B------:R-:W-:Y:S02]  /*4a20*/  FADD.FTZ R103, R103, -R2.reuse ;  /* 0x8000000267677221 */ /* 0x100fe40000010000 */
        /* <DEDUP_REMOVED lines=10> */
[----:B------:R-:W-:Y:S01]  /*4ad0*/  F2FP.BF16.PACK_AB R3, R41, R45 ;  /* 0x0000002d2903723e */ /* 0x000fe200000010ff */
[----:B------:R-:W-:Y:S01]  /*4ae0*/  FADD.FTZ R131, R131, -R2 ;  /* 0x8000000283837221 */ /* 0x000fe20000010000 */
[----:B------:R-:W-:Y:S01]  /*4af0*/  F2FP.BF16.PACK_AB R2, R37, R40 ;  /* 0x000000282502723e */ /* 0x000fe200000010ff */
[----:B------:R-:W-:Y:S02]  /*4b00*/  FMUL.FTZ R69, R252, R69 ;  /* 0x00000045fc457220 */ /* 0x000fe40000410000 */
[----:B------:R-:W-:Y:S02]  /*4b10*/  FMUL.FTZ R81, R251, R81 ;  /* 0x00000051fb517220 */ /* 0x000fe40000410000 */
        /* <DEDUP_REMOVED lines=8> */
[--C-:B--2---:R-:W-:Y:S01]  /*4ba0*/  FADD.FTZ R72, R72, -R0.reuse ;  /* 0x8000000048487221 */ /* 0x104fe20000010000 */
        /* <DEDUP_REMOVED lines=47> */
[----:B------:R-:W-:Y:S02]  /*4ea0*/  FMUL.FTZ R73, R65, R73 ;  /* 0x0000004941497220 */ /* 0x000fe40000410000 */
[----:B------:R-:W-:Y:S01]  /*4eb0*/  STS [R241+0x400], R27 ;  /* 0x0004001bf1007388 */ /* 0x000fe20000000800 */
[--C-:B-1----:R-:W-:Y:S02]  /*4ec0*/  FADD.FTZ R74, R74, -R0.reuse ;  /* 0x800000004a4a7221 */ /* 0x102fe40000010000 */
[----:B------:R-:W-:Y:S01]  /*4ed0*/  F2FP.BF16.PACK_AB R73, R73, R72 ;  /* 0x000000484949723e */ /* 0x000fe200000010ff */
[----:B------:R-:W-:Y:S01]  /*4ee0*/  STS [R240], R43 ;  /* 0x0000002bf0007388 */ /* 0x000fe20000000800 */
[----:B------:R-:W-:Y:S02]  /*4ef0*/  FMUL.FTZ R74, R45, R74 ;  /* 0x0000004a2d4a7220 */ /* 0x000fe40000410000 */
[----:B---3--:R-:W1:Y:S01]  /*4f00*/  MUFU.EX2 R9, R62 ;  /* 0x0000003e00097308 */ /* 0x008e620000000800 */
[----:B------:R-:W-:Y:S01]  /*4f10*/  STS [R240+0x400], R26 ;  /* 0x0004001af0007388 */ /* 0x000fe20000000800 */
[----:B----4-:R-:W-:Y:S01]  /*4f20*/  F2FP.BF16.PACK_AB R3, R32, R34 ;  /* 0x000000222003723e */ /* 0x010fe200000010ff */
[--C-:B------:R-:W-:Y:S02]  /*4f30*/  FADD.FTZ R75, R75, -R0.reuse ;  /* 0x800000004b4b7221 */ /* 0x100fe40000010000 */
[----:B------:R-:W-:Y:S01]  /*4f40*/  STS [R241+0x2000], R11 ;  /* 0x0020000bf1007388 */ /* 0x000fe20000000800 */
[----:B--2---:R-:W-:Y:S01]  /*4f50*/  F2FP.BF16.PACK_AB R2, R29, R30 ;  /* 0x0000001e1d02723e */ /* 0x004fe200000010ff */
[--C-:B------:R-:W-:Y:S02]  /*4f60*/  FADD.FTZ R79, R79, -R0.reuse ;  /* 0x800000004f4f7221 */ /* 0x100fe40000010000 */
[----:B------:R2:W-:Y:S01]  /*4f70*/  STS [R241+0x2400], R3 ;  /* 0x00240003f1007388 */ /* 0x0005e20000000800 */
[--C-:B------:R-:W-:Y:S02]  /*4f80*/  FADD.FTZ R90, R90, -R0.reuse ;  /* 0x800000005a5a7221 */ /* 0x100fe40000010000 */
[--C-:B------:R-:W-:Y:S01]  /*4f90*/  FADD.FTZ R94, R94, -R0.reuse ;  /* 0x800000005e5e7221 */ /* 0x100fe20000010000 */
[----:B------:R3:W-:Y:S01]  /*4fa0*/  STS [R240+0x2400], R2 ;  /* 0x00240002f0007388 */ /* 0x0007e20000000800 */
        /* <DEDUP_REMOVED lines=22> */
[----:B------:R-:W-:Y:S01]  /*5110*/  F2FP.BF16.PACK_AB R96, R97, R96 ;  /* 0x000000606160723e */ /* 0x000fe200000010ff */
[----:B------:R-:W-:Y:S02]  /*5120*/  FMUL.FTZ R103, R206, R103 ;  /* 0x00000067ce677220 */ /* 0x000fe40000410000 */
[----:B------:R3:W-:Y:S01]  /*5130*/  STS [R239+0x6400], R2 ;  /* 0x00640002ef007388 */ /* 0x0007e20000000800 */
[----:B------:R-:W-:Y:S02]  /*5140*/  FMUL.FTZ R112, R245, R112 ;  /* 0x00000070f5707220 */ /* 0x000fe40000410000 */
[----:B------:R-:W-:Y:S01]  /*5150*/  FMUL.FTZ R113, R243, R113 ;  /* 0x00000071f3717220 */ /* 0x000fe20000410000 */
[----:B------:R-:W-:Y:S01]  /*5160*/  STS [R239+0x6000], R6 ;  /* 0x00600006ef007388 */ /* 0x000fe20000000800 */
[----:B------:R-:W-:Y:S01]  /*5170*/  FMUL.FTZ R114, R205, R114 ;  /* 0x00000072cd727220 */ /* 0x000fe20000410000 */
[----:B------:R-:W-:Y:S01]  /*5180*/  F2FP.BF16.PACK_AB R102, R103, R102 ;  /* 0x000000666766723e */ /* 0x000fe200000010ff */
[----:B------:R-:W-:Y:S01]  /*5190*/  FMUL.FTZ R115, R204, R115 ;  /* 0x00000073cc737220 */ /* 0x000fe20000410000 */
[----:B------:R-:W-:Y:S01]  /*51a0*/  STS [R241+0x4000], R38 ;  /* 0x00400026f1007388 */ /* 0x000fe20000000800 */
[----:B------:R-:W-:Y:S01]  /*51b0*/  F2FP.BF16.PACK_AB R112, R113, R112 ;  /* 0x000000707170723e */ /* 0x000fe200000010ff */
[----:B------:R-:W-:Y:S02]  /*51c0*/  FMUL.FTZ R116, R221, R116 ;  /* 0x00000074dd747220 */ /* 0x000fe40000410000 */
[----:B------:R-:W-:Y:S01]  /*51d0*/  STS [R241+0x4400], R17 ;  /* 0x00440011f1007388 */ /* 0x000fe20000000800 */
[----:B------:R-:W-:Y:S01]  /*51e0*/  F2FP.BF16.PACK_AB R114, R115, R114 ;  /* 0x000000727372723e */ /* 0x000fe200000010ff */
[----:B------:R-:W-:Y:S02]  /*51f0*/  FMUL.FTZ R117, R220, R117 ;  /* 0x00000075dc757220 */ /* 0x000fe40000410000 */
[----:B------:R-:W-:Y:S01]  /*5200*/  STS [R240+0x4000], R35 ;  /* 0x00400023f0007388 */ /* 0x000fe20000000800 */
[----:B------:R-:W-:Y:S02]  /*5210*/  FMUL.FTZ R118, R202, R118 ;  /* 0x00000076ca767220 */ /* 0x000fe40000410000 */
        /* <DEDUP_REMOVED lines=12> */
[--C-:B------:R-:W-:Y:S01]  /*52e0*/  FADD.FTZ R127, R127, -R0.reuse ;  /* 0x800000007f7f7221 */ /* 0x100fe20000010000 */
[----:B------:R3:W-:Y:S01]  /*52f0*/  STS [R240+0x6000], R5 ;  /* 0x00600005f0007388 */ /* 0x0007e20000000800 */
[----:B------:R-:W-:Y:S01]  /*5300*/  F2FP.BF16.PACK_AB R130, R131, R130 ;  /* 0x000000828382723e */ /* 0x000fe200000010ff */
[----:B------:R-:W-:Y:S05]  /*5310*/  FMUL.FTZ R125, R234, R125 ;  /* 0x0000007dea7d7220 */ /* 0x000fea0000410000 */
[----:B------:R-:W-:Y:S01]  /*5320*/  F2FP.BF16.PACK_AB R125, R125, R124 ;  /* 0x0000007c7d7d723e */ /* 0x000fe200000010ff */
[----:B--2---:R-:W-:Y:S05]  /*5330*/  FMUL.FTZ R4, R41, R75 ;  /* 0x0000004b29047220 */ /* 0x004fea0000410000 */
[----:B------:R-:W-:Y:S02]  /*5340*/  F2FP.BF16.PACK_AB R4, R4, R74 ;  /* 0x0000004a0404723e */ /* 0x000fe400000010ff */
[----:B-1----:R-:W-:Y:S01]  /*5350*/  F2FP.BF16.PACK_AB R2, R235, R9 ;  /* 0x00000009eb02723e */ /* 0x002fe200000010ff */
[----:B------:R-:W-:Y:S02]  /*5360*/  FMUL.FTZ R9, R9, R126 ;  /* 0x0000007e09097220 */ /* 0x000fe40000410000 */
[----:B---3--:R-:W-:Y:S02]  /*5370*/  FMUL.FTZ R5, R29, R95 ;  /* 0x0000005f1d057220 */ /* 0x008fe40000410000 */
[----:B------:R1:W-:Y:S01]  /*5380*/  STS [R240+0x6400], R2 ;  /* 0x00640002f0007388 */ /* 0x0003e20000000800 */
[----:B------:R-:W-:Y:S02]  /*5390*/  FMUL.FTZ R235, R235, R127 ;  /* 0x0000007febeb7220 */ /* 0x000fe40000410000 */
[----:B------:R-:W-:Y:S01]  /*53a0*/  F2FP.BF16.PACK_AB R5, R5, R94 ;  /* 0x0000005e0505723e */ /* 0x000fe200000010ff */
        /* <DEDUP_REMOVED lines=25> */
[----:B------:R-:W-:Y:S02]  /*5540*/  FMUL.FTZ R2, R24, R2 ;  /* 0x0000000218027220 */ /* 0x000fe40000410000 */
[----:B---3--:R-:W-:Y:S01]  /*5550*/  IMAD.SHL.U32 R76, R231, 0x2, RZ ;  /* 0x00000002e74c7824 */ /* 0x008fe200078e00ff */
        /* <DEDUP_REMOVED lines=11> */
[----:B------:R-:W-:Y:S02]  /*5610*/  FMUL.FTZ R3, R13, R3 ;  /* 0x000000030d037220 */ /* 0x000fe40000410000 */
[----:B------:R-:W-:Y:S01]  /*5620*/  IMAD.SHL.U32 R0, R0, 0x2, RZ ;  /* 0x0000000200007824 */ /* 0x000fe200078e00ff */
        /* <DEDUP_REMOVED lines=102> */
[----:B--2---:R-:W-:Y:S04]  /*5c90*/  SHF.L.U32 R2, R229, 0x1, RZ ;  /* 0x00000001e5027819 */ /* 0x004fe800000006ff */
[-C--:B------:R-:W-:Y:S01]  /*5ca0*/  HMMA.16816.F32.BF16 R148, R28, R24.reuse, R148 ;  /* 0x000000181c94723c */ /* 0x080fe20000041894 */
        /* <DEDUP_REMOVED lines=72> */
.L_x_1596:
        /* <DEDUP_REMOVED lines=292> */
.L_x_1592:
[----:B------:R-:W-:Y:S05]  /*7370*/  @P1 EXIT ;  /* 0x000000000000194d */ /* 0x000fea0003800000 */
[----:B------:R-:W2:Y:S01]  /*7380*/  LDL.64 R2, [R1] ;  /* 0x0000000001027983 */ /* 0x000ea20000100a00 */
[----:B------:R-:W-:Y:S01]  /*7390*/  ULDC.64 UR10, c[0x0][0x338] ;  /* 0x0000ce00000a7ab9 */ /* 0x000fe20000000a00 */
[----:B------:R-:W-:Y:S01]  /*73a0*/  BSSY B0, `(.L_x_1598) ;  /* 0x0000022000007945 */ /* 0x000fe20003800000 */
[----:B------:R-:W-:-:S02]  /*73b0*/  UISETP.NE.AND UP0, UPT, UR10, 0x1, UPT ;  /* 0x000000010a00788c */ /* 0x000fc4000bf05270 */
[----:B------:R-:W-:Y:S02]  /*73c0*/  ULDC UR6, c[0x0][0x358] ;  /* 0x0000d60000067ab9 */ /* 0x000fe40000000800 */
[----:B------:R-:W-:Y:S02]  /*73d0*/  UIMAD.WIDE.U32 UR18, UR13, UR11, URZ ;  /* 0x0000000b0d1272a5 */ /* 0x000fe4000f8e003f */
[----:B------:R-:W-:Y:S02]  /*73e0*/  UIMAD UR6, UR12, UR6, URZ ;  /* 0x000000060c0672a4 */ /* 0x000fe4000f8e023f */
[----:B------:R-:W-:Y:S02]  /*73f0*/  ULDC UR11, c[0x0][0x2f4] ;  /* 0x0000bd00000b7ab9 */ /* 0x000fe40000000800 */
[----:B------:R-:W-:Y:S02]  /*7400*/  ULDC UR4, c[0x0][0x340] ;  /* 0x0000d00000047ab9 */ /* 0x000fe40000000800 */
[----:B------:R-:W-:-:S02]  /*7410*/  UIMAD UR5, UR14, UR11, URZ ;  /* 0x0000000b0e0572a4 */ /* 0x000fc4000f8e023f */
[----:B------:R-:W-:Y:S02]  /*7420*/  UMOV UR9, UR13 ;  /* 0x0000000d00097c82 */ /* 0x000fe40008000000 */
[----:B------:R-:W-:Y:S02]  /*7430*/  UIMAD UR11, UR6, UR11, URZ ;  /* 0x0000000b060b72a4 */ /* 0x000fe4000f8e023f */
[----:B------:R-:W-:Y:S02]  /*7440*/  @UP0 USHF.R.U32.HI UR9, URZ, UR4, UR19 ;  /* 0x000000043f090299 */ /* 0x000fe40008011613 */
[----:B------:R-:W-:Y:S02]  /*7450*/  USHF.R.S32.HI UR4, URZ, 0x1f, UR5 ;  /* 0x0000001f3f047899 */ /* 0x000fe40008011405 */
[----:B------:R-:W-:Y:S02]  /*7460*/  USHF.R.S32.HI UR7, URZ, 0x1f, UR11 ;  /* 0x0000001f3f077899 */ /* 0x000fe4000801140b */
[----:B------:R-:W-:-:S02]  /*7470*/  USHF.R.S32.HI UR8, URZ, 0x1f, UR9 ;  /* 0x0000001f3f087899 */ /* 0x000fc40008011409 */
[----:B------:R-:W-:-:S04]  /*7480*/  UIADD3 UR11, UP1, UP0, UR11, UR5, UR9 ;  /* 0x000000050b0b7290 */ /* 0x000fc8000f83e009 */
[----:B------:R-:W-:Y:S02]  /*7490*/  UIADD3.X UR7, UR7, UR4, UR8, UP1, UP0 ;  /* 0x0000000407077290 */ /* 0x000fe40008fe0408 */
[----:B------:R-:W-:Y:S02]  /*74a0*/  USHF.L.U32 UR6, UR11, 0x2, URZ ;  /* 0x000000020b067899 */ /* 0x000fe4000800063f */
[----:B------:R-:W-:Y:S02]  /*74b0*/  ULDC.64 UR4, c[0x0][0x350] ;  /* 0x0000d40000047ab9 */ /* 0x000fe40000000a00 */
[----:B------:R-:W-:Y:S02]  /*74c0*/  USHF.L.U64.HI UR7, UR11, 0x2, UR7 ;  /* 0x000000020b077899 */ /* 0x000fe40008010207 */
[----:B------:R-:W-:Y:S02]  /*74d0*/  UIADD3 UR4, UP0, UR6, UR4, URZ ;  /* 0x0000000406047290 */ /* 0x000fe4000ff1e03f */
[----:B------:R-:W-:-:S02]  /*74e0*/  UIADD3 UR11, -UR9, URZ, URZ ;  /* 0x0000003f090b7290 */ /* 0x000fc4000fffe13f */
[----:B------:R-:W-:Y:S02]  /*74f0*/  UIADD3.X UR5, UR7, UR5, URZ, UP0, !UPT ;  /* 0x0000000507057290 */ /* 0x000fe400087fe43f */
[----:B------:R-:W-:Y:S01]  /*7500*/  UIMAD UR11, UR11, UR10, UR13 ;  /* 0x0000000a0b0b72a4 */ /* 0x000fe2000f8e020d */
[----:B------:R-:W-:Y:S01]  /*7510*/  IMAD.U32 R4, RZ, RZ, UR4 ;  /* 0x00000004ff047e24 */ /* 0x000fe2000f8e00ff */
[----:B------:R-:W-:Y:S02]  /*7520*/  USHF.R.S32.HI UR10, URZ, 0x1f, UR14 ;  /* 0x0000001f3f0a7899 */ /* 0x000fe4000801140e */
[----:B------:R-:W-:Y:S01]  /*7530*/  MOV R5, UR5 ;  /* 0x0000000500057c02 */ /* 0x000fe20008000f00 */
[----:B------:R-:W-:Y:S01]  /*7540*/  BAR.SYNC.DEFER_BLOCKING 0x1, 0x100 ;  /* 0x0044000000007b1d */ /* 0x000fe20000010000 */
[----:B--2---:R-:W-:-:S13]  /*7550*/  ISETP.NE.AND P1, PT, R2, RZ, PT ;  /* 0x000000ff0200720c */ /* 0x004fda0003f25270 */
[----:B------:R-:W-:Y:S05]  /*7560*/  @P1 BRA `(.L_x_1599) ;  /* 0x0000005000001947 */ /* 0x000fea0003800000 */
.L_x_1600:
[----:B------:R-:W2:Y:S01]  /*7570*/  LDG.E.STRONG.GPU R0, [R4.64] ;  /* 0x0000001004007981 */ /* 0x000ea2000c1ef900 */
[----:B------:R-:W-:Y:S01]  /*7580*/  YIELD ;  /* 0x0000000000007946 */ /* 0x000fe20003800000 */
[----:B--2---:R-:W-:Y:S01]  /*7590*/  ISETP.NE.AND P0, PT, R0, UR11, PT ;  /* 0x0000000b00007c0c */ /* 0x004fe2000bf05270 */
[----:B------:R-:W-:-:S12]  /*75a0*/  CCTL.IVALL ;  /* 0x00000000ff00798f */ /* 0x000fd80002000000 */
[----:B------:R-:W-:Y:S05]  /*75b0*/  @P0 BRA `(.L_x_1600) ;  /* 0xffffffb000000947 */ /* 0x000fea000383ffff */
.L_x_1599:
[----:B------:R-:W-:Y:S05]  /*75c0*/  BSYNC B0 ;  /* 0x0000000000007941 */ /* 0x000fea0003800000 */
.L_x_1598:
[----:B------:R-:W-:Y:S01]  /*75d0*/  MOV R10, 0xffffffff ;  /* 0xffffffff000a7802 */ /* 0x000fe20000000f00 */
[----:B------:R-:W-:Y:S05]  /*75e0*/  BRA.CONV ~URZ, `(.L_x_1601) ;  /* 0x000000237f007947 */ /* 0x000fea000b800000 */
[----:B------:R-:W-:Y:S02]  /*75f0*/  MOV R2, 0x7610 ;  /* 0x0000761000027802 */ /* 0x000fe40000000f00 */
[----:B------:R-:W-:Y:S05]  /*7600*/  CALL.REL.NOINC `($__internal_10_$__cuda_sm70_warpsync) ;  /* 0x0000094000007944 */ /* 0x000fea0003c00000 */
.L_x_1601:
[----:B------:R-:W2:Y:S01]  /*7610*/  LDL.LU.64 R2, [R1] ;  /* 0x0000000001027983 */ /* 0x000ea20000300a00 */
[----:B------:R-:W-:Y:S01]  /*7620*/  USHF.L.U32 UR4, UR12, 0xd, URZ ;  /* 0x0000000d0c047899 */ /* 0x000fe2000800063f */
[----:B------:R-:W-:-:S03]  /*7630*/  IMAD.U32 R6, RZ, RZ, UR14 ;  /* 0x0000000eff067e24 */ /* 0x000fc6000f8e00ff */
[----:B------:R-:W-:Y:S01]  /*7640*/  USHF.R.S32.HI UR13, URZ, 0x1f, UR4 ;  /* 0x0000001f3f0d7899 */ /* 0x000fe20008011404 */
[----:B------:R-:W-:-:S06]  /*7650*/  NOP ;  /* 0x0000000000007918 */ /* 0x000fcc0000000000 */
[C---:B--2---:R-:W-:Y:S01]  /*7660*/  IADD3 R8, P0, R2.reuse, UR4, RZ ;  /* 0x0000000402087c10 */ /* 0x044fe2000ff1e0ff */
[----:B------:R-:W-:Y:S02]  /*7670*/  ULDC.64 UR4, c[0x0][0x328] ;  /* 0x0000ca0000047ab9 */ /* 0x000fe40000000a00 */
        /* <DEDUP_REMOVED lines=9> */
[----:B------:R-:W-:-:S05]  /*7710*/  IMAD.WIDE.U32 R6, R6, c[0x0][0x330], R2 ;  /* 0x0000cc0006067a25 */ /* 0x000fca00078e0002 */
        /* <DEDUP_REMOVED lines=37> */
[----:B------:R-:W-:Y:S05]  /*7970*/  CALL.REL.NOINC `($__internal_10_$__cuda_sm70_warpsync) ;  /* 0x000005d000007944 */ /* 0x000fea0003c00000 */
.L_x_1602:
        /* <DEDUP_REMOVED lines=12> */
.L_x_1604:
[----:B------:R-:W-:Y:S05]  /*7a40*/  BSYNC B0 ;  /* 0x0000000000007941 */ /* 0x000fea0003800000 */
.L_x_1603:
[----:B------:R-:W-:Y:S01]  /*7a50*/  ULDC.64 UR4, c[0x0][0x348] ;  /* 0x0000d20000047ab9 */ /* 0x000fe20000000a00 */
[----:B------:R-:W-:Y:S01]  /*7a60*/  BSSY B0, `(.L_x_1605) ;  /* 0x000000b000007945 */ /* 0x000fe20003800000 */
[----:B------:R-:W-:-:S04]  /*7a70*/  UIADD3 UR4, UP0, UR6, UR4, URZ ;  /* 0x0000000406047290 */ /* 0x000fc8000ff1e03f */
[----:B------:R-:W-:Y:S02]  /*7a80*/  UIADD3.X UR5, UR7, UR5, URZ, UP0, !UPT ;  /* 0x0000000507057290 */ /* 0x000fe400087fe43f */
[----:B--2---:R-:W-:-:S04]  /*7a90*/  MOV R4, UR4 ;  /* 0x0000000400047c02 */ /* 0x004fc80008000f00 */
[----:B------:R-:W-:Y:S01]  /*7aa0*/  MOV R5, UR5 ;  /* 0x0000000500057c02 */ /* 0x000fe20008000f00 */
[----:B------:R-:W-:Y:S05]  /*7ab0*/  @P1 BRA `(.L_x_1606) ;  /* 0x0000005000001947 */ /* 0x000fea0003800000 */
.L_x_1607:
[----:B------:R-:W2:Y:S01]  /*7ac0*/  LDG.E.STRONG.GPU R0, [R4.64] ;  /* 0x0000001004007981 */ /* 0x000ea2000c1ef900 */
[----:B------:R-:W-:Y:S01]  /*7ad0*/  YIELD ;  /* 0x0000000000007946 */ /* 0x000fe20003800000 */
[----:B--2---:R-:W-:Y:S01]  /*7ae0*/  ISETP.NE.AND P0, PT, R0, UR11, PT ;  /* 0x0000000b00007c0c */ /* 0x004fe2000bf05270 */
[----:B------:R-:W-:-:S12]  /*7af0*/  CCTL.IVALL ;  /* 0x00000000ff00798f */ /* 0x000fd80002000000 */
[----:B------:R-:W-:Y:S05]  /*7b00*/  @P0 BRA `(.L_x_1607) ;  /* 0xffffffb000000947 */ /* 0x000fea000383ffff */
.L_x_1606:
[----:B------:R-:W-:Y:S05]  /*7b10*/  BSYNC B0 ;  /* 0x0000000000007941 */ /* 0x000fea0003800000 */
.L_x_1605:
[----:B------:R-:W-:Y:S05]  /*7b20*/  BRA.CONV ~URZ, `(.L_x_1608) ;  /* 0x000000237f007947 */ /* 0x000fea000b800000 */
[----:B-1----:R-:W-:Y:S02]  /*7b30*/  MOV R2, 0x7b50 ;  /* 0x00007b5000027802 */ /* 0x002fe40000000f00 */
[----:B------:R-:W-:Y:S05]  /*7b40*/  CALL.REL.NOINC `($__internal_10_$__cuda_sm70_warpsync) ;  /* 0x0000040000007944 */ /* 0x000fea0003c00000 */
.L_x_1608:
[----:B------:R-:W-:Y:S01]  /*7b50*/  ULDC.64 UR4, c[0x0][0x300] ;  /* 0x0000c00000047ab9 */ /* 0x000fe20000000a00 */
[----:B-1----:R-:W-:Y:S01]  /*7b60*/  MOV R3, R9 ;  /* 0x0000000900037202 */ /* 0x002fe20000000f00 */
[----:B------:R-:W-:Y:S01]  /*7b70*/  UIMAD UR4, UR8, UR4, URZ ;  /* 0x00000004080472a4 */ /* 0x000fe2000f8e023f */
[----:B------:R-:W-:Y:S02]  /*7b80*/  IMAD.U32 R0, RZ, RZ, UR9 ;  /* 0x00000009ff007e24 */ /* 0x000fe4000f8e00ff */
[----:B------:R-:W-:Y:S01]  /*7b90*/  IMAD.MOV.U32 R2, RZ, RZ, R8 ;  /* 0x000000ffff027224 */ /* 0x000fe200078e0008 */
[----:B------:R-:W-:Y:S01]  /*7ba0*/  UIMAD UR13, UR9, UR5, UR4 ;  /* 0x00000005090d72a4 */ /* 0x000fe2000f8e0204 */
[----:B------:R-:W-:Y:S02]  /*7bb0*/  IMAD.U32 R6, RZ, RZ, UR14 ;  /* 0x0000000eff067e24 */ /* 0x000fe4000f8e00ff */
        /* <DEDUP_REMOVED lines=45> */
.L_x_1609:
        /* <DEDUP_REMOVED lines=12> */
        .weak           $__internal_10_$__cuda_sm70_warpsync
        .type           $__internal_10_$__cuda_sm70_warpsync,@function
        .size           $__internal_10_$__cuda_sm70_warpsync,(.L_x_1848 - $__internal_10_$__cuda_sm70_warpsync)
$__internal_10_$__cuda_sm70_warpsync:
[----:B------:R-:W-:Y:S01]  /*7f50*/  MOV R3, 0x0 ;  /* 0x0000000000037802 */ /* 0x000fe20000000f00 */
[----:B------:R-:W-:Y:S04]  /*7f60*/  WARPSYNC R10 ;  /* 0x0000000a00007348 */ /* 0x000fe80003800000 */
[----:B------:R-:W-:Y:S05]  /*7f70*/  RET.REL.NODEC R2 `(_ZN7cutlass13device_kernelIN5flash19enable_sm80_to_sm89INS1_16FlashAttnBwdSm80INS1_25CollectiveMainloopBwdSm80ILi2ELi2EN4cute5tupleIJNS5_1CILi128EEES8_NS7_ILi64EEEEEENS_10bfloat16_tEfNS_4arch4Sm80ELb1ELb0ELb0ELb0ELb1ELb0ELb0ELb0ELi2ELi4ELi4ELi4ELb0EEENS1_24CollectiveEpilogueBwdGQAISA_fSD_Li256ELb0ELb1EEENS1_25SingleTileBwdLPTSchedulerILb0ELi128ELb1EEEEEEEEEvNT_6ParamsE) ;  /* 0xffff808002007950 */ /* 0x000fea0003c3ffff */
.L_x_1610:
        /* <DEDUP_REMOVED lines=16> */
.L_x_1848:


//--------------------- .text._ZN7cutlass13device_kernelIN5flash22FlashAttnBwdPreprocessIN4cute5tupleIJNS3_1CILi128EEENS5_ILi64EEEEEENS_10bfloat16_tEfNS_4arch4Sm80ELb1ELb0EEEEEvNT_6ParamsE --------------------------
	.section	.text._ZN7cutlass13device_kernelIN5flash22FlashAttnBwdPreprocessIN4cute5tupleIJNS3_1CILi128EEENS5_ILi64EEEEEENS_10bfloat16_tEfNS_4arch4Sm80ELb1ELb0EEEEEvNT_6ParamsE,"ax",@progbits
	.sectioninfo	@"SHI_REGISTERS=62"
	.align	128
.text._ZN7cutlass13device_kernelIN5flash22FlashAttnBwdPreprocessIN4cute5tupleIJNS3_1CILi128EEENS5_ILi64EEEEEENS_10bfloat16_tEfNS_4arch4Sm80ELb1ELb0EEEEEvNT_6ParamsE:
        .type           _ZN7cutlass13device_kernelIN5flash22FlashAttnBwdPreprocessIN4cute5tupleIJNS3_1CILi128EEENS5_ILi64EEEEEENS_10bfloat16_tEfNS_4arch4Sm80ELb1ELb0EEEEEvNT_6ParamsE,@function
        .size           _ZN7cutlass13device_kernelIN5flash22FlashAttnBwdPreprocessIN4cute5tupleIJNS3_1CILi128EEENS5_ILi64EEEEEENS_10bfloat16_tEfNS_4arch4Sm80ELb1ELb0EEEEEvNT_6ParamsE,(.L_x_1850 - _ZN7cutlass13device_kernelIN5flash22FlashAttnBwdPreprocessIN4cute5tupleIJNS3_1CILi128EEENS5_ILi64EEEEEENS_10bfloat16_tEfNS_4arch4Sm80ELb1ELb0EEEEEvNT_6ParamsE)
        .other          _ZN7cutlass13device_kernelIN5flash22FlashAttnBwdPreprocessIN4cute5tupleIJNS3_1CILi128EEENS5_ILi64EEEEEENS_10bfloat16_tEfNS_4arch4Sm80ELb1ELb0EEEEEvNT_6ParamsE,@"STO_CUDA_ENTRY STV_DEFAULT"
_ZN7cutlass13device_kernelIN5flash22FlashAttnBwdPreprocessIN4cute5tupleIJNS3_1CILi128EEENS5_ILi64EEEEEENS_10bfloat16_tEfNS_4arch4Sm80ELb1ELb0EEEEEvNT_6ParamsE:
[----:B------:R-:W-:Y:S02]  /*0000*/  MOV R1, c[0x0][0x28] ;  /* 0x00000a0000017a02 */ /* 0x000fe40000000f00 */
[----:B------:R-:W0:Y:S01]  /*0010*/  S2R R43, SR_TID.X ;  /* 0x00000000002b7919 */ /* 0x000e220000002100 */
[----:B------:R-:W-:-:S03]  /*0020*/  ULDC.64 UR6, c[0x0][0x118] ;  /* 0x0000460000067ab9 */ /* 0x000fc60000000a00 */
[----:B------:R-:W1:Y:S04]  /*0030*/  S2R R45, SR_CTAID.Y ;  /* 0x00000000002d7919 */ /* 0x000e680000002600 */
[----:B------:R-:W2:Y:S01]  /*0040*/  S2R R47, SR_CTAID.X ;  /* 0x00000000002f7919 */ /* 0x000ea20000002500 */
[----:B0-----:R-:W-:-:S04]  /*0050*/  SHF.R.S32.HI R0, RZ, 0x1f, R43 ;  /* 0x0000001fff007819 */ /* 0x001fc8000001142b */
[-C--:B------:R-:W-:Y:S02]  /*0060*/  LEA.HI R2, R0, R43.reuse, RZ, 0x3 ;  /* 0x0000002b00027211 */ /* 0x080fe400078f18ff */
[----:B-1----:R-:W-:Y:S02]  /*0070*/  SHF.R.S32.HI R42, RZ, 0x1f, R45 ;  /* 0x0000001fff2a7819 */ /* 0x002fe4000001142d */
[----:B------:R-:W-:Y:S02]  /*0080*/  LOP3.LUT R0, R2, 0xfffffff8, RZ, 0xc0, !PT ;  /* 0xfffffff802007812 */ /* 0x000fe400078ec0ff */
[----:B--2---:R-:W-:Y:S01]  /*0090*/  SHF.L.U32 R36, R47, 0x7, RZ ;  /* 0x000000072f247819 */ /* 0x004fe200000006ff */
[----:B------:R-:W-:Y:S01]  /*00a0*/  IMAD R4, R42, c[0x0][0x180], RZ ;  /* 0x000060002a047a24 */ /* 0x000fe200078e02ff */
[----:B------:R-:W-:Y:S01]  /*00b0*/  IADD3 R37, -R0, R43, RZ ;  /* 0x0000002b00257210 */ /* 0x000fe20007ffe1ff */
[----:B------:R-:W-:Y:S01]  /*00c0*/  IMAD R8, R42, c[0x0][0x1a0], RZ ;  /* 0x000068002a087a24 */ /* 0x000fe200078e02ff */
[----:B------:R-:W0:Y:S01]  /*00d0*/  S2R R0, SR_CTAID.Z ;  /* 0x0000000000007919 */ /* 0x000e220000002700 */
[----:B------:R-:W-:Y:S01]  /*00e0*/  SHF.R.S32.HI R2, RZ, 0x3, R2 ;  /* 0x00000003ff027819 */ /* 0x000fe20000011402 */
[----:B------:R-:W-:Y:S01]  /*00f0*/  IMAD R3, R45, c[0x0][0x184], R4 ;  /* 0x000061002d037a24 */ /* 0x000fe200078e0204 */
[----:B------:R-:W-:Y:S01]  /*0100*/  IADD3 R44, -R36, c[0x0][0x168], RZ ;  /* 0x00005a00242c7a10 */ /* 0x000fe20007ffe1ff */
[----:B------:R-:W-:Y:S01]  /*0110*/  IMAD.SHL.U32 R6, R37, 0x8, RZ ;  /* 0x0000000825067824 */ /* 0x000fe200078e00ff */
[C---:B------:R-:W-:Y:S01]  /*0120*/  IADD3 R49, R2.reuse, 0x20, RZ ;  /* 0x0000002002317810 */ /* 0x040fe20007ffe0ff */
[----:B------:R-:W-:Y:S01]  /*0130*/  IMAD R9, R45, c[0x0][0x1a4], R8 ;  /* 0x000069002d097a24 */ /* 0x000fe200078e0208 */
[----:B------:R-:W-:-:S02]  /*0140*/  ISETP.GE.AND P1, PT, R2, R44, PT ;  /* 0x0000002c0200720c */ /* 0x000fc40003f26270 */
[--C-:B------:R-:W-:Y:S02]  /*0150*/  SHF.R.S32.HI R7, RZ, 0x1f, R6.reuse ;  /* 0x0000001fff077819 */ /* 0x100fe40000011406 */
[C---:B------:R-:W-:Y:S02]  /*0160*/  ISETP.GE.AND P0, PT, R6.reuse, c[0x0][0x16c], PT ;  /* 0x00005b0006007a0c */ /* 0x040fe40003f06270 */
[----:B------:R-:W-:Y:S01]  /*0170*/  ISETP.LT.AND P4, PT, R6, c[0x0][0x16c], !P1 ;  /* 0x00005b0006007a0c */ /* 0x000fe20004f81270 */
[----:B------:R-:W-:Y:S01]  /*0180*/  IMAD.WIDE.U32 R4, R45, c[0x0][0x180], R6 ;  /* 0x000060002d047a25 */ /* 0x000fe200078e0006 */
[-C--:B------:R-:W-:Y:S02]  /*0190*/  ISETP.LT.AND P3, PT, R49, R44.reuse, !P0 ;  /* 0x0000002c3100720c */ /* 0x080fe40004761270 */
[----:B------:R-:W-:Y:S01]  /*01a0*/  IADD3 R51, R2, 0x40, RZ ;  /* 0x0000004002337810 */ /* 0x000fe20007ffe0ff */
[----:B------:R-:W-:Y:S01]  /*01b0*/  IMAD.IADD R5, R5, 0x1, R3 ;  /* 0x0000000105057824 */ /* 0x000fe200078e0203 */
[----:B------:R-:W-:Y:S01]  /*01c0*/  SHF.R.S32.HI R3, RZ, 0x1f, R2 ;  /* 0x0000001fff037819 */ /* 0x000fe20000011402 */
[----:B------:R-:W-:Y:S01]  /*01d0*/  IMAD.WIDE.U32 R26, R45, c[0x0][0x1a0], R6 ;  /* 0x000068002d1a7a25 */ /* 0x000fe200078e0006 */
[----:B------:R-:W-:-:S02]  /*01e0*/  ISETP.LT.AND P2, PT, R51, R44, !P0 ;  /* 0x0000002c3300720c */ /* 0x000fc40004741270 */
[----:B------:R-:W-:Y:S01]  /*01f0*/  IADD3 R53, R2, 0x60, RZ ;  /* 0x0000006002357810 */ /* 0x000fe20007ffe0ff */
[----:B------:R-:W-:Y:S01]  /*0200*/  IMAD.WIDE R6, R47, 0x80, R2 ;  /* 0x000000802f067825 */ /* 0x000fe200078e0202 */
[----:B0-----:R-:W-:Y:S02]  /*0210*/  SHF.R.S32.HI R46, RZ, 0x1f, R0 ;  /* 0x0000001fff2e7819 */ /* 0x001fe40000011400 */
[----:B------:R-:W-:Y:S01]  /*0220*/  IADD3 R27, R27, R9, RZ ;  /* 0x000000091b1b7210 */ /* 0x000fe20007ffe0ff */
[----:B------:R-:W-:Y:S01]  /*0230*/  IMAD.WIDE.U32 R24, R0, c[0x0][0x188], R4 ;  /* 0x0000620000187a25 */ /* 0x000fe200078e0004 */
[----:B------:R-:W-:Y:S02]  /*0240*/  ISETP.LT.AND P0, PT, R53, R44, !P0 ;  /* 0x0000002c3500720c */ /* 0x000fe40004701270 */
[----:B------:R-:W-:Y:S01]  /*0250*/  @P3 IADD3 R13, P5, R6, 0x20, RZ ;  /* 0x00000020060d3810 */ /* 0x000fe20007fbe0ff */
[----:B------:R-:W-:Y:S01]  /*0260*/  IMAD R11, R46, c[0x0][0x1a8], RZ ;  /* 0x00006a002e0b7a24 */ /* 0x000fe200078e02ff */
[----:B------:R-:W-:Y:S01]  /*0270*/  @P3 IADD3 R12, P6, R6, 0x20, RZ ;  /* 0x00000020060c3810 */ /* 0x000fe20007fde0ff */
[----:B------:R-:W-:Y:S01]  /*0280*/  IMAD R9, R46, c[0x0][0x188], RZ ;  /* 0x000062002e097a24 */ /* 0x000fe200078e02ff */
[-C--:B------:R-:W-:Y:S01]  /*0290*/  @P3 MOV R8, R24.reuse ;  /* 0x0000001800083202 */ /* 0x080fe20000000f00 */
[----:B------:R-:W-:Y:S01]  /*02a0*/  IMAD R17, R0, c[0x0][0x1ac], R11 ;  /* 0x00006b0000117a24 */ /* 0x000fe200078e020b */
[----:B------:R-:W-:Y:S01]  /*02b0*/  @P3 IADD3.X R16, RZ, R7, RZ, P6, !PT ;  /* 0x00000007ff103210 */ /* 0x000fe200037fe4ff */
[----:B------:R-:W-:Y:S01]  /*02c0*/  @P4 IMAD R11, R7, c[0x0][0x178], RZ ;  /* 0x00005e00070b4a24 */ /* 0x000fe200078e02ff */
[----:B------:R-:W-:Y:S01]  /*02d0*/  @P2 IADD3 R40, P6, R6, 0x40, RZ ;  /* 0x0000004006282810 */ /* 0x000fe20007fde0ff */
[----:B------:R-:W-:Y:S01]  /*02e0*/  IMAD R9, R0, c[0x0][0x18c], R9 ;  /* 0x0000630000097a24 */ /* 0x000fe200078e0209 */
[----:B------:R-:W-:Y:S01]  /*02f0*/  @P2 MOV R20, R24 ;  /* 0x0000001800142202 */ /* 0x000fe20000000f00 */
[----:B------:R-:W-:-:S02]  /*0300*/  @P4 IMAD R15, R6, c[0x0][0x17c], R11 ;  /* 0x00005f00060f4a24 */ /* 0x000fc400078e020b */
[----:B------:R-:W-:Y:S01]  /*0310*/  @P3 IMAD.X R14, RZ, RZ, R7, P5 ;  /* 0x000000ffff0e3224 */ /* 0x000fe200028e0607 */
[----:B------:R-:W-:Y:S01]  /*0320*/  @P2 IADD3 R11, P5, R6, 0x40, RZ ;  /* 0x00000040060b2810 */ /* 0x000fe20007fbe0ff */
[----:B------:R-:W-:Y:S01]  /*0330*/  IMAD.WIDE.U32 R26, R0, c[0x0][0x1a8], R26 ;  /* 0x00006a00001a7a25 */ /* 0x000fe200078e001a */
[----:B------:R-:W-:-:S03]  /*0340*/  IADD3 R25, R25, R9, RZ ;  /* 0x0000000919197210 */ /* 0x000fc60007ffe0ff */
[--C-:B------:R-:W-:Y:S01]  /*0350*/  @P2 IMAD.X R10, RZ, RZ, R7.reuse, P5 ;  /* 0x000000ffff0a2224 */ /* 0x100fe200028e0607 */
[C---:B------:R-:W-:Y:S01]  /*0360*/  @P0 IADD3 R39, P5, R6.reuse, 0x60, RZ ;  /* 0x0000006006270810 */ /* 0x040fe20007fbe0ff */
[----:B------:R-:W-:Y:S01]  /*0370*/  @P2 IMAD.X R41, RZ, RZ, R7, P6 ;  /* 0x000000ffff292224 */ /* 0x000fe200030e0607 */
[C---:B------:R-:W-:Y:S01]  /*0380*/  @P0 IADD3 R32, P6, R6.reuse, 0x60, RZ ;  /* 0x0000006006200810 */ /* 0x040fe20007fde0ff */
[----:B------:R-:W-:Y:S01]  /*0390*/  @P4 IMAD R19, R7, c[0x0][0x198], RZ ;  /* 0x0000660007134a24 */ /* 0x000fe200078e02ff */
[----:B------:R-:W-:Y:S01]  /*03a0*/  IADD3 R27, R27, R17, RZ ;  /* 0x000000111b1b7210 */ /* 0x000fe20007ffe0ff */
[----:B------:R-:W-:Y:S01]  /*03b0*/  @P4 IMAD.WIDE.U32 R4, R6, c[0x0][0x178], R24 ;  /* 0x00005e0006044a25 */ /* 0x000fe200078e0018 */
[----:B------:R-:W-:-:S03]  /*03c0*/  @P0 IADD3.X R38, RZ, R7, RZ, P6, !PT ;  /* 0x00000007ff260210 */ /* 0x000fc600037fe4ff */
[----:B------:R-:W-:Y:S02]  /*03d0*/  @P4 IMAD R19, R6, c[0x0][0x19c], R19 ;  /* 0x0000670006134a24 */ /* 0x000fe400078e0213 */
[----:B------:R-:W-:Y:S01]  /*03e0*/  @P0 IMAD.X R48, RZ, RZ, R7, P5 ;  /* 0x000000ffff300224 */ /* 0x000fe200028e0607 */
[----:B------:R-:W-:Y:S01]  /*03f0*/  @P4 LEA R22, P5, R4, c[0x0][0x160], 0x1 ;  /* 0x0000580004164a11 */ /* 0x000fe200078a08ff */
[----:B------:R-:W-:Y:S02]  /*0400*/  @P4 IMAD.IADD R5, R5, 0x1, R15 ;  /* 0x0000000105054824 */ /* 0x000fe400078e020f */
[----:B------:R-:W-:-:S03]  /*0410*/  @P4 IMAD.WIDE.U32 R6, R6, c[0x0][0x198], R26 ;  /* 0x0000660006064a25 */ /* 0x000fc600078e001a */
[----:B------:R-:W-:Y:S01]  /*0420*/  @P4 LEA.HI.X R23, R4, c[0x0][0x164], R5, 0x1, P5 ;  /* 0x0000590004174a11 */ /* 0x000fe200028f0c05 */
[----:B------:R-:W-:Y:S01]  /*0430*/  @P3 IMAD.MOV.U32 R9, RZ, RZ, R25 ;  /* 0x000000ffff093224 */ /* 0x000fe200078e0019 */
[----:B------:R-:W-:Y:S01]  /*0440*/  @P4 IADD3 R7, R7, R19, RZ ;  /* 0x0000001307074210 */ /* 0x000fe20007ffe0ff */
[----:B------:R-:W-:Y:S01]  /*0450*/  @P3 IMAD R14, R14, c[0x0][0x178], RZ ;  /* 0x00005e000e0e3a24 */ /* 0x000fe200078e02ff */
[C---:B------:R-:W-:Y:S01]  /*0460*/  @P4 LEA R34, P5, R6.reuse, c[0x0][0x190], 0x1 ;  /* 0x0000640006224a11 */ /* 0x040fe200078a08ff */
[C---:B------:R-:W-:Y:S02]  /*0470*/  @P3 IMAD.WIDE.U32 R4, R13.reuse, c[0x0][0x178], R8 ;  /* 0x00005e000d043a25 */ /* 0x040fe400078e0008 */
[----:B------:R-:W-:Y:S01]  /*0480*/  CS2R R8, SRZ ;  /* 0x0000000000087805 */ /* 0x000fe2000001ff00 */
[----:B------:R-:W-:Y:S01]  /*0490*/  @P4 LEA.HI.X R35, R6, c[0x0][0x194], R7, 0x1, P5 ;  /* 0x0000650006234a11 */ /* 0x000fe200028f0c07 */
[----:B------:R-:W-:Y:S01]  /*04a0*/  @P3 IMAD R15, R13, c[0x0][0x17c], R14 ;  /* 0x00005f000d0f3a24 */ /* 0x000fe200078e020e */
[----:B------:R-:W-:Y:S01]  /*04b0*/  @P3 MOV R7, R27 ;  /* 0x0000001b00073202 */ /* 0x000fe20000000f00 */
[----:B------:R-:W-:Y:S01]  /*04c0*/  @P3 IMAD R17, R16, c[0x0][0x198], RZ ;  /* 0x0000660010113a24 */ /* 0x000fe200078e02ff */
[----:B------:R-:W-:Y:S01]  /*04d0*/  @P3 LEA R28, P5, R4, c[0x0][0x160], 0x1 ;  /* 0x00005800041c3a11 */ /* 0x000fe200078a08ff */
[----:B------:R-:W-:-:S02]  /*04e0*/  @P3 IMAD.MOV.U32 R6, RZ, RZ, R26 ;  /* 0x000000ffff063224 */ /* 0x000fc400078e001a */
[----:B------:R-:W-:Y:S02]  /*04f0*/  @P3 IMAD.IADD R5, R5, 0x1, R15 ;  /* 0x0000000105053824 */ /* 0x000fe400078e020f */
[----:B------:R-:W-:Y:S02]  /*0500*/  @P2 IMAD.MOV.U32 R21, RZ, RZ, R25 ;  /* 0x000000ffff152224 */ /* 0x000fe400078e0019 */
[----:B------:R-:W-:Y:S01]  /*0510*/  @P2 IMAD R10, R10, c[0x0][0x178], RZ ;  /* 0x00005e000a0a2a24 */ /* 0x000fe200078e02ff */
[----:B------:R-:W-:Y:S01]  /*0520*/  @P3 LEA.HI.X R29, R4, c[0x0][0x164], R5, 0x1, P5 ;  /* 0x00005900041d3a11 */ /* 0x000fe200028f0c05 */
[C---:B------:R-:W-:Y:S01]  /*0530*/  @P3 IMAD R17, R12.reuse, c[0x0][0x19c], R17 ;  /* 0x000067000c113a24 */ /* 0x040fe200078e0211 */
[----:B------:R-:W-:Y:S01]  /*0540*/  CS2R R4, SRZ ;  /* 0x0000000000047805 */ /* 0x000fe2000001ff00 */
[----:B------:R-:W-:Y:S02]  /*0550*/  @P3 IMAD.WIDE.U32 R12, R12, c[0x0][0x198], R6 ;  /* 0x000066000c0c3a25 */ /* 0x000fe400078e0006 */
[----:B------:R-:W-:-:S02]  /*0560*/  CS2R R6, SRZ ;  /* 0x0000000000067805 */ /* 0x000fc4000001ff00 */
[----:B------:R-:W-:Y:S01]  /*0570*/  @P2 IMAD R33, R11, c[0x0][0x17c], R10 ;  /* 0x00005f000b212a24 */ /* 0x000fe200078e020a */
[----:B------:R-:W-:Y:S01]  /*0580*/  @P3 IADD3 R13, R13, R17, RZ ;  /* 0x000000110d0d3210 */ /* 0x000fe20007ffe0ff */
[----:B------:R-:W-:Y:S01]  /*0590*/  @P2 IMAD.WIDE.U32 R20, R11, c[0x0][0x178], R20 ;  /* 0x00005e000b142a25 */ /* 0x000fe200078e0014 */
[C---:B------:R-:W-:Y:S01]  /*05a0*/  @P3 LEA R30, P5, R12.reuse, c[0x0][0x190], 0x1 ;  /* 0x000064000c1e3a11 */ /* 0x040fe200078a08ff */
[----:B------:R-:W-:Y:S01]  /*05b0*/  CS2R R10, SRZ ;  /* 0x00000000000a7805 */ /* 0x000fe2000001ff00 */
[----:B------:R0:W2:Y:S01]  /*05c0*/  @P4 LDG.E.128 R4, [R22.64] ;  /* 0x0000000616044981 */ /* 0x0000a2000c1e1d00 */
[----:B------:R-:W-:Y:S01]  /*05d0*/  CS2R R14, SRZ ;  /* 0x00000000000e7805 */ /* 0x000fe2000001ff00 */
[----:B------:R-:W-:Y:S01]  /*05e0*/  @P3 LEA.HI.X R31, R12, c[0x0][0x194], R13, 0x1, P5 ;  /* 0x000065000c1f3a11 */ /* 0x000fe200028f0c0d */
[----:B------:R-:W-:Y:S01]  /*05f0*/  CS2R R16, SRZ ;  /* 0x0000000000107805 */ /* 0x000fe2000001ff00 */
[----:B------:R-:W-:Y:S01]  /*0600*/  CS2R R12, SRZ ;  /* 0x00000000000c7805 */ /* 0x000fe2000001ff00 */
[----:B------:R1:W3:Y:S01]  /*0610*/  @P4 LDG.E.128 R8, [R34.64] ;  /* 0x0000000622084981 */ /* 0x0002e2000c1e1d00 */
[----:B------:R-:W-:-:S04]  /*0620*/  CS2R R18, SRZ ;  /* 0x0000000000127805 */ /* 0x000fc8000001ff00 */
[----:B------:R4:W3:Y:S01]  /*0630*/  @P3 LDG.E.128 R12, [R28.64] ;  /* 0x000000061c0c3981 */ /* 0x0008e2000c1e1d00 */
[----:B0-----:R-:W-:Y:S01]  /*0640*/  @P2 MOV R23, R27 ;  /* 0x0000001b00172202 */ /* 0x001fe20000000f00 */
[----:B------:R-:W-:Y:S02]  /*0650*/  @P2 IMAD R41, R41, c[0x0][0x198], RZ ;  /* 0x0000660029292a24 */ /* 0x000fe400078e02ff */
[----:B------:R0:W3:Y:S01]  /*0660*/  @P3 LDG.E.128 R16, [R30.64] ;  /* 0x000000061e103981 */ /* 0x0000e2000c1e1d00 */
[----:B------:R-:W-:Y:S01]  /*0670*/  @P2 IMAD.MOV.U32 R22, RZ, RZ, R26 ;  /* 0x000000ffff162224 */ /* 0x000fe200078e001a */
[----:B------:R-:W-:Y:S01]  /*0680*/  @P2 LEA R54, P3, R20, c[0x0][0x160], 0x1 ;  /* 0x0000580014362a11 */ /* 0x000fe200078608ff */
[----:B------:R-:W-:Y:S02]  /*0690*/  @P0 IMAD R48, R48, c[0x0][0x178], RZ ;  /* 0x00005e0030300a24 */ /* 0x000fe400078e02ff */
[C---:B------:R-:W-:Y:S02]  /*06a0*/  @P2 IMAD R55, R40.reuse, c[0x0][0x19c], R41 ;  /* 0x0000670028372a24 */ /* 0x040fe400078e0229 */
[----:B------:R-:W-:-:S04]  /*06b0*/  @P2 IMAD.WIDE.U32 R22, R40, c[0x0][0x198], R22 ;  /* 0x0000660028162a25 */ /* 0x000fc800078e0016 */
[----:B-1----:R-:W-:Y:S01]  /*06c0*/  @P0 IMAD R35, R38, c[0x0][0x198], RZ ;  /* 0x0000660026230a24 */ /* 0x002fe200078e02ff */
[----:B------:R-:W-:Y:S01]  /*06d0*/  @P2 LEA R56, P5, R22, c[0x0][0x190], 0x1 ;  /* 0x0000640016382a11 */ /* 0x000fe200078a08ff */
[C---:B------:R-:W-:Y:S02]  /*06e0*/  @P0 IMAD R41, R39.reuse, c[0x0][0x17c], R48 ;  /* 0x00005f0027290a24 */ /* 0x040fe400078e0230 */
[----:B------:R-:W-:-:S04]  /*06f0*/  @P0 IMAD.WIDE.U32 R24, R39, c[0x0][0x178], R24 ;  /* 0x00005e0027180a25 */ /* 0x000fc800078e0018 */
[----:B------:R-:W-:Y:S01]  /*0700*/  @P2 IMAD.IADD R33, R21, 0x1, R33 ;  /* 0x0000000115212824 */ /* 0x000fe200078e0221 */
[----:B------:R-:W-:Y:S01]  /*0710*/  @P2 IADD3 R21, R23, R55, RZ ;  /* 0x0000003717152210 */ /* 0x000fe20007ffe0ff */
[----:B------:R-:W-:Y:S01]  /*0720*/  @P0 IMAD R35, R32, c[0x0][0x19c], R35 ;  /* 0x0000670020230a24 */ /* 0x000fe200078e0223 */
[----:B------:R-:W-:Y:S01]  /*0730*/  @P0 LEA R38, P4, R24, c[0x0][0x160], 0x1 ;  /* 0x0000580018260a11 */ /* 0x000fe200078808ff */
[----:B----4-:R-:W-:Y:S01]  /*0740*/  @P0 IMAD.WIDE.U32 R28, R32, c[0x0][0x198], R26 ;  /* 0x00006600201c0a25 */ /* 0x010fe200078e001a */
[----:B------:R-:W-:Y:S01]  /*0750*/  @P2 LEA.HI.X R55, R20, c[0x0][0x164], R33, 0x1, P3 ;  /* 0x0000590014372a11 */ /* 0x000fe200018f0c21 */
[----:B------:R-:W-:Y:S01]  /*0760*/  CS2R R26, SRZ ;  /* 0x00000000001a7805 */ /* 0x000fe2000001ff00 */
[----:B------:R-:W-:Y:S01]  /*0770*/  @P2 LEA.HI.X R57, R22, c[0x0][0x194], R21, 0x1, P5 ;  /* 0x0000650016392a11 */ /* 0x000fe200028f0c15 */
[----:B------:R-:W-:Y:S01]  /*0780*/  @P0 IMAD.IADD R23, R25, 0x1, R41 ;  /* 0x0000000119170824 */ /* 0x000fe200078e0229 */
[----:B------:R-:W-:Y:S01]  /*0790*/  @P0 IADD3 R35, R29, R35, RZ ;  /* 0x000000231d230210 */ /* 0x000fe20007ffe0ff */
[----:B------:R-:W-:Y:S01]  /*07a0*/  CS2R R20, SRZ ;  /* 0x0000000000147805 */ /* 0x000fe2000001ff00 */
[----:B------:R-:W-:-:S02]  /*07b0*/  @P0 LEA R40, P3, R28, c[0x0][0x190], 0x1 ;  /* 0x000064001c280a11 */ /* 0x000fc400078608ff */
[----:B------:R-:W-:Y:S02]  /*07c0*/  @P0 LEA.HI.X R39, R24, c[0x0][0x164], R23, 0x1, P4 ;  /* 0x0000590018270a11 */ /* 0x000fe400020f0c17 */
[----:B------:R-:W-:Y:S01]  /*07d0*/  CS2R R22, SRZ ;  /* 0x0000000000167805 */ /* 0x000fe2000001ff00 */
[----:B------:R-:W-:Y:S01]  /*07e0*/  CS2R R24, SRZ ;  /* 0x0000000000187805 */ /* 0x000fe2000001ff00 */
[----:B------:R-:W-:Y:S01]  /*07f0*/  @P0 LEA.HI.X R41, R28, c[0x0][0x194], R35, 0x1, P3 ;  /* 0x000065001c290a11 */ /* 0x000fe200018f0c23 */
[----:B0-----:R-:W-:Y:S01]  /*0800*/  CS2R R30, SRZ ;  /* 0x00000000001e7805 */ /* 0x001fe2000001ff00 */
[----:B------:R-:W-:Y:S01]  /*0810*/  CS2R R28, SRZ ;  /* 0x00000000001c7805 */ /* 0x000fe2000001ff00 */
[----:B------:R-:W-:Y:S01]  /*0820*/  CS2R R32, SRZ ;  /* 0x0000000000207805 */ /* 0x000fe2000001ff00 */
[----:B------:R-:W-:Y:S01]  /*0830*/  CS2R R34, SRZ ;  /* 0x0000000000227805 */ /* 0x000fe2000001ff00 */
[----:B------:R0:W4:Y:S04]  /*0840*/  @P2 LDG.E.128 R20, [R54.64] ;  /* 0x0000000636142981 */ /* 0x000128000c1e1d00 */
[----:B------:R1:W4:Y:S04]  /*0850*/  @P2 LDG.E.128 R24, [R56.64] ;  /* 0x0000000638182981 */ /* 0x000328000c1e1d00 */
[----:B------:R0:W4:Y:S04]  /*0860*/  @P0 LDG.E.128 R28, [R38.64] ;  /* 0x00000006261c0981 */ /* 0x000128000c1e1d00 */
[----:B------:R0:W4:Y:S01]  /*0870*/  @P0 LDG.E.128 R32, [R40.64] ;  /* 0x0000000628200981 */ /* 0x000122000c1e1d00 */
[----:B------:R-:W-:Y:S01]  /*0880*/  ISETP.GT.AND P0, PT, R43, 0x7f, PT ;  /* 0x0000007f2b00780c */ /* 0x000fe20003f04270 */
[----:B------:R-:W-:-:S03]  /*0890*/  IMAD.MOV.U32 R50, RZ, RZ, 0x7f800000 ;  /* 0x7f800000ff327424 */ /* 0x000fc600078e00ff */
[----:B------:R-:W-:-:S13]  /*08a0*/  ISETP.GE.OR P2, PT, R43, R44, P0 ;  /* 0x0000002c2b00720c */ /* 0x000fda0000746670 */
[----:B0-----:R-:W-:Y:S01]  /*08b0*/  @!P2 SHF.R.S32.HI R55, RZ, 0x1f, R43 ;  /* 0x0000001fff37a819 */ /* 0x001fe2000001142b */
[----:B------:R-:W-:Y:S01]  /*08c0*/  @!P2 IMAD R48, R42, c[0x0][0x1e0], RZ ;  /* 0x000078002a30aa24 */ /* 0x000fe200078e02ff */
[----:B------:R-:W-:Y:S01]  /*08d0*/  @!P2 IADD3 R54, P3, R36, R43, RZ ;  /* 0x0000002b2436a210 */ /* 0x000fe20007f7e0ff */
[----:B------:R-:W-:Y:S02]  /*08e0*/  @!P2 IMAD R39, R46, c[0x0][0x1e8], RZ ;  /* 0x00007a002e27aa24 */ /* 0x000fe400078e02ff */
[----:B-1----:R-:W-:Y:S01]  /*08f0*/  @!P2 IMAD R57, R45, c[0x0][0x1e4], R48 ;  /* 0x000079002d39aa24 */ /* 0x002fe200078e0230 */
[----:B------:R-:W-:Y:S01]  /*0900*/  @!P2 LEA.HI.X.SX32 R55, R36, R55, 0x1, P3 ;  /* 0x000000372437a211 */ /* 0x000fe200018f0eff */
[----:B------:R-:W-:-:S04]  /*0910*/  @!P2 IMAD R41, R0, c[0x0][0x1ec], R39 ;  /* 0x00007b000029aa24 */ /* 0x000fc800078e0227 */
[----:B------:R-:W-:-:S04]  /*0920*/  @!P2 IMAD.WIDE.U32 R54, R45, c[0x0][0x1e0], R54 ;  /* 0x000078002d36aa25 */ /* 0x000fc800078e0036 */
[----:B------:R-:W-:-:S04]  /*0930*/  @!P2 IMAD.IADD R55, R55, 0x1, R57 ;  /* 0x000000013737a824 */ /* 0x000fc800078e0239 */
[----:B------:R-:W-:-:S05]  /*0940*/  @!P2 IMAD.WIDE.U32 R38, R0, c[0x0][0x1e8], R54 ;  /* 0x00007a000026aa25 */ /* 0x000fca00078e0036 */
[----:B------:R-:W-:Y:S02]  /*0950*/  @!P2 IADD3 R39, R39, R41, RZ ;  /* 0x000000292727a210 */ /* 0x000fe40007ffe0ff */
[----:B------:R-:W-:-:S04]  /*0960*/  @!P2 LEA R40, P3, R38, c[0x0][0x1d8], 0x2 ;  /* 0x000076002628aa11 */ /* 0x000fc800078610ff */
[----:B------:R-:W-:-:S05]  /*0970*/  @!P2 LEA.HI.X R41, R38, c[0x0][0x1dc], R39, 0x2, P3 ;  /* 0x000077002629aa11 */ /* 0x000fca00018f1427 */
[----:B------:R0:W5:Y:S01]  /*0980*/  @!P2 LDG.E R50, [R40.64] ;  /* 0x000000062832a981 */ /* 0x000162000c1e1900 */
[----:B------:R-:W-:Y:S01]  /*0990*/  ISETP.NE.AND P2, PT, R37, RZ, PT ;  /* 0x000000ff2500720c */ /* 0x000fe20003f45270 */
[----:B------:R-:W-:Y:S01]  /*09a0*/  BSSY B0, `(.L_x_1611) ;  /* 0x0000098000007945 */ /* 0x000fe20003800000 */
[C---:B--2---:R-:W-:Y:S02]  /*09b0*/  LOP3.LUT R52, R4.reuse, 0xffff0000, RZ, 0xc0, !PT ;  /* 0xffff000004347812 */ /* 0x044fe400078ec0ff */
[----:B------:R-:W-:Y:S01]  /*09c0*/  SHF.L.U32 R38, R4, 0x10, RZ ;  /* 0x0000001004267819 */ /* 0x000fe200000006ff */
[C---:B------:R-:W-:Y:S01]  /*09d0*/  IMAD.U32 R4, R5.reuse, 0x10000, RZ ;  /* 0x0001000005047824 */ /* 0x040fe200078e00ff */
[----:B------:R-:W-:Y:S02]  /*09e0*/  LOP3.LUT R39, R5, 0xffff0000, RZ, 0xc0, !PT ;  /* 0xffff000005277812 */ /* 0x000fe400078ec0ff */
[C---:B---3--:R-:W-:Y:S02]  /*09f0*/  LOP3.LUT R55, R8.reuse, 0xffff0000, RZ, 0xc0, !PT ;  /* 0xffff000008377812 */ /* 0x048fe400078ec0ff */
[----:B------:R-:W-:-:S02]  /*0a00*/  SHF.L.U32 R57, R8, 0x10, RZ ;  /* 0x0000001008397819 */ /* 0x000fc400000006ff */
[----:B0-----:R-:W-:Y:S01]  /*0a10*/  SHF.L.U32 R40, R10, 0x10, RZ ;  /* 0x000000100a287819 */ /* 0x001fe200000006ff */
[----:B------:R-:W-:Y:S01]  /*0a20*/  FMUL.FTZ R54, R52, R55 ;  /* 0x0000003734367220 */ /* 0x000fe20000410000 */
[----:B------:R-:W-:Y:S01]  /*0a30*/  LOP3.LUT R41, R10, 0xffff0000, RZ, 0xc0, !PT ;  /* 0xffff00000a297812 */ /* 0x000fe200078ec0ff */
[C---:B------:R-:W-:Y:S01]  /*0a40*/  IMAD.U32 R55, R9.reuse, 0x10000, RZ ;  /* 0x0001000009377824 */ /* 0x040fe200078e00ff */
[----:B------:R-:W-:Y:S01]  /*0a50*/  LOP3.LUT R10, R12, 0xffff0000, RZ, 0xc0, !PT ;  /* 0xffff00000c0a7812 */ /* 0x000fe200078ec0ff */
[----:B------:R-:W-:Y:S01]  /*0a60*/  FFMA.FTZ R38, R38, R57, R54 ;  /* 0x0000003926267223 */ /* 0x000fe20000010036 */
[C---:B------:R-:W-:Y:S02]  /*0a70*/  LOP3.LUT R59, R16.reuse, 0xffff0000, RZ, 0xc0, !PT ;  /* 0xffff0000103b7812 */ /* 0x040fe400078ec0ff */
[----:B------:R-:W-:Y:S01]  /*0a80*/  LOP3.LUT R52, R9, 0xffff0000, RZ, 0xc0, !PT ;  /* 0xffff000009347812 */ /* 0x000fe200078ec0ff */
[C---:B------:R-:W-:Y:S01]  /*0a90*/  IMAD.U32 R9, R11.reuse, 0x10000, RZ ;  /* 0x000100000b097824 */ /* 0x040fe200078e00ff */
[----:B------:R-:W-:Y:S01]  /*0aa0*/  LOP3.LUT R8, R11, 0xffff0000, RZ, 0xc0, !PT ;  /* 0xffff00000b087812 */ /* 0x000fe200078ec0ff */
[----:B------:R-:W-:Y:S01]  /*0ab0*/  IMAD.U32 R11, R16, 0x10000, RZ ;  /* 0x00010000100b7824 */ /* 0x000fe200078e00ff */
[----:B------:R-:W-:Y:S01]  /*0ac0*/  SHF.L.U32 R12, R12, 0x10, RZ ;  /* 0x000000100c0c7819 */ /* 0x000fe200000006ff */
[----:B------:R-:W-:Y:S01]  /*0ad0*/  FMUL.FTZ R10, R10, R59 ;  /* 0x0000003b0a0a7220 */ /* 0x000fe20000410000 */
[----:B------:R-:W-:Y:S01]  /*0ae0*/  SHF.L.U32 R5, R6, 0x10, RZ ;  /* 0x0000001006057819 */ /* 0x000fe200000006ff */
[----:B------:R-:W-:Y:S01]  /*0af0*/  FFMA.FTZ R38, R4, R55, R38 ;  /* 0x0000003704267223 */ /* 0x000fe20000010026 */
[----:B------:R-:W-:Y:S01]  /*0b00*/  SHF.L.U32 R4, R13, 0x10, RZ ;  /* 0x000000100d047819 */ /* 0x000fe200000006ff */
[----:B------:R-:W-:Y:S01]  /*0b10*/  IMAD.U32 R55, R17, 0x10000, RZ ;  /* 0x0001000011377824 */ /* 0x000fe200078e00ff */
[----:B------:R-:W-:Y:S01]  /*0b20*/  LOP3.LUT R13, R13, 0xffff0000, RZ, 0xc0, !PT ;  /* 0xffff00000d0d7812 */ /* 0x000fe200078ec0ff */
[----:B------:R-:W-:Y:S01]  /*0b30*/  FFMA.FTZ R11, R12, R11, R10 ;  /* 0x0000000b0c0b7223 */ /* 0x000fe2000001000a */
[----:B------:R-:W-:Y:S01]  /*0b40*/  LOP3.LUT R10, R17, 0xffff0000, RZ, 0xc0, !PT ;  /* 0xffff0000110a7812 */ /* 0x000fe200078ec0ff */
[----:B------:R-:W-:Y:S01]  /*0b50*/  FFMA.FTZ R38, R39, R52, R38 ;  /* 0x0000003427267223 */ /* 0x000fe20000010026 */
[----:B------:R-:W-:Y:S01]  /*0b60*/  LOP3.LUT R48, R6, 0xffff0000, RZ, 0xc0, !PT ;  /* 0xffff000006307812 */ /* 0x000fe200078ec0ff */
[----:B------:R-:W-:Y:S01]  /*0b70*/  FFMA.FTZ R11, R4, R55, R11 ;  /* 0x00000037040b7223 */ /* 0x000fe2000001000b */
[C---:B------:R-:W-:Y:S01]  /*0b80*/  SHF.L.U32 R4, R14.reuse, 0x10, RZ ;  /* 0x000000100e047819 */ /* 0x040fe200000006ff */
[----:B------:R-:W-:Y:S01]  /*0b90*/  FFMA.FTZ R38, R5, R40, R38 ;  /* 0x0000002805267223 */ /* 0x000fe20000010026 */
[----:B------:R-:W-:Y:S01]  /*0ba0*/  LOP3.LUT R14, R14, 0xffff0000, RZ, 0xc0, !PT ;  /* 0xffff00000e0e7812 */ /* 0x000fe200078ec0ff */
[----:B------:R-:W-:-:S02]  /*0bb0*/  IMAD.U32 R5, R18, 0x10000, RZ ;  /* 0x0001000012057824 */ /* 0x000fc400078e00ff */
[----:B------:R-:W-:Y:S01]  /*0bc0*/  FFMA.FTZ R10, R13, R10, R11 ;  /* 0x0000000a0d0a7223 */ /* 0x000fe2000001000b */
[----:B------:R-:W-:Y:S01]  /*0bd0*/  LOP3.LUT R11, R18, 0xffff0000, RZ, 0xc0, !PT ;  /* 0xffff0000120b7812 */ /* 0x000fe200078ec0ff */
[C---:B------:R-:W-:Y:S01]  /*0be0*/  IMAD.U32 R6, R7.reuse, 0x10000, RZ ;  /* 0x0001000007067824 */ /* 0x040fe200078e00ff */
[----:B------:R-:W-:Y:S01]  /*0bf0*/  LOP3.LUT R7, R7, 0xffff0000, RZ, 0xc0, !PT ;  /* 0xffff000007077812 */ /* 0x000fe200078ec0ff */
[----:B------:R-:W-:Y:S02]  /*0c00*/  FFMA.FTZ R38, R48, R41, R38 ;  /* 0x0000002930267223 */ /* 0x000fe40000010026 */
[----:B------:R-:W-:Y:S01]  /*0c10*/  FFMA.FTZ R4, R4, R5, R10 ;  /* 0x0000000504047223 */ /* 0x000fe2000001000a */
[C---:B------:R-:W-:Y:S01]  /*0c20*/  SHF.L.U32 R5, R15.reuse, 0x10, RZ ;  /* 0x000000100f057819 */ /* 0x040fe200000006ff */
[----:B------:R-:W-:Y:S01]  /*0c30*/  FFMA.FTZ R9, R6, R9, R38 ;  /* 0x0000000906097223 */ /* 0x000fe20000010026 */
[----:B------:R-:W-:Y:S01]  /*0c40*/  LOP3.LUT R15, R15, 0xffff0000, RZ, 0xc0, !PT ;  /* 0xffff00000f0f7812 */ /* 0x000fe200078ec0ff */
[----:B------:R-:W-:Y:S01]  /*0c50*/  FFMA.FTZ R11, R14, R11, R4 ;  /* 0x0000000b0e0b7223 */ /* 0x000fe20000010004 */
[C---:B------:R-:W-:Y:S01]  /*0c60*/  LOP3.LUT R4, R19.reuse, 0xffff0000, RZ, 0xc0, !PT ;  /* 0xffff000013047812 */ /* 0x040fe200078ec0ff */
[----:B------:R-:W-:-:S02]  /*0c70*/  IMAD.U32 R6, R19, 0x10000, RZ ;  /* 0x0001000013067824 */ /* 0x000fc400078e00ff */
[----:B------:R-:W-:Y:S01]  /*0c80*/  FFMA.FTZ R7, R7, R8, R9 ;  /* 0x0000000807077223 */ /* 0x000fe20000010009 */
[C---:B----4-:R-:W-:Y:S01]  /*0c90*/  SHF.L.U32 R12, R20.reuse, 0x10, RZ ;  /* 0x00000010140c7819 */ /* 0x050fe200000006ff */
[----:B------:R-:W-:Y:S01]  /*0ca0*/  IMAD.U32 R16, R21, 0x10000, RZ ;  /* 0x0001000015107824 */ /* 0x000fe200078e00ff */
[----:B------:R-:W-:Y:S01]  /*0cb0*/  LOP3.LUT R20, R20, 0xffff0000, RZ, 0xc0, !PT ;  /* 0xffff000014147812 */ /* 0x000fe200078ec0ff */
[----:B------:R-:W-:Y:S01]  /*0cc0*/  FFMA.FTZ R5, R5, R6, R11 ;  /* 0x0000000605057223 */ /* 0x000fe2000001000b */
[----:B------:R-:W-:Y:S01]  /*0cd0*/  LOP3.LUT R19, R24, 0xffff0000, RZ, 0xc0, !PT ;  /* 0xffff000018137812 */ /* 0x000fe200078ec0ff */
[C---:B------:R-:W-:Y:S01]  /*0ce0*/  IMAD.U32 R39, R25.reuse, 0x10000, RZ ;  /* 0x0001000019277824 */ /* 0x040fe200078e00ff */
[----:B------:R-:W-:Y:S01]  /*0cf0*/  LOP3.LUT R18, R25, 0xffff0000, RZ, 0xc0, !PT ;  /* 0xffff000019127812 */ /* 0x000fe200078ec0ff */
[----:B------:R-:W-:Y:S01]  /*0d00*/  IMAD.U32 R6, R23, 0x10000, RZ ;  /* 0x0001000017067824 */ /* 0x000fe200078e00ff */
[----:B------:R-:W-:Y:S01]  /*0d10*/  LOP3.LUT R14, R28, 0xffff0000, RZ, 0xc0, !PT ;  /* 0xffff00001c0e7812 */ /* 0x000fe200078ec0ff */
[----:B------:R-:W-:Y:S01]  /*0d20*/  FMUL.FTZ R20, R20, R19 ;  /* 0x0000001314147220 */ /* 0x000fe20000410000 */
[----:B------:R-:W-:Y:S01]  /*0d30*/  SHF.L.U32 R17, R24, 0x10, RZ ;  /* 0x0000001018117819 */ /* 0x000fe200000006ff */
[----:B------:R-:W-:Y:S01]  /*0d40*/  IMAD.U32 R11, R27, 0x10000, RZ ;  /* 0x000100001b0b7824 */ /* 0x000fe200078e00ff */
[C---:B------:R-:W-:Y:S01]  /*0d50*/  LOP3.LUT R25, R32.reuse, 0xffff0000, RZ, 0xc0, !PT ;  /* 0xffff000020197812 */ /* 0x040fe200078ec0ff */
[----:B------:R-:W-:Y:S01]  /*0d60*/  IMAD.U32 R19, R32, 0x10000, RZ ;  /* 0x0001000020137824 */ /* 0x000fe200078e00ff */
[----:B------:R-:W-:Y:S01]  /*0d70*/  SHF.L.U32 R28, R28, 0x10, RZ ;  /* 0x000000101c1c7819 */ /* 0x000fe200000006ff */
[----:B------:R-:W-:Y:S01]  /*0d80*/  FFMA.FTZ R20, R12, R17, R20 ;  /* 0x000000110c147223 */ /* 0x000fe20000010014 */
[----:B------:R-:W-:Y:S01]  /*0d90*/  SHF.L.U32 R12, R29, 0x10, RZ ;  /* 0x000000101d0c7819 */ /* 0x000fe200000006ff */
[----:B------:R-:W-:Y:S01]  /*0da0*/  FMUL.FTZ R14, R14, R25 ;  /* 0x000000190e0e7220 */ /* 0x000fe20000410000 */
[----:B------:R-:W-:Y:S01]  /*0db0*/  LOP3.LUT R21, R21, 0xffff0000, RZ, 0xc0, !PT ;  /* 0xffff000015157812 */ /* 0x000fe200078ec0ff */
[----:B------:R-:W-:Y:S01]  /*0dc0*/  IMAD.U32 R17, R33, 0x10000, RZ ;  /* 0x0001000021117824 */ /* 0x000fe200078e00ff */
[----:B------:R-:W-:Y:S01]  /*0dd0*/  LOP3.LUT R29, R29, 0xffff0000, RZ, 0xc0, !PT ;  /* 0xffff00001d1d7812 */ /* 0x000fe200078ec0ff */
[----:B------:R-:W-:Y:S01]  /*0de0*/  FFMA.FTZ R19, R28, R19, R14 ;  /* 0x000000131c137223 */ /* 0x000fe2000001000e */
[----:B------:R-:W-:Y:S01]  /*0df0*/  LOP3.LUT R14, R33, 0xffff0000, RZ, 0xc0, !PT ;  /* 0xffff0000210e7812 */ /* 0x000fe200078ec0ff */
[----:B------:R-:W-:Y:S01]  /*0e00*/  FFMA.FTZ R16, R16, R39, R20 ;  /* 0x0000002710107223 */ /* 0x000fe20000010014 */
[----:B------:R-:W-:Y:S01]  /*0e10*/  SHF.L.U32 R9, R22, 0x10, RZ ;  /* 0x0000001016097819 */ /* 0x000fe200000006ff */
[----:B------:R-:W-:Y:S01]  /*0e20*/  FFMA.FTZ R19, R12, R17, R19 ;  /* 0x000000110c137223 */ /* 0x000fe20000010013 */
        /* <DEDUP_REMOVED lines=10> */
[----:B------:R-:W-:Y:S01]  /*0ed0*/  LOP3.LUT R19, R34, 0xffff0000, RZ, 0xc0, !PT ;  /* 0xffff000022137812 */ /* 0x000fe200078ec0ff */
        /* <DEDUP_REMOVED lines=11> */
[----:B------:R-:W-:Y:S02]  /*0f90*/  FFMA.FTZ R15, R15, R4, R5 ;  /* 0x000000040f0f7223 */ /* 0x000fe40000010005 */
[----:B------:R-:W-:Y:S01]  /*0fa0*/  FFMA.FTZ R31, R31, R6, R9 ;  /* 0x000000061f1f7223 */ /* 0x000fe20000010009 */
[----:B------:R-:W0:Y:S04]  /*0fb0*/  SHFL.BFLY PT, R10, R11, 0x4, 0x1f ;  /* 0x0c801f000b0a7f89 */ /* 0x000e2800000e0000 */
[----:B------:R-:W1:Y:S04]  /*0fc0*/  SHFL.BFLY PT, R4, R7, 0x4, 0x1f ;  /* 0x0c801f0007047f89 */ /* 0x000e6800000e0000 */
[----:B------:R-:W2:Y:S04]  /*0fd0*/  SHFL.BFLY PT, R6, R15, 0x4, 0x1f ;  /* 0x0c801f000f067f89 */ /* 0x000ea800000e0000 */
[----:B------:R-:W3:Y:S01]  /*0fe0*/  SHFL.BFLY PT, R14, R31, 0x4, 0x1f ;  /* 0x0c801f001f0e7f89 */ /* 0x000ee200000e0000 */
[----:B0-----:R-:W-:-:S02]  /*0ff0*/  FADD.FTZ R12, R11, R10 ;  /* 0x0000000a0b0c7221 */ /* 0x001fc40000010000 */
[----:B-1----:R-:W-:-:S03]  /*1000*/  FADD.FTZ R4, R7, R4 ;  /* 0x0000000407047221 */ /* 0x002fc60000010000 */
[----:B------:R-:W0:Y:S01]  /*1010*/  SHFL.BFLY PT, R13, R12, 0x2, 0x1f ;  /* 0x0c401f000c0d7f89 */ /* 0x000e2200000e0000 */
[----:B--2---:R-:W-:-:S03]  /*1020*/  FADD.FTZ R8, R15, R6 ;  /* 0x000000060f087221 */ /* 0x004fc60000010000 */
[----:B------:R-:W1:Y:S01]  /*1030*/  SHFL.BFLY PT, R5, R4, 0x2, 0x1f ;  /* 0x0c401f0004057f89 */ /* 0x000e6200000e0000 */
[----:B---3--:R-:W-:-:S03]  /*1040*/  FADD.FTZ R16, R31, R14 ;  /* 0x0000000e1f107221 */ /* 0x008fc60000010000 */
[----:B------:R-:W2:Y:S04]  /*1050*/  SHFL.BFLY PT, R9, R8, 0x2, 0x1f ;  /* 0x0c401f0008097f89 */ /* 0x000ea800000e0000 */
[----:B------:R-:W3:Y:S01]  /*1060*/  SHFL.BFLY PT, R7, R16, 0x2, 0x1f ;  /* 0x0c401f0010077f89 */ /* 0x000ee200000e0000 */
[----:B0-----:R-:W-:Y:S02]  /*1070*/  FADD.FTZ R13, R12, R13 ;  /* 0x0000000d0c0d7221 */ /* 0x001fe40000010000 */
[----:B-1----:R-:W-:-:S03]  /*1080*/  FADD.FTZ R6, R4, R5 ;  /* 0x0000000504067221 */ /* 0x002fc60000010000 */
[----:B------:R-:W0:Y:S01]  /*1090*/  SHFL.BFLY PT, R14, R13, 0x1, 0x1f ;  /* 0x0c201f000d0e7f89 */ /* 0x000e2200000e0000 */
[----:B------:R-:W-:Y:S01]  /*10a0*/  SHF.L.U32 R4, R43, 0x2, RZ ;  /* 0x000000022b047819 */ /* 0x000fe200000006ff */
[----:B------:R-:W-:Y:S02]  /*10b0*/  IMAD.SHL.U32 R5, R47, 0x2000, RZ ;  /* 0x000020002f057824 */ /* 0x000fe400078e00ff */
[----:B--2---:R-:W-:Y:S01]  /*10c0*/  FADD.FTZ R9, R8, R9 ;  /* 0x0000000908097221 */ /* 0x004fe20000010000 */
[----:B------:R-:W-:Y:S01]  /*10d0*/  SHF.R.S32.HI R8, RZ, 0x1f, R4 ;  /* 0x0000001fff087819 */ /* 0x000fe20000011404 */
[----:B---3--:R-:W-:Y:S01]  /*10e0*/  FADD.FTZ R11, R16, R7 ;  /* 0x00000007100b7221 */ /* 0x008fe20000010000 */
[C---:B------:R-:W-:Y:S01]  /*10f0*/  IADD3 R4, P3, R5.reuse, R4, RZ ;  /* 0x0000000405047210 */ /* 0x040fe20007f7e0ff */
[----:B------:R-:W1:Y:S03]  /*1100*/  SHFL.BFLY PT, R7, R6, 0x1, 0x1f ;  /* 0x0c201f0006077f89 */ /* 0x000e6600000e0000 */
[----:B------:R-:W-:Y:S01]  /*1110*/  LEA.HI.X.SX32 R5, R5, R8, 0x1, P3 ;  /* 0x0000000805057211 */ /* 0x000fe200018f0eff */
[----:B------:R-:W2:Y:S01]  /*1120*/  SHFL.BFLY PT, R10, R9, 0x1, 0x1f ;  /* 0x0c201f00090a7f89 */ /* 0x000ea200000e0000 */
[----:B------:R-:W-:-:S03]  /*1130*/  IMAD R8, R42, c[0x0][0x220], RZ ;  /* 0x000088002a087a24 */ /* 0x000fc600078e02ff */
[----:B------:R-:W3:Y:S01]  /*1140*/  SHFL.BFLY PT, R18, R11, 0x1, 0x1f ;  /* 0x0c201f000b127f89 */ /* 0x000ee200000e0000 */
[----:B------:R-:W-:Y:S02]  /*1150*/  IMAD R15, R45, c[0x0][0x224], R8 ;  /* 0x000089002d0f7a24 */ /* 0x000fe400078e0208 */
[----:B0-----:R-:W-:Y:S02]  /*1160*/  FADD.FTZ R14, R13, R14 ;  /* 0x0000000e0d0e7221 */ /* 0x001fe40000010000 */
[----:B-1----:R-:W-:Y:S02]  /*1170*/  FADD.FTZ R12, R6, R7 ;  /* 0x00000007060c7221 */ /* 0x002fe40000010000 */
[----:B--2---:R-:W-:Y:S02]  /*1180*/  FADD.FTZ R10, R9, R10 ;  /* 0x0000000a090a7221 */ /* 0x004fe40000010000 */
[----:B---3--:R-:W-:Y:S01]  /*1190*/  FADD.FTZ R13, R11, R18 ;  /* 0x000000120b0d7221 */ /* 0x008fe20000010000 */
[----:B------:R-:W-:Y:S05]  /*11a0*/  @P2 BRA `(.L_x_1612) ;  /* 0x0000017000002947 */ /* 0x000fea0003800000 */
[----:B------:R-:W-:Y:S01]  /*11b0*/  SHF.R.S32.HI R37, RZ, 0x1f, R36 ;  /* 0x0000001fff257819 */ /* 0x000fe20000011424 */
[----:B------:R-:W-:Y:S01]  /*11c0*/  IMAD R6, R42, c[0x0][0x1c8], RZ ;  /* 0x000072002a067a24 */ /* 0x000fe200078e02ff */
[----:B------:R-:W-:-:S02]  /*11d0*/  ISETP.GE.AND P4, PT, R49, R44, PT ;  /* 0x0000002c3100720c */ /* 0x000fc40003f86270 */
[----:B------:R-:W-:Y:S01]  /*11e0*/  ISETP.GE.AND P3, PT, R51, R44, PT ;  /* 0x0000002c3300720c */ /* 0x000fe20003f66270 */
[C---:B------:R-:W-:Y:S02]  /*11f0*/  IMAD R9, R45.reuse, c[0x0][0x1cc], R6 ;  /* 0x000073002d097a24 */ /* 0x040fe400078e0206 */
[----:B------:R-:W-:Y:S01]  /*1200*/  IMAD.WIDE.U32 R6, R45, c[0x0][0x1c8], R36 ;  /* 0x000072002d067a25 */ /* 0x000fe200078e0024 */
[----:B------:R-:W-:-:S04]  /*1210*/  FSEL R11, R14, RZ, !P3 ;  /* 0x000000ff0e0b7208 */ /* 0x000fc80005800000 */
[----:B------:R-:W-:Y:S01]  /*1220*/  IADD3 R7, R7, R9, RZ ;  /* 0x0000000907077210 */ /* 0x000fe20007ffe0ff */
[----:B------:R-:W-:-:S04]  /*1230*/  IMAD R9, R46, c[0x0][0x1d0], RZ ;  /* 0x000074002e097a24 */ /* 0x000fc800078e02ff */
[----:B------:R-:W-:-:S04]  /*1240*/  IMAD.WIDE.U32 R6, R0, c[0x0][0x1d0], R6 ;  /* 0x0000740000067a25 */ /* 0x000fc800078e0006 */
[----:B------:R-:W-:Y:S01]  /*1250*/  IMAD R9, R0, c[0x0][0x1d4], R9 ;  /* 0x0000750000097a24 */ /* 0x000fe200078e0209 */
[----:B------:R-:W-:-:S04]  /*1260*/  IADD3 R6, P2, R2, R6, RZ ;  /* 0x0000000602067210 */ /* 0x000fc80007f5e0ff */
[----:B------:R-:W-:Y:S02]  /*1270*/  IADD3.X R3, R3, R7, R9, P2, !PT ;  /* 0x0000000703037210 */ /* 0x000fe400017fe409 */
[C---:B------:R-:W-:Y:S02]  /*1280*/  LEA R2, P5, R6.reuse, c[0x0][0x1b0], 0x2 ;  /* 0x00006c0006027a11 */ /* 0x040fe400078a10ff */
[----:B------:R-:W-:Y:S02]  /*1290*/  ISETP.GE.AND P2, PT, R53, R44, PT ;  /* 0x0000002c3500720c */ /* 0x000fe40003f46270 */
[----:B------:R-:W-:Y:S02]  /*12a0*/  LEA.HI.X R3, R6, c[0x0][0x1b4], R3, 0x2, P5 ;  /* 0x00006d0006037a11 */ /* 0x000fe400028f1403 */
[----:B------:R-:W-:Y:S02]  /*12b0*/  FSEL R7, R12, RZ, !P1 ;  /* 0x000000ff0c077208 */ /* 0x000fe40004800000 */
[----:B------:R-:W-:Y:S01]  /*12c0*/  FSEL R9, R10, RZ, !P4 ;  /* 0x000000ff0a097208 */ /* 0x000fe20006000000 */
[----:B------:R0:W-:Y:S01]  /*12d0*/  STG.E [R2.64+0x100], R11 ;  /* 0x0001000b02007986 */ /* 0x0001e2000c101906 */
[----:B------:R-:W-:-:S03]  /*12e0*/  FSEL R13, R13, RZ, !P2 ;  /* 0x000000ff0d0d7208 */ /* 0x000fc60005000000 */
[----:B------:R0:W-:Y:S04]  /*12f0*/  STG.E [R2.64], R7 ;  /* 0x0000000702007986 */ /* 0x0001e8000c101906 */
[----:B------:R0:W-:Y:S04]  /*1300*/  STG.E [R2.64+0x80], R9 ;  /* 0x0000800902007986 */ /* 0x0001e8000c101906 */
[----:B------:R0:W-:Y:S02]  /*1310*/  STG.E [R2.64+0x180], R13 ;  /* 0x0001800d02007986 */ /* 0x0001e4000c101906 */
.L_x_1612:
[----:B------:R-:W-:Y:S05]  /*1320*/  BSYNC B0 ;  /* 0x0000000000007941 */ /* 0x000fea0003800000 */
.L_x_1611:
[----:B------:R-:W-:Y:S01]  /*1330*/  ULDC UR4, c[0x0][0x168] ;  /* 0x00005a0000047ab9 */ /* 0x000fe20000000800 */
[----:B------:R-:W-:Y:S01]  /*1340*/  IMAD.WIDE.U32 R4, R45, c[0x0][0x220], R4 ;  /* 0x000088002d047a25 */ /* 0x000fe200078e0004 */
[----:B------:R-:W-:Y:S01]  /*1350*/  UIADD3 UR4, UR4, 0x7f, URZ ;  /* 0x0000007f04047890 */ /* 0x000fe2000fffe03f */
[----:B------:R-:W-:Y:S01]  /*1360*/  ISETP.NE.U32.AND P1, PT, RZ, c[0x0][0x238], PT ;  /* 0x00008e00ff007a0c */ /* 0x000fe20003f25070 */
[----:B------:R-:W-:Y:S01]  /*1370*/  BSSY B0, `(.L_x_1613) ;  /* 0x0000021000007945 */ /* 0x000fe20003800000 */
[----:B0-----:R-:W-:Y:S01]  /*1380*/  IMAD R3, R46, c[0x0][0x228], RZ ;  /* 0x00008a002e037a24 */ /* 0x001fe200078e02ff */
[----:B------:R-:W-:Y:S01]  /*1390*/  USHF.R.S32.HI UR5, URZ, 0x1f, UR4 ;  /* 0x0000001f3f057899 */ /* 0x000fe20008011404 */
[----:B------:R-:W-:Y:S01]  /*13a0*/  IMAD.IADD R5, R5, 0x1, R15 ;  /* 0x0000000105057824 */ /* 0x000fe200078e020f */
[----:B------:R-:W-:Y:S01]  /*13b0*/  ISETP.NE.AND.EX P1, PT, RZ, c[0x0][0x23c], PT, P1 ;  /* 0x00008f00ff007a0c */ /* 0x000fe20003f25310 */
[C---:B------:R-:W-:Y:S01]  /*13c0*/  IMAD R7, R0.reuse, c[0x0][0x22c], R3 ;  /* 0x00008b0000077a24 */ /* 0x040fe200078e0203 */
[----:B------:R-:W-:Y:S01]  /*13d0*/  ULEA.HI UR5, UR5, UR4, URZ, 0x7 ;  /* 0x0000000405057291 */ /* 0x000fe2000f8f383f */
[----:B------:R-:W-:Y:S01]  /*13e0*/  IMAD.WIDE.U32 R2, R0, c[0x0][0x228], R4 ;  /* 0x00008a0000027a25 */ /* 0x000fe200078e0004 */
[----:B------:R-:W-:-:S02]  /*13f0*/  ISETP.NE.OR P1, PT, R43, RZ, !P1 ;  /* 0x000000ff2b00720c */ /* 0x000fc40004f25670 */
[----:B------:R-:W-:Y:S02]  /*1400*/  ULOP3.LUT UR5, UR5, 0xffffff80, URZ, 0xc0, !UPT ;  /* 0xffffff8005057892 */ /* 0x000fe4000f8ec03f */
[----:B------:R-:W-:Y:S02]  /*1410*/  IADD3 R3, R3, R7, RZ ;  /* 0x0000000703037210 */ /* 0x000fe40007ffe0ff */
[----:B------:R-:W-:Y:S02]  /*1420*/  LEA R8, P2, R2, c[0x0][0x208], 0x2 ;  /* 0x0000820002087a11 */ /* 0x000fe400078410ff */
[----:B------:R-:W-:Y:S02]  /*1430*/  IADD3 R4, -R36, UR5, RZ ;  /* 0x0000000524047c10 */ /* 0x000fe4000fffe1ff */
[----:B------:R-:W-:Y:S02]  /*1440*/  LEA.HI.X R9, R2, c[0x0][0x20c], R3, 0x2, P2 ;  /* 0x0000830002097a11 */ /* 0x000fe400010f1403 */
[----:B------:R-:W-:-:S13]  /*1450*/  ISETP.GE.OR P0, PT, R43, R4, P0 ;  /* 0x000000042b00720c */ /* 0x000fda0000706670 */
[----:B------:R-:W-:Y:S05]  /*1460*/  @P0 BRA `(.L_x_1614) ;  /* 0x0000011000000947 */ /* 0x000fea0003800000 */
[----:B------:R-:W-:Y:S01]  /*1470*/  SHF.R.S32.HI R3, RZ, 0x1f, R43 ;  /* 0x0000001fff037819 */ /* 0x000fe2000001142b */
[----:B------:R-:W-:Y:S01]  /*1480*/  IMAD R42, R42, c[0x0][0x1f8], RZ ;  /* 0x00007e002a2a7a24 */ /* 0x000fe200078e02ff */
[----:B------:R-:W-:Y:S01]  /*1490*/  IADD3 R2, P0, R36, R43, RZ ;  /* 0x0000002b24027210 */ /* 0x000fe20007f1e0ff */
[----:B------:R-:W-:Y:S02]  /*14a0*/  IMAD R7, R46, c[0x0][0x200], RZ ;  /* 0x000080002e077a24 */ /* 0x000fe400078e02ff */
[C---:B------:R-:W-:Y:S01]  /*14b0*/  IMAD R5, R45.reuse, c[0x0][0x1fc], R42 ;  /* 0x00007f002d057a24 */ /* 0x040fe200078e022a */
[----:B------:R-:W-:Y:S01]  /*14c0*/  LEA.HI.X.SX32 R3, R36, R3, 0x1, P0 ;  /* 0x0000000324037211 */ /* 0x000fe200000f0eff */
        /* <DEDUP_REMOVED lines=11> */
.L_x_1614:
[----:B------:R-:W-:Y:S05]  /*1580*/  BSYNC B0 ;  /* 0x0000000000007941 */ /* 0x000fea0003800000 */
.L_x_1613:
[----:B------:R1:W-:Y:S04]  /*1590*/  STG.E.128 [R8.64], RZ ;  /* 0x000000ff08007986 */ /* 0x0003e8000c101d06 */
[----:B------:R1:W-:Y:S04]  /*15a0*/  STG.E.128 [R8.64+0x1000], RZ ;  /* 0x001000ff08007986 */ /* 0x0003e8000c101d06 */
[----:B------:R1:W-:Y:S04]  /*15b0*/  STG.E.128 [R8.64+0x2000], RZ ;  /* 0x002000ff08007986 */ /* 0x0003e8000c101d06 */
[----:B------:R1:W-:Y:S04]  /*15c0*/  STG.E.128 [R8.64+0x3000], RZ ;  /* 0x003000ff08007986 */ /* 0x0003e8000c101d06 */
[----:B------:R1:W-:Y:S04]  /*15d0*/  STG.E.128 [R8.64+0x4000], RZ ;  /* 0x004000ff08007986 */ /* 0x0003e8000c101d06 */
[----:B------:R1:W-:Y:S04]  /*15e0*/  STG.E.128 [R8.64+0x5000], RZ ;  /* 0x005000ff08007986 */ /* 0x0003e8000c101d06 */
[----:B------:R1:W-:Y:S04]  /*15f0*/  STG.E.128 [R8.64+0x6000], RZ ;  /* 0x006000ff08007986 */ /* 0x0003e8000c101d06 */
[----:B------:R1:W-:Y:S01]  /*1600*/  STG.E.128 [R8.64+0x7000], RZ ;  /* 0x007000ff08007986 */ /* 0x0003e2000c101d06 */
[----:B------:R-:W-:Y:S05]  /*1610*/  @P1 EXIT ;  /* 0x000000000000194d */ /* 0x000fea0003800000 */
[----:B------:R-:W-:Y:S02]  /*1620*/  IMAD R0, R47, c[0x0][0x230], R0 ;  /* 0x00008c002f007a24 */ /* 0x000fe400078e0200 */
[----:B0-----:R-:W-:-:S02]  /*1630*/  IMAD.MOV.U32 R3, RZ, RZ, 0x4 ;  /* 0x00000004ff037424 */ /* 0x001fc400078e00ff */
[----:B------:R-:W-:-:S04]  /*1640*/  IMAD R0, R0, c[0x0][0x170], R45 ;  /* 0x00005c0000007a24 */ /* 0x000fc800078e022d */
[----:B------:R-:W-:-:S05]  /*1650*/  IMAD.WIDE R2, R0, R3, c[0x0][0x238] ;  /* 0x00008e0000027625 */ /* 0x000fca00078e0203 */
[----:B------:R-:W-:Y:S01]  /*1660*/  STG.E [R2.64], RZ ;  /* 0x000000ff02007986 */ /* 0x000fe2000c101906 */
[----:B------:R-:W-:Y:S05]  /*1670*/  EXIT ;  /* 0x000000000000794d */ /* 0x000fea0003800000 */
.L_x_1615:
        /* <DEDUP_REMOVED lines=16> */
.L_x_1850:


//--------------------- .text._ZN7cutlass13device_kernelIN5flash19enable_sm80_to_sm89INS1_16FlashAttnBwdSm80INS1_25CollectiveMainloopBwdSm80ILi2ELi2EN4cute5tupleIJNS5_1CILi128EEES8_NS7_ILi64EEEEEENS_10bfloat16_tEfNS_4arch4Sm80ELb1ELb0ELb0ELb1ELb0ELb0ELb0ELb0ELi2ELi4ELi4ELi4ELb0EEENS1_21CollectiveEpilogueBwdISA_SB_SD_Li256ELb1ELb0ELi2EEENS1_25SingleTileBwdLPTSchedulerILb1ELi128ELb0EEEEEEEEEvNT_6ParamsE --------------------------
	.section	.text._ZN7cutlass13device_kernelIN5flash19enable_sm80_to_sm89INS1_16FlashAttnBwdSm80INS1_25CollectiveMainloopBwdSm80ILi2ELi2EN4cute5tupleIJNS5_1CILi128EEES8_NS7_ILi64EEEEEENS_10bfloat16_tEfNS_4arch4Sm80ELb1ELb0ELb0ELb1ELb0ELb0ELb0ELb0ELi2ELi4ELi4ELi4ELb0EEENS1_21CollectiveEpilogueBwdISA_SB_SD_Li256ELb1ELb0ELi2EEENS1_25SingleTileBwdLPTSchedulerILb1ELi128ELb0EEEEEEEEEvNT_6ParamsE,"ax",@progbits
	.sectioninfo	@"SHI_REGISTERS=255"
	.align	128
.text._ZN7cutlass13device_kernelIN5flash19enable_sm80_to_sm89INS1_16FlashAttnBwdSm80INS1_25CollectiveMainloopBwdSm80ILi2ELi2EN4cute5tupleIJNS5_1CILi128EEES8_NS7_ILi64EEEEEENS_10bfloat16_tEfNS_4arch4Sm80ELb1ELb0ELb0ELb1ELb0ELb0ELb0ELb0ELi2ELi4ELi4ELi4ELb0EEENS1_21CollectiveEpilogueBwdISA_SB_SD_Li256ELb1ELb0ELi2EEENS1_25SingleTileBwdLPTSchedulerILb1ELi128ELb0EEEEEEEEEvNT_6ParamsE:
        .type           _ZN7cutlass13device_kernelIN5flash19enable_sm80_to_sm89INS1_16FlashAttnBwdSm80INS1_25CollectiveMainloopBwdSm80ILi2ELi2EN4cute5tupleIJNS5_1CILi128EEES8_NS7_ILi64EEEEEENS_10bfloat16_tEfNS_4arch4Sm80ELb1ELb0ELb0ELb1ELb0ELb0ELb0ELb0ELi2ELi4ELi4ELi4ELb0EEENS1_21CollectiveEpilogueBwdISA_SB_SD_Li256ELb1ELb0ELi2EEENS1_25SingleTileBwdLPTSchedulerILb1ELi128ELb0EEEEEEEEEvNT_6ParamsE,@function
        .size           _ZN7cutlass13device_kernelIN5flash19enable_sm80_to_sm89INS1_16FlashAttnBwdSm80INS1_25CollectiveMainloopBwdSm80ILi2ELi2EN4cute5tupleIJNS5_1CILi128EEES8_NS7_ILi64EEEEEENS_10bfloat16_tEfNS_4arch4Sm80ELb1ELb0ELb0ELb1ELb0ELb0ELb0ELb0ELi2ELi4ELi4ELi4ELb0EEENS1_21CollectiveEpilogueBwdISA_SB_SD_Li256ELb1ELb0ELi2EEENS1_25SingleTileBwdLPTSchedulerILb1ELi128ELb0EEEEEEEEEvNT_6ParamsE,(.L_x_1851 - _ZN7cutlass13device_kernelIN5flash19enable_sm80_to_sm89INS1_16FlashAttnBwdSm80INS1_25CollectiveMainloopBwdSm80ILi2ELi2EN4cute5tupleIJNS5_1CILi128EEES8_NS7_ILi64EEEEEENS_10bfloat16_tEfNS_4arch4Sm80ELb1ELb0ELb0ELb1ELb0ELb0ELb0ELb0ELi2ELi4ELi4ELi4ELb0EEENS1_21CollectiveEpilogueBwdISA_SB_SD_Li256ELb1ELb0ELi2EEENS1_25SingleTileBwdLPTSchedulerILb1ELi128ELb0EEEEEEEEEvNT_6ParamsE)
        .other          _ZN7cutlass13device_kernelIN5flash19enable_sm80_to_sm89INS1_16FlashAttnBwdSm80INS1_25CollectiveMainloopBwdSm80ILi2ELi2EN4cute5tupleIJNS5_1CILi128EEES8_NS7_ILi64EEEEEENS_10bfloat16_tEfNS_4arch4Sm80ELb1ELb0ELb0ELb1ELb0ELb0ELb0ELb0ELi2ELi4ELi4ELi4ELb0EEENS1_21CollectiveEpilogueBwdISA_SB_SD_Li256ELb1ELb0ELi2EEENS1_25SingleTileBwdLPTSchedulerILb1ELi128ELb0EEEEEEEEEvNT_6ParamsE,@"STO_CUDA_ENTRY STV_DEFAULT"
_ZN7cutlass13device_kernelIN5flash19enable_sm80_to_sm89INS1_16FlashAttnBwdSm80INS1_25CollectiveMainloopBwdSm80ILi2ELi2EN4cute5tupleIJNS5_1CILi128EEES8_NS7_ILi64EEEEEENS_10bfloat16_tEfNS_4arch4Sm80ELb1ELb0ELb0ELb1ELb0ELb0ELb0ELb0ELi2ELi4ELi4ELi4ELb0EEENS1_21CollectiveEpilogueBwdISA_SB_SD_Li256ELb1ELb0ELi2EEENS1_25SingleTileBwdLPTSchedulerILb1ELi128ELb0EEEEEEEEEvNT_6ParamsE:
[----:B------:R-:W-:Y:S02]  /*0000*/  MOV R1, c[0x0][0x28] ;  /* 0x00000a0000017a02 */ /* 0x000fe40000000f00 */
[----:B------:R-:W1:Y:S01]  /*0010*/  S2R R20, SR_TID.X ;  /* 0x0000000000147919 */ /* 0x000e620000002100 */
[----:B------:R-:W2:Y:S01]  /*0020*/  S2UR UR4, SR_CTAID.X ;  /* 0x00000000000479c3 */ /* 0x000ea20000002500 */
[----:B------:R-:W-:Y:S01]  /*0030*/  ULDC.64 UR14, c[0x0][0x118] ;  /* 0x00004600000e7ab9 */ /* 0x000fe20000000a00 */
[----:B------:R-:W-:Y:S02]  /*0040*/  IADD3 R1, R1, -0x58, RZ ;  /* 0xffffffa801017810 */ /* 0x000fe40007ffe0ff */
[----:B-1----:R-:W-:-:S06]  /*0050*/  SHF.R.U32.HI R0, RZ, 0x5, R20 ;  /* 0x00000005ff007819 */ /* 0x002fcc0000011614 */
        /* <DEDUP_REMOVED lines=8> */
[----:B------:R-:W-:Y:S02]  /*00e0*/  @UP0 UMOV UR7, UR11 ;  /* 0x0000000b00070c82 */ /* 0x000fe40008000000 */
        /* <DEDUP_REMOVED lines=12> */
[----:B------:R-:W-:Y:S02]  /*01b0*/  @UP0 UMOV UR9, UR11 ;  /* 0x0000000b00090c82 */ /* 0x000fe40008000000 */
[----:B------:R-:W-:-:S04]  /*01c0*/  @UP0 USHF.R.U32.HI UR13, URZ, UR5, UR9 ;  /* 0x000000053f0d0299 */ /* 0x000fc80008011609 */
[----:B------:R-:W-:Y:S01]  /*01d0*/  UIMAD UR7, UR13, UR7, URZ ;  /* 0x000000070d0772a4 */ /* 0x000fe2000f8e023f */
[----:B------:R-:W-:Y:S05]  /*01e0*/  BRA `(.L_x_1618) ;  /* 0x0000008000007947 */ /* 0x000fea0003800000 */
.L_x_1617:
[----:B------:R-:W-:Y:S02]  /*01f0*/  ULDC UR7, c[0x0][0x3ac] ;  /* 0x0000eb0000077ab9 */ /* 0x000fe40000000800 */
[----:B------:R-:W-:Y:S02]  /*0200*/  UISETP.NE.AND UP0, UPT, UR7, 0x1, UPT ;  /* 0x000000010700788c */ /* 0x000fe4000bf05270 */
[----:B------:R-:W-:Y:S02]  /*0210*/  ULDC.64 UR4, c[0x0][0x3b0] ;  /* 0x0000ec0000047ab9 */ /* 0x000fe40000000a00 */
[----:B------:R-:W-:Y:S02]  /*0220*/  UIMAD.WIDE.U32 UR10, UR6, UR4, URZ ;  /* 0x00000004060a72a5 */ /* 0x000fe4000f8e003f */
[----:B------:R-:W-:-:S05]  /*0230*/  UMOV UR13, UR6 ;  /* 0x00000006000d7c82 */ /* 0x000fca0008000000 */
[----:B------:R-:W-:Y:S02]  /*0240*/  @UP0 UMOV UR9, UR11 ;  /* 0x0000000b00090c82 */ /* 0x000fe40008000000 */
[----:B------:R-:W-:-:S04]  /*0250*/  @UP0 USHF.R.U32.HI UR13, URZ, UR5, UR9 ;  /* 0x000000053f0d0299 */ /* 0x000fc80008011609 */
[----:B------:R-:W-:-:S04]  /*0260*/  UIMAD UR7, UR13, UR7, URZ ;  /* 0x000000070d0772a4 */ /* 0x000fc8000f8e023f */
.L_x_1618:
[----:B------:R-:W-:Y:S01]  /*0270*/  UIADD3 UR9, UR6, -UR7, URZ ;  /* 0x8000000706097290 */ /* 0x000fe2000fffe03f */
[----:B------:R-:W-:Y:S01]  /*0280*/  ISETP.NE.U32.AND P0, PT, RZ, c[0x0][0x3e0], PT ;  /* 0x0000f800ff007a0c */ /* 0x000fe20003f05070 */
[----:B------:R-:W-:Y:S02]  /*0290*/  ULDC.64 UR4, c[0x0][0x3a8] ;  /* 0x0000ea0000047ab9 */ /* 0x000fe40000000a00 */
[----:B------:R-:W-:Y:S01]  /*02a0*/  ULDC.64 UR6, c[0x0][0x3a0] ;  /* 0x0000e80000067ab9 */ /* 0x000fe20000000a00 */
[----:B------:R-:W-:Y:S01]  /*02b0*/  ISETP.NE.AND.EX P0, PT, RZ, c[0x0][0x3e4], PT, P0 ;  /* 0x0000f900ff007a0c */ /* 0x000fe20003f05300 */
[----:B------:R-:W-:Y:S02]  /*02c0*/  UISETP.NE.AND UP0, UPT, UR6, 0x1, UPT ;  /* 0x000000010600788c */ /* 0x000fe4000bf05270 */
[----:B------:R-:W-:-:S04]  /*02d0*/  UIMAD UR5, UR8, UR5, UR9 ;  /* 0x00000005080572a4 */ /* 0x000fc8000f8e0209 */
[----:B------:R-:W-:-:S03]  /*02e0*/  UIMAD.WIDE.U32 UR8, UR5, UR7, URZ ;  /* 0x00000007050872a5 */ /* 0x000fc6000f8e003f */
[----:B------:R-:W-:-:S04]  /*02f0*/  UMOV UR11, UR5 ;  /* 0x00000005000b7c82 */ /* 0x000fc80008000000 */
[----:B------:R-:W-:Y:S02]  /*0300*/  @UP0 UMOV UR7, UR9 ;  /* 0x0000000900070c82 */ /* 0x000fe40008000000 */
[----:B------:R-:W-:-:S04]  /*0310*/  @UP0 USHF.R.U32.HI UR11, URZ, UR4, UR7 ;  /* 0x000000043f0b0299 */ /* 0x000fc80008011607 */
[----:B------:R-:W-:-:S04]  /*0320*/  UIADD3 UR12, -UR11, URZ, URZ ;  /* 0x0000003f0b0c7290 */ /* 0x000fc8000fffe13f */
[----:B------:R-:W-:Y:S01]  /*0330*/  UIMAD UR12, UR12, UR6, UR5 ;  /* 0x000000060c0c72a4 */ /* 0x000fe2000f8e0205 */
[----:B------:R-:W-:Y:S05]  /*0340*/  @!P0 BRA `(.L_x_1619) ;  /* 0x0000008000008947 */ /* 0x000fea0003800000 */
[----:B------:R-:W-:Y:S02]  /*0350*/  UMOV UR4, 0x4 ;  /* 0x0000000400047882 */ /* 0x000fe40000000000 */
[----:B------:R-:W-:Y:S02]  /*0360*/  ULDC.64 UR6, c[0x0][0x3e0] ;  /* 0x0000f80000067ab9 */ /* 0x000fe40000000a00 */
[----:B------:R-:W-:-:S06]  /*0370*/  UIMAD.WIDE UR4, UR11, UR4, UR6 ;  /* 0x000000040b0472a5 */ /* 0x000fcc000f8e0206 */
[----:B------:R-:W-:Y:S02]  /*0380*/  MOV R2, UR4 ;  /* 0x0000000400027c02 */ /* 0x000fe40008000f00 */
[----:B------:R-:W-:-:S05]  /*0390*/  MOV R3, UR5 ;  /* 0x0000000500037c02 */ /* 0x000fca0008000f00 */
[----:B------:R-:W2:Y:S02]  /*03a0*/  LDG.E R0, [R2.64] ;  /* 0x0000000e02007981 */ /* 0x000ea4000c1e1900 */
[----:B--2---:R1:W2:Y:S02]  /*03b0*/  R2UR UR5, R0 ;  /* 0x00000000000573c2 */ /* 0x0042a400000e0000 */
[----:B-12---:R-:W-:Y:S05]  /*03c0*/  BRA `(.L_x_1620) ;  /* 0x000000f000007947 */ /* 0x006fea0003800000 */
.L_x_1619:
[----:B------:R-:W-:-:S04]  /*03d0*/  ISETP.NE.U32.AND P0, PT, RZ, c[0x0][0x3d8], PT ;  /* 0x0000f600ff007a0c */ /* 0x000fc80003f05070 */
[----:B------:R-:W-:-:S13]  /*03e0*/  ISETP.NE.AND.EX P0, PT, RZ, c[0x0][0x3dc], PT, P0 ;  /* 0x0000f700ff007a0c */ /* 0x000fda0003f05300 */
[----:B------:R-:W-:Y:S05]  /*03f0*/  @!P0 BRA `(.L_x_1621) ;  /* 0x000000b000008947 */ /* 0x000fea0003800000 */
[----:B------:R-:W-:Y:S02]  /*0400*/  UMOV UR4, 0x4 ;  /* 0x0000000400047882 */ /* 0x000fe40000000000 */
[----:B------:R-:W-:Y:S02]  /*0410*/  ULDC.64 UR6, c[0x0][0x3d8] ;  /* 0x0000f60000067ab9 */ /* 0x000fe40000000a00 */
[----:B------:R-:W-:-:S06]  /*0420*/  UIMAD.WIDE UR4, UR11, UR4, UR6 ;  /* 0x000000040b0472a5 */ /* 0x000fcc000f8e0206 */
[----:B------:R-:W-:Y:S02]  /*0430*/  MOV R2, UR4 ;  /* 0x0000000400027c02 */ /* 0x000fe40008000f00 */
[----:B------:R-:W-:-:S05]  /*0440*/  MOV R3, UR5 ;  /* 0x0000000500037c02 */ /* 0x000fca0008000f00 */
[----:B------:R-:W2:Y:S04]  /*0450*/  LDG.E R4, [R2.64] ;  /* 0x0000000e02047981 */ /* 0x000ea8000c1e1900 */
[----:B------:R-:W3:Y:S01]  /*0460*/  LDG.E R0, [R2.64+0x4] ;  /* 0x0000040e02007981 */ /* 0x000ee2000c1e1900 */
[----:B--2---:R-:W1:Y:S08]  /*0470*/  R2UR UR5, R4 ;  /* 0x00000000040573c2 */ /* 0x004e7000000e0000 */
[----:B---3--:R-:W1:Y:S02]  /*0480*/  R2UR UR4, R0 ;  /* 0x00000000000473c2 */ /* 0x008e6400000e0000 */
[----:B-1----:R-:W-:Y:S01]  /*0490*/  UIADD3 UR5, -UR5, UR4, URZ ;  /* 0x0000000405057290 */ /* 0x002fe2000fffe13f */
[----:B------:R-:W-:Y:S05]  /*04a0*/  BRA `(.L_x_1620) ;  /* 0x0000001000007947 */ /* 0x000fea0003800000 */
.L_x_1621:
[----:B------:R-:W-:Y:S02]  /*04b0*/  ULDC UR5, c[0x0][0x3d4] ;  /* 0x0000f50000057ab9 */ /* 0x000fe40000000800 */
.L_x_1620:
[----:B------:R-:W-:-:S04]  /*04c0*/  UIADD3 UR5, UR5, 0x7f, URZ ;  /* 0x0000007f05057890 */ /* 0x000fc8000fffe03f */
[----:B------:R-:W-:-:S04]  /*04d0*/  USHF.R.S32.HI UR4, URZ, 0x1f, UR5 ;  /* 0x0000001f3f047899 */ /* 0x000fc80008011405 */
[----:B------:R-:W-:-:S04]  /*04e0*/  ULEA.HI UR4, UR4, UR5, URZ, 0x7 ;  /* 0x0000000504047291 */ /* 0x000fc8000f8f383f */
[----:B------:R-:W-:-:S04]  /*04f0*/  USHF.R.S32.HI UR4, URZ, 0x7, UR4 ;  /* 0x000000073f047899 */ /* 0x000fc80008011404 */
[----:B------:R-:W-:-:S04]  /*0500*/  UISETP.GE.AND UP0, UPT, UR13, UR4, UPT ;  /* 0x000000040d00728c */ /* 0x000fc8000bf06270 */
[----:B------:R-:W-:Y:S01]  /*0510*/  USEL UR11, UR11, 0xffffffff, !UP0 ;  /* 0xffffffff0b0b7887 */ /* 0x000fe2000c000000 */
[----:B------:R-:W-:Y:S05]  /*0520*/  BRA `(.L_x_1622) ;  /* 0x0000049000007947 */ /* 0x000fea0003800000 */
.L_x_1616:
        /* <DEDUP_REMOVED lines=22> */
.L_x_1623:
        /* <DEDUP_REMOVED lines=8> */
.L_x_1624:
        /* <DEDUP_REMOVED lines=22> */
.L_x_1625:
        /* <DEDUP_REMOVED lines=14> */
.L_x_1627:
[----:B------:R-:W-:Y:S02]  /*0950*/  ULDC UR5, c[0x0][0x3d4] ;  /* 0x0000f50000057ab9 */ /* 0x000fe40000000800 */
.L_x_1626:
[----:B------:R-:W-:-:S04]  /*0960*/  UIADD3 UR5, UR5, 0x7f, URZ ;  /* 0x0000007f05057890 */ /* 0x000fc8000fffe03f */
[----:B------:R-:W-:-:S04]  /*0970*/  USHF.R.S32.HI UR4, URZ, 0x1f, UR5 ;  /* 0x0000001f3f047899 */ /* 0x000fc80008011405 */
[----:B------:R-:W-:-:S04]  /*0980*/  ULEA.HI UR4, UR4, UR5, URZ, 0x7 ;  /* 0x0000000504047291 */ /* 0x000fc8000f8f383f */
[----:B------:R-:W-:-:S04]  /*0990*/  USHF.R.S32.HI UR4, URZ, 0x7, UR4 ;  /* 0x000000073f047899 */ /* 0x000fc80008011404 */
[----:B------:R-:W-:-:S04]  /*09a0*/  UISETP.GE.AND UP0, UPT, UR13, UR4, UPT ;  /* 0x000000040d00728c */ /* 0x000fc8000bf06270 */
[----:B------:R-:W-:-:S06]  /*09b0*/  USEL UR11, UR11, 0xffffffff, !UP0 ;  /* 0xffffffff0b0b7887 */ /* 0x000fcc000c000000 */
.L_x_1622:
[----:B------:R-:W-:-:S13]  /*09c0*/  ISETP.LE.AND P0, PT, RZ, UR11, PT ;  /* 0x0000000bff007c0c */ /* 0x000fda000bf03270 */
[----:B------:R-:W-:Y:S05]  /*09d0*/  @!P0 EXIT ;  /* 0x000000000000894d */ /* 0x000fea0003800000 */
[----:B------:R-:W-:Y:S02]  /*09e0*/  ULDC.64 UR4, c[0x0][0x2c8] ;  /* 0x0000b20000047ab9 */ /* 0x000fe40000000a00 */
[----:B------:R-:W-:Y:S02]  /*09f0*/  UISETP.NE.U32.AND UP2, UPT, URZ, UR4, UPT ;  /* 0x000000043f00728c */ /* 0x000fe4000bf45070 */
[----:B------:R-:W-:Y:S02]  /*0a00*/  UMOV UR6, 0x4 ;  /* 0x0000000400067882 */ /* 0x000fe40000000000 */
[----:B------:R-:W-:Y:S02]  /*0a10*/  UISETP.NE.AND.EX UP2, UPT, URZ, UR5, UPT, UP2 ;  /* 0x000000053f00728c */ /* 0x000fe4000bf45320 */
[----:B------:R-:W-:Y:S02]  /*0a20*/  ULDC.64 UR8, c[0x0][0x2c8] ;  /* 0x0000b20000087ab9 */ /* 0x000fe40000000a00 */
[----:B------:R-:W-:-:S02]  /*0a30*/  UIMAD.WIDE UR8, UR11, UR6, UR8 ;  /* 0x000000060b0872a5 */ /* 0x000fc4000f8e0208 */
[----:B------:R-:W-:Y:S01]  /*0a40*/  PLOP3.LUT P2, PT, PT, PT, UP2, 0x80, 0x0 ;  /* 0x000000000000781c */ /* 0x000fe20003f4f028 */
[----:B------:R-:W-:Y:S02]  /*0a50*/  ULDC.64 UR4, c[0x0][0x2d8] ;  /* 0x0000b60000047ab9 */ /* 0x000fe40000000a00 */
[----:B------:R-:W-:Y:S01]  /*0a60*/  UISETP.NE.U32.AND UP0, UPT, URZ, UR4, UPT ;  /* 0x000000043f00728c */ /* 0x000fe2000bf05070 */
[----:B------:R-:W-:Y:S02]  /*0a70*/  IMAD.U32 R6, RZ, RZ, UR8 ;  /* 0x00000008ff067e24 */ /* 0x000fe4000f8e00ff */
[----:B------:R-:W-:Y:S01]  /*0a80*/  IMAD.U32 R7, RZ, RZ, UR9 ;  /* 0x00000009ff077e24 */ /* 0x000fe2000f8e00ff */
[----:B------:R-:W-:-:S06]  /*0a90*/  UISETP.NE.AND.EX UP0, UPT, URZ, UR5, UPT, UP0 ;  /* 0x000000053f00728c */ /* 0x000fcc000bf05300 */
[----:B------:R-:W2:Y:S01]  /*0aa0*/  @P2 LDG.E R4, [R6.64] ;  /* 0x0000000e06042981 */ /* 0x000ea2000c1e1900 */
[----:B------:R-:W-:Y:S01]  /*0ab0*/  ULDC.64 UR4, c[0x0][0x2d8] ;  /* 0x0000b60000047ab9 */ /* 0x000fe20000000a00 */
[----:B------:R-:W-:-:S03]  /*0ac0*/  PLOP3.LUT P0, PT, PT, PT, UP0, 0x80, 0x0 ;  /* 0x000000000000781c */ /* 0x000fc60003f0f008 */
[----:B------:R-:W-:-:S06]  /*0ad0*/  @UP0 UIMAD.WIDE UR4, UR11, UR6, UR4 ;  /* 0x000000060b0402a5 */ /* 0x000fcc000f8e0204 */
[----:B------:R-:W-:Y:S01]  /*0ae0*/  MOV R2, UR4 ;  /* 0x0000000400027c02 */ /* 0x000fe20008000f00 */
[----:B------:R-:W-:Y:S01]  /*0af0*/  IMAD.U32 R3, RZ, RZ, UR5 ;  /* 0x00000005ff037e24 */ /* 0x000fe2000f8e00ff */
[----:B------:R-:W-:Y:S02]  /*0b00*/  ULDC.64 UR4, c[0x0][0x2d0] ;  /* 0x0000b40000047ab9 */ /* 0x000fe40000000a00 */
[----:B------:R-:W-:Y:S01]  /*0b10*/  UISETP.NE.U32.AND UP1, UPT, URZ, UR4, UPT ;  /* 0x000000043f00728c */ /* 0x000fe2000bf25070 */
[----:B------:R-:W-:Y:S01]  /*0b20*/  CS2R R10, SRZ ;  /* 0x00000000000a7805 */ /* 0x000fe2000001ff00 */
[----:B------:R1:W3:Y:S02]  /*0b30*/  @P0 LDG.E R0, [R2.64] ;  /* 0x0000000e02000981 */ /* 0x0002e4000c1e1900 */
[----:B------:R-:W-:-:S03]  /*0b40*/  UISETP.NE.AND.EX UP1, UPT, URZ, UR5, UPT, UP1 ;  /* 0x000000053f00728c */ /* 0x000fc6000bf25310 */
[----:B------:R-:W-:Y:S01]  /*0b50*/  ULDC.64 UR4, c[0x0][0x2d0] ;  /* 0x0000b40000047ab9 */ /* 0x000fe20000000a00 */
[----:B------:R4:W5:Y:S01]  /*0b60*/  @P2 LDG.E R10, [R6.64] ;  /* 0x0000000e060a2981 */ /* 0x000962000c1e1900 */
[----:B------:R-:W-:Y:S01]  /*0b70*/  UIMAD.WIDE UR4, UR11, UR6, UR4 ;  /* 0x000000060b0472a5 */ /* 0x000fe2000f8e0204 */
[----:B------:R-:W-:-:S05]  /*0b80*/  PLOP3.LUT P1, PT, PT, PT, UP1, 0x80, 0x0 ;  /* 0x000000000000781c */ /* 0x000fca0003f2f018 */
[----:B-1----:R-:W-:Y:S01]  /*0b90*/  MOV R2, UR4 ;  /* 0x0000000400027c02 */ /* 0x002fe20008000f00 */
[----:B------:R-:W-:-:S07]  /*0ba0*/  IMAD.U32 R3, RZ, RZ, UR5 ;  /* 0x00000005ff037e24 */ /* 0x000fce000f8e00ff */
[----:B------:R4:W5:Y:S01]  /*0bb0*/  @P1 LDG.E R11, [R2.64] ;  /* 0x0000000e020b1981 */ /* 0x000962000c1e1900 */
[----:B------:R-:W-:Y:S02]  /*0bc0*/  ULDC UR10, c[0x0][0x168] ;  /* 0x00005a00000a7ab9 */ /* 0x000fe40000000800 */
[----:B------:R-:W-:Y:S02]  /*0bd0*/  UMOV UR21, URZ ;  /* 0x0000003f00157c82 */ /* 0x000fe40008000000 */
[----:B------:R-:W-:Y:S01]  /*0be0*/  ULDC UR9, c[0x0][0x198] ;  /* 0x0000660000097ab9 */ /* 0x000fe20000000800 */
[----:B--2---:R-:W1:Y:S02]  /*0bf0*/  @P2 R2UR UR5, R4 ;  /* 0x00000000040523c2 */ /* 0x004e6400000e0000 */
[----:B-1----:R-:W-:-:S04]  /*0c00*/  @UP2 ULEA UR5, UR11, UR5, 0x7 ;  /* 0x000000050b052291 */ /* 0x002fc8000f8e383f */
[----:B------:R-:W-:-:S04]  /*0c10*/  @UP2 USHF.R.S32.HI UR4, URZ, 0x1f, UR5 ;  /* 0x0000001f3f042899 */ /* 0x000fc80008011405 */
[----:B------:R-:W-:Y:S01]  /*0c20*/  @UP2 ULEA.HI UR4, UR4, UR5, URZ, 0x7 ;  /* 0x0000000504042291 */ /* 0x000fe2000f8f383f */
[----:B---3--:R4:W1:Y:S03]  /*0c30*/  @P0 R2UR UR10, R0 ;  /* 0x00000000000a03c2 */ /* 0x00886600000e0000 */
[----:B------:R-:W-:Y:S01]  /*0c40*/  @UP2 ULOP3.LUT UR21, UR4, 0xffffff80, URZ, 0xc0, !UPT ;  /* 0xffffff8004152892 */ /* 0x000fe2000f8ec03f */
[----:B------:R-:W-:Y:S06]  /*0c50*/  @P0 BRA `(.L_x_1628) ;  /* 0x0000006000000947 */ /* 0x000fec0003800000 */
[----:B------:R-:W-:Y:S05]  /*0c60*/  @!P2 BRA `(.L_x_1628) ;  /* 0x000000500000a947 */ /* 0x000fea0003800000 */
[----:B------:R-:W2:Y:S04]  /*0c70*/  LDG.E R4, [R6.64] ;  /* 0x0000000e06047981 */ /* 0x000ea8000c1e1900 */
[----:B----4-:R-:W3:Y:S01]  /*0c80*/  LDG.E R0, [R6.64+0x4] ;  /* 0x0000040e06007981 */ /* 0x010ee2000c1e1900 */
[----:B-12---:R-:W1:Y:S08]  /*0c90*/  R2UR UR10, R4 ;  /* 0x00000000040a73c2 */ /* 0x006e7000000e0000 */
[----:B---3--:R-:W1:Y:S02]  /*0ca0*/  R2UR UR4, R0 ;  /* 0x00000000000473c2 */ /* 0x008e6400000e0000 */
[----:B-1----:R-:W-:-:S06]  /*0cb0*/  UIADD3 UR10, -UR10, UR4, URZ ;  /* 0x000000040a0a7290 */ /* 0x002fcc000fffe13f */
.L_x_1628:
[----:B------:R-:W-:-:S04]  /*0cc0*/  ISETP.NE.U32.AND P0, PT, RZ, c[0x0][0x2e0], PT ;  /* 0x0000b800ff007a0c */ /* 0x000fc80003f05070 */
[----:B------:R-:W-:-:S13]  /*0cd0*/  ISETP.NE.AND.EX P0, PT, RZ, c[0x0][0x2e4], PT, P0 ;  /* 0x0000b900ff007a0c */ /* 0x000fda0003f05300 */
[----:B------:R-:W-:Y:S05]  /*0ce0*/  @!P0 BRA `(.L_x_1629) ;  /* 0x0000007000008947 */ /* 0x000fea0003800000 */
[----:B------:R-:W-:Y:S02]  /*0cf0*/  ULDC.64 UR4, c[0x0][0x2e0] ;  /* 0x0000b80000047ab9 */ /* 0x000fe40000000a00 */
[----:B------:R-:W-:-:S06]  /*0d00*/  UIMAD.WIDE UR4, UR11, UR6, UR4 ;  /* 0x000000060b0472a5 */ /* 0x000fcc000f8e0204 */
[----:B----4-:R-:W-:Y:S02]  /*0d10*/  MOV R2, UR4 ;  /* 0x0000000400027c02 */ /* 0x010fe40008000f00 */
[----:B------:R-:W-:-:S05]  /*0d20*/  MOV R3, UR5 ;  /* 0x0000000500037c02 */ /* 0x000fca0008000f00 */
[----:B------:R-:W2:Y:S02]  /*0d30*/  LDG.E R0, [R2.64] ;  /* 0x0000000e02007981 */ /* 0x000ea4000c1e1900 */
[----:B--2---:R2:W3:Y:S01]  /*0d40*/  R2UR UR9, R0 ;  /* 0x00000000000973c2 */ /* 0x0044e200000e0000 */
[----:B------:R-:W-:Y:S05]  /*0d50*/  BRA `(.L_x_1630) ;  /* 0x0000006000007947 */ /* 0x000fea0003800000 */
.L_x_1629:
[----:B------:R-:W-:Y:S05]  /*0d60*/  @!P1 BRA `(.L_x_1630) ;  /* 0x0000005000009947 */ /* 0x000fea0003800000 */
[----:B----4-:R2:W3:Y:S04]  /*0d70*/  LDG.E R0, [R2.64] ;  /* 0x0000000e02007981 */ /* 0x0104e8000c1e1900 */
[----:B--2---:R-:W2:Y:S01]  /*0d80*/  LDG.E R2, [R2.64+0x4] ;  /* 0x0000040e02027981 */ /* 0x004ea2000c1e1900 */
[----:B---3--:R-:W3:Y:S08]  /*0d90*/  R2UR UR9, R0 ;  /* 0x00000000000973c2 */ /* 0x008ef000000e0000 */
[----:B--2---:R-:W3:Y:S02]  /*0da0*/  R2UR UR4, R2 ;  /* 0x00000000020473c2 */ /* 0x004ee400000e0000 */
[----:B---3--:R-:W-:-:S06]  /*0db0*/  UIADD3 UR9, -UR9, UR4, URZ ;  /* 0x0000000409097290 */ /* 0x008fcc000fffe13f */
.L_x_1630:
[----:B------:R-:W-:Y:S01]  /*0dc0*/  USHF.L.U32 UR27, UR13, 0x7, URZ ;  /* 0x000000070d1b7899 */ /* 0x000fe2000800063f */
[----:B------:R-:W-:Y:S01]  /*0dd0*/  PLOP3.LUT P1, PT, PT, PT, PT, 0x80, 0x0 ;  /* 0x000000000000781c */ /* 0x000fe20003f2f070 */
[----:B------:R-:W-:Y:S01]  /*0de0*/  ULDC UR4, c[0x0][0x2a4] ;  /* 0x0000a90000047ab9 */ /* 0x000fe20000000800 */
[----:B------:R-:W-:Y:S01]  /*0df0*/  CS2R R126, SRZ ;  /* 0x00000000007e7805 */ /* 0x000fe2000001ff00 */
[----:B---3--:R-:W-:Y:S01]  /*0e00*/  UIADD3 UR4, UR27, -UR4, -UR9 ;  /* 0x800000041b047290 */ /* 0x008fe2000fffe809 */
[----:B------:R-:W-:Y:S01]  /*0e10*/  CS2R R124, SRZ ;  /* 0x00000000007c7805 */ /* 0x000fe2000001ff00 */
[----:B-1----:R-:W-:Y:S01]  /*0e20*/  UIADD3 UR5, UR10, 0x7f, URZ ;  /* 0x0000007f0a057890 */ /* 0x002fe2000fffe03f */
[----:B------:R-:W-:Y:S01]  /*0e30*/  CS2R R130, SRZ ;  /* 0x0000000000827805 */ /* 0x000fe2000001ff00 */
[----:B------:R-:W-:Y:S01]  /*0e40*/  UIADD3 UR4, UR4, UR10, URZ ;  /* 0x0000000a04047290 */ /* 0x000fe2000fffe03f */
[----:B------:R-:W-:Y:S01]  /*0e50*/  CS2R R8, SRZ ;  /* 0x0000000000087805 */ /* 0x000fe2000001ff00 */
[----:B------:R-:W-:Y:S01]  /*0e60*/  IMAD.MOV.U32 R128, RZ, RZ, RZ ;  /* 0x000000ffff807224 */ /* 0x000fe200078e00ff */
[----:B------:R-:W-:Y:S01]  /*0e70*/  CS2R R120, SRZ ;  /* 0x0000000000787805 */ /* 0x000fe2000001ff00 */
[----:B------:R-:W-:Y:S01]  /*0e80*/  USHF.R.S32.HI UR22, URZ, 0x1f, UR4 ;  /* 0x0000001f3f167899 */ /* 0x000fe20008011404 */
[----:B------:R-:W-:Y:S01]  /*0e90*/  IMAD.MOV.U32 R122, RZ, RZ, RZ ;  /* 0x000000ffff7a7224 */ /* 0x000fe200078e00ff */
[----:B------:R-:W-:Y:S01]  /*0ea0*/  CS2R R118, SRZ ;  /* 0x0000000000767805 */ /* 0x000fe2000001ff00 */
[----:B------:R-:W-:Y:S01]  /*0eb0*/  CS2R R12, SRZ ;  /* 0x00000000000c7805 */ /* 0x000fe2000001ff00 */
[----:B------:R-:W-:Y:S01]  /*0ec0*/  ULEA.HI UR22, UR22, UR4, URZ, 0x7 ;  /* 0x0000000416167291 */ /* 0x000fe2000f8f383f */
[----:B------:R-:W-:Y:S01]  /*0ed0*/  MOV R116, RZ ;  /* 0x000000ff00747202 */ /* 0x000fe20000000f00 */
[----:B------:R-:W-:Y:S01]  /*0ee0*/  USHF.R.S32.HI UR4, URZ, 0x1f, UR5 ;  /* 0x0000001f3f047899 */ /* 0x000fe20008011405 */
[----:B------:R-:W-:Y:S01]  /*0ef0*/  IMAD.MOV.U32 R110, RZ, RZ, RZ ;  /* 0x000000ffff6e7224 */ /* 0x000fe200078e00ff */
[----:B------:R-:W-:Y:S01]  /*0f00*/  USHF.R.S32.HI UR22, URZ, 0x7, UR22 ;  /* 0x000000073f167899 */ /* 0x000fe20008011416 */
[----:B------:R-:W-:Y:S01]  /*0f10*/  CS2R R14, SRZ ;  /* 0x00000000000e7805 */ /* 0x000fe2000001ff00 */
[----:B------:R-:W-:Y:S01]  /*0f20*/  ULEA.HI UR4, UR4, UR5, URZ, 0x7 ;  /* 0x0000000504047291 */ /* 0x000fe2000f8f383f */
[----:B------:R-:W-:Y:S01]  /*0f30*/  MOV R108, RZ ;  /* 0x000000ff006c7202 */ /* 0x000fe20000000f00 */
[----:B------:R-:W-:Y:S01]  /*0f40*/  UISETP.LT.AND UP0, UPT, URZ, UR22, UPT ;  /* 0x000000163f00728c */ /* 0x000fe2000bf01270 */
[----:B------:R-:W-:Y:S01]  /*0f50*/  IMAD.MOV.U32 R114, RZ, RZ, RZ ;  /* 0x000000ffff727224 */ /* 0x000fe200078e00ff */
[----:B------:R-:W-:Y:S01]  /*0f60*/  USHF.R.S32.HI UR8, URZ, 0x7, UR4 ;  /* 0x000000073f087899 */ /* 0x000fe20008011404 */
[----:B------:R-:W-:Y:S01]  /*0f70*/  CS2R R16, SRZ ;  /* 0x0000000000107805 */ /* 0x000fe2000001ff00 */
[----:B------:R-:W-:Y:S01]  /*0f80*/  USEL UR22, URZ, UR22, !UP0 ;  /* 0x000000163f167287 */ /* 0x000fe2000c000000 */
[----:B------:R-:W-:Y:S01]  /*0f90*/  MOV R112, RZ ;  /* 0x000000ff00707202 */ /* 0x000fe20000000f00 */
[----:B------:R-:W-:Y:S01]  /*0fa0*/  IMAD.MOV.U32 R106, RZ, RZ, RZ ;  /* 0x000000ffff6a7224 */ /* 0x000fe200078e00ff */
[----:B------:R-:W-:Y:S01]  /*0fb0*/  CS2R R18, SRZ ;  /* 0x0000000000127805 */ /* 0x000fe2000001ff00 */
[----:B------:R-:W-:Y:S01]  /*0fc0*/  UISETP.GT.AND UP0, UPT, UR8, UR22, UPT ;  /* 0x000000160800728c */ /* 0x000fe2000bf04270 */
[----:B------:R-:W-:Y:S01]  /*0fd0*/  MOV R104, RZ ;  /* 0x000000ff00687202 */ /* 0x000fe20000000f00 */
[----:B------:R-:W-:Y:S01]  /*0fe0*/  IMAD.MOV.U32 R102, RZ, RZ, RZ ;  /* 0x000000ffff667224 */ /* 0x000fe200078e00ff */
        /* <DEDUP_REMOVED lines=20> */
[----:B------:R-:W-:Y:S01]  /*1130*/  SHF.R.S32.HI R25, RZ, 0x1f, R20 ;  /* 0x0000001fff197819 */ /* 0x000fe20000011414 */
[----:B------:R-:W-:Y:S01]  /*1140*/  ULDC.64 UR6, c[0x0][0x270] ;  /* 0x00009c0000067ab9 */ /* 0x000fe20000000a00 */
[----:B------:R-:W-:Y:S01]  /*1150*/  IMAD.SHL.U32 R12, R20, 0x4, RZ ;  /* 0x00000004140c7824 */ /* 0x000fe200078e00ff */
[----:B------:R-:W-:Y:S01]  /*1160*/  ULDC.64 UR4, c[0x0][0x288] ;  /* 0x0000a20000047ab9 */ /* 0x000fe20000000a00 */
[----:B------:R-:W-:Y:S01]  /*1170*/  LEA.HI R9, R25, R20, RZ, 0x3 ;  /* 0x0000001419097211 */ /* 0x000fe200078f18ff */
[----:B------:R-:W-:Y:S01]  /*1180*/  UIMAD UR6, UR23, UR6, URZ ;  /* 0x00000006170672a4 */ /* 0x000fe2000f8e023f */
[----:B------:R-:W-:Y:S01]  /*1190*/  IMAD.U32 R4, RZ, RZ, UR12 ;  /* 0x0000000cff047e24 */ /* 0x000fe2000f8e00ff */
[----:B------:R-:W-:Y:S01]  /*11a0*/  UIMAD UR4, UR23, UR4, URZ ;  /* 0x00000004170472a4 */ /* 0x000fe2000f8e023f */
[--C-:B------:R-:W-:Y:S01]  /*11b0*/  SHF.R.S32.HI R13, RZ, 0x1f, R12.reuse ;  /* 0x0000001fff0d7819 */ /* 0x100fe2000001140c */
[----:B------:R-:W-:Y:S01]  /*11c0*/  UIMAD UR17, UR12, UR7, UR6 ;  /* 0x000000070c1172a4 */ /* 0x000fe2000f8e0206 */
[----:B------:R-:W-:Y:S01]  /*11d0*/  SHF.R.S32.HI R30, RZ, 0x3, R9 ;  /* 0x00000003ff1e7819 */ /* 0x000fe20000011409 */
[----:B------:R-:W-:Y:S01]  /*11e0*/  UIMAD UR28, UR12, UR5, UR4 ;  /* 0x000000050c1c72a4 */ /* 0x000fe2000f8e0204 */
[----:B----4-:R-:W-:Y:S01]  /*11f0*/  IMAD.U32 R6, RZ, RZ, UR12 ;  /* 0x0000000cff067e24 */ /* 0x010fe2000f8e00ff */
[----:B------:R-:W-:Y:S01]  /*1200*/  ULDC.64 UR6, c[0x0][0x180] ;  /* 0x0000600000067ab9 */ /* 0x000fe20000000a00 */
[----:B------:R-:W-:Y:S01]  /*1210*/  IMAD.WIDE.U32 R4, R4, c[0x0][0x270], R12 ;  /* 0x00009c0004047a25 */ /* 0x000fe200078e000c */
[----:B------:R-:W-:Y:S01]  /*1220*/  ULDC.64 UR4, c[0x0][0x238] ;  /* 0x00008e0000047ab9 */ /* 0x000fe20000000a00 */
[----:B------:R-:W-:Y:S01]  /*1230*/  LOP3.LUT R9, R9, 0xfffffff8, RZ, 0xc0, !PT ;  /* 0xfffffff809097812 */ /* 0x000fe200078ec0ff */
[----:B------:R-:W-:Y:S01]  /*1240*/  UIMAD UR6, UR23, UR6, URZ ;  /* 0x00000006170672a4 */ /* 0x000fe2000f8e023f */
[----:B------:R-:W-:Y:S01]  /*1250*/  SHF.R.S32.HI R21, RZ, 0x1f, R20 ;  /* 0x0000001fff157819 */ /* 0x000fe20000011414 */
[----:B------:R-:W-:Y:S01]  /*1260*/  UIMAD UR4, UR23, UR4, URZ ;  /* 0x00000004170472a4 */ /* 0x000fe2000f8e023f */
[----:B------:R-:W-:Y:S01]  /*1270*/  IMAD.U32 R2, RZ, RZ, UR12 ;  /* 0x0000000cff027e24 */ /* 0x000fe2000f8e00ff */
[----:B------:R-:W-:Y:S01]  /*1280*/  UIMAD UR26, UR12, UR7, UR6 ;  /* 0x000000070c1a72a4 */ /* 0x000fe2000f8e0206 */
[----:B------:R1:W-:Y:S01]  /*1290*/  STL.64 [R1+0x8], R12 ;  /* 0x0000080c01007387 */ /* 0x0003e20000100a00 */
[----:B------:R-:W-:Y:S01]  /*12a0*/  UIMAD UR6, UR12, UR5, UR4 ;  /* 0x000000050c0672a4 */ /* 0x000fe2000f8e0204 */
[----:B------:R-:W-:Y:S01]  /*12b0*/  IMAD.WIDE.U32 R6, R6, c[0x0][0x288], R12 ;  /* 0x0000a20006067a25 */ /* 0x000fe200078e000c */
[----:B------:R-:W-:Y:S01]  /*12c0*/  UIADD3 UR4, -UR27, UR9, URZ ;  /* 0x000000091b047290 */ /* 0x000fe2000fffe13f */
[----:B------:R-:W-:Y:S01]  /*12d0*/  SHF.R.S32.HI R8, RZ, 0x1f, R30 ;  /* 0x0000001fff087819 */ /* 0x000fe2000001141e */
[----:B------:R-:W-:Y:S01]  /*12e0*/  USHF.R.S32.HI UR27, URZ, 0x1f, UR11 ;  /* 0x0000001f3f1b7899 */ /* 0x000fe2000801140b */
[C---:B-----5:R-:W-:Y:S01]  /*12f0*/  IADD3 R24, P1, R30.reuse, R10, RZ ;  /* 0x0000000a1e187210 */ /* 0x060fe20007f3e0ff */
[----:B------:R-:W-:Y:S01]  /*1300*/  ULDC.64 UR24, c[0x0][0x248] ;  /* 0x0000920000187ab9 */ /* 0x000fe20000000a00 */
[----:B------:R-:W-:Y:S01]  /*1310*/  IADD3 R5, R5, UR17, RZ ;  /* 0x0000001105057c10 */ /* 0x000fe2000fffe0ff */
[----:B------:R-:W-:Y:S01]  /*1320*/  USEL UR17, UR27, URZ, !UP2 ;  /* 0x0000003f1b117287 */ /* 0x000fe2000d000000 */
[----:B--2---:R-:W-:Y:S01]  /*1330*/  IADD3 R0, -R30, UR4, RZ ;  /* 0x000000041e007c10 */ /* 0x004fe2000fffe1ff */
[----:B------:R-:W-:Y:S01]  /*1340*/  IMAD.IADD R29, R20, 0x1, -R9 ;  /* 0x00000001141d7824 */ /* 0x000fe200078e0a09 */
[----:B------:R-:W-:Y:S01]  /*1350*/  UISETP.NE.AND UP0, UPT, UR24, 0x1, UPT ;  /* 0x000000011800788c */ /* 0x000fe2000bf05270 */
[----:B------:R-:W-:Y:S01]  /*1360*/  IMAD.WIDE.U32 R2, R2, c[0x0][0x238], R20 ;  /* 0x00008e0002027a25 */ /* 0x000fe200078e0014 */
[C---:B------:R-:W-:Y:S01]  /*1370*/  ISETP.GE.AND P5, PT, R0.reuse, 0x1, PT ;  /* 0x000000010000780c */ /* 0x040fe20003fa6270 */
[----:B------:R-:W-:Y:S01]  /*1380*/  ULDC.64 UR4, c[0x0][0x278] ;  /* 0x00009e0000047ab9 */ /* 0x000fe20000000a00 */
[C---:B------:R-:W-:Y:S01]  /*1390*/  ISETP.GE.AND P4, PT, R0.reuse, 0x21, PT ;  /* 0x000000210000780c */ /* 0x040fe20003f86270 */
[----:B------:R-:W-:Y:S01]  /*13a0*/  UMOV UR16, 0x6 ;  /* 0x0000000600107882 */ /* 0x000fe20000000000 */
[C---:B------:R-:W-:Y:S01]  /*13b0*/  ISETP.GE.AND P3, PT, R0.reuse, 0x41, PT ;  /* 0x000000410000780c */ /* 0x040fe20003f66270 */
[----:B------:R-:W-:Y:S01]  /*13c0*/  ULDC.64 UR18, c[0x0][0x1d8] ;  /* 0x0000760000127ab9 */ /* 0x000fe20000000a00 */
[----:B------:R-:W-:Y:S01]  /*13d0*/  ISETP.GE.AND P2, PT, R0, 0x61, PT ;  /* 0x000000610000780c */ /* 0x000fe20003f46270 */
[----:B------:R-:W-:Y:S01]  /*13e0*/  IMAD.SHL.U32 R0, R30, 0x40, RZ ;  /* 0x000000401e007824 */ /* 0x000fe200078e00ff */
[-C--:B------:R-:W-:Y:S01]  /*13f0*/  LEA.HI.X.SX32 R28, R10, R8.reuse, 0x1, P1 ;  /* 0x000000080a1c7211 */ /* 0x080fe200008f0eff */
[----:B------:R-:W-:Y:S01]  /*1400*/  UIMAD UR4, UR17, UR4, URZ ;  /* 0x00000004110472a4 */ /* 0x000fe2000f8e023f */
[----:B------:R-:W-:Y:S01]  /*1410*/  IADD3 R23, R3, UR6, RZ ;  /* 0x0000000603177c10 */ /* 0x000fe2000fffe0ff */
[----:B------:R-:W-:Y:S01]  /*1420*/  USHF.L.U64.HI UR19, UR18, UR16, UR19 ;  /* 0x0000001012137299 */ /* 0x000fe20008010213 */
[----:B------:R-:W-:Y:S01]  /*1430*/  LOP3.LUT R0, R0, 0x1c0, RZ, 0xc0, !PT ;  /* 0x000001c000007812 */ /* 0x000fe200078ec0ff */
[----:B------:R-:W-:Y:S01]  /*1440*/  USHF.L.U32 UR20, UR18, 0x6, URZ ;  /* 0x0000000612147899 */ /* 0x000fe2000800063f */
[----:B-1----:R-:W-:Y:S01]  /*1450*/  IADD3 R12, P0, R30, R11, RZ ;  /* 0x0000000b1e0c7210 */ /* 0x002fe20007f1e0ff */
[----:B------:R-:W-:Y:S01]  /*1460*/  USEL UR18, UR11, URZ, !UP2 ;  /* 0x0000003f0b127287 */ /* 0x000fe2000d000000 */
[----:B------:R-:W-:Y:S01]  /*1470*/  IADD3 R3, R7, UR28, RZ ;  /* 0x0000001c07037c10 */ /* 0x000fe2000fffe0ff */
[----:B------:R-:W-:Y:S01]  /*1480*/  UIMAD.WIDE.U32 UR24, UR12, UR25, URZ ;  /* 0x000000190c1872a5 */ /* 0x000fe2000f8e003f */
[----:B------:R-:W-:Y:S01]  /*1490*/  LEA.HI.X.SX32 R13, R11, R8, 0x1, P0 ;  /* 0x000000080b0d7211 */ /* 0x000fe200000f0eff */
[----:B------:R-:W-:Y:S01]  /*14a0*/  IMAD.SHL.U32 R8, R29, 0x8, RZ ;  /* 0x000000081d087824 */ /* 0x000fe200078e00ff */
[----:B------:R-:W-:Y:S01]  /*14b0*/  UIMAD UR30, UR18, UR5, UR4 ;  /* 0x00000005121e72a4 */ /* 0x000fe2000f8e0204 */
[----:B------:R-:W-:Y:S01]  /*14c0*/  IMAD.MOV.U32 R22, RZ, RZ, R2 ;  /* 0x000000ffff167224 */ /* 0x000fe200078e0002 */
[----:B------:R-:W-:Y:S01]  /*14d0*/  UMOV UR28, UR12 ;  /* 0x0000000c001c7c82 */ /* 0x000fe20008000000 */
[----:B------:R-:W-:Y:S01]  /*14e0*/  IMAD.MOV.U32 R2, RZ, RZ, R6 ;  /* 0x000000ffff027224 */ /* 0x000fe200078e0006 */
[----:B------:R-:W-:Y:S01]  /*14f0*/  LOP3.LUT R7, R0, 0x38, R8, 0xf8, !PT ;  /* 0x0000003800077812 */ /* 0x000fe200078ef808 */
[----:B------:R-:W-:Y:S01]  /*1500*/  ULDC UR4, c[0x0][0x250] ;  /* 0x0000940000047ab9 */ /* 0x000fe20000000800 */
[----:B------:R-:W-:Y:S01]  /*1510*/  SHF.R.U32.HI R0, RZ, 0x3, R0 ;  /* 0x00000003ff007819 */ /* 0x000fe20000011600 */
[----:B------:R-:W-:Y:S01]  /*1520*/  ULDC.64 UR6, c[0x0][0x210] ;  /* 0x0000840000067ab9 */ /* 0x000fe20000000a00 */
[----:B------:R-:W-:Y:S01]  /*1530*/  IMAD.U32 R6, RZ, RZ, UR13 ;  /* 0x0000000dff067e24 */ /* 0x000fe2000f8e00ff */
[----:B------:R-:W-:Y:S01]  /*1540*/  @UP0 USHF.R.U32.HI UR28, URZ, UR4, UR25 ;  /* 0x000000043f1c0299 */ /* 0x000fe20008011619 */
[----:B------:R-:W-:Y:S01]  /*1550*/  LOP3.LUT R18, R7, R0, RZ, 0x3c, !PT ;  /* 0x0000000007127212 */ /* 0x000fe200078e3cff */
[----:B------:R-:W-:Y:S01]  /*1560*/  UIMAD UR23, UR23, UR6, URZ ;  /* 0x00000006171772a4 */ /* 0x000fe2000f8e023f */
[-C--:B------:R-:W-:Y:S01]  /*1570*/  LEA.HI R0, R25, R20.reuse, RZ, 0x6 ;  /* 0x0000001419007211 */ /* 0x080fe200078f30ff */
[----:B------:R-:W-:Y:S01]  /*1580*/  IMAD.U32 R26, RZ, RZ, UR18 ;  /* 0x00000012ff1a7e24 */ /* 0x000fe2000f8e00ff */
[----:B------:R-:W-:Y:S01]  /*1590*/  SHF.R.S32.HI R9, RZ, 0x1f, R8 ;  /* 0x0000001fff097819 */ /* 0x000fe20000011408 */
[----:B------:R-:W-:Y:S01]  /*15a0*/  UIMAD UR23, UR12, UR7, UR23 ;  /* 0x000000070c1772a4 */ /* 0x000fe2000f8e0217 */
[----:B------:R-:W-:Y:S01]  /*15b0*/  IMAD.WIDE R12, R6, 0x80, R12 ;  /* 0x00000080060c7825 */ /* 0x000fe200078e020c */
[----:B------:R-:W-:Y:S01]  /*15c0*/  USHF.R.S32.HI UR25, URZ, 0x1f, UR28 ;  /* 0x0000001f3f197899 */ /* 0x000fe2000801141c */
[----:B------:R-:W-:Y:S01]  /*15d0*/  ISETP.GE.OR P1, PT, R8, c[0x0][0x1cc], !P5 ;  /* 0x0000730008007a0c */ /* 0x000fe20006f26670 */
[----:B------:R-:W-:Y:S01]  /*15e0*/  ULDC.64 UR6, c[0x0][0x290] ;  /* 0x0000a40000067ab9 */ /* 0x000fe20000000a00 */
[----:B------:R-:W-:Y:S01]  /*15f0*/  IMAD.U32 R16, RZ, RZ, UR28 ;  /* 0x0000001cff107e24 */ /* 0x000fe2000f8e00ff */
[----:B------:R-:W-:Y:S01]  /*1600*/  UIMAD UR6, UR17, UR6, URZ ;  /* 0x00000006110672a4 */ /* 0x000fe2000f8e023f */
[----:B------:R-:W-:Y:S01]  /*1610*/  IMAD.U32 R6, RZ, RZ, UR12 ;  /* 0x0000000cff067e24 */ /* 0x000fe2000f8e00ff */
[----:B------:R-:W-:Y:S01]  /*1620*/  USHF.R.S32.HI UR32, URZ, 0x1f, UR21 ;  /* 0x0000001f3f207899 */ /* 0x000fe20008011415 */
[----:B------:R-:W-:Y:S01]  /*1630*/  IMAD.U32 R14, RZ, RZ, UR12 ;  /* 0x0000000cff0e7e24 */ /* 0x000fe2000f8e00ff */
[----:B------:R-:W-:Y:S01]  /*1640*/  ULDC.64 UR4, c[0x0][0x1e0] ;  /* 0x0000780000047ab9 */ /* 0x000fe20000000a00 */
[----:B------:R-:W-:Y:S01]  /*1650*/  IMAD.SHL.U32 R0, R0, 0x8, RZ ;  /* 0x0000000800007824 */ /* 0x000fe200078e00ff */
[----:B------:R-:W-:Y:S01]  /*1660*/  UIMAD UR29, UR18, UR7, UR6 ;  /* 0x00000007121d72a4 */ /* 0x000fe2000f8e0206 */
[----:B------:R-:W-:Y:S01]  /*1670*/  IMAD.WIDE.U32 R4, R26, c[0x0][0x278], R4 ;  /* 0x00009e001a047a25 */ /* 0x000fe200078e0004 */
[----:B------:R-:W-:Y:S01]  /*1680*/  UIMAD UR4, UR25, UR4, URZ ;  /* 0x00000004190472a4 */ /* 0x000fe2000f8e023f */
[----:B------:R-:W-:Y:S01]  /*1690*/  ISETP.GE.OR P6, PT, R8, c[0x0][0x1cc], !P4 ;  /* 0x0000730008007a0c */ /* 0x000fe200067c6670 */
[----:B------:R-:W-:Y:S01]  /*16a0*/  USEL UR27, UR27, URZ, !UP1 ;  /* 0x0000003f1b1b7287 */ /* 0x000fe2000c800000 */
[--C-:B------:R-:W-:Y:S01]  /*16b0*/  IMAD.WIDE.U32 R10, R16, c[0x0][0x1e0], R8.reuse ;  /* 0x00007800100a7a25 */ /* 0x100fe200078e0008 */
[----:B------:R-:W-:Y:S01]  /*16c0*/  IADD3 R36, P0, R4, UR21, RZ ;  /* 0x0000001504247c10 */ /* 0x000fe2000ff1e0ff */
[----:B------:R-:W-:Y:S01]  /*16d0*/  ULDC.64 UR6, c[0x0][0x1e8] ;  /* 0x00007a0000067ab9 */ /* 0x000fe20000000a00 */
[----:B------:R-:W-:Y:S01]  /*16e0*/  ISETP.GE.OR P5, PT, R8, c[0x0][0x19c], !P5 ;  /* 0x0000670008007a0c */ /* 0x000fe20006fa6670 */
[--C-:B------:R-:W-:Y:S01]  /*16f0*/  IMAD.WIDE.U32 R6, R6, c[0x0][0x180], R8.reuse ;  /* 0x0000600006067a25 */ /* 0x100fe200078e0008 */
[----:B------:R-:W-:Y:S01]  /*1700*/  UIMAD UR31, UR28, UR5, UR4 ;  /* 0x000000051c1f72a4 */ /* 0x000fe2000f8e0204 */
[----:B------:R-:W-:Y:S01]  /*1710*/  ISETP.GE.OR P4, PT, R8, c[0x0][0x19c], !P4 ;  /* 0x0000670008007a0c */ /* 0x000fe20006786670 */
[----:B------:R-:W-:Y:S01]  /*1720*/  USEL UR24, UR11, URZ, !UP1 ;  /* 0x0000003f0b187287 */ /* 0x000fe2000c800000 */
[--C-:B------:R-:W-:Y:S01]  /*1730*/  IMAD.WIDE.U32 R14, R14, c[0x0][0x210], R8.reuse ;  /* 0x000084000e0e7a25 */ /* 0x100fe200078e0008 */
[----:B------:R-:W-:Y:S01]  /*1740*/  UIMAD UR6, UR27, UR6, URZ ;  /* 0x000000061b0672a4 */ /* 0x000fe2000f8e023f */
[----:B------:R-:W-:Y:S01]  /*1750*/  STL [R1], R30 ;  /* 0x0000001e01007387 */ /* 0x000fe20000100800 */
[----:B------:R-:W-:Y:S01]  /*1760*/  ULDC.64 UR4, c[0x0][0x1b0] ;  /* 0x00006c0000047ab9 */ /* 0x000fe20000000a00 */
[----:B------:R-:W-:Y:S01]  /*1770*/  IMAD.WIDE.U32 R16, R16, c[0x0][0x1b0], R8 ;  /* 0x00006c0010107a25 */ /* 0x000fe200078e0008 */
[----:B------:R-:W-:Y:S01]  /*1780*/  LOP3.LUT R9, R18, 0xfffffe00, R0, 0xf8, !PT ;  /* 0xfffffe0012097812 */ /* 0x000fe200078ef800 */
[----:B------:R-:W-:Y:S01]  /*1790*/  UIMAD UR4, UR25, UR4, URZ ;  /* 0x00000004190472a4 */ /* 0x000fe2000f8e023f */
[----:B------:R-:W-:Y:S01]  /*17a0*/  IADD3 R19, R15, UR23, RZ ;  /* 0x000000170f137c10 */ /* 0x000fe2000fffe0ff */
[----:B------:R-:W-:Y:S01]  /*17b0*/  IMAD.U32 R0, RZ, RZ, UR30 ;  /* 0x0000001eff007e24 */ /* 0x000fe2000f8e00ff */
[----:B------:R-:W-:Y:S01]  /*17c0*/  UIMAD UR25, UR24, UR7, UR6 ;  /* 0x00000007181972a4 */ /* 0x000fe2000f8e0206 */
[----:B------:R-:W-:Y:S01]  /*17d0*/  IMAD.WIDE.U32 R2, R26, c[0x0][0x290], R2 ;  /* 0x0000a4001a027a25 */ /* 0x000fe200078e0002 */
[----:B------:R-:W-:Y:S01]  /*17e0*/  UIMAD UR23, UR28, UR5, UR4 ;  /* 0x000000051c1772a4 */ /* 0x000fe2000f8e0204 */
[----:B------:R-:W-:Y:S01]  /*17f0*/  STL [R1+0x4c], R36 ;  /* 0x00004c2401007387 */ /* 0x000fe20000100800 */
[----:B------:R-:W-:Y:S01]  /*1800*/  IADD3.X R33, R5, UR32, R0, P0, !PT ;  /* 0x0000002005217c10 */ /* 0x000fe200087fe400 */
[----:B------:R-:W-:Y:S01]  /*1810*/  IMAD.U32 R0, RZ, RZ, UR29 ;  /* 0x0000001dff007e24 */ /* 0x000fe2000f8e00ff */
[----:B------:R-:W-:Y:S01]  /*1820*/  IADD3 R32, P0, R2, UR21, RZ ;  /* 0x0000001502207c10 */ /* 0x000fe2000ff1e0ff */
[----:B------:R-:W-:Y:S01]  /*1830*/  IMAD.MOV.U32 R18, RZ, RZ, R14 ;  /* 0x000000ffff127224 */ /* 0x000fe200078e000e */
[----:B------:R-:W-:Y:S01]  /*1840*/  ULDC.64 UR6, c[0x0][0x188] ;  /* 0x0000620000067ab9 */ /* 0x000fe20000000a00 */
[----:B------:R-:W-:Y:S01]  /*1850*/  IMAD.U32 R14, RZ, RZ, UR24 ;  /* 0x00000018ff0e7e24 */ /* 0x000fe2000f8e00ff */
[----:B------:R-:W-:Y:S01]  /*1860*/  IADD3.X R31, R3, UR32, R0, P0, !PT ;  /* 0x00000020031f7c10 */ /* 0x000fe200087fe400 */
[----:B------:R-:W-:Y:S01]  /*1870*/  IMAD.MOV.U32 R2, RZ, RZ, R10 ;  /* 0x000000ffff027224 */ /* 0x000fe200078e000a */
[----:B------:R-:W-:Y:S01]  /*1880*/  IADD3 R3, R11, UR31, RZ ;  /* 0x0000001f0b037c10 */ /* 0x000fe2000fffe0ff */
[----:B------:R-:W-:Y:S01]  /*1890*/  UIMAD UR6, UR17, UR6, URZ ;  /* 0x00000006110672a4 */ /* 0x000fe2000f8e023f */
[----:B------:R-:W-:Y:S01]  /*18a0*/  IADD3 R5, R7, UR26, RZ ;  /* 0x0000001a07057c10 */ /* 0x000fe2000fffe0ff */
[----:B------:R-:W-:Y:S01]  /*18b0*/  IMAD.MOV.U32 R4, RZ, RZ, R6 ;  /* 0x000000ffff047224 */ /* 0x000fe200078e0006 */
[----:B------:R-:W-:Y:S01]  /*18c0*/  ULDC.64 UR4, c[0x0][0x1b8] ;  /* 0x00006e0000047ab9 */ /* 0x000fe20000000a00 */
[----:B------:R-:W-:Y:S01]  /*18d0*/  IMAD.WIDE.U32 R2, R14, c[0x0][0x1e8], R2 ;  /* 0x00007a000e027a25 */ /* 0x000fe200078e0002 */
[----:B------:R-:W-:Y:S01]  /*18e0*/  UIMAD UR6, UR18, UR7, UR6 ;  /* 0x00000007120672a4 */ /* 0x000fe2000f8e0206 */
[----:B------:R-:W-:Y:S01]  /*18f0*/  IADD3 R7, R17, UR23, RZ ;  /* 0x0000001711077c10 */ /* 0x000fe2000fffe0ff */
[----:B------:R-:W-:Y:S01]  /*1900*/  UIMAD UR4, UR27, UR4, URZ ;  /* 0x000000041b0472a4 */ /* 0x000fe2000f8e023f */
[----:B------:R-:W-:Y:S01]  /*1910*/  IMAD.WIDE.U32 R4, R26, c[0x0][0x188], R4 ;  /* 0x000062001a047a25 */ /* 0x000fe200078e0004 */
[----:B------:R-:W-:Y:S01]  /*1920*/  IADD3 R3, R3, UR25, RZ ;  /* 0x0000001903037c10 */ /* 0x000fe2000fffe0ff */
[----:B------:R-:W-:Y:S01]  /*1930*/  USHF.R.S32.HI UR23, URZ, 0x1f, UR22 ;  /* 0x0000001f3f177899 */ /* 0x000fe20008011416 */
[----:B------:R-:W-:Y:S01]  /*1940*/  STL [R1+0x3c], R33 ;  /* 0x00003c2101007387 */ /* 0x000fe20000100800 */
[----:B------:R-:W-:Y:S01]  /*1950*/  IMAD.MOV.U32 R6, RZ, RZ, R16 ;  /* 0x000000ffff067224 */ /* 0x000fe200078e0010 */
[----:B------:R-:W-:Y:S01]  /*1960*/  UIMAD UR24, UR24, UR5, UR4 ;  /* 0x00000005181872a4 */ /* 0x000fe2000f8e0204 */
[----:B------:R-:W-:Y:S01]  /*1970*/  IMAD R0, R13, c[0x0][0x1d8], RZ ;  /* 0x000076000d007a24 */ /* 0x000fe200078e02ff */
[----:B------:R-:W-:Y:S01]  /*1980*/  IADD3 R11, R5, UR6, RZ ;  /* 0x00000006050b7c10 */ /* 0x000fe2000fffe0ff */
[----:B------:R-:W-:Y:S01]  /*1990*/  IMAD.MOV.U32 R10, RZ, RZ, R4 ;  /* 0x000000ffff0a7224 */ /* 0x000fe200078e0004 */
[----:B------:R-:W-:Y:S01]  /*19a0*/  ULDC.64 UR4, c[0x0][0x178] ;  /* 0x00005e0000047ab9 */ /* 0x000fe20000000a00 */
[----:B------:R-:W-:Y:S01]  /*19b0*/  IMAD.WIDE.U32 R14, R14, c[0x0][0x1b8], R6 ;  /* 0x00006e000e0e7a25 */ /* 0x000fe200078e0006 */
[----:B------:R-:W-:Y:S01]  /*19c0*/  UIMAD.WIDE.U32 UR26, UR22, UR4, URZ ;  /* 0x00000004161a72a5 */ /* 0x000fe2000f8e003f */
[----:B------:R-:W-:Y:S01]  /*19d0*/  STL [R1+0x34], R32 ;  /* 0x0000342001007387 */ /* 0x000fe20000100800 */
[----:B------:R-:W-:Y:S01]  /*19e0*/  ULDC.64 UR6, c[0x0][0x218] ;  /* 0x0000860000067ab9 */ /* 0x000fe20000000a00 */
[C---:B------:R-:W-:Y:S01]  /*19f0*/  IMAD R0, R12.reuse, c[0x0][0x1dc], R0 ;  /* 0x000077000c007a24 */ /* 0x040fe200078e0200 */
[----:B------:R-:W-:Y:S01]  /*1a00*/  UIMAD UR6, UR17, UR6, URZ ;  /* 0x00000006110672a4 */ /* 0x000fe2000f8e023f */
[----:B------:R-:W-:Y:S01]  /*1a10*/  IMAD.WIDE.U32 R4, R12, c[0x0][0x1d8], R2 ;  /* 0x000076000c047a25 */ /* 0x000fe200078e0002 */
[----:B------:R-:W-:Y:S01]  /*1a20*/  IADD3 R3, R15, UR24, RZ ;  /* 0x000000180f037c10 */ /* 0x000fe2000fffe0ff */
[----:B------:R-:W-:Y:S01]  /*1a30*/  UIMAD UR24, UR23, UR4, URZ ;  /* 0x00000004171872a4 */ /* 0x000fe2000f8e023f */
[----:B------:R-:W-:Y:S01]  /*1a40*/  STL [R1+0x30], R31 ;  /* 0x0000301f01007387 */ /* 0x000fe20000100800 */
[----:B------:R-:W-:Y:S01]  /*1a50*/  IMAD.IADD R5, R5, 0x1, R0 ;  /* 0x0000000105057824 */ /* 0x000fe200078e0200 */
[C---:B------:R-:W-:Y:S01]  /*1a60*/  LEA R6, P0, R4.reuse, c[0x0][0x1c0], 0x1 ;  /* 0x0000700004067a11 */ /* 0x040fe200078008ff */
[----:B------:R-:W-:Y:S01]  /*1a70*/  IMAD R0, R13, c[0x0][0x1a8], RZ ;  /* 0x00006a000d007a24 */ /* 0x000fe200078e02ff */
[----:B------:R-:W-:Y:S01]  /*1a80*/  UIMAD UR24, UR22, UR5, UR24 ;  /* 0x00000005161872a4 */ /* 0x000fe2000f8e0218 */
[----:B------:R-:W-:Y:S01]  /*1a90*/  IMAD.MOV.U32 R2, RZ, RZ, R14 ;  /* 0x000000ffff027224 */ /* 0x000fe200078e000e */
[----:B------:R-:W-:Y:S01]  /*1aa0*/  LEA.HI.X R7, R4, c[0x0][0x1c4], R5, 0x1, P0 ;  /* 0x0000710004077a11 */ /* 0x000fe200000f0c05 */
[----:B------:R-:W-:Y:S01]  /*1ab0*/  IMAD R16, R12, c[0x0][0x1ac], R0 ;  /* 0x00006b000c107a24 */ /* 0x000fe200078e0200 */
[----:B------:R-:W-:Y:S01]  /*1ac0*/  UIADD3 UR24, UR27, UR24, URZ ;  /* 0x000000181b187290 */ /* 0x000fe2000fffe03f */
[----:B------:R-:W-:Y:S01]  /*1ad0*/  IMAD.SHL.U32 R27, R9, 0x2, RZ ;  /* 0x00000002091b7824 */ /* 0x000fe200078e00ff */
[----:B------:R-:W-:Y:S01]  /*1ae0*/  IADD3 R4, P0, R6, UR20, RZ ;  /* 0x0000001406047c10 */ /* 0x000fe2000ff1e0ff */
[----:B------:R-:W-:Y:S01]  /*1af0*/  IMAD R0, R28, c[0x0][0x178], RZ ;  /* 0x00005e001c007a24 */ /* 0x000fe200078e02ff */
[----:B------:R-:W-:Y:S01]  /*1b00*/  UIMAD UR6, UR18, UR7, UR6 ;  /* 0x00000007120672a4 */ /* 0x000fe2000f8e0206 */
[----:B------:R-:W-:Y:S01]  /*1b10*/  IMAD.WIDE.U32 R2, R12, c[0x0][0x1a8], R2 ;  /* 0x00006a000c027a25 */ /* 0x000fe200078e0002 */
[----:B------:R-:W-:Y:S01]  /*1b20*/  @!PT LDS RZ, [RZ] ;  /* 0x00000000fffff984 */ /* 0x000fe20000000800 */
[----:B------:R-:W-:Y:S01]  /*1b30*/  @!PT LDS RZ, [RZ] ;  /* 0x00000000fffff984 */ /* 0x000fe20000000800 */
[----:B------:R-:W-:Y:S01]  /*1b40*/  @!PT LDS RZ, [RZ] ;  /* 0x00000000fffff984 */ /* 0x000fe20000000800 */
[----:B------:R1:W-:Y:S01]  /*1b50*/  LDGSTS.E.BYPASS.LTC128B.128 [R27+0x4080], [R6.64], !P1 ;  /* 0x04080000061b7fae */ /* 0x0003e2000c901d4e */
[----:B------:R-:W-:Y:S01]  /*1b60*/  LEA.HI R17, R25, R20, RZ, 0x5 ;  /* 0x0000001419117211 */ /* 0x000fe200078f28ff */
[----:B------:R-:W-:Y:S01]  /*1b70*/  USHF.L.U32 UR21, UR21, 0x6, URZ ;  /* 0x0000000615157899 */ /* 0x000fe2000800063f */
[----:B------:R-:W-:-:S02]  /*1b80*/  IMAD R5, R24, c[0x0][0x17c], R0 ;  /* 0x00005f0018057a24 */ /* 0x000fc400078e0200 */
[----:B------:R-:W-:Y:S01]  /*1b90*/  IMAD.WIDE.U32 R38, R24, c[0x0][0x178], R10 ;  /* 0x00005e0018267a25 */ /* 0x000fe200078e000a */
[----:B------:R-:W-:-:S03]  /*1ba0*/  LEA R10, P1, R2, c[0x0][0x190], 0x1 ;  /* 0x00006400020a7a11 */ /* 0x000fc600078208ff */
[----:B------:R-:W-:Y:S01]  /*1bb0*/  IMAD.IADD R0, R3, 0x1, R16 ;  /* 0x0000000103007824 */ /* 0x000fe200078e0210 */
[----:B------:R-:W-:Y:S01]  /*1bc0*/  STL.64 [R1+0x28], R38 ;  /* 0x0000282601007387 */ /* 0x000fe20000100a00 */
[----:B------:R-:W-:Y:S02]  /*1bd0*/  IMAD.U32 R14, RZ, RZ, UR26 ;  /* 0x0000001aff0e7e24 */ /* 0x000fe4000f8e00ff */
[----:B------:R-:W-:Y:S01]  /*1be0*/  IMAD.IADD R35, R39, 0x1, R5 ;  /* 0x0000000127237824 */ /* 0x000fe200078e0205 */
[----:B------:R-:W-:Y:S01]  /*1bf0*/  IADD3.X R5, R7, UR19, RZ, P0, !PT ;  /* 0x0000001307057c10 */ /* 0x000fe200087fe4ff */
[----:B------:R-:W-:Y:S01]  /*1c00*/  IMAD.U32 R9, RZ, RZ, UR24 ;  /* 0x00000018ff097e24 */ /* 0x000fe2000f8e00ff */
[----:B------:R-:W-:Y:S01]  /*1c10*/  LEA.HI.X R11, R2, c[0x0][0x194], R0, 0x1, P1 ;  /* 0x00006500020b7a11 */ /* 0x000fe200008f0c00 */
[----:B------:R-:W-:Y:S01]  /*1c20*/  IMAD.WIDE.U32 R12, R26, c[0x0][0x218], R18 ;  /* 0x000086001a0c7a25 */ /* 0x000fe200078e0012 */
[----:B------:R-:W-:Y:S01]  /*1c30*/  IADD3 R2, P1, R4, UR20, RZ ;  /* 0x0000001404027c10 */ /* 0x000fe2000ff3e0ff */
[----:B------:R2:W-:Y:S01]  /*1c40*/  LDGSTS.E.BYPASS.LTC128B.128 [R27+0x5080], [R4.64], !P6 ;  /* 0x05080000041b7fae */ /* 0x0005e2000f101d4e */
[C---:B------:R-:W-:Y:S01]  /*1c50*/  ISETP.GE.OR P6, PT, R8.reuse, c[0x0][0x1cc], !P2 ;  /* 0x0000730008007a0c */ /* 0x040fe200057c6670 */
[----:B------:R-:W-:Y:S01]  /*1c60*/  IMAD.U32 R15, RZ, RZ, UR27 ;  /* 0x0000001bff0f7e24 */ /* 0x000fe2000f8e00ff */
[----:B------:R-:W-:Y:S01]  /*1c70*/  IADD3.X R3, R5, UR19, RZ, P1, !PT ;  /* 0x0000001305037c10 */ /* 0x000fe20008ffe4ff */
[----:B------:R-:W-:Y:S01]  /*1c80*/  USHF.L.U32 UR24, UR4, 0x6, URZ ;  /* 0x0000000604187899 */ /* 0x000fe2000800063f */
[----:B------:R-:W-:Y:S01]  /*1c90*/  IADD3 R13, R13, UR6, RZ ;  /* 0x000000060d0d7c10 */ /* 0x000fe2000fffe0ff */
[----:B------:R-:W-:Y:S01]  /*1ca0*/  ULDC.64 UR6, c[0x0][0x1a8] ;  /* 0x00006a0000067ab9 */ /* 0x000fe20000000a00 */
[----:B------:R-:W-:Y:S01]  /*1cb0*/  ISETP.GE.OR P1, PT, R8, c[0x0][0x1cc], !P3 ;  /* 0x0000730008007a0c */ /* 0x000fe20005f26670 */
[----:B------:R-:W-:Y:S01]  /*1cc0*/  IMAD R0, R28, c[0x0][0x208], RZ ;  /* 0x000082001c007a24 */ /* 0x000fe200078e02ff */
[----:B-1----:R-:W-:Y:S01]  /*1cd0*/  LEA R7, P0, R14, R38, 0x7 ;  /* 0x000000260e077211 */ /* 0x002fe200078038ff */
[----:B------:R-:W-:Y:S01]  /*1ce0*/  IMAD.WIDE.U32 R12, R24, c[0x0][0x208], R12 ;  /* 0x00008200180c7a25 */ /* 0x000fe200078e000c */
[----:B------:R-:W-:Y:S01]  /*1cf0*/  ISETP.GE.OR P3, PT, R8, c[0x0][0x19c], !P3 ;  /* 0x0000670008007a0c */ /* 0x000fe20005f66670 */
[----:B------:R1:W-:Y:S01]  /*1d00*/  STL [R1+0x38], R35 ;  /* 0x0000382301007387 */ /* 0x0003e20000100800 */
[----:B------:R-:W-:Y:S01]  /*1d10*/  LEA.HI.X R9, R14, R35, R9, 0x7, P0 ;  /* 0x000000230e097211 */ /* 0x000fe200000f3c09 */
[----:B------:R-:W-:Y:S01]  /*1d20*/  IMAD R0, R24, c[0x0][0x20c], R0 ;  /* 0x0000830018007a24 */ /* 0x000fe200078e0200 */
[----:B------:R-:W-:Y:S01]  /*1d30*/  IADD3 R14, P0, R2, UR20, RZ ;  /* 0x00000014020e7c10 */ /* 0x000fe2000ff1e0ff */
[----:B------:R-:W-:Y:S01]  /*1d40*/  USHF.L.U64.HI UR20, UR6, UR16, UR7 ;  /* 0x0000001006147299 */ /* 0x000fe20008010207 */
[----:B------:R-:W-:Y:S01]  /*1d50*/  ISETP.GE.OR P2, PT, R8, c[0x0][0x19c], !P2 ;  /* 0x0000670008007a0c */ /* 0x000fe20005746670 */
[----:B------:R-:W-:Y:S01]  /*1d60*/  USHF.L.U32 UR7, UR22, 0x7, URZ ;  /* 0x0000000716077899 */ /* 0x000fe2000800063f */
[----:B------:R-:W-:Y:S01]  /*1d70*/  IADD3.X R15, R3, UR19, RZ, P0, !PT ;  /* 0x00000013030f7c10 */ /* 0x000fe200087fe4ff */
[----:B------:R-:W-:Y:S01]  /*1d80*/  USHF.L.U32 UR6, UR6, 0x6, URZ ;  /* 0x0000000606067899 */ /* 0x000fe2000800063f */
[C---:B------:R-:W-:Y:S01]  /*1d90*/  LEA R6, P0, R7.reuse, c[0x0][0x160], 0x1 ;  /* 0x0000580007067a11 */ /* 0x040fe200078008ff */
[----:B------:R3:W-:Y:S01]  /*1da0*/  LDGSTS.E.BYPASS.LTC128B.128 [R27+0x6080], [R2.64], !P1 ;  /* 0x06080000021b7fae */ /* 0x0007e2000c901d4e */
[----:B------:R-:W-:Y:S01]  /*1db0*/  USHF.L.U64.HI UR19, UR4, UR16, UR5 ;  /* 0x0000001004137299 */ /* 0x000fe20008010205 */
[----:B------:R-:W-:Y:S01]  /*1dc0*/  IMAD.MOV.U32 R34, RZ, RZ, R12 ;  /* 0x000000ffff227224 */ /* 0x000fe200078e000c */
[----:B------:R-:W-:Y:S01]  /*1dd0*/  LEA.HI.X R7, R7, c[0x0][0x164], R9, 0x1, P0 ;  /* 0x0000590007077a11 */ /* 0x000fe200000f0c09 */
[----:B------:R-:W-:Y:S01]  /*1de0*/  IMAD.U32 R9, RZ, RZ, UR7 ;  /* 0x00000007ff097e24 */ /* 0x000fe2000f8e00ff */
[----:B--2---:R-:W-:Y:S01]  /*1df0*/  IADD3 R4, P0, R10, UR6, RZ ;  /* 0x000000060a047c10 */ /* 0x004fe2000ff1e0ff */
[----:B------:R2:W-:Y:S01]  /*1e00*/  LDGSTS.E.BYPASS.LTC128B.128 [R27+0x7080], [R14.64], !P6 ;  /* 0x070800000e1b7fae */ /* 0x0005e2000f101d4e */
[----:B------:R-:W-:Y:S01]  /*1e10*/  ISETP.GE.AND P6, PT, R8, c[0x0][0x16c], PT ;  /* 0x00005b0008007a0c */ /* 0x000fe20003fc6270 */
[----:B------:R-:W-:Y:S01]  /*1e20*/  ULDC.64 UR4, c[0x0][0x208] ;  /* 0x0000820000047ab9 */ /* 0x000fe20000000a00 */
[----:B------:R-:W-:Y:S01]  /*1e30*/  IADD3 R9, -R30, UR10, -R9 ;  /* 0x0000000a1e097c10 */ /* 0x000fe2000fffe909 */
[----:B------:R4:W-:Y:S01]  /*1e40*/  LDGSTS.E.BYPASS.LTC128B.128 [R27+0x80], [R10.64], !P5 ;  /* 0x000800000a1b7fae */ /* 0x0009e2000e901d4e */
[----:B------:R-:W-:Y:S01]  /*1e50*/  IADD3.X R5, R11, UR20, RZ, P0, !PT ;  /* 0x000000140b057c10 */ /* 0x000fe200087fe4ff */
[----:B------:R-:W-:Y:S01]  /*1e60*/  IMAD.WIDE.U32 R18, R26, c[0x0][0x240], R22 ;  /* 0x000090001a127a25 */ /* 0x000fe200078e0016 */
[----:B------:R-:W-:Y:S01]  /*1e70*/  ISETP.LT.OR P1, PT, R9, 0x1, P6 ;  /* 0x000000010900780c */ /* 0x000fe20003721670 */
[----:B------:R2:W-:Y:S02]  /*1e80*/  STL.64 [R1+0x20], R12 ;  /* 0x0000200c01007387 */ /* 0x0005e40000100a00 */
[----:B-1----:R-:W-:-:S02]  /*1e90*/  IMAD.IADD R35, R13, 0x1, R0 ;  /* 0x000000010d237824 */ /* 0x002fc400078e0200 */
[----:B------:R1:W-:Y:S01]  /*1ea0*/  LDGSTS.E.BYPASS.LTC128B.128 [R27+0x1080], [R4.64], !P4 ;  /* 0x01080000041b7fae */ /* 0x0003e2000e101d4e */
[----:B------:R-:W-:-:S03]  /*1eb0*/  ISETP.GT.AND P4, PT, R20, 0x1f, PT ;  /* 0x0000001f1400780c */ /* 0x000fc60003f84270 */
[----:B------:R-:W-:Y:S01]  /*1ec0*/  STL.64 [R1+0x18], R34 ;  /* 0x0000182201007387 */ /* 0x000fe20000100a00 */
[----:B---3--:R-:W-:-:S04]  /*1ed0*/  IADD3 R2, P0, R4, UR6, RZ ;  /* 0x0000000604027c10 */ /* 0x008fc8000ff1e0ff */
[----:B------:R-:W-:-:S05]  /*1ee0*/  IADD3.X R3, R5, UR20, RZ, P0, !PT ;  /* 0x0000001405037c10 */ /* 0x000fca00087fe4ff */
[----:B------:R3:W-:Y:S01]  /*1ef0*/  LDGSTS.E.BYPASS.LTC128B.128 [R27+0x2080], [R2.64], !P3 ;  /* 0x02080000021b7fae */ /* 0x0007e2000d901d4e */
[----:B----4-:R-:W-:Y:S01]  /*1f00*/  IADD3 R10, P0, R2, UR6, RZ ;  /* 0x00000006020a7c10 */ /* 0x010fe2000ff1e0ff */
[----:B------:R-:W-:Y:S01]  /*1f10*/  UMOV UR6, 0x7 ;  /* 0x0000000700067882 */ /* 0x000fe20000000000 */
[----:B------:R-:W-:Y:S01]  /*1f20*/  ISETP.LT.OR P3, PT, R9, 0x21, P6 ;  /* 0x000000210900780c */ /* 0x000fe20003761670 */
[----:B------:R-:W-:Y:S01]  /*1f30*/  USHF.L.U64.HI UR6, UR4, UR6, UR5 ;  /* 0x0000000604067299 */ /* 0x000fe20008010205 */
[----:B------:R-:W-:Y:S01]  /*1f40*/  IADD3.X R11, R3, UR20, RZ, P0, !PT ;  /* 0x00000014030b7c10 */ /* 0x000fe200087fe4ff */
[----:B------:R-:W-:Y:S02]  /*1f50*/  USHF.L.U32 UR20, UR4, 0x7, URZ ;  /* 0x0000000704147899 */ /* 0x000fe4000800063f */
[----:B------:R-:W-:Y:S02]  /*1f60*/  UIMAD UR25, UR6, UR22, URZ ;  /* 0x00000016061972a4 */ /* 0x000fe4000f8e023f */
[----:B------:R4:W-:Y:S01]  /*1f70*/  LDGSTS.E.BYPASS.LTC128B.128 [R27+0x3080], [R10.64], !P2 ;  /* 0x030800000a1b7fae */ /* 0x0009e2000d101d4e */
[----:B------:R-:W-:Y:S01]  /*1f80*/  USHF.R.S32.HI UR5, URZ, 0x1f, UR7 ;  /* 0x0000001f3f057899 */ /* 0x000fe20008011407 */
[----:B------:R-:W-:Y:S01]  /*1f90*/  IMAD.U32 R24, RZ, RZ, UR20 ;  /* 0x00000014ff187e24 */ /* 0x000fe2000f8e00ff */
[----:B------:R-:W-:Y:S01]  /*1fa0*/  UIMAD UR25, UR23, UR20, UR25 ;  /* 0x00000014171972a4 */ /* 0x000fe2000f8e0219 */
[----:B------:R-:W0:Y:S01]  /*1fb0*/  LDGDEPBAR ;  /* 0x00000000000079af */ /* 0x000e220000000000 */
[----:B------:R-:W-:Y:S01]  /*1fc0*/  ISETP.LT.OR P2, PT, R9, 0x41, P6 ;  /* 0x000000410900780c */ /* 0x000fe20003741670 */
[----:B------:R-:W-:-:S02]  /*1fd0*/  USHF.L.U32 UR23, UR4, 0x6, URZ ;  /* 0x0000000604177899 */ /* 0x000fc4000800063f */
[----:B------:R1:W-:Y:S01]  /*1fe0*/  LDGSTS.E.BYPASS.LTC128B.128 [R27+0x8080], [R6.64], !P1 ;  /* 0x08080000061b7fae */ /* 0x0003e2000c901d4e */
[----:B----4-:R-:W-:-:S05]  /*1ff0*/  IMAD.WIDE.U32 R10, R24, UR22, R34 ;  /* 0x00000016180a7c25 */ /* 0x010fca000f8e0022 */
[----:B------:R-:W-:Y:S02]  /*2000*/  IADD3 R11, R11, UR25, RZ ;  /* 0x000000190b0b7c10 */ /* 0x000fe4000fffe0ff */
[----:B-1----:R-:W-:-:S04]  /*2010*/  IADD3 R6, P0, R6, UR24, RZ ;  /* 0x0000001806067c10 */ /* 0x002fc8000ff1e0ff */
[----:B------:R-:W-:Y:S02]  /*2020*/  IADD3.X R7, R7, UR19, RZ, P0, !PT ;  /* 0x0000001307077c10 */ /* 0x000fe400087fe4ff */
[----:B------:R-:W-:Y:S02]  /*2030*/  IADD3 R4, P1, R6, UR24, RZ ;  /* 0x0000001806047c10 */ /* 0x000fe4000ff3e0ff */
[----:B------:R-:W-:Y:S01]  /*2040*/  @!P4 IADD3 R0, P0, R36, UR7, RZ ;  /* 0x000000072400cc10 */ /* 0x000fe2000ff1e0ff */
[----:B------:R1:W-:Y:S01]  /*2050*/  LDGSTS.E.BYPASS.LTC128B.128 [R27+0x9080], [R6.64], !P3 ;  /* 0x09080000061b7fae */ /* 0x0003e2000d901d4e */
[----:B------:R-:W-:Y:S02]  /*2060*/  IADD3.X R5, R7, UR19, RZ, P1, !PT ;  /* 0x0000001307057c10 */ /* 0x000fe40008ffe4ff */
[----:B--2---:R-:W-:Y:S01]  /*2070*/  IADD3 R12, P5, R4, UR24, RZ ;  /* 0x00000018040c7c10 */ /* 0x004fe2000ffbe0ff */
[----:B------:R-:W-:Y:S01]  /*2080*/  ULDC UR24, c[0x0][0x20c] ;  /* 0x0000830000187ab9 */ /* 0x000fe20000000800 */
[----:B---3--:R-:W-:Y:S01]  /*2090*/  @!P4 IADD3.X R3, R33, UR5, RZ, P0, !PT ;  /* 0x000000052103cc10 */ /* 0x008fe200087fe4ff */
[----:B------:R2:W-:Y:S01]  /*20a0*/  LDGSTS.E.BYPASS.LTC128B.128 [R27+0xa080], [R4.64], !P2 ;  /* 0x0a080000041b7fae */ /* 0x0005e2000d101d4e */
[----:B------:R-:W-:Y:S01]  /*20b0*/  IADD3.X R13, R5, UR19, RZ, P5, !PT ;  /* 0x00000013050d7c10 */ /* 0x000fe2000affe4ff */
[----:B------:R-:W-:Y:S01]  /*20c0*/  USHF.L.U64.HI UR16, UR4, UR16, UR24 ;  /* 0x0000001004107299 */ /* 0x000fe20008010218 */
[----:B------:R-:W-:-:S02]  /*20d0*/  @!P4 LEA R14, P5, R0, c[0x0][0x258], 0x2 ;  /* 0x00009600000eca11 */ /* 0x000fc400078a10ff */
[C---:B------:R-:W-:Y:S02]  /*20e0*/  ISETP.LT.OR P1, PT, R9.reuse, 0x61, P6 ;  /* 0x000000610900780c */ /* 0x040fe40003721670 */
[----:B------:R-:W-:Y:S02]  /*20f0*/  LEA R2, P0, R10, c[0x0][0x1f0], 0x1 ;  /* 0x00007c000a027a11 */ /* 0x000fe400078008ff */
[----:B------:R-:W-:Y:S01]  /*2100*/  @!P4 LEA.HI.X R15, R0, c[0x0][0x25c], R3, 0x2, P5 ;  /* 0x00009700000fca11 */ /* 0x000fe200028f1403 */
[----:B------:R-:W-:Y:S01]  /*2110*/  @!P4 IMAD.SHL.U32 R0, R20, 0x10, RZ ;  /* 0x000000101400c824 */ /* 0x000fe200078e00ff */
[----:B------:R-:W-:Y:S02]  /*2120*/  ISETP.GE.AND P5, PT, R8, c[0x0][0x1fc], PT ;  /* 0x00007f0008007a0c */ /* 0x000fe40003fa6270 */
[----:B------:R-:W-:Y:S02]  /*2130*/  LEA.HI.X R3, R10, c[0x0][0x1f4], R11, 0x1, P0 ;  /* 0x00007d000a037a11 */ /* 0x000fe400000f0c0b */
[----:B------:R-:W-:-:S02]  /*2140*/  ISETP.LT.OR P0, PT, R9, 0x1, P5 ;  /* 0x000000010900780c */ /* 0x000fc40002f01670 */
[C---:B------:R-:W-:Y:S01]  /*2150*/  ISETP.LT.OR P3, PT, R9.reuse, 0x21, P5 ;  /* 0x000000210900780c */ /* 0x040fe20002f61670 */
[----:B------:R3:W-:Y:S01]  /*2160*/  LDGSTS.E.BYPASS.LTC128B.128 [R27+0xb080], [R12.64], !P1 ;  /* 0x0b0800000c1b7fae */ /* 0x0007e2000c901d4e */
[C---:B------:R-:W-:Y:S02]  /*2170*/  ISETP.LT.OR P2, PT, R9.reuse, 0x41, P5 ;  /* 0x000000410900780c */ /* 0x040fe40002f41670 */
[----:B------:R-:W-:Y:S01]  /*2180*/  ISETP.LT.OR P1, PT, R9, 0x61, P5 ;  /* 0x000000610900780c */ /* 0x000fe20002f21670 */
[----:B------:R4:W-:Y:S01]  /*2190*/  @!P4 LDGSTS.E.BYPASS.LTC128B.128 [R0+0x18080], [R14.64] ;  /* 0x180800000e00cfae */ /* 0x0009e2000b901d4e */
[--C-:B------:R-:W-:Y:S02]  /*21a0*/  SHF.R.S32.HI R10, RZ, 0x5, R17.reuse ;  /* 0x00000005ff0a7819 */ /* 0x100fe40000011411 */
[----:B------:R-:W-:Y:S01]  /*21b0*/  SHF.R.S32.HI R8, RZ, 0x1f, R17 ;  /* 0x0000001fff087819 */ /* 0x000fe20000011411 */
[----:B------:R-:W0:Y:S03]  /*21c0*/  LDGDEPBAR ;  /* 0x00000000000079af */ /* 0x000e260000000000 */
[----:B------:R-:W-:Y:S01]  /*21d0*/  LEA.HI R8, R8, R10, RZ, 0x2 ;  /* 0x0000000a08087211 */ /* 0x000fe200078f10ff */
[----:B------:R1:W-:Y:S01]  /*21e0*/  LDGSTS.E.BYPASS.LTC128B.128 [R27+0x10080], [R2.64], !P0 ;  /* 0x10080000021b7fae */ /* 0x0003e2000c101d4e */
[----:B--2---:R-:W-:-:S04]  /*21f0*/  IADD3 R4, P0, R2, UR23, RZ ;  /* 0x0000001702047c10 */ /* 0x004fc8000ff1e0ff */
[----:B------:R-:W-:-:S05]  /*2200*/  IADD3.X R5, R3, UR16, RZ, P0, !PT ;  /* 0x0000001003057c10 */ /* 0x000fca00087fe4ff */
[----:B------:R2:W-:Y:S01]  /*2210*/  LDGSTS.E.BYPASS.LTC128B.128 [R27+0x11080], [R4.64], !P3 ;  /* 0x11080000041b7fae */ /* 0x0005e2000d901d4e */
[----:B----4-:R-:W-:Y:S02]  /*2220*/  LEA.HI R0, R25, R20, RZ, 0x4 ;  /* 0x0000001419007211 */ /* 0x010fe400078f20ff */
[----:B------:R-:W-:Y:S02]  /*2230*/  LOP3.LUT R14, R8, 0xfffffffc, RZ, 0xc0, !PT ;  /* 0xfffffffc080e7812 */ /* 0x000fe400078ec0ff */
[----:B------:R-:W-:Y:S02]  /*2240*/  LOP3.LUT R9, R0, 0xfffffff0, RZ, 0xc0, !PT ;  /* 0xfffffff000097812 */ /* 0x000fe400078ec0ff */
[----:B---3--:R-:W-:Y:S01]  /*2250*/  SHF.R.S32.HI R12, RZ, 0x4, R0 ;  /* 0x00000004ff0c7819 */ /* 0x008fe20000011400 */
[----:B------:R-:W-:Y:S01]  /*2260*/  IMAD.IADD R14, R10, 0x1, -R14 ;  /* 0x000000010a0e7824 */ /* 0x000fe200078e0a0e */
[----:B-1----:R-:W-:Y:S01]  /*2270*/  IADD3 R2, P0, R4, UR23, RZ ;  /* 0x0000001704027c10 */ /* 0x002fe2000ff1e0ff */
[----:B------:R-:W-:Y:S01]  /*2280*/  IMAD.IADD R9, R20, 0x1, -R9 ;  /* 0x0000000114097824 */ /* 0x000fe200078e0a09 */
[----:B------:R-:W-:-:S02]  /*2290*/  LEA.HI R11, R0, R12, RZ, 0x1 ;  /* 0x0000000c000b7211 */ /* 0x000fc400078f08ff */
[----:B------:R-:W-:Y:S02]  /*22a0*/  IADD3.X R3, R5, UR16, RZ, P0, !PT ;  /* 0x0000001005037c10 */ /* 0x000fe400087fe4ff */
[----:B------:R-:W-:Y:S02]  /*22b0*/  SHF.R.S32.HI R7, RZ, 0x1f, R9 ;  /* 0x0000001fff077819 */ /* 0x000fe40000011409 */
[----:B------:R-:W-:Y:S01]  /*22c0*/  IADD3 R6, P0, R2, UR23, RZ ;  /* 0x0000001702067c10 */ /* 0x000fe2000ff1e0ff */
[----:B------:R1:W-:Y:S01]  /*22d0*/  LDGSTS.E.BYPASS.LTC128B.128 [R27+0x12080], [R2.64], !P2 ;  /* 0x12080000021b7fae */ /* 0x0003e2000d101d4e */
[----:B------:R-:W-:Y:S02]  /*22e0*/  LEA.HI R16, R7, R9, RZ, 0x3 ;  /* 0x0000000907107211 */ /* 0x000fe400078f18ff */
[----:B------:R-:W-:Y:S02]  /*22f0*/  IADD3.X R7, R3, UR16, RZ, P0, !PT ;  /* 0x0000001003077c10 */ /* 0x000fe400087fe4ff */
[----:B------:R-:W-:-:S02]  /*2300*/  IADD3 R0, P0, R32, UR7, RZ ;  /* 0x0000000720007c10 */ /* 0x000fc4000ff1e0ff */
[----:B------:R-:W-:Y:S01]  /*2310*/  LOP3.LUT R15, R11, 0xfffffffe, RZ, 0xc0, !PT ;  /* 0xfffffffe0b0f7812 */ /* 0x000fe200078ec0ff */
[----:B------:R3:W-:Y:S01]  /*2320*/  LDGSTS.E.BYPASS.LTC128B.128 [R27+0x13080], [R6.64], !P1 ;  /* 0x13080000061b7fae */ /* 0x0007e2000c901d4e */
[----:B------:R-:W-:Y:S02]  /*2330*/  LOP3.LUT R13, R16, 0xfffffff8, RZ, 0xc0, !PT ;  /* 0xfffffff8100d7812 */ /* 0x000fe400078ec0ff */
[----:B------:R-:W-:Y:S01]  /*2340*/  IADD3.X R11, R31, UR5, RZ, P0, !PT ;  /* 0x000000051f0b7c10 */ /* 0x000fe200087fe4ff */
[----:B------:R-:W-:Y:S01]  /*2350*/  IMAD.IADD R15, R12, 0x1, -R15 ;  /* 0x000000010c0f7824 */ /* 0x000fe200078e0a0f */
[----:B------:R-:W-:Y:S01]  /*2360*/  LEA R8, P0, R0, c[0x0][0x280], 0x2 ;  /* 0x0000a00000087a11 */ /* 0x000fe200078010ff */
[----:B------:R-:W-:Y:S01]  /*2370*/  IMAD.IADD R13, R9, 0x1, -R13 ;  /* 0x00000001090d7824 */ /* 0x000fe200078e0a0d */
[----:B------:R-:W-:Y:S01]  /*2380*/  ULDC.64 UR4, c[0x0][0x240] ;  /* 0x0000900000047ab9 */ /* 0x000fe20000000a00 */
[----:B--2---:R-:W-:Y:S01]  /*2390*/  IADD3 R5, P1, R18, UR21, RZ ;  /* 0x0000001512057c10 */ /* 0x004fe2000ff3e0ff */
[----:B------:R-:W-:Y:S01]  /*23a0*/  UIMAD UR4, UR17, UR4, URZ ;  /* 0x00000004110472a4 */ /* 0x000fe2000f8e023f */
[----:B------:R-:W-:Y:S01]  /*23b0*/  LEA.HI.X R9, R0, c[0x0][0x284], R11, 0x2, P0 ;  /* 0x0000a10000097a11 */ /* 0x000fe200000f140b */
[----:B------:R-:W-:-:S02]  /*23c0*/  @!P4 IMAD.SHL.U32 R0, R20, 0x10, RZ ;  /* 0x000000101400c824 */ /* 0x000fc400078e00ff */
[----:B------:R-:W-:Y:S01]  /*23d0*/  UIMAD UR5, UR18, UR5, UR4 ;  /* 0x00000005120572a4 */ /* 0x000fe2000f8e0204 */
[----:B------:R2:W-:Y:S01]  /*23e0*/  STL [R1+0x50], R5 ;  /* 0x0000500501007387 */ /* 0x0005e20000100800 */
[----:B------:R-:W-:-:S03]  /*23f0*/  UIADD3 UR4, UR22, 0x1, URZ ;  /* 0x0000000116047890 */ /* 0x000fc6000fffe03f */
[----:B------:R4:W-:Y:S01]  /*2400*/  @!P4 LDGSTS.E.BYPASS.LTC128B.128 [R0+0x18480], [R8.64] ;  /* 0x184800000800cfae */ /* 0x0009e2000b901d4e */
[----:B-1----:R-:W-:Y:S01]  /*2410*/  LEA.HI R2, R25, R20, RZ, 0x7 ;  /* 0x0000001419027211 */ /* 0x002fe200078f38ff */
[----:B------:R-:W-:Y:S01]  /*2420*/  IMAD.SHL.U32 R3, R13, 0x40, RZ ;  /* 0x000000400d037824 */ /* 0x000fe200078e00ff */
[----:B------:R-:W-:Y:S01]  /*2430*/  UISETP.GE.AND UP0, UPT, UR4, UR8, UPT ;  /* 0x000000080400728c */ /* 0x000fe2000bf06270 */
[----:B------:R-:W0:Y:S01]  /*2440*/  LDGDEPBAR ;  /* 0x00000000000079af */ /* 0x000e220000000000 */
[----:B------:R-:W-:Y:S01]  /*2450*/  SHF.R.S32.HI R201, RZ, 0x7, R2 ;  /* 0x00000007ffc97819 */ /* 0x000fe20000011402 */
[----:B------:R-:W-:Y:S01]  /*2460*/  IMAD.SHL.U32 R2, R15, 0x8, RZ ;  /* 0x000000080f027824 */ /* 0x000fe200078e00ff */
[----:B------:R-:W-:Y:S01]  /*2470*/  LOP3.LUT R3, R3, 0x1c0, RZ, 0xc0, !PT ;  /* 0x000001c003037812 */ /* 0x000fe200078ec0ff */
[----:B------:R-:W0:Y:S01]  /*2480*/  LDGDEPBAR ;  /* 0x00000000000079af */ /* 0x000e220000000000 */
[----:B---3--:R-:W-:Y:S01]  /*2490*/  IMAD.SHL.U32 R6, R16, 0x40, RZ ;  /* 0x0000004010067824 */ /* 0x008fe200078e00ff */
[----:B------:R-:W-:-:S02]  /*24a0*/  IADD3 R7, R19, UR5, RZ ;  /* 0x0000000513077c10 */ /* 0x000fc4000fffe0ff */
[----:B------:R-:W-:Y:S02]  /*24b0*/  SHF.R.U32.HI R4, RZ, 0x3, R3 ;  /* 0x00000003ff047819 */ /* 0x000fe40000011603 */
[----:B------:R-:W-:Y:S02]  /*24c0*/  LOP3.LUT R2, R3, 0x8, R2, 0xf8, !PT ;  /* 0x0000000803027812 */ /* 0x000fe400078ef802 */
[----:B------:R-:W-:Y:S01]  /*24d0*/  PLOP3.LUT P0, PT, PT, PT, UP0, 0x80, 0x0 ;  /* 0x000000000000781c */ /* 0x000fe20003f0f008 */
[----:B--2---:R-:W-:-:S05]  /*24e0*/  IMAD.U32 R5, RZ, RZ, UR21 ;  /* 0x00000015ff057e24 */ /* 0x004fca000f8e00ff */
[----:B------:R-:W-:Y:S01]  /*24f0*/  LEA.HI.X.SX32 R5, R5, R7, 0x1, P1 ;  /* 0x0000000705057211 */ /* 0x000fe200008f0eff */
[----:B----4-:R-:W-:-:S04]  /*2500*/  IMAD.SHL.U32 R0, R201, 0x8, RZ ;  /* 0x00000008c9007824 */ /* 0x010fc800078e00ff */
[----:B------:R1:W-:Y:S01]  /*2510*/  STL [R1+0x48], R5 ;  /* 0x0000480501007387 */ /* 0x0003e20000100800 */
[----:B------:R-:W-:Y:S01]  /*2520*/  LOP3.LUT R12, R0, 0x8, RZ, 0xc0, !PT ;  /* 0x00000008000c7812 */ /* 0x000fe200078ec0ff */
[----:B------:R-:W-:-:S05]  /*2530*/  IMAD.SHL.U32 R0, R15, 0x10, RZ ;  /* 0x000000100f007824 */ /* 0x000fca00078e00ff */
[----:B------:R-:W-:-:S04]  /*2540*/  LOP3.LUT R0, R12, 0x10, R0, 0xf8, !PT ;  /* 0x000000100c007812 */ /* 0x000fc800078ef800 */
        /* <DEDUP_REMOVED lines=12> */
[----:B-1----:R-:W-:Y:S01]  /*2610*/  IMAD.WIDE.U32 R4, R24, UR4, R34 ;  /* 0x0000000418047c25 */ /* 0x002fe2000f8e0022 */
        /* <DEDUP_REMOVED lines=30> */
.L_x_1633:
[----:B---3--:R-:W-:Y:S05]  /*2800*/  BSYNC B0 ;  /* 0x0000000000007941 */ /* 0x008fea0003800000 */
.L_x_1632:
[----:B-1----:R-:W-:Y:S01]  /*2810*/  LEA.HI R2, R25, R20, RZ, 0x2 ;  /* 0x0000001419027211 */ /* 0x002fe200078f10ff */
[----:B------:R-:W-:Y:S01]  /*2820*/  IMAD.SHL.U32 R8, R14, 0x10, RZ ;  /* 0x000000100e087824 */ /* 0x000fe200078e00ff */
[----:B------:R-:W-:Y:S01]  /*2830*/  LOP3.LUT R4, R17, 0xffffffe0, RZ, 0xc0, !PT ;  /* 0xffffffe011047812 */ /* 0x000fe200078ec0ff */
[----:B------:R-:W-:Y:S01]  /*2840*/  IMAD.MOV.U32 R206, RZ, RZ, 0x20 ;  /* 0x00000020ffce7424 */ /* 0x000fe200078e00ff */
[----:B------:R-:W-:Y:S01]  /*2850*/  LOP3.LUT R3, R2, 0x3ffffffc, RZ, 0xc0, !PT ;  /* 0x3ffffffc02037812 */ /* 0x000fe200078ec0ff */
[----:B------:R-:W-:Y:S01]  /*2860*/  IMAD.MOV.U32 R223, RZ, RZ, 0x40 ;  /* 0x00000040ffdf7424 */ /* 0x000fe200078e00ff */
[----:B------:R-:W-:Y:S01]  /*2870*/  SHF.R.S32.HI R5, RZ, 0x2, R2 ;  /* 0x00000002ff057819 */ /* 0x000fe20000011402 */
[C---:B------:R-:W-:Y:S01]  /*2880*/  IMAD.IADD R11, R20.reuse, 0x1, -R4 ;  /* 0x00000001140b7824 */ /* 0x040fe200078e0a04 */
[----:B------:R-:W-:Y:S01]  /*2890*/  SHF.R.S32.HI R2, RZ, 0x1f, R2 ;  /* 0x0000001fff027819 */ /* 0x000fe20000011402 */
[----:B------:R-:W-:Y:S01]  /*28a0*/  IMAD.IADD R20, R20, 0x1, -R3 ;  /* 0x0000000114147824 */ /* 0x000fe200078e0a03 */
[----:B------:R-:W-:Y:S01]  /*28b0*/  LEA.HI R7, R201, R201, RZ, 0x1 ;  /* 0x000000c9c9077211 */ /* 0x000fe200078f08ff */
[----:B------:R-:W-:Y:S01]  /*28c0*/  IMAD.SHL.U32 R3, R29, 0x40, RZ ;  /* 0x000000401d037824 */ /* 0x000fe200078e00ff */
[C---:B------:R-:W-:Y:S01]  /*28d0*/  LOP3.LUT P3, RZ, R13.reuse, 0x2, RZ, 0xc0, !PT ;  /* 0x000000020dff7812 */ /* 0x040fe2000786c0ff */
[----:B------:R-:W-:Y:S01]  /*28e0*/  IMAD.SHL.U32 R4, R30, 0x8, RZ ;  /* 0x000000081e047824 */ /* 0x000fe200078e00ff */
[----:B------:R-:W-:Y:S01]  /*28f0*/  LOP3.LUT P0, RZ, R13, 0x4, RZ, 0xc0, !PT ;  /* 0x000000040dff7812 */ /* 0x000fe2000780c0ff */
[----:B------:R-:W0:Y:S01]  /*2900*/  LDGDEPBAR ;  /* 0x00000000000079af */ /* 0x000e220000000000 */
[----:B------:R-:W-:Y:S01]  /*2910*/  LOP3.LUT R10, R3, 0x1c0, RZ, 0xc0, !PT ;  /* 0x000001c0030a7812 */ /* 0x000fe200078ec0ff */
[----:B------:R-:W-:Y:S01]  /*2920*/  IMAD.MOV.U32 R207, RZ, RZ, 0x20 ;  /* 0x00000020ffcf7424 */ /* 0x000fe200078e00ff */
[----:B------:R-:W-:Y:S01]  /*2930*/  LEA.HI R3, R2, R5, RZ, 0x3 ;  /* 0x0000000502037211 */ /* 0x000fe200078f18ff */
[----:B------:R-:W-:Y:S01]  /*2940*/  CS2R R126, SRZ ;  /* 0x00000000007e7805 */ /* 0x000fe2000001ff00 */
[----:B------:R-:W-:Y:S01]  /*2950*/  LOP3.LUT R2, R4, 0x8, RZ, 0xc0, !PT ;  /* 0x0000000804027812 */ /* 0x000fe200078ec0ff */
[----:B------:R-:W-:Y:S01]  /*2960*/  CS2R R124, SRZ ;  /* 0x00000000007c7805 */ /* 0x000fe2000001ff00 */
[----:B------:R-:W-:Y:S01]  /*2970*/  SHF.R.U32.HI R9, RZ, 0x3, R10 ;  /* 0x00000003ff097819 */ /* 0x000fe2000001160a */
[----:B------:R-:W-:Y:S01]  /*2980*/  CS2R R130, SRZ ;  /* 0x0000000000827805 */ /* 0x000fe2000001ff00 */
[----:B------:R-:W-:Y:S01]  /*2990*/  LOP3.LUT R6, R10, 0x30, R8, 0xf8, !PT ;  /* 0x000000300a067812 */ /* 0x000fe200078ef808 */
[----:B------:R-:W-:Y:S01]  /*29a0*/  CS2R R128, SRZ ;  /* 0x0000000000807805 */ /* 0x000fe2000001ff00 */
[----:B------:R-:W-:Y:S01]  /*29b0*/  LOP3.LUT R4, R3, 0xfffffff8, RZ, 0xc0, !PT ;  /* 0xfffffff803047812 */ /* 0x000fe200078ec0ff */
[----:B------:R-:W-:Y:S01]  /*29c0*/  CS2R R122, SRZ ;  /* 0x00000000007a7805 */ /* 0x000fe2000001ff00 */
[----:B------:R-:W-:Y:S01]  /*29d0*/  LOP3.LUT R3, R7, 0x1ffffffe, RZ, 0xc0, !PT ;  /* 0x1ffffffe07037812 */ /* 0x000fe200078ec0ff */
[----:B------:R-:W-:Y:S01]  /*29e0*/  CS2R R120, SRZ ;  /* 0x0000000000787805 */ /* 0x000fe2000001ff00 */
[----:B------:R-:W-:Y:S01]  /*29f0*/  LOP3.LUT R7, R9, R2, R10, 0x1e, !PT ;  /* 0x0000000209077212 */ /* 0x000fe200078e1e0a */
[----:B------:R-:W-:Y:S01]  /*2a00*/  IMAD.IADD R4, R5, 0x1, -R4 ;  /* 0x0000000105047824 */ /* 0x000fe200078e0a04 */
[----:B------:R-:W-:Y:S01]  /*2a10*/  LOP3.LUT R6, R9, R6, R2, 0x1e, !PT ;  /* 0x0000000609067212 */ /* 0x000fe200078e1e02 */
[----:B------:R-:W-:Y:S01]  /*2a20*/  IMAD R5, R20, 0x2, R0 ;  /* 0x0000000214057824 */ /* 0x000fe200078e0200 */
[----:B------:R-:W-:Y:S01]  /*2a30*/  SHF.R.S32.HI R2, RZ, 0x1f, R11 ;  /* 0x0000001fff027819 */ /* 0x000fe2000001140b */
[----:B------:R-:W-:Y:S01]  /*2a40*/  IMAD.IADD R9, R201, 0x1, -R3 ;  /* 0x00000001c9097824 */ /* 0x000fe200078e0a03 */
[----:B------:R-:W-:Y:S01]  /*2a50*/  R2P PR, R29, 0x6 ;  /* 0x000000061d007804 */ /* 0x000fe20000000000 */
[----:B------:R-:W-:Y:S01]  /*2a60*/  IMAD R200, R15, 0x200, R6 ;  /* 0x000002000fc87824 */ /* 0x000fe200078e0206 */
[----:B------:R-:W-:Y:S01]  /*2a70*/  LEA.HI R0, R2, R11, RZ, 0x2 ;  /* 0x0000000b02007211 */ /* 0x000fe200078f10ff */
[----:B------:R-:W-:Y:S01]  /*2a80*/  IMAD.SHL.U32 R3, R4, 0x40, RZ ;  /* 0x0000004004037824 */ /* 0x000fe200078e00ff */
[----:B------:R-:W-:Y:S01]  /*2a90*/  SEL R180, R223, 0xffffffc0, !P0 ;  /* 0xffffffc0dfb47807 */ /* 0x000fe20004000000 */
[----:B------:R-:W-:Y:S01]  /*2aa0*/  IMAD R201, R15, 0x2, R201 ;  /* 0x000000020fc97824 */ /* 0x000fe200078e02c9 */
[C---:B------:R-:W-:Y:S01]  /*2ab0*/  LEA.HI.SX32 R6, R0.reuse, R8, 0x1e ;  /* 0x0000000800067211 */ /* 0x040fe200078ff2ff */
[----:B------:R-:W-:Y:S01]  /*2ac0*/  CS2R R118, SRZ ;  /* 0x0000000000767805 */ /* 0x000fe2000001ff00 */
[----:B------:R-:W-:Y:S01]  /*2ad0*/  LOP3.LUT R0, R0, 0x7ffffffc, RZ, 0xc0, !PT ;  /* 0x7ffffffc00007812 */ /* 0x000fe200078ec0ff */
[----:B------:R-:W-:Y:S01]  /*2ae0*/  IMAD.U32 R201, R201, 0x200, R7 ;  /* 0x00000200c9c97824 */ /* 0x000fe200078e0007 */
[----:B------:R-:W-:Y:S01]  /*2af0*/  LOP3.LUT R2, R3, 0x1c0, RZ, 0xc0, !PT ;  /* 0x000001c003027812 */ /* 0x000fe200078ec0ff */
[----:B------:R1:W-:Y:S01]  /*2b00*/  STL [R1+0x14], R6 ;  /* 0x0000140601007387 */ /* 0x0003e20000100800 */
[----:B------:R-:W-:Y:S01]  /*2b10*/  SEL R203, R206, 0xffffffe0, !P1 ;  /* 0xffffffe0cecb7807 */ /* 0x000fe20004800000 */
[----:B------:R-:W-:Y:S01]  /*2b20*/  IMAD.IADD R0, R11, 0x1, -R0 ;  /* 0x000000010b007824 */ /* 0x000fe200078e0a00 */
[----:B------:R-:W-:Y:S01]  /*2b30*/  SHF.R.U32.HI R3, RZ, 0x3, R2 ;  /* 0x00000003ff037819 */ /* 0x000fe20000011602 */
[----:B------:R-:W-:Y:S01]  /*2b40*/  IMAD.SHL.U32 R201, R201, 0x2, RZ ;  /* 0x00000002c9c97824 */ /* 0x000fe200078e00ff */
[----:B------:R-:W-:Y:S01]  /*2b50*/  SEL R202, R223, 0xffffffc0, !P2 ;  /* 0xffffffc0dfca7807 */ /* 0x000fe20005000000 */
[----:B------:R-:W-:Y:S01]  /*2b60*/  IMAD R0, R9, 0x4, R0 ;  /* 0x0000000409007824 */ /* 0x000fe200078e0200 */
[----:B------:R-:W-:Y:S01]  /*2b70*/  LOP3.LUT R2, R3, R2, R12, 0x1e, !PT ;  /* 0x0000000203027212 */ /* 0x000fe200078e1e0c */
[----:B------:R-:W-:Y:S01]  /*2b80*/  IMAD.IADD R204, R201, 0x1, R203 ;  /* 0x00000001c9cc7824 */ /* 0x000fe200078e02cb */
[----:B------:R-:W-:Y:S01]  /*2b90*/  R2P PR, R4, 0x6 ;  /* 0x0000000604007804 */ /* 0x000fe20000000000 */
[----:B------:R-:W-:Y:S01]  /*2ba0*/  IMAD.SHL.U32 R0, R0, 0x2, RZ ;  /* 0x0000000200007824 */ /* 0x000fe200078e00ff */
[----:B------:R-:W-:Y:S01]  /*2bb0*/  CS2R R116, SRZ ;  /* 0x0000000000747805 */ /* 0x000fe2000001ff00 */
[----:B------:R-:W-:Y:S01]  /*2bc0*/  IMAD.IADD R2, R2, 0x1, R5 ;  /* 0x0000000102027824 */ /* 0x000fe200078e0205 */
[----:B------:R-:W-:Y:S01]  /*2bd0*/  CS2R R110, SRZ ;  /* 0x00000000006e7805 */ /* 0x000fe2000001ff00 */
[----:B------:R-:W-:Y:S01]  /*2be0*/  SEL R223, R223, 0xffffffc0, !P2 ;  /* 0xffffffc0dfdf7807 */ /* 0x000fe20005000000 */
[----:B------:R1:W-:Y:S01]  /*2bf0*/  STL [R1+0x10], R0 ;  /* 0x0000100001007387 */ /* 0x0003e20000100800 */
[----:B------:R-:W-:Y:S01]  /*2c00*/  IMAD.IADD R202, R201, 0x1, R202 ;  /* 0x00000001c9ca7824 */ /* 0x000fe200078e02ca */
        /* <DEDUP_REMOVED lines=34> */
[----:B-1----:R-:W-:Y:S02]  /*2e30*/  UMOV UR5, URZ ;  /* 0x0000003f00057c82 */ /* 0x002fe40008000000 */
.L_x_1636:
        /* <DEDUP_REMOVED lines=126> */
[----:B------:R-:W3:Y:S01]  /*3620*/  LDL R220, [R1] ;  /* 0x0000000001dc7983 */ /* 0x000ee20000100800 */
[----:B------:R-:W-:Y:S02]  /*3630*/  USHF.R.S32.HI UR4, URZ, 0x1f, UR20 ;  /* 0x0000001f3f047899 */ /* 0x000fe40008011414 */
[----:B------:R-:W-:Y:S01]  /*3640*/  @!P4 LEA R132, R132, 0x80, 0x7 ;  /* 0x000000808484c811 */ /* 0x000fe200078e38ff */
[----:B------:R-:W4:Y:S01]  /*3650*/  LDL R225, [R1+0x38] ;  /* 0x0000380001e17983 */ /* 0x000f220000100800 */
[----:B------:R-:W-:Y:S01]  /*3660*/  UIMAD UR4, UR4, UR6, URZ ;  /* 0x00000006040472a4 */ /* 0x000fe2000f8e023f */
[----:B------:R-:W-:Y:S01]  /*3670*/  IMAD.U32 R3, RZ, RZ, UR24 ;  /* 0x00000018ff037e24 */ /* 0x000fe2000f8e00ff */
[----:B------:R-:W-:Y:S01]  /*3680*/  USHF.L.U32 UR6, UR6, 0x6, URZ ;  /* 0x0000000606067899 */ /* 0x000fe2000800063f */
[----:B------:R-:W5:Y:S01]  /*3690*/  LDL R219, [R1+0x4c] ;  /* 0x00004c0001db7983 */ /* 0x000f620000100800 */
[----:B------:R-:W-:Y:S01]  /*36a0*/  UIMAD UR4, UR20, UR7, UR4 ;  /* 0x00000007140472a4 */ /* 0x000fe2000f8e0204 */
[----:B------:R-:W-:Y:S01]  /*36b0*/  IMAD.U32 R134, RZ, RZ, UR24 ;  /* 0x00000018ff867e24 */ /* 0x000fe2000f8e00ff */
[----:B------:R-:W-:Y:S01]  /*36c0*/  UIMAD UR20, UR20, -0x80, UR10 ;  /* 0xffffff80141478a4 */ /* 0x000fe2000f8e020a */
[----:B------:R-:W5:Y:S01]  /*36d0*/  LDL R218, [R1+0x3c] ;  /* 0x00003c0001da7983 */ /* 0x000f620000100800 */
[----:B------:R-:W-:Y:S03]  /*36e0*/  UIADD3 UR4, UR25, UR4, URZ ;  /* 0x0000000419047290 */ /* 0x000fe6000fffe03f */
[----:B------:R-:W5:Y:S03]  /*36f0*/  LDL R215, [R1+0x44] ;  /* 0x0000440001d77983 */ /* 0x000f660000100800 */
[----:B------:R-:W-:Y:S01]  /*3700*/  IMAD.U32 R133, RZ, RZ, UR4 ;  /* 0x00000004ff857e24 */ /* 0x000fe2000f8e00ff */
[----:B------:R-:W5:Y:S01]  /*3710*/  LDL.64 R216, [R1+0x8] ;  /* 0x0000080001d87983 */ /* 0x000f620000100a00 */
[----:B--2---:R-:W-:Y:S02]  /*3720*/  LEA R3, P1, R3, R226, 0x7 ;  /* 0x000000e203037211 */ /* 0x004fe400078238ff */
[----:B---3--:R-:W-:Y:S02]  /*3730*/  IADD3 R136, -R220, UR20, RZ ;  /* 0x00000014dc887c10 */ /* 0x008fe4000fffe1ff */
[----:B----4-:R-:W-:Y:S02]  /*3740*/  LEA.HI.X R133, R134, R225, R133, 0x7, P1 ;  /* 0x000000e186857211 */ /* 0x010fe400008f3c85 */
[C---:B------:R-:W-:Y:S02]  /*3750*/  LEA R134, P2, R3.reuse, c[0x0][0x160], 0x1 ;  /* 0x0000580003867a11 */ /* 0x040fe400078408ff */
[----:B-----5:R-:W-:Y:S02]  /*3760*/  @!P4 IADD3 R137, P1, R132, R219, RZ ;  /* 0x000000db8489c210 */ /* 0x020fe40007f3e0ff */
[----:B------:R-:W-:Y:S02]  /*3770*/  ISETP.LT.OR P3, PT, R136, 0x1, P6 ;  /* 0x000000018800780c */ /* 0x000fe40003761670 */
[----:B------:R-:W-:Y:S01]  /*3780*/  LEA.HI.X R135, R3, c[0x0][0x164], R133, 0x1, P2 ;  /* 0x0000590003877a11 */ /* 0x000fe200010f0c85 */
[----:B------:R-:W-:Y:S01]  /*3790*/  IMAD.U32 R3, RZ, RZ, UR17 ;  /* 0x00000011ff037e24 */ /* 0x000fe2000f8e00ff */
[----:B------:R-:W-:Y:S02]  /*37a0*/  @!P4 LEA.HI.X.SX32 R139, R132, R218, 0x1, P1 ;  /* 0x000000da848bc211 */ /* 0x000fe400008f0eff */
        /* <DEDUP_REMOVED lines=8> */
[C---:B------:R-:W-:Y:S02]  /*3830*/  @!P4 LEA R138, P2, R137.reuse, c[0x0][0x258], 0x2 ;  /* 0x00009600898aca11 */ /* 0x040fe400078410ff */
        /* <DEDUP_REMOVED lines=14> */
.L_x_1634:
[----:B-12-4-:R-:W2:Y:S01]  /*3920*/  LDL R132, [R1+0x10] ;  /* 0x0000100001847983 */ /* 0x016ea20000100800 */
[----:B------:R-:W-:Y:S01]  /*3930*/  USHF.L.U32 UR6, UR13, 0x7, URZ ;  /* 0x000000070d067899 */ /* 0x000fe2000800063f */
[----:B------:R-:W-:Y:S01]  /*3940*/  IMAD.U32 R3, RZ, RZ, UR10 ;  /* 0x0000000aff037e24 */ /* 0x000fe2000f8e00ff */
[----:B------:R-:W-:Y:S01]  /*3950*/  ULEA UR7, UR22, 0x1, 0x7 ;  /* 0x0000000116077891 */ /* 0x000fe2000f8e383f */
[----:B------:R-:W0:Y:S01]  /*3960*/  LDGDEPBAR ;  /* 0x00000000000079af */ /* 0x000e220000000000 */
[----:B------:R-:W-:Y:S02]  /*3970*/  USHF.L.U32 UR4, UR5, 0xd, URZ ;  /* 0x0000000d05047899 */ /* 0x000fe4000800063f */
[----:B------:R-:W-:Y:S02]  /*3980*/  UIADD3 UR7, UR9, UR7, -UR6 ;  /* 0x0000000709077290 */ /* 0x000fe4000fffe806 */
[----:B------:R-:W-:Y:S02]  /*3990*/  UIADD3 UR6, -UR6, UR9, URZ ;  /* 0x0000000906067290 */ /* 0x000fe4000fffe13f */
[----:B------:R-:W-:Y:S02]  /*39a0*/  UIADD3 UR20, UR22, 0x2, URZ ;  /* 0x0000000216147890 */ /* 0x000fe4000fffe03f */
[----:B------:R-:W-:Y:S02]  /*39b0*/  IADD3 R3, R214, UR7, -R3 ;  /* 0x00000007d6037c10 */ /* 0x000fe4000fffe803 */
[----:B------:R-:W-:Y:S03]  /*39c0*/  UISETP.GE.AND UP0, UPT, UR20, UR8, UPT ;  /* 0x000000081400728c */ /* 0x000fe6000bf06270 */
        /* <DEDUP_REMOVED lines=8> */
[----:B------:R-:W-:Y:S02]  /*3a50*/  FSEL R225, R5, -INF , P1 ;  /* 0xff80000005e17808 */ /* 0x000fe40000800000 */
[----:B------:R-:W-:Y:S01]  /*3a60*/  ISETP.GT.AND P2, PT, R132, 0x1, PT ;  /* 0x000000018400780c */ /* 0x000fe20003f44270 */
[--C-:B------:R-:W-:Y:S01]  /*3a70*/  FFMA.FTZ R227, R227, c[0x0][0x29c], -R209.reuse ;  /* 0x0000a700e3e37a23 */ /* 0x100fe200000108d1 */
[----:B------:R-:W-:Y:S01]  /*3a80*/  ISETP.GT.AND P1, PT, R3, 0x10, PT ;  /* 0x000000100300780c */ /* 0x000fe20003f24270 */
[--C-:B------:R-:W-:Y:S01]  /*3a90*/  FFMA.FTZ R225, R225, c[0x0][0x29c], -R209.reuse ;  /* 0x0000a700e1e17a23 */ /* 0x100fe200000108d1 */
[----:B------:R-:W-:Y:S02]  /*3aa0*/  FSEL R229, R7, -INF , P2 ;  /* 0xff80000007e57808 */ /* 0x000fe40001000000 */
[----:B------:R-:W-:Y:S02]  /*3ab0*/  FSEL R219, R16, -INF , P1 ;  /* 0xff80000010db7808 */ /* 0x000fe40000800000 */
[----:B------:R-:W-:Y:S01]  /*3ac0*/  ISETP.GT.AND P2, PT, R3, 0x11, PT ;  /* 0x000000110300780c */ /* 0x000fe20003f44270 */
[--C-:B------:R-:W-:Y:S01]  /*3ad0*/  FFMA.FTZ R229, R229, c[0x0][0x29c], -R210.reuse ;  /* 0x0000a700e5e57a23 */ /* 0x100fe200000108d2 */
[C---:B------:R-:W-:Y:S01]  /*3ae0*/  ISETP.GT.AND P1, PT, R132.reuse, 0x11, PT ;  /* 0x000000118400780c */ /* 0x040fe20003f24270 */
[--C-:B------:R-:W-:Y:S01]  /*3af0*/  FFMA.FTZ R219, R219, c[0x0][0x29c], -R209.reuse ;  /* 0x0000a700dbdb7a23 */ /* 0x100fe200000108d1 */
[----:B------:R-:W-:Y:S02]  /*3b00*/  FSEL R217, R17, -INF , P2 ;  /* 0xff80000011d97808 */ /* 0x000fe40001000000 */
[----:B------:R-:W-:Y:S02]  /*3b10*/  FSEL R226, R19, -INF , P1 ;  /* 0xff80000013e27808 */ /* 0x000fe40000800000 */
[----:B------:R-:W-:Y:S01]  /*3b20*/  ISETP.GT.AND P3, PT, R132, RZ, PT ;  /* 0x000000ff8400720c */ /* 0x000fe20003f64270 */
[--C-:B------:R-:W-:Y:S01]  /*3b30*/  FFMA.FTZ R217, R217, c[0x0][0x29c], -R209.reuse ;  /* 0x0000a700d9d97a23 */ /* 0x100fe200000108d1 */
[C---:B------:R-:W-:Y:S01]  /*3b40*/  ISETP.GT.AND P2, PT, R3.reuse, 0x20, PT ;  /* 0x000000200300780c */ /* 0x040fe20003f44270 */
[--C-:B------:R-:W-:Y:S01]  /*3b50*/  FFMA.FTZ R226, R226, c[0x0][0x29c], -R210.reuse ;  /* 0x0000a700e2e27a23 */ /* 0x100fe200000108d2 */
[----:B------:R-:W-:Y:S02]  /*3b60*/  ISETP.GT.AND P1, PT, R3, 0x21, PT ;  /* 0x000000210300780c */ /* 0x000fe40003f24270 */
[----:B------:R-:W-:Y:S02]  /*3b70*/  FSEL R230, R6, -INF , P3 ;  /* 0xff80000006e67808 */ /* 0x000fe40001800000 */
[-C--:B------:R-:W-:Y:S03]  /*3b80*/  HMMA.16816.F32.BF16 R4, R144, R152.reuse, RZ ;  /* 0x000000989004723c */ /* 0x080fe600000418ff */
[----:B------:R-:W-:Y:S01]  /*3b90*/  FSEL R215, R20, -INF , P2 ;  /* 0xff80000014d77808 */ /* 0x000fe20001000000 */
[--C-:B------:R-:W-:Y:S01]  /*3ba0*/  FFMA.FTZ R230, R230, c[0x0][0x29c], -R210.reuse ;  /* 0x0000a700e6e67a23 */ /* 0x100fe200000108d2 */
[----:B------:R-:W-:Y:S02]  /*3bb0*/  FSEL R183, R21, -INF , P1 ;  /* 0xff80000015b77808 */ /* 0x000fe40000800000 */
[C---:B------:R-:W-:Y:S01]  /*3bc0*/  ISETP.GT.AND P3, PT, R132.reuse, 0x10, PT ;  /* 0x000000108400780c */ /* 0x040fe20003f64270 */
[--C-:B------:R-:W-:Y:S01]  /*3bd0*/  FFMA.FTZ R215, R215, c[0x0][0x29c], -R209.reuse ;  /* 0x0000a700d7d77a23 */ /* 0x100fe200000108d1 */
[----:B------:R-:W-:Y:S02]  /*3be0*/  ISETP.GT.AND P2, PT, R132, 0x21, PT ;  /* 0x000000218400780c */ /* 0x000fe40003f44270 */
[----:B------:R-:W-:Y:S01]  /*3bf0*/  ISETP.GT.AND P1, PT, R3, 0x30, PT ;  /* 0x000000300300780c */ /* 0x000fe20003f24270 */
[--C-:B------:R-:W-:Y:S01]  /*3c00*/  FFMA.FTZ R183, R183, c[0x0][0x29c], -R209.reuse ;  /* 0x0000a700b7b77a23 */ /* 0x100fe200000108d1 */
[----:B------:R-:W-:Y:S02]  /*3c10*/  FSEL R228, R18, -INF , P3 ;  /* 0xff80000012e47808 */ /* 0x000fe40001800000 */
[----:B------:R-:W-:Y:S02]  /*3c20*/  FSEL R218, R23, -INF , P2 ;  /* 0xff80000017da7808 */ /* 0x000fe40001000000 */
[----:B------:R-:W-:Y:S01]  /*3c30*/  ISETP.GT.AND P3, PT, R132, 0x20, PT ;  /* 0x000000208400780c */ /* 0x000fe20003f64270 */
[--C-:B------:R-:W-:Y:S01]  /*3c40*/  FFMA.FTZ R228, R228, c[0x0][0x29c], -R210.reuse ;  /* 0x0000a700e4e47a23 */ /* 0x100fe200000108d2 */
[----:B------:R-:W-:Y:S01]  /*3c50*/  ISETP.GT.AND P2, PT, R3, 0x31, PT ;  /* 0x000000310300780c */ /* 0x000fe20003f44270 */
[--C-:B------:R-:W-:Y:S01]  /*3c60*/  FFMA.FTZ R218, R218, c[0x0][0x29c], -R210.reuse ;  /* 0x0000a700dada7a23 */ /* 0x100fe200000108d2 */
[----:B------:R-:W-:Y:S02]  /*3c70*/  FSEL R181, R32, -INF , P1 ;  /* 0xff80000020b57808 */ /* 0x000fe40000800000 */
[----:B------:R-:W-:Y:S02]  /*3c80*/  ISETP.GT.AND P1, PT, R132, 0x31, PT ;  /* 0x000000318400780c */ /* 0x000fe40003f24270 */
[----:B------:R-:W-:Y:S01]  /*3c90*/  FSEL R220, R22, -INF , P3 ;  /* 0xff80000016dc7808 */ /* 0x000fe20001800000 */
[--C-:B------:R-:W-:Y:S01]  /*3ca0*/  FFMA.FTZ R181, R181, c[0x0][0x29c], -R209.reuse ;  /* 0x0000a700b5b57a23 */ /* 0x100fe200000108d1 */
[----:B------:R-:W-:Y:S02]  /*3cb0*/  FSEL R151, R33, -INF , P2 ;  /* 0xff80000021977808 */ /* 0x000fe40001000000 */
[----:B------:R-:W-:Y:S01]  /*3cc0*/  ISETP.GT.AND P3, PT, R132, 0x30, PT ;  /* 0x000000308400780c */ /* 0x000fe20003f64270 */
[--C-:B------:R-:W-:Y:S01]  /*3cd0*/  FFMA.FTZ R220, R220, c[0x0][0x29c], -R210.reuse ;  /* 0x0000a700dcdc7a23 */ /* 0x100fe200000108d2 */
[----:B------:R-:W-:Y:S02]  /*3ce0*/  ISETP.GT.AND P2, PT, R3, 0x40, PT ;  /* 0x000000400300780c */ /* 0x000fe40003f44270 */
[----:B------:R-:W-:Y:S02]  /*3cf0*/  FSEL R214, R35, -INF , P1 ;  /* 0xff80000023d67808 */ /* 0x000fe40000800000 */
[----:B------:R-:W-:Y:S02]  /*3d00*/  ISETP.GT.AND P1, PT, R3, 0x41, PT ;  /* 0x000000410300780c */ /* 0x000fe40003f24270 */
[----:B------:R-:W-:Y:S01]  /*3d10*/  FSEL R149, R36, -INF , P2 ;  /* 0xff80000024957808 */ /* 0x000fe20001000000 */
[--C-:B------:R-:W-:Y:S01]  /*3d20*/  FFMA.FTZ R214, R214, c[0x0][0x29c], -R210.reuse ;  /* 0x0000a700d6d67a23 */ /* 0x100fe200000108d2 */
[----:B------:R-:W-:Y:S02]  /*3d30*/  FSEL R143, R37, -INF , P1 ;  /* 0xff800000258f7808 */ /* 0x000fe40000800000 */
[----:B------:R-:W-:Y:S02]  /*3d40*/  FSEL R216, R34, -INF , P3 ;  /* 0xff80000022d87808 */ /* 0x000fe40001800000 */
[C---:B------:R-:W-:Y:S02]  /*3d50*/  ISETP.GT.AND P3, PT, R132.reuse, 0x40, PT ;  /* 0x000000408400780c */ /* 0x040fe40003f64270 */
[----:B------:R-:W-:Y:S01]  /*3d60*/  ISETP.GT.AND P2, PT, R132, 0x41, PT ;  /* 0x000000418400780c */ /* 0x000fe20003f44270 */
[--C-:B------:R-:W-:Y:S01]  /*3d70*/  FFMA.FTZ R216, R216, c[0x0][0x29c], -R210.reuse ;  /* 0x0000a700d8d87a23 */ /* 0x100fe200000108d2 */
[C---:B------:R-:W-:Y:S02]  /*3d80*/  ISETP.GT.AND P1, PT, R3.reuse, 0x50, PT ;  /* 0x000000500300780c */ /* 0x040fe40003f24270 */
[----:B------:R-:W-:Y:S02]  /*3d90*/  FSEL R182, R38, -INF , P3 ;  /* 0xff80000026b67808 */ /* 0x000fe40001800000 */
[----:B------:R-:W-:Y:S02]  /*3da0*/  ISETP.GT.AND P3, PT, R3, 0x51, PT ;  /* 0x000000510300780c */ /* 0x000fe40003f64270 */
[----:B------:R-:W-:Y:S02]  /*3db0*/  FSEL R142, R48, -INF , P1 ;  /* 0xff800000308e7808 */ /* 0x000fe40000800000 */
[C---:B------:R-:W-:Y:S02]  /*3dc0*/  ISETP.GT.AND P1, PT, R132.reuse, 0x51, PT ;  /* 0x000000518400780c */ /* 0x040fe40003f24270 */
[----:B------:R-:W-:Y:S02]  /*3dd0*/  FSEL R180, R39, -INF , P2 ;  /* 0xff80000027b47808 */ /* 0x000fe40001000000 */
[----:B------:R-:W-:Y:S02]  /*3de0*/  ISETP.GT.AND P2, PT, R132, 0x50, PT ;  /* 0x000000508400780c */ /* 0x000fe40003f44270 */
[----:B------:R-:W-:Y:S01]  /*3df0*/  FSEL R140, R49, -INF , P3 ;  /* 0xff800000318c7808 */ /* 0x000fe20001800000 */
[--C-:B------:R-:W-:Y:S01]  /*3e00*/  FFMA.FTZ R234, R180, c[0x0][0x29c], -R210.reuse ;  /* 0x0000a700b4ea7a23 */ /* 0x100fe200000108d2 */
[----:B------:R-:W-:Y:S02]  /*3e10*/  FSEL R150, R50, -INF , P2 ;  /* 0xff80000032967808 */ /* 0x000fe40001000000 */
[----:B------:R-:W-:Y:S02]  /*3e20*/  FSEL R148, R51, -INF , P1 ;  /* 0xff80000033947808 */ /* 0x000fe40000800000 */
[C---:B------:R-:W-:Y:S01]  /*3e30*/  ISETP.GT.AND P2, PT, R3.reuse, 0x60, PT ;  /* 0x000000600300780c */ /* 0x040fe20003f44270 */
[--C-:B------:R-:W-:Y:S01]  /*3e40*/  FFMA.FTZ R235, R150, c[0x0][0x29c], -R210.reuse ;  /* 0x0000a70096eb7a23 */ /* 0x100fe200000108d2 */
[----:B------:R-:W-:Y:S01]  /*3e50*/  ISETP.GT.AND P1, PT, R132, 0x60, PT ;  /* 0x000000608400780c */ /* 0x000fe20003f24270 */
[--C-:B------:R-:W-:Y:S01]  /*3e60*/  FFMA.FTZ R244, R148, c[0x0][0x29c], -R210.reuse ;  /* 0x0000a70094f47a23 */ /* 0x100fe200000108d2 */
[----:B------:R-:W-:Y:S02]  /*3e70*/  IADD3 R32, R134, 0x40, RZ ;  /* 0x0000004086207810 */ /* 0x000fe40007ffe0ff */
[----:B------:R-:W-:Y:S02]  /*3e80*/  ISETP.GT.AND P3, PT, R3, 0x61, PT ;  /* 0x000000610300780c */ /* 0x000fe40003f64270 */
[----:B------:R-:W-:Y:S02]  /*3e90*/  FSEL R139, R52, -INF , P2 ;  /* 0xff800000348b7808 */ /* 0x000fe40001000000 */
[----:B------:R-:W-:Y:S02]  /*3ea0*/  FSEL R141, R54, -INF , P1 ;  /* 0xff800000368d7808 */ /* 0x000fe40000800000 */
[----:B------:R-:W-:Y:S01]  /*3eb0*/  FSEL R35, R53, -INF , P3 ;  /* 0xff80000035237808 */ /* 0x000fe20001800000 */
[--C-:B------:R-:W-:Y:S01]  /*3ec0*/  FFMA.FTZ R233, R139, c[0x0][0x29c], -R209.reuse ;  /* 0x0000a7008be97a23 */ /* 0x100fe200000108d1 */
[----:B------:R-:W-:Y:S01]  /*3ed0*/  IMNMX R32, R133, R32, PT ;  /* 0x0000002085207217 */ /* 0x000fe20003800200 */
[--C-:B------:R-:W-:Y:S01]  /*3ee0*/  FFMA.FTZ R247, R141, c[0x0][0x29c], -R210.reuse ;  /* 0x0000a7008df77a23 */ /* 0x100fe200000108d2 */
[----:B------:R-:W-:Y:S01]  /*3ef0*/  IADD3 R134, R134, 0x48, RZ ;  /* 0x0000004886867810 */ /* 0x000fe20007ffe0ff */
[--C-:B------:R-:W-:Y:S01]  /*3f00*/  FFMA.FTZ R232, R35, c[0x0][0x29c], -R209.reuse ;  /* 0x0000a70023e87a23 */ /* 0x100fe200000108d1 */
[C---:B------:R-:W-:Y:S02]  /*3f10*/  ISETP.GT.AND P2, PT, R3.reuse, 0x70, PT ;  /* 0x000000700300780c */ /* 0x040fe40003f44270 */
[----:B------:R-:W-:Y:S02]  /*3f20*/  ISETP.GT.AND P3, PT, R132, 0x61, PT ;  /* 0x000000618400780c */ /* 0x000fe40003f64270 */
[----:B------:R-:W-:Y:S02]  /*3f30*/  ISETP.GT.AND P1, PT, R3, 0x71, PT ;  /* 0x000000710300780c */ /* 0x000fe40003f24270 */
[----:B------:R-:W-:Y:S02]  /*3f40*/  FSEL R138, R55, -INF , P3 ;  /* 0xff800000378a7808 */ /* 0x000fe40001800000 */
[----:B------:R-:W-:Y:S02]  /*3f50*/  FSEL R34, R64, -INF , P2 ;  /* 0xff80000040227808 */ /* 0x000fe40001000000 */
[----:B------:R-:W-:Y:S01]  /*3f60*/  FSEL R33, R65, -INF , P1 ;  /* 0xff80000041217808 */ /* 0x000fe20000800000 */
[--C-:B------:R-:W-:Y:S01]  /*3f70*/  FFMA.FTZ R246, R138, c[0x0][0x29c], -R210.reuse ;  /* 0x0000a7008af67a23 */ /* 0x100fe200000108d2 */
[----:B------:R-:W-:Y:S01]  /*3f80*/  ISETP.GT.AND P1, PT, R32, RZ, PT ;  /* 0x000000ff2000720c */ /* 0x000fe20003f24270 */
[----:B------:R-:W-:Y:S01]  /*3f90*/  FFMA.FTZ R231, R34, c[0x0][0x29c], -R209 ;  /* 0x0000a70022e77a23 */ /* 0x000fe200000108d1 */
[----:B------:R-:W-:Y:S02]  /*3fa0*/  IMNMX R3, R133, R134, PT ;  /* 0x0000008685037217 */ /* 0x000fe40003800200 */
[C---:B------:R-:W-:Y:S02]  /*3fb0*/  ISETP.GT.AND P3, PT, R132.reuse, 0x70, PT ;  /* 0x000000708400780c */ /* 0x040fe40003f64270 */
[----:B------:R-:W-:Y:S02]  /*3fc0*/  ISETP.GT.AND P2, PT, R132, 0x71, PT ;  /* 0x000000718400780c */ /* 0x000fe40003f44270 */
[----:B------:R-:W-:Y:S02]  /*3fd0*/  FSEL R133, R66, -INF , P3 ;  /* 0xff80000042857808 */ /* 0x000fe40001800000 */
[----:B------:R-:W-:Y:S02]  /*3fe0*/  FSEL R132, R67, -INF , P2 ;  /* 0xff80000043847808 */ /* 0x000fe40001000000 */
[----:B------:R-:W-:Y:S01]  /*3ff0*/  ISETP.GT.AND P3, PT, R32, 0x1, PT ;  /* 0x000000012000780c */ /* 0x000fe20003f64270 */
[----:B------:R-:W-:Y:S01]  /*4000*/  FFMA.FTZ R245, R133, c[0x0][0x29c], -R210 ;  /* 0x0000a70085f57a23 */ /* 0x000fe200000108d2 */
[----:B------:R-:W-:Y:S02]  /*4010*/  FSEL R39, R8, -INF , P1 ;  /* 0xff80000008277808 */ /* 0x000fe40000800000 */
[C---:B------:R-:W-:Y:S02]  /*4020*/  ISETP.GT.AND P2, PT, R3.reuse, RZ, PT ;  /* 0x000000ff0300720c */ /* 0x040fe40003f44270 */
[----:B------:R-:W-:Y:S01]  /*4030*/  ISETP.GT.AND P1, PT, R3, 0x1, PT ;  /* 0x000000010300780c */ /* 0x000fe20003f24270 */
[--C-:B------:R-:W-:Y:S01]  /*4040*/  FFMA.FTZ R243, R39, c[0x0][0x29c], -R211.reuse ;  /* 0x0000a70027f37a23 */ /* 0x100fe200000108d3 */
[----:B------:R-:W-:Y:S02]  /*4050*/  FSEL R38, R9, -INF , P3 ;  /* 0xff80000009267808 */ /* 0x000fe40001800000 */
[----:B------:R-:W-:Y:S02]  /*4060*/  FSEL R137, R10, -INF , P2 ;  /* 0xff8000000a897808 */ /* 0x000fe40001000000 */
[----:B------:R-:W-:Y:S01]  /*4070*/  FSEL R135, R11, -INF , P1 ;  /* 0xff8000000b877808 */ /* 0x000fe20000800000 */
[----:B------:R-:W-:Y:S01]  /*4080*/  FFMA.FTZ R242, R38, c[0x0][0x29c], -R211 ;  /* 0x0000a70026f27a23 */ /* 0x000fe200000108d3 */
[C---:B------:R-:W-:Y:S01]  /*4090*/  HMMA.16816.F32.BF16 R8, R156.reuse, R152, RZ ;  /* 0x000000989c08723c */ /* 0x040fe200000418ff */
[----:B------:R-:W-:Y:S01]  /*40a0*/  MOV R180, 0x40 ;  /* 0x0000004000b47802 */ /* 0x000fe20000000f00 */
[--C-:B------:R-:W-:Y:S01]  /*40b0*/  FFMA.FTZ R137, R137, c[0x0][0x29c], -R212.reuse ;  /* 0x0000a70089897a23 */ /* 0x100fe200000108d4 */
[C---:B------:R-:W-:Y:S01]  /*40c0*/  ISETP.GT.AND P1, PT, R32.reuse, 0x10, PT ;  /* 0x000000102000780c */ /* 0x040fe20003f24270 */
[--C-:B------:R-:W-:Y:S01]  /*40d0*/  FFMA.FTZ R135, R135, c[0x0][0x29c], -R212.reuse ;  /* 0x0000a70087877a23 */ /* 0x100fe200000108d4 */
[----:B------:R-:W-:Y:S02]  /*40e0*/  ISETP.GT.AND P3, PT, R32, 0x11, PT ;  /* 0x000000112000780c */ /* 0x000fe40003f64270 */
[----:B------:R-:W-:Y:S01]  /*40f0*/  FSEL R37, R12, -INF , P1 ;  /* 0xff8000000c257808 */ /* 0x000fe20000800000 */
[--C-:B------:R-:W-:Y:S01]  /*4100*/  FFMA.FTZ R152, R149, c[0x0][0x29c], -R209.reuse ;  /* 0x0000a70095987a23 */ /* 0x100fe200000108d1 */
[C---:B------:R-:W-:Y:S02]  /*4110*/  ISETP.GT.AND P2, PT, R3.reuse, 0x10, PT ;  /* 0x000000100300780c */ /* 0x040fe40003f44270 */
[----:B------:R-:W-:Y:S01]  /*4120*/  ISETP.GT.AND P1, PT, R3, 0x11, PT ;  /* 0x000000110300780c */ /* 0x000fe20003f24270 */
[----:B------:R-:W-:Y:S01]  /*4130*/  FFMA.FTZ R153, R143, c[0x0][0x29c], -R209 ;  /* 0x0000a7008f997a23 */ /* 0x000fe200000108d1 */
[----:B------:R-:W-:Y:S01]  /*4140*/  FSEL R36, R13, -INF , P3 ;  /* 0xff8000000d247808 */ /* 0x000fe20001800000 */
[--C-:B------:R-:W-:Y:S01]  /*4150*/  FFMA.FTZ R241, R37, c[0x0][0x29c], -R211.reuse ;  /* 0x0000a70025f17a23 */ /* 0x100fe200000108d3 */
[----:B------:R-:W-:Y:S02]  /*4160*/  FSEL R136, R14, -INF , P2 ;  /* 0xff8000000e887808 */ /* 0x000fe40001000000 */
[----:B------:R-:W-:Y:S01]  /*4170*/  FSEL R134, R15, -INF , P1 ;  /* 0xff8000000f867808 */ /* 0x000fe20000800000 */
[--C-:B------:R-:W-:Y:S01]  /*4180*/  FFMA.FTZ R240, R36, c[0x0][0x29c], -R211.reuse ;  /* 0x0000a70024f07a23 */ /* 0x100fe200000108d3 */
[-C--:B------:R-:W-:Y:S01]  /*4190*/  HMMA.16816.F32.BF16 R12, R156, R154.reuse, RZ ;  /* 0x0000009a9c0c723c */ /* 0x080fe200000418ff */
[----:B------:R-:W-:Y:S01]  /*41a0*/  ISETP.GT.AND P1, PT, R32, 0x20, PT ;  /* 0x000000202000780c */ /* 0x000fe20003f24270 */
[--C-:B------:R-:W-:Y:S01]  /*41b0*/  FFMA.FTZ R136, R136, c[0x0][0x29c], -R212.reuse ;  /* 0x0000a70088887a23 */ /* 0x100fe200000108d4 */
[----:B------:R-:W-:Y:S01]  /*41c0*/  ISETP.GT.AND P3, PT, R32, 0x21, PT ;  /* 0x000000212000780c */ /* 0x000fe20003f64270 */
        /* <DEDUP_REMOVED lines=10> */
[C---:B------:R-:W-:Y:S01]  /*4270*/  ISETP.GT.AND P2, PT, R3.reuse, 0x30, PT ;  /* 0x000000300300780c */ /* 0x040fe20003f44270 */
[--C-:B------:R-:W-:Y:S01]  /*4280*/  FFMA.FTZ R149, R66, c[0x0][0x29c], -R212.reuse ;  /* 0x0000a70042957a23 */ /* 0x100fe200000108d4 */
[----:B------:R-:W-:Y:S02]  /*4290*/  FSEL R50, R28, -INF , P1 ;  /* 0xff8000001c327808 */ /* 0x000fe40000800000 */
[----:B------:R-:W-:Y:S02]  /*42a0*/  ISETP.GT.AND P1, PT, R3, 0x31, PT ;  /* 0x000000310300780c */ /* 0x000fe40003f24270 */
[----:B------:R-:W-:Y:S02]  /*42b0*/  FSEL R51, R25, -INF , P3 ;  /* 0xff80000019337808 */ /* 0x000fe40001800000 */
[C---:B------:R-:W-:Y:S02]  /*42c0*/  HMMA.16816.F32.BF16 R24, R156.reuse, R160, RZ ;  /* 0x000000a09c18723c */ /* 0x040fe400000418ff */
[----:B------:R-:W-:Y:S01]  /*42d0*/  FSEL R64, R31, -INF , P1 ;  /* 0xff8000001f407808 */ /* 0x000fe20000800000 */
[--C-:B------:R-:W-:Y:S01]  /*42e0*/  FFMA.FTZ R238, R51, c[0x0][0x29c], -R211.reuse ;  /* 0x0000a70033ee7a23 */ /* 0x100fe200000108d3 */
[----:B------:R-:W-:Y:S01]  /*42f0*/  ISETP.GT.AND P1, PT, R32, 0x40, PT ;  /* 0x000000402000780c */ /* 0x000fe20003f24270 */
[----:B------:R-:W-:Y:S01]  /*4300*/  FFMA.FTZ R237, R50, c[0x0][0x29c], -R211 ;  /* 0x0000a70032ed7a23 */ /* 0x000fe200000108d3 */
[----:B------:R-:W-:Y:S01]  /*4310*/  ISETP.GT.AND P3, PT, R32, 0x31, PT ;  /* 0x000000312000780c */ /* 0x000fe20003f64270 */
[--C-:B------:R-:W-:Y:S01]  /*4320*/  FFMA.FTZ R160, R140, c[0x0][0x29c], -R209.reuse ;  /* 0x0000a7008ca07a23 */ /* 0x100fe200000108d1 */
[----:B------:R-:W-:Y:S01]  /*4330*/  FSEL R40, R40, -INF , P1 ;  /* 0xff80000028287808 */ /* 0x000fe20000800000 */
[----:B------:R-:W-:Y:S01]  /*4340*/  FFMA.FTZ R161, R142, c[0x0][0x29c], -R209 ;  /* 0x0000a7008ea17a23 */ /* 0x000fe200000108d1 */
[----:B------:R-:W-:Y:S02]  /*4350*/  ISETP.GT.AND P1, PT, R3, 0x41, PT ;  /* 0x000000410300780c */ /* 0x000fe40003f24270 */
[----:B------:R-:W-:Y:S01]  /*4360*/  FSEL R65, R30, -INF , P2 ;  /* 0xff8000001e417808 */ /* 0x000fe20001000000 */
[--C-:B------:R-:W-:Y:S01]  /*4370*/  FFMA.FTZ R248, R40, c[0x0][0x29c], -R211.reuse ;  /* 0x0000a70028f87a23 */ /* 0x100fe200000108d3 */
[----:B------:R-:W-:Y:S01]  /*4380*/  FSEL R54, R43, -INF , P1 ;  /* 0xff8000002b367808 */ /* 0x000fe20000800000 */
[--C-:B------:R-:W-:Y:S01]  /*4390*/  FFMA.FTZ R154, R64, c[0x0][0x29c], -R212.reuse ;  /* 0x0000a700409a7a23 */ /* 0x100fe200000108d4 */
[----:B------:R-:W-:Y:S01]  /*43a0*/  ISETP.GT.AND P1, PT, R32, 0x50, PT ;  /* 0x000000502000780c */ /* 0x000fe20003f24270 */
[--C-:B------:R-:W-:Y:S01]  /*43b0*/  FFMA.FTZ R143, R65, c[0x0][0x29c], -R212.reuse ;  /* 0x0000a700418f7a23 */ /* 0x100fe200000108d4 */
[----:B------:R-:W-:Y:S01]  /*43c0*/  ISETP.GT.AND P2, PT, R3, 0x40, PT ;  /* 0x000000400300780c */ /* 0x000fe20003f44270 */
[--C-:B------:R-:W-:Y:S01]  /*43d0*/  FFMA.FTZ R138, R54, c[0x0][0x29c], -R212.reuse ;  /* 0x0000a700368a7a23 */ /* 0x100fe200000108d4 */
[----:B------:R-:W-:Y:S01]  /*43e0*/  FSEL R48, R29, -INF , P3 ;  /* 0xff8000001d307808 */ /* 0x000fe20001800000 */
[----:B------:R-:W-:Y:S01]  /*43f0*/  MUFU.EX2 R161, R161 ;  /* 0x000000a100a17308 */ /* 0x000fe20000000800 */
[-C--:B------:R-:W-:Y:S01]  /*4400*/  HMMA.16816.F32.BF16 R28, R156, R162.reuse, RZ ;  /* 0x000000a29c1c723c */ /* 0x080fe200000418ff */
[----:B------:R-:W-:Y:S02]  /*4410*/  ISETP.GT.AND P3, PT, R32, 0x41, PT ;  /* 0x000000412000780c */ /* 0x000fe40003f64270 */
        /* <DEDUP_REMOVED lines=26> */
[----:B------:R-:W-:Y:S02]  /*45c0*/  FSEL R60, R60, -INF , P1 ;  /* 0xff8000003c3c7808 */ /* 0x000fe40000800000 */
[----:B------:R-:W-:Y:S02]  /*45d0*/  FSEL R59, R59, -INF , P2 ;  /* 0xff8000003b3b7808 */ /* 0x000fe40001000000 */
[C---:B------:R-:W-:Y:S01]  /*45e0*/  ISETP.GT.AND P2, PT, R3.reuse, 0x70, PT ;  /* 0x000000700300780c */ /* 0x040fe20003f44270 */
[----:B------:R-:W-:Y:S01]  /*45f0*/  FFMA.FTZ R142, R60, c[0x0][0x29c], -R211 ;  /* 0x0000a7003c8e7a23 */ /* 0x000fe200000108d3 */
[----:B------:R-:W-:Y:S01]  /*4600*/  ISETP.GT.AND P1, PT, R3, 0x71, PT ;  /* 0x000000710300780c */ /* 0x000fe20003f24270 */
[--C-:B------:R-:W-:Y:S01]  /*4610*/  FFMA.FTZ R3, R151, c[0x0][0x29c], -R209.reuse ;  /* 0x0000a70097037a23 */ /* 0x100fe200000108d1 */
[----:B------:R-:W-:Y:S01]  /*4620*/  FSEL R62, R62, -INF , P2 ;  /* 0xff8000003e3e7808 */ /* 0x000fe20001000000 */
[----:B------:R-:W-:Y:S01]  /*4630*/  FFMA.FTZ R209, R33, c[0x0][0x29c], -R209 ;  /* 0x0000a70021d17a23 */ /* 0x000fe200000108d1 */
[----:B------:R-:W-:Y:S01]  /*4640*/  SEL R180, R180, 0xffffffc0, !P0 ;  /* 0xffffffc0b4b47807 */ /* 0x000fe20004000000 */
[C---:B------:R-:W-:Y:S01]  /*4650*/  HMMA.16816.F32.BF16 R32, R144.reuse, R162, RZ ;  /* 0x000000a29020723c */ /* 0x040fe200000418ff */
[----:B------:R-:W-:Y:S01]  /*4660*/  MUFU.EX2 R163, R152 ;  /* 0x0000009800a37308 */ /* 0x000fe20000000800 */
[--C-:B------:R-:W-:Y:S01]  /*4670*/  FFMA.FTZ R151, R67, c[0x0][0x29c], -R212.reuse ;  /* 0x0000a70043977a23 */ /* 0x100fe200000108d4 */
[----:B------:R-:W-:Y:S01]  /*4680*/  FSEL R61, R61, -INF , P3 ;  /* 0xff8000003d3d7808 */ /* 0x000fe20001800000 */
[----:B------:R-:W-:Y:S01]  /*4690*/  FFMA.FTZ R60, R58, c[0x0][0x29c], -R212 ;  /* 0x0000a7003a3c7a23 */ /* 0x000fe200000108d4 */
[----:B------:R-:W-:Y:S02]  /*46a0*/  FSEL R63, R63, -INF , P1 ;  /* 0xff8000003f3f7808 */ /* 0x000fe40000800000 */
[--C-:B------:R-:W-:Y:S01]  /*46b0*/  FFMA.FTZ R162, R182, c[0x0][0x29c], -R210.reuse ;  /* 0x0000a700b6a27a23 */ /* 0x100fe200000108d2 */
[-C--:B------:R-:W-:Y:S01]  /*46c0*/  HMMA.16816.F32.BF16 R36, R144, R164.reuse, RZ ;  /* 0x000000a49024723c */ /* 0x080fe200000418ff */
[----:B------:R-:W-:Y:S01]  /*46d0*/  FFMA.FTZ R210, R132, c[0x0][0x29c], -R210 ;  /* 0x0000a70084d27a23 */ /* 0x000fe200000108d2 */
[----:B------:R-:W-:Y:S01]  /*46e0*/  PLOP3.LUT P1, PT, PT, PT, UP0, 0x80, 0x0 ;  /* 0x000000000000781c */ /* 0x000fe20003f2f008 */
[----:B------:R1:W-:Y:S01]  /*46f0*/  MUFU.EX2 R182, R217 ;  /* 0x000000d900b67308 */ /* 0x0003e20000000800 */
[--C-:B------:R-:W-:Y:S02]  /*4700*/  FFMA.FTZ R132, R62, c[0x0][0x29c], -R212.reuse ;  /* 0x0000a7003e847a23 */ /* 0x100fe400000108d4 */
[----:B------:R-:W-:Y:S02]  /*4710*/  FFMA.FTZ R211, R61, c[0x0][0x29c], -R211 ;  /* 0x0000a7003dd37a23 */ /* 0x000fe400000108d3 */
[C---:B------:R-:W-:Y:S05]  /*4720*/  HMMA.16816.F32.BF16 R40, R156.reuse, R164, RZ ;  /* 0x000000a49c28723c */ /* 0x040fea00000418ff */
[----:B------:R-:W-:Y:S02]  /*4730*/  MUFU.EX2 R3, R3 ;  /* 0x0000000300037308 */ /* 0x000fe40000000800 */
[--C-:B------:R-:W-:Y:S01]  /*4740*/  FFMA.FTZ R164, R53, c[0x0][0x29c], -R212.reuse ;  /* 0x0000a70035a47a23 */ /* 0x100fe200000108d4 */
[-C--:B------:R-:W-:Y:S01]  /*4750*/  HMMA.16816.F32.BF16 R44, R156, R166.reuse, RZ ;  /* 0x000000a69c2c723c */ /* 0x080fe200000418ff */
[--C-:B------:R-:W-:Y:S03]  /*4760*/  FFMA.FTZ R165, R59, c[0x0][0x29c], -R212.reuse ;  /* 0x0000a7003ba57a23 */ /* 0x100fe600000108d4 */
[----:B------:R-:W-:Y:S03]  /*4770*/  FFMA.FTZ R212, R63, c[0x0][0x29c], -R212 ;  /* 0x0000a7003fd47a23 */ /* 0x000fe600000108d4 */
[----:B------:R-:W-:Y:S01]  /*4780*/  MUFU.EX2 R209, R209 ;  /* 0x000000d100d17308 */ /* 0x000fe20000000800 */
[C---:B------:R-:W-:Y:S04]  /*4790*/  HMMA.16816.F32.BF16 R48, R144.reuse, R166, RZ ;  /* 0x000000a69030723c */ /* 0x040fe800000418ff */
[----:B-1----:R-:W-:Y:S03]  /*47a0*/  IMAD.MOV.U32 R217, RZ, RZ, R164 ;  /* 0x000000ffffd97224 */ /* 0x002fe600078e00a4 */
[----:B------:R-:W-:Y:S01]  /*47b0*/  MOV R167, R57 ;  /* 0x0000003900a77202 */ /* 0x000fe20000000f00 */
[-C--:B------:R-:W-:Y:S01]  /*47c0*/  HMMA.16816.F32.BF16 R52, R144, R168.reuse, RZ ;  /* 0x000000a89034723c */ /* 0x080fe200000418ff */
[----:B------:R1:W-:Y:S07]  /*47d0*/  MUFU.EX2 R166, R225 ;  /* 0x000000e100a67308 */ /* 0x0003ee0000000800 */
[C---:B------:R-:W-:Y:S03]  /*47e0*/  HMMA.16816.F32.BF16 R56, R156.reuse, R168, RZ ;  /* 0x000000a89c38723c */ /* 0x040fe600000418ff */
[----:B------:R-:W-:Y:S04]  /*47f0*/  MUFU.EX2 R164, R230 ;  /* 0x000000e600a47308 */ /* 0x000fe80000000800 */
[----:B------:R-:W-:Y:S02]  /*4800*/  IMAD.MOV.U32 R168, RZ, RZ, R60 ;  /* 0x000000ffffa87224 */ /* 0x000fe400078e003c */
[-C--:B------:R-:W-:Y:S03]  /*4810*/  HMMA.16816.F32.BF16 R60, R156, R170.reuse, RZ ;  /* 0x000000aa9c3c723c */ /* 0x080fe600000418ff */
[----:B------:R-:W-:Y:S01]  /*4820*/  IMAD.MOV.U32 R169, RZ, RZ, R142 ;  /* 0x000000ffffa97224 */ /* 0x000fe200078e008e */
[----:B------:R-:W-:Y:S03]  /*4830*/  MUFU.EX2 R159, R153 ;  /* 0x00000099009f7308 */ /* 0x000fe60000000800 */
[----:B------:R-:W-:Y:S01]  /*4840*/  IMAD.MOV.U32 R158, RZ, RZ, R155 ;  /* 0x000000ffff9e7224 */ /* 0x000fe200078e009b */
[----:B------:R-:W-:Y:S01]  /*4850*/  HMMA.16816.F32.BF16 R64, R144, R170, RZ ;  /* 0x000000aa9040723c */ /* 0x000fe200000418ff */
[----:B------:R-:W-:Y:S03]  /*4860*/  LDSM.16.M88.4 R144, [R202+0x5080] ;  /* 0x00508000ca90783b */ /* 0x000fe60000000200 */
[----:B-1----:R-:W-:Y:S02]  /*4870*/  IMAD.MOV.U32 R225, RZ, RZ, R168 ;  /* 0x000000ffffe17224 */ /* 0x002fe400078e00a8 */
[----:B------:R1:W-:Y:S01]  /*4880*/  MUFU.EX2 R157, R233 ;  /* 0x000000e9009d7308 */ /* 0x0003e20000000800 */
[----:B------:R-:W-:Y:S01]  /*4890*/  MOV R171, R138 ;  /* 0x0000008a00ab7202 */ /* 0x000fe20000000f00 */
[-C--:B------:R-:W-:Y:S05]  /*48a0*/  HMMA.16816.F32.BF16 R4, R172, R176.reuse, R4 ;  /* 0x000000b0ac04723c */ /* 0x080fea0000041804 */
[----:B------:R-:W-:Y:S03]  /*48b0*/  IMAD.MOV.U32 R170, RZ, RZ, R134 ;  /* 0x000000ffffaa7224 */ /* 0x000fe600078e0086 */
[C---:B------:R-:W-:Y:S01]  /*48c0*/  HMMA.16816.F32.BF16 R8, R184.reuse, R176, R8 ;  /* 0x000000b0b808723c */ /* 0x040fe20000041808 */
[----:B------:R-:W-:Y:S06]  /*48d0*/  MUFU.EX2 R156, R160 ;  /* 0x000000a0009c7308 */ /* 0x000fec0000000800 */
[----:B------:R-:W-:Y:S01]  /*48e0*/  IMAD.MOV.U32 R176, RZ, RZ, R136 ;  /* 0x000000ffffb07224 */ /* 0x000fe200078e0088 */
[-C--:B------:R-:W-:Y:S03]  /*48f0*/  HMMA.16816.F32.BF16 R12, R184, R178.reuse, R12 ;  /* 0x000000b2b80c723c */ /* 0x080fe6000004180c */
[----:B------:R2:W-:Y:S01]  /*4900*/  MUFU.EX2 R160, R231 ;  /* 0x000000e700a07308 */ /* 0x0005e20000000800 */
[----:B------:R-:W-:Y:S02]  /*4910*/  IMAD.MOV.U32 R177, RZ, RZ, R149 ;  /* 0x000000ffffb17224 */ /* 0x000fe400078e0095 */
[----:B-1----:R-:W-:Y:S02]  /*4920*/  IMAD.MOV.U32 R233, RZ, RZ, R158 ;  /* 0x000000ffffe97224 */ /* 0x002fe400078e009e */
[C---:B------:R-:W-:Y:S04]  /*4930*/  HMMA.16816.F32.BF16 R16, R172.reuse, R178, R16 ;  /* 0x000000b2ac10723c */ /* 0x040fe80000041810 */
[----:B------:R-:W-:Y:S01]  /*4940*/  IMAD.MOV.U32 R230, RZ, RZ, R177 ;  /* 0x000000ffffe67224 */ /* 0x000fe200078e00b1 */
[----:B------:R-:W-:Y:S03]  /*4950*/  MUFU.EX2 R179, R181 ;  /* 0x000000b500b37308 */ /* 0x000fe60000000800 */
[-C--:B------:R-:W-:Y:S07]  /*4960*/  HMMA.16816.F32.BF16 R20, R172, R188.reuse, R20 ;  /* 0x000000bcac14723c */ /* 0x080fee0000041814 */
[----:B------:R1:W-:Y:S01]  /*4970*/  MUFU.EX2 R177, R218 ;  /* 0x000000da00b17308 */ /* 0x0003e20000000800 */
[C---:B------:R-:W-:Y:S07]  /*4980*/  HMMA.16816.F32.BF16 R24, R184.reuse, R188, R24 ;  /* 0x000000bcb818723c */ /* 0x040fee0000041818 */
[----:B------:R-:W-:Y:S01]  /*4990*/  IMAD.MOV.U32 R188, RZ, RZ, R143 ;  /* 0x000000ffffbc7224 */ /* 0x000fe200078e008f */
[-C--:B------:R-:W-:Y:S01]  /*49a0*/  HMMA.16816.F32.BF16 R28, R184, R190.reuse, R28 ;  /* 0x000000beb81c723c */ /* 0x080fe2000004181c */
[----:B------:R-:W-:Y:S01]  /*49b0*/  LDSM.16.M88.4 R140, [R2+0x12080] ;  /* 0x01208000028c783b */ /* 0x000fe20000000200 */
[----:B------:R-:W-:Y:S02]  /*49c0*/  MUFU.EX2 R158, R232 ;  /* 0x000000e8009e7308 */ /* 0x000fe40000000800 */
[----:B--2---:R-:W-:Y:S04]  /*49d0*/  MOV R231, R188 ;  /* 0x000000bc00e77202 */ /* 0x004fe80000000f00 */
[C---:B------:R-:W-:Y:S04]  /*49e0*/  HMMA.16816.F32.BF16 R32, R172.reuse, R190, R32 ;  /* 0x000000beac20723c */ /* 0x040fe80000041820 */
[----:B------:R-:W-:Y:S03]  /*49f0*/  MUFU.EX2 R181, R243 ;  /* 0x000000f300b57308 */ /* 0x000fe60000000800 */
[----:B------:R-:W-:Y:S01]  /*4a00*/  MOV R190, R135 ;  /* 0x0000008700be7202 */ /* 0x000fe20000000f00 */
[-C--:B------:R-:W-:Y:S06]  /*4a10*/  HMMA.16816.F32.BF16 R36, R172, R192.reuse, R36 ;  /* 0x000000c0ac24723c */ /* 0x080fec0000041824 */
[----:B------:R-:W-:Y:S02]  /*4a20*/  MUFU.EX2 R188, R240 ;  /* 0x000000f000bc7308 */ /* 0x000fe40000000800 */
[C---:B------:R-:W-:Y:S07]  /*4a30*/  HMMA.16816.F32.BF16 R40, R184.reuse, R192, R40 ;  /* 0x000000c0b828723c */ /* 0x040fee0000041828 */
[----:B------:R-:W-:Y:S01]  /*4a40*/  IMAD.MOV.U32 R193, RZ, RZ, R133 ;  /* 0x000000ffffc17224 */ /* 0x000fe200078e0085 */
[-C--:B------:R-:W-:Y:S01]  /*4a50*/  HMMA.16816.F32.BF16 R44, R184, R194.reuse, R44 ;  /* 0x000000c2b82c723c */ /* 0x080fe2000004182c */
[----:B------:R2:W-:Y:S03]  /*4a60*/  MUFU.EX2 R178, R219 ;  /* 0x000000db00b27308 */ /* 0x0005e60000000800 */
[----:B------:R-:W-:Y:S02]  /*4a70*/  IMAD.MOV.U32 R192, RZ, RZ, R132 ;  /* 0x000000ffffc07224 */ /* 0x000fe400078e0084 */
[----:B------:R3:W-:Y:S02]  /*4a80*/  LDSM.16.M88.4 R132, [R2+0x10080] ;  /* 0x010080000284783b */ /* 0x0007e40000000200 */
[C---:B------:R-:W-:Y:S03]  /*4a90*/  HMMA.16816.F32.BF16 R48, R172.reuse, R194, R48 ;  /* 0x000000c2ac30723c */ /* 0x040fe60000041830 */
[----:B------:R4:W-:Y:S04]  /*4aa0*/  MUFU.EX2 R189, R215 ;  /* 0x000000d700bd7308 */ /* 0x0009e80000000800 */
[----:B------:R-:W-:Y:S01]  /*4ab0*/  MOV R195, R137 ;  /* 0x0000008900c37202 */ /* 0x000fe20000000f00 */
[-C--:B------:R-:W-:Y:S01]  /*4ac0*/  HMMA.16816.F32.BF16 R52, R172, R196.reuse, R52 ;  /* 0x000000c4ac34723c */ /* 0x080fe20000041834 */
[----:B------:R-:W5:Y:S03]  /*4ad0*/  LDSM.16.M88.4 R136, [R202+0x4080] ;  /* 0x00408000ca88783b */ /* 0x000f660000000200 */
[----:B------:R-:W-:Y:S01]  /*4ae0*/  MOV R194, R151 ;  /* 0x0000009700c27202 */ /* 0x000fe20000000f00 */
[----:B------:R-:W-:Y:S01]  /*4af0*/  MUFU.EX2 R191, R183 ;  /* 0x000000b700bf7308 */ /* 0x000fe20000000800 */
[----:B-1----:R-:W-:Y:S02]  /*4b00*/  IMAD.MOV.U32 R218, RZ, RZ, R195 ;  /* 0x000000ffffda7224 */ /* 0x002fe400078e00c3 */
[C---:B------:R-:W-:Y:S01]  /*4b10*/  HMMA.16816.F32.BF16 R56, R184.reuse, R196, R56 ;  /* 0x000000c4b838723c */ /* 0x040fe20000041838 */
[----:B------:R-:W1:Y:S03]  /*4b20*/  LDSM.16.M88.4 R148, [R202+0x6080] ;  /* 0x00608000ca94783b */ /* 0x000e660000000200 */
[----:B--2---:R-:W-:Y:S03]  /*4b30*/  IMAD.MOV.U32 R219, RZ, RZ, R193 ;  /* 0x000000ffffdb7224 */ /* 0x004fe600078e00c1 */
[----:B------:R-:W-:Y:S01]  /*4b40*/  IMAD.MOV.U32 R197, RZ, RZ, R154 ;  /* 0x000000ffffc57224 */ /* 0x000fe200078e009a */
[-C--:B------:R-:W-:Y:S01]  /*4b50*/  HMMA.16816.F32.BF16 R60, R184, R198.reuse, R60 ;  /* 0x000000c6b83c723c */ /* 0x080fe2000004183c */
[----:B------:R-:W-:Y:S01]  /*4b60*/  LDSM.16.M88.4 R152, [R203+0x4080] ;  /* 0x00408000cb98783b */ /* 0x000fe20000000200 */
[----:B---3--:R2:W3:Y:S02]  /*4b70*/  MUFU.EX2 R2, R227 ;  /* 0x000000e300027308 */ /* 0x0084e40000000800 */
[----:B------:R-:W-:Y:S01]  /*4b80*/  IMAD.MOV.U32 R232, RZ, RZ, R197 ;  /* 0x000000ffffe87224 */ /* 0x000fe200078e00c5 */
[----:B----4-:R-:W-:Y:S03]  /*4b90*/  MOV R215, R171 ;  /* 0x000000ab00d77202 */ /* 0x010fe60000000f00 */
[----:B------:R-:W-:Y:S04]  /*4ba0*/  HMMA.16816.F32.BF16 R64, R172, R198, R64 ;  /* 0x000000c6ac40723c */ /* 0x000fe80000041840 */
[----:B------:R4:W-:Y:S03]  /*4bb0*/  MUFU.EX2 R175, R226 ;  /* 0x000000e200af7308 */ /* 0x0009e60000000800 */
[----:B------:R-:W-:Y:S07]  /*4bc0*/  MOV R199, R192 ;  /* 0x000000c000c77202 */ /* 0x000fee0000000f00 */
[----:B------:R1:W-:Y:S01]  /*4bd0*/  MUFU.EX2 R174, R228 ;  /* 0x000000e400ae7308 */ /* 0x0003e20000000800 */
[-C--:B-----5:R-:W-:Y:S05]  /*4be0*/  HMMA.16816.F32.BF16 R4, R132, R136.reuse, R4 ;  /* 0x000000888404723c */ /* 0x0a0fea0000041804 */
[----:B--2---:R-:W-:Y:S04]  /*4bf0*/  MOV R227, R165 ;  /* 0x000000a500e37202 */ /* 0x004fe80000000f00 */
[----:B------:R2:W-:Y:S01]  /*4c00*/  MUFU.EX2 R165, R229 ;  /* 0x000000e500a57308 */ /* 0x0005e20000000800 */
[C---:B------:R-:W-:Y:S04]  /*4c10*/  HMMA.16816.F32.BF16 R8, R140.reuse, R136, R8 ;  /* 0x000000888c08723c */ /* 0x040fe80000041808 */
[----:B----4-:R-:W-:Y:S04]  /*4c20*/  MOV R226, R176 ;  /* 0x000000b000e27202 */ /* 0x010fe80000000f00 */
[-C--:B------:R-:W-:Y:S01]  /*4c30*/  HMMA.16816.F32.BF16 R12, R140, R138.reuse, R12 ;  /* 0x0000008a8c0c723c */ /* 0x080fe2000004180c */
[----:B------:R4:W-:Y:S03]  /*4c40*/  MUFU.EX2 R176, R220 ;  /* 0x000000dc00b07308 */ /* 0x0009e60000000800 */
[----:B-1----:R-:W-:Y:S04]  /*4c50*/  IMAD.MOV.U32 R228, RZ, RZ, R170 ;  /* 0x000000ffffe47224 */ /* 0x002fe800078e00aa */
[C---:B------:R-:W-:Y:S01]  /*4c60*/  HMMA.16816.F32.BF16 R16, R132.reuse, R138, R16 ;  /* 0x0000008a8410723c */ /* 0x040fe20000041810 */
[----:B------:R-:W1:Y:S02]  /*4c70*/  LDSM.16.M88.4 R136, [R202+0x7080] ;  /* 0x00708000ca88783b */ /* 0x000e640000000200 */
[----:B------:R-:W-:Y:S01]  /*4c80*/  MUFU.EX2 R185, R242 ;  /* 0x000000f200b97308 */ /* 0x000fe20000000800 */
[----:B--2---:R-:W-:Y:S04]  /*4c90*/  IMAD.MOV.U32 R229, RZ, RZ, R194 ;  /* 0x000000ffffe57224 */ /* 0x004fe800078e00c2 */
[-C--:B------:R-:W-:Y:S05]  /*4ca0*/  HMMA.16816.F32.BF16 R20, R132, R144.reuse, R20 ;  /* 0x000000908414723c */ /* 0x080fea0000041814 */
[----:B------:R-:W2:Y:S03]  /*4cb0*/  MUFU.EX2 R186, R241 ;  /* 0x000000f100ba7308 */ /* 0x000ea60000000800 */
[C---:B------:R-:W-:Y:S04]  /*4cc0*/  HMMA.16816.F32.BF16 R24, R140.reuse, R144, R24 ;  /* 0x000000908c18723c */ /* 0x040fe80000041818 */
[----:B----4-:R-:W-:Y:S03]  /*4cd0*/  IMAD.MOV.U32 R220, RZ, RZ, R190 ;  /* 0x000000ffffdc7224 */ /* 0x010fe600078e00be */
[----:B------:R4:W-:Y:S01]  /*4ce0*/  MUFU.EX2 R187, R216 ;  /* 0x000000d800bb7308 */ /* 0x0009e20000000800 */
[-C--:B------:R-:W-:Y:S08]  /*4cf0*/  HMMA.16816.F32.BF16 R28, R140, R146.reuse, R28 ;  /* 0x000000928c1c723c */ /* 0x080ff0000004181c */
[C---:B------:R-:W-:Y:S01]  /*4d00*/  HMMA.16816.F32.BF16 R32, R132.reuse, R146, R32 ;  /* 0x000000928420723c */ /* 0x040fe20000041820 */
[----:B------:R5:W-:Y:S07]  /*4d10*/  MUFU.EX2 R190, R214 ;  /* 0x000000d600be7308 */ /* 0x000bee0000000800 */
[-C--:B------:R-:W-:Y:S03]  /*4d20*/  HMMA.16816.F32.BF16 R36, R132, R148.reuse, R36 ;  /* 0x000000948424723c */ /* 0x080fe60000041824 */
[----:B------:R-:W-:Y:S01]  /*4d30*/  MUFU.EX2 R197, R237 ;  /* 0x000000ed00c57308 */ /* 0x000fe20000000800 */
[----:B----4-:R-:W-:Y:S04]  /*4d40*/  MOV R216, R169 ;  /* 0x000000a900d87202 */ /* 0x010fe80000000f00 */
[C---:B------:R-:W-:Y:S05]  /*4d50*/  HMMA.16816.F32.BF16 R40, R140.reuse, R148, R40 ;  /* 0x000000948c28723c */ /* 0x040fea0000041828 */
[----:B------:R-:W-:Y:S02]  /*4d60*/  MUFU.EX2 R198, R236 ;  /* 0x000000ec00c67308 */ /* 0x000fe40000000800 */
[----:B------:R-:W-:Y:S01]  /*4d70*/  IADD3 R148, R180, R0, R206 ;  /* 0x00000000b4947210 */ /* 0x000fe20007ffe0ce */
[-C--:B------:R-:W-:Y:S01]  /*4d80*/  HMMA.16816.F32.BF16 R44, R140, R150.reuse, R44 ;  /* 0x000000968c2c723c */ /* 0x080fe2000004182c */
[----:B------:R-:W-:Y:S03]  /*4d90*/  LDS R0, [R213+0x18480] ;  /* 0x01848000d5007984 */ /* 0x000fe60000000800 */
[----:B-----5:R-:W-:Y:S01]  /*4da0*/  IMAD.MOV.U32 R214, RZ, RZ, R167 ;  /* 0x000000ffffd67224 */ /* 0x020fe200078e00a7 */
[----:B------:R-:W4:Y:S02]  /*4db0*/  LDSM.16.M88.4 R144, [R148+0x10080] ;  /* 0x010080009490783b */ /* 0x000f240000000200 */
[----:B------:R-:W-:Y:S01]  /*4dc0*/  MUFU.EX2 R194, R239 ;  /* 0x000000ef00c27308 */ /* 0x000fe20000000800 */
[C---:B------:R-:W-:Y:S05]  /*4dd0*/  HMMA.16816.F32.BF16 R48, R132.reuse, R150, R48 ;  /* 0x000000968430723c */ /* 0x040fea0000041830 */
[----:B------:R-:W5:Y:S03]  /*4de0*/  LDSM.16.M88.4 R148, [R148+0x12080] ;  /* 0x012080009494783b */ /* 0x000f660000000200 */
[-C--:B-1----:R-:W-:Y:S01]  /*4df0*/  HMMA.16816.F32.BF16 R52, R132, R136.reuse, R52 ;  /* 0x000000888434723c */ /* 0x082fe20000041834 */
[----:B------:R-:W-:Y:S07]  /*4e00*/  MUFU.EX2 R196, R238 ;  /* 0x000000ee00c47308 */ /* 0x000fee0000000800 */
[C---:B------:R-:W-:Y:S03]  /*4e10*/  HMMA.16816.F32.BF16 R56, R140.reuse, R136, R56 ;  /* 0x000000888c38723c */ /* 0x040fe60000041838 */
[----:B------:R-:W-:Y:S05]  /*4e20*/  MUFU.EX2 R193, R162 ;  /* 0x000000a200c17308 */ /* 0x000fea0000000800 */
[-C--:B------:R-:W-:Y:S01]  /*4e30*/  HMMA.16816.F32.BF16 R60, R140, R138.reuse, R60 ;  /* 0x0000008a8c3c723c */ /* 0x080fe2000004183c */
[----:B------:R-:W1:Y:S04]  /*4e40*/  LDSM.16.M88.4 R140, [R203+0x5080] ;  /* 0x00508000cb8c783b */ /* 0x000e680000000200 */
[----:B------:R-:W-:Y:S03]  /*4e50*/  MUFU.EX2 R184, R234 ;  /* 0x000000ea00b87308 */ /* 0x000fe60000000800 */
[----:B------:R-:W-:Y:S01]  /*4e60*/  HMMA.16816.F32.BF16 R64, R132, R138, R64 ;  /* 0x0000008a8440723c */ /* 0x000fe20000041840 */
[----:B------:R-:W2:Y:S06]  /*4e70*/  LDSM.16.M88.4 R132, [R203+0x6080] ;  /* 0x00608000cb84783b */ /* 0x000eac0000000200 */
[----:B------:R-:W-:Y:S01]  /*4e80*/  MUFU.EX2 R171, R235 ;  /* 0x000000eb00ab7308 */ /* 0x000fe20000000800 */
[-C--:B----4-:R-:W-:Y:S01]  /*4e90*/  HMMA.16816.F32.BF16 R4, R144, R152.reuse, R4 ;  /* 0x000000989004723c */ /* 0x090fe20000041804 */
[----:B------:R-:W4:Y:S07]  /*4ea0*/  LDSM.16.M88.4 R136, [R203+0x7080] ;  /* 0x00708000cb88783b */ /* 0x000f2e0000000200 */
[C---:B-----5:R-:W-:Y:S01]  /*4eb0*/  HMMA.16816.F32.BF16 R8, R148.reuse, R152, R8 ;  /* 0x000000989408723c */ /* 0x060fe20000041808 */
[----:B------:R-:W-:Y:S07]  /*4ec0*/  MUFU.EX2 R167, R244 ;  /* 0x000000f400a77308 */ /* 0x000fee0000000800 */
[-C--:B------:R-:W-:Y:S03]  /*4ed0*/  HMMA.16816.F32.BF16 R12, R148, R154.reuse, R12 ;  /* 0x0000009a940c723c */ /* 0x080fe6000004180c */
[----:B------:R-:W-:Y:S05]  /*4ee0*/  MUFU.EX2 R195, R248 ;  /* 0x000000f800c37308 */ /* 0x000fea0000000800 */
[C---:B------:R-:W-:Y:S04]  /*4ef0*/  HMMA.16816.F32.BF16 R16, R144.reuse, R154, R16 ;  /* 0x0000009a9010723c */ /* 0x040fe80000041810 */
[--C-:B------:R-:W-:Y:S01]  /*4f00*/  FADD.FTZ R4, R4, -R0.reuse ;  /* 0x8000000004047221 */ /* 0x100fe20000010000 */
[----:B------:R-:W-:Y:S01]  /*4f10*/  MUFU.EX2 R192, R249 ;  /* 0x000000f900c07308 */ /* 0x000fe20000000800 */
[--C-:B------:R-:W-:Y:S01]  /*4f20*/  FADD.FTZ R5, R5, -R0.reuse ;  /* 0x8000000005057221 */ /* 0x100fe20000010000 */
[C---:B---3--:R-:W-:Y:S01]  /*4f30*/  F2FP.BF16.PACK_AB R154, R166.reuse, R2 ;  /* 0x00000002a69a723e */ /* 0x048fe200000010ff */
[-C--:B-1----:R-:W-:Y:S04]  /*4f40*/  HMMA.16816.F32.BF16 R20, R144, R140.reuse, R20 ;  /* 0x0000008c9014723c */ /* 0x082fe80000041814 */
[----:B------:R-:W-:Y:S03]  /*4f50*/  FMUL.FTZ R5, R166, R5 ;  /* 0x00000005a6057220 */ /* 0x000fe60000410000 */
[----:B------:R-:W-:Y:S01]  /*4f60*/  MUFU.EX2 R183, R250 ;  /* 0x000000fa00b77308 */ /* 0x000fe20000000800 */
[C---:B------:R-:W-:Y:S07]  /*4f70*/  HMMA.16816.F32.BF16 R24, R148.reuse, R140, R24 ;  /* 0x0000008c9418723c */ /* 0x040fee0000041818 */
[----:B------:R-:W-:Y:S01]  /*4f80*/  F2FP.BF16.PACK_AB R141, R156, R161 ;  /* 0x000000a19c8d723e */ /* 0x000fe200000010ff */
[-C--:B------:R-:W-:Y:S01]  /*4f90*/  HMMA.16816.F32.BF16 R28, R148, R142.reuse, R28 ;  /* 0x0000008e941c723c */ /* 0x080fe2000004181c */
[----:B------:R-:W1:Y:S03]  /*4fa0*/  MUFU.EX2 R172, R251 ;  /* 0x000000fb00ac7308 */ /* 0x000e660000000800 */
[--C-:B------:R-:W-:Y:S01]  /*4fb0*/  FADD.FTZ R16, R16, -R0.reuse ;  /* 0x8000000010107221 */ /* 0x100fe20000010000 */
[----:B------:R-:W-:Y:S01]  /*4fc0*/  F2FP.BF16.PACK_AB R140, R158, R157 ;  /* 0x0000009d9e8c723e */ /* 0x000fe200000010ff */
[--C-:B------:R-:W-:Y:S02]  /*4fd0*/  FADD.FTZ R17, R17, -R0.reuse ;  /* 0x8000000011117221 */ /* 0x100fe40000010000 */
[C---:B------:R-:W-:Y:S03]  /*4fe0*/  HMMA.16816.F32.BF16 R32, R144.reuse, R142, R32 ;  /* 0x0000008e9020723c */ /* 0x040fe60000041820 */
[----:B------:R-:W-:Y:S01]  /*4ff0*/  MUFU.EX2 R143, R220 ;  /* 0x000000dc008f7308 */ /* 0x000fe20000000800 */
[--C-:B------:R-:W-:Y:S02]  /*5000*/  FADD.FTZ R20, R20, -R0.reuse ;  /* 0x8000000014147221 */ /* 0x100fe40000010000 */
[--C-:B------:R-:W-:Y:S02]  /*5010*/  FADD.FTZ R21, R21, -R0.reuse ;  /* 0x8000000015157221 */ /* 0x100fe40000010000 */
[-C--:B--2---:R-:W-:Y:S04]  /*5020*/  HMMA.16816.F32.BF16 R36, R144, R132.reuse, R36 ;  /* 0x000000849024723c */ /* 0x084fe80000041824 */
[----:B------:R-:W-:Y:S01]  /*5030*/  FMUL.FTZ R16, R178, R16 ;  /* 0x00000010b2107220 */ /* 0x000fe20000410000 */
[----:B------:R-:W-:Y:S01]  /*5040*/  MUFU.EX2 R142, R226 ;  /* 0x000000e2008e7308 */ /* 0x000fe20000000800 */
[----:B------:R-:W-:Y:S02]  /*5050*/  FMUL.FTZ R17, R182, R17 ;  /* 0x00000011b6117220 */ /* 0x000fe40000410000 */
[C---:B------:R-:W-:Y:S04]  /*5060*/  HMMA.16816.F32.BF16 R40, R148.reuse, R132, R40 ;  /* 0x000000849428723c */ /* 0x040fe80000041828 */
[----:B------:R-:W-:Y:S01]  /*5070*/  F2FP.BF16.PACK_AB R155, R17, R16 ;  /* 0x00000010119b723e */ /* 0x000fe200000010ff */
[----:B------:R-:W-:Y:S01]  /*5080*/  FMUL.FTZ R20, R189, R20 ;  /* 0x00000014bd147220 */ /* 0x000fe20000410000 */
[----:B------:R-:W-:Y:S01]  /*5090*/  F2FP.BF16.PACK_AB R16, R188, R186 ;  /* 0x000000babc10723e */ /* 0x000fe200000010ff */
[----:B------:R-:W-:Y:S01]  /*50a0*/  FMUL.FTZ R132, R2, R4 ;  /* 0x0000000402847220 */ /* 0x000fe20000410000 */
[-C--:B------:R-:W-:Y:S01]  /*50b0*/  HMMA.16816.F32.BF16 R44, R148, R134.reuse, R44 ;  /* 0x00000086942c723c */ /* 0x080fe2000004182c */
[----:B------:R-:W2:Y:S01]  /*50c0*/  LDS R2, [R213+0x184a0] ;  /* 0x0184a000d5027984 */ /* 0x000ea20000000800 */
[----:B------:R-:W-:Y:S02]  /*50d0*/  MUFU.EX2 R133, R230 ;  /* 0x000000e600857308 */ /* 0x000fe40000000800 */
[--C-:B------:R-:W-:Y:S01]  /*50e0*/  FADD.FTZ R33, R33, -R0.reuse ;  /* 0x8000000021217221 */ /* 0x100fe20000010000 */
[----:B------:R-:W-:Y:S01]  /*50f0*/  F2FP.BF16.PACK_AB R153, R5, R132 ;  /* 0x000000840599723e */ /* 0x000fe200000010ff */
[--C-:B------:R-:W-:Y:S02]  /*5100*/  FADD.FTZ R32, R32, -R0.reuse ;  /* 0x8000000020207221 */ /* 0x100fe40000010000 */
[C---:B------:R-:W-:Y:S04]  /*5110*/  HMMA.16816.F32.BF16 R48, R144.reuse, R134, R48 ;  /* 0x000000869030723c */ /* 0x040fe80000041830 */
[--C-:B------:R-:W-:Y:S01]  /*5120*/  FADD.FTZ R4, R36, -R0.reuse ;  /* 0x8000000024047221 */ /* 0x100fe20000010000 */
[----:B------:R-:W-:Y:S01]  /*5130*/  MUFU.EX2 R168, R247 ;  /* 0x000000f700a87308 */ /* 0x000fe20000000800 */
[----:B------:R-:W-:Y:S02]  /*5140*/  FMUL.FTZ R33, R3, R33 ;  /* 0x0000002103217220 */ /* 0x000fe40000410000 */
[-C--:B----4-:R-:W-:Y:S04]  /*5150*/  HMMA.16816.F32.BF16 R52, R144, R136.reuse, R52 ;  /* 0x000000889034723c */ /* 0x090fe80000041834 */
[----:B------:R-:W-:Y:S02]  /*5160*/  FMUL.FTZ R4, R163, R4 ;  /* 0x00000004a3047220 */ /* 0x000fe40000410000 */
[----:B------:R-:W-:Y:S01]  /*5170*/  FMUL.FTZ R32, R179, R32 ;  /* 0x00000020b3207220 */ /* 0x000fe20000410000 */
[----:B------:R-:W-:Y:S01]  /*5180*/  MUFU.EX2 R36, R215 ;  /* 0x000000d700247308 */ /* 0x000fe20000000800 */
[C---:B------:R-:W-:Y:S04]  /*5190*/  HMMA.16816.F32.BF16 R56, R148.reuse, R136, R56 ;  /* 0x000000889438723c */ /* 0x040fe80000041838 */
[----:B------:R-:W-:Y:S03]  /*51a0*/  FMUL.FTZ R21, R191, R21 ;  /* 0x00000015bf157220 */ /* 0x000fe60000410000 */
[----:B------:R-:W-:Y:S01]  /*51b0*/  F2FP.BF16.PACK_AB R137, R209, R160 ;  /* 0x000000a0d189723e */ /* 0x000fe200000010ff */
[-C--:B------:R-:W-:Y:S01]  /*51c0*/  HMMA.16816.F32.BF16 R60, R148, R138.reuse, R60 ;  /* 0x0000008a943c723c */ /* 0x080fe2000004183c */
[----:B------:R-:W3:Y:S03]  /*51d0*/  MUFU.EX2 R148, R218 ;  /* 0x000000da00947308 */ /* 0x000ee60000000800 */
[--C-:B------:R-:W-:Y:S02]  /*51e0*/  FADD.FTZ R48, R48, -R0.reuse ;  /* 0x8000000030307221 */ /* 0x100fe40000010000 */
[--C-:B------:R-:W-:Y:S01]  /*51f0*/  FADD.FTZ R49, R49, -R0.reuse ;  /* 0x8000000031317221 */ /* 0x100fe20000010000 */
[----:B------:R-:W-:Y:S01]  /*5200*/  F2FP.BF16.PACK_AB R149, R182, R178 ;  /* 0x000000b2b695723e */ /* 0x000fe200000010ff */
[----:B------:R-:W-:Y:S03]  /*5210*/  HMMA.16816.F32.BF16 R64, R144, R138, R64 ;  /* 0x0000008a9040723c */ /* 0x000fe60000041840 */
[----:B------:R-:W-:Y:S01]  /*5220*/  MUFU.EX2 R139, R228 ;  /* 0x000000e4008b7308 */ /* 0x000fe20000000800 */
[--C-:B------:R-:W-:Y:S02]  /*5230*/  FADD.FTZ R52, R52, -R0.reuse ;  /* 0x8000000034347221 */ /* 0x100fe40000010000 */
[--C-:B------:R-:W-:Y:S01]  /*5240*/  FADD.FTZ R53, R53, -R0.reuse ;  /* 0x8000000035357221 */ /* 0x100fe20000010000 */
[----:B------:R-:W-:Y:S01]  /*5250*/  F2FP.BF16.PACK_AB R145, R3, R179 ;  /* 0x000000b30391723e */ /* 0x000fe200000010ff */
[----:B------:R-:W-:Y:S01]  /*5260*/  FADD.FTZ R3, R37, -R0 ;  /* 0x8000000025037221 */ /* 0x000fe20000010000 */
[C---:B------:R-:W-:Y:S03]  /*5270*/  F2FP.BF16.PACK_AB R144, R159.reuse, R163 ;  /* 0x000000a39f90723e */ /* 0x040fe600000010ff */
[----:B------:R-:W-:Y:S01]  /*5280*/  FMUL.FTZ R3, R159, R3 ;  /* 0x000000039f037220 */ /* 0x000fe20000410000 */
[----:B------:R-:W-:Y:S01]  /*5290*/  F2FP.BF16.PACK_AB R163, R33, R32 ;  /* 0x0000002021a3723e */ /* 0x000fe200000010ff */
[--C-:B--2---:R-:W-:Y:S01]  /*52a0*/  FADD.FTZ R22, R22, -R2.reuse ;  /* 0x8000000216167221 */ /* 0x104fe20000010000 */
[----:B------:R-:W-:Y:S01]  /*52b0*/  MUFU.EX2 R136, R229 ;  /* 0x000000e500887308 */ /* 0x000fe20000000800 */
[--C-:B------:R-:W-:Y:S01]  /*52c0*/  FADD.FTZ R23, R23, -R2.reuse ;  /* 0x8000000217177221 */ /* 0x100fe20000010000 */
[----:B------:R-:W-:Y:S01]  /*52d0*/  F2FP.BF16.PACK_AB R166, R3, R4 ;  /* 0x0000000403a6723e */ /* 0x000fe200000010ff */
[--C-:B------:R-:W-:Y:S01]  /*52e0*/  FADD.FTZ R3, R6, -R2.reuse ;  /* 0x8000000206037221 */ /* 0x100fe20000010000 */
[----:B------:R-:W-:Y:S01]  /*52f0*/  F2FP.BF16.PACK_AB R147, R191, R189 ;  /* 0x000000bdbf93723e */ /* 0x000fe200000010ff */
[----:B------:R-:W-:Y:S01]  /*5300*/  FADD.FTZ R34, R34, -R2 ;  /* 0x8000000222227221 */ /* 0x000fe20000010000 */
[----:B-1----:R-:W-:Y:S01]  /*5310*/  F2FP.BF16.PACK_AB R6, R172, R183 ;  /* 0x000000b7ac06723e */ /* 0x002fe200000010ff */
[----:B------:R-:W-:Y:S01]  /*5320*/  FMUL.FTZ R3, R164, R3 ;  /* 0x00000003a4037220 */ /* 0x000fe20000410000 */
[----:B------:R-:W-:Y:S01]  /*5330*/  F2FP.BF16.PACK_AB R159, R21, R20 ;  /* 0x00000014159f723e */ /* 0x000fe200000010ff */
[--C-:B------:R-:W-:Y:S01]  /*5340*/  FADD.FTZ R4, R65, -R0.reuse ;  /* 0x8000000041047221 */ /* 0x100fe20000010000 */
[----:B------:R-:W-:Y:S01]  /*5350*/  F2FP.BF16.PACK_AB R65, R165, R164 ;  /* 0x000000a4a541723e */ /* 0x000fe200000010ff */
[----:B------:R-:W-:Y:S01]  /*5360*/  FADD.FTZ R5, R64, -R0 ;  /* 0x8000000040057221 */ /* 0x000fe20000010000 */
[----:B------:R-:W-:Y:S01]  /*5370*/  MUFU.EX2 R37, R233 ;  /* 0x000000e900257308 */ /* 0x000fe20000000800 */
[--C-:B------:R-:W-:Y:S01]  /*5380*/  FADD.FTZ R0, R7, -R2.reuse ;  /* 0x8000000207007221 */ /* 0x100fe20000010000 */
[----:B------:R-:W-:Y:S01]  /*5390*/  F2FP.BF16.PACK_AB R7, R192, R195 ;  /* 0x000000c3c007723e */ /* 0x000fe200000010ff */
[----:B------:R-:W-:Y:S02]  /*53a0*/  FMUL.FTZ R5, R160, R5 ;  /* 0x00000005a0057220 */ /* 0x000fe40000410000 */
[----:B------:R-:W-:Y:S02]  /*53b0*/  FMUL.FTZ R0, R165, R0 ;  /* 0x00000000a5007220 */ /* 0x000fe40000410000 */
[----:B------:R-:W-:Y:S02]  /*53c0*/  FMUL.FTZ R4, R209, R4 ;  /* 0x00000004d1047220 */ /* 0x000fe40000410000 */
[--C-:B------:R-:W-:Y:S01]  /*53d0*/  FADD.FTZ R38, R38, -R2.reuse ;  /* 0x8000000226267221 */ /* 0x100fe20000010000 */
[----:B------:R-:W-:Y:S01]  /*53e0*/  F2FP.BF16.PACK_AB R138, R0, R3 ;  /* 0x00000003008a723e */ /* 0x000fe200000010ff */
[----:B------:R-:W-:Y:S01]  /*53f0*/  MUFU.EX2 R17, R227 ;  /* 0x000000e300117308 */ /* 0x000fe20000000800 */
[----:B------:R-:W1:Y:S01]  /*5400*/  LDS R0, [R213+0x18580] ;  /* 0x01858000d5007984 */ /* 0x000e620000000800 */
[----:B------:R-:W-:Y:S01]  /*5410*/  F2FP.BF16.PACK_AB R151, R4, R5 ;  /* 0x000000050497723e */ /* 0x000fe200000010ff */
[--C-:B------:R-:W-:Y:S02]  /*5420*/  FADD.FTZ R4, R18, -R2.reuse ;  /* 0x8000000212047221 */ /* 0x100fe40000010000 */
[--C-:B------:R-:W-:Y:S02]  /*5430*/  FADD.FTZ R3, R19, -R2.reuse ;  /* 0x8000000213037221 */ /* 0x100fe40000010000 */
[----:B------:R-:W-:Y:S02]  /*5440*/  FMUL.FTZ R4, R174, R4 ;  /* 0x00000004ae047220 */ /* 0x000fe40000410000 */
[----:B------:R-:W-:Y:S01]  /*5450*/  FMUL.FTZ R3, R175, R3 ;  /* 0x00000003af037220 */ /* 0x000fe20000410000 */
[----:B------:R-:W-:Y:S01]  /*5460*/  MUFU.EX2 R64, R231 ;  /* 0x000000e700407308 */ /* 0x000fe20000000800 */
[--C-:B------:R-:W-:Y:S02]  /*5470*/  FADD.FTZ R39, R39, -R2.reuse ;  /* 0x8000000227277221 */ /* 0x100fe40000010000 */
[--C-:B------:R-:W-:Y:S01]  /*5480*/  FADD.FTZ R50, R50, -R2.reuse ;  /* 0x8000000232327221 */ /* 0x100fe20000010000 */
[----:B------:R-:W-:Y:S01]  /*5490*/  F2FP.BF16.PACK_AB R135, R3, R4 ;  /* 0x000000040387723e */ /* 0x000fe200000010ff */
[--C-:B------:R-:W-:Y:S01]  /*54a0*/  FADD.FTZ R3, R35, -R2.reuse ;  /* 0x8000000223037221 */ /* 0x100fe20000010000 */
[----:B------:R-:W-:Y:S01]  /*54b0*/  F2FP.BF16.PACK_AB R35, R184, R193 ;  /* 0x000000c1b823723e */ /* 0x000fe200000010ff */
[--C-:B------:R-:W-:Y:S02]  /*54c0*/  FADD.FTZ R51, R51, -R2.reuse ;  /* 0x8000000233337221 */ /* 0x100fe40000010000 */
[--C-:B------:R-:W-:Y:S01]  /*54d0*/  FADD.FTZ R54, R54, -R2.reuse ;  /* 0x8000000236367221 */ /* 0x100fe20000010000 */
[----:B------:R-:W-:Y:S01]  /*54e0*/  MUFU.EX2 R19, R219 ;  /* 0x000000db00137308 */ /* 0x000fe20000000800 */
[--C-:B------:R-:W-:Y:S02]  /*54f0*/  FADD.FTZ R55, R55, -R2.reuse ;  /* 0x8000000237377221 */ /* 0x100fe40000010000 */
[--C-:B------:R-:W-:Y:S02]  /*5500*/  FADD.FTZ R66, R66, -R2.reuse ;  /* 0x8000000242427221 */ /* 0x100fe40000010000 */
[----:B------:R-:W-:Y:S02]  /*5510*/  FADD.FTZ R67, R67, -R2 ;  /* 0x8000000243437221 */ /* 0x000fe40000010000 */
[----:B------:R-:W-:Y:S02]  /*5520*/  FMUL.FTZ R52, R157, R52 ;  /* 0x000000349d347220 */ /* 0x000fe40000410000 */
[----:B------:R-:W-:Y:S01]  /*5530*/  FMUL.FTZ R53, R158, R53 ;  /* 0x000000359e357220 */ /* 0x000fe20000410000 */
[----:B------:R-:W2:Y:S01]  /*5540*/  MUFU.EX2 R169, R246 ;  /* 0x000000f600a97308 */ /* 0x000ea20000000800 */
        /* <DEDUP_REMOVED lines=8> */
[----:B---3--:R-:W-:Y:S01]  /*55d0*/  F2FP.BF16.PACK_AB R3, R143, R148 ;  /* 0x000000948f03723e */ /* 0x008fe200000010ff */
[--C-:B-1----:R-:W-:Y:S01]  /*55e0*/  FADD.FTZ R8, R8, -R0.reuse ;  /* 0x8000000008087221 */ /* 0x102fe20000010000 */
[----:B------:R-:W-:Y:S01]  /*55f0*/  MUFU.EX2 R53, R232 ;  /* 0x000000e800357308 */ /* 0x000fe20000000800 */
        /* <DEDUP_REMOVED lines=9> */
[----:B------:R-:W-:Y:S01]  /*5690*/  MUFU.EX2 R34, R217 ;  /* 0x000000d900227308 */ /* 0x000fe20000000800 */
[--C-:B------:R-:W-:Y:S01]  /*56a0*/  FADD.FTZ R28, R28, -R0.reuse ;  /* 0x800000001c1c7221 */ /* 0x100fe20000010000 */
[----:B--2---:R-:W-:Y:S01]  /*56b0*/  F2FP.BF16.PACK_AB R21, R169, R168 ;  /* 0x000000a8a915723e */ /* 0x004fe200000010ff */
        /* <DEDUP_REMOVED lines=9> */
[----:B------:R-:W-:Y:S01]  /*5750*/  FADD.FTZ R61, R61, -R0 ;  /* 0x800000003d3d7221 */ /* 0x000fe20000010000 */
[----:B------:R-:W1:Y:S01]  /*5760*/  MUFU.EX2 R210, R210 ;  /* 0x000000d200d27308 */ /* 0x000e620000000800 */
[----:B------:R-:W2:Y:S01]  /*5770*/  LDS R0, [R213+0x185a0] ;  /* 0x0185a000d5007984 */ /* 0x000ea20000000800 */
        /* <DEDUP_REMOVED lines=14> */
[----:B------:R-:W-:Y:S01]  /*5860*/  FMUL.FTZ R39, R184, R39 ;  /* 0x00000027b8277220 */ /* 0x000fe20000410000 */
[----:B------:R-:W-:Y:S01]  /*5870*/  MUFU.EX2 R18, R225 ;  /* 0x000000e100127308 */ /* 0x000fe20000000800 */
[----:B------:R-:W-:Y:S01]  /*5880*/  F2FP.BF16.PACK_AB R12, R12, R2 ;  /* 0x000000020c0c723e */ /* 0x000fe200000010ff */
[----:B------:R-:W-:Y:S01]  /*5890*/  STS [R221+0x2000], R9 ;  /* 0x00200009dd007388 */ /* 0x000fe20000000800 */
[----:B------:R-:W-:Y:S01]  /*58a0*/  F2FP.BF16.PACK_AB R2, R139, R142 ;  /* 0x0000008e8b02723e */ /* 0x000fe200000010ff */
[----:B------:R-:W-:Y:S01]  /*58b0*/  FMUL.FTZ R40, R195, R40 ;  /* 0x00000028c3287220 */ /* 0x000fe20000410000 */
[----:B-1----:R-:W-:Y:S01]  /*58c0*/  F2FP.BF16.PACK_AB R20, R210, R173 ;  /* 0x000000add214723e */ /* 0x002fe200000010ff */
[----:B------:R1:W-:Y:S01]  /*58d0*/  STS [R221+0x2400], R3 ;  /* 0x00240003dd007388 */ /* 0x0003e20000000800 */
[----:B------:R-:W-:Y:S02]  /*58e0*/  FMUL.FTZ R44, R183, R44 ;  /* 0x0000002cb72c7220 */ /* 0x000fe40000410000 */
[----:B------:R-:W-:Y:S01]  /*58f0*/  FMUL.FTZ R51, R167, R51 ;  /* 0x00000033a7337220 */ /* 0x000fe20000410000 */
[----:B------:R3:W-:Y:S01]  /*5900*/  STS [R222+0x2400], R2 ;  /* 0x00240002de007388 */ /* 0x0007e20000000800 */
[----:B------:R-:W-:Y:S01]  /*5910*/  FMUL.FTZ R55, R169, R55 ;  /* 0x00000037a9377220 */ /* 0x000fe20000410000 */
[----:B------:R-:W4:Y:S01]  /*5920*/  MUFU.EX2 R170, R252 ;  /* 0x000000fc00aa7308 */ /* 0x000f220000000800 */
[----:B------:R-:W-:Y:S01]  /*5930*/  FMUL.FTZ R23, R177, R23 ;  /* 0x00000017b1177220 */ /* 0x000fe20000410000 */
[----:B------:R-:W-:Y:S01]  /*5940*/  STS [R222+0x2000], R16 ;  /* 0x00200010de007388 */ /* 0x000fe20000000800 */
[----:B------:R-:W-:Y:S02]  /*5950*/  FMUL.FTZ R24, R194, R24 ;  /* 0x00000018c2187220 */ /* 0x000fe40000410000 */
[----:B------:R-:W-:Y:S01]  /*5960*/  FMUL.FTZ R25, R196, R25 ;  /* 0x00000019c4197220 */ /* 0x000fe20000410000 */
[----:B------:R-:W-:Y:S01]  /*5970*/  STS [R224], R147 ;  /* 0x00000093e0007388 */ /* 0x000fe20000000800 */
[----:B------:R-:W-:Y:S01]  /*5980*/  F2FP.BF16.PACK_AB R132, R23, R22 ;  /* 0x000000161784723e */ /* 0x000fe200000010ff */
[----:B------:R-:W-:Y:S01]  /*5990*/  FMUL.FTZ R23, R192, R41 ;  /* 0x00000029c0177220 */ /* 0x000fe20000410000 */
[----:B------:R-:W-:Y:S01]  /*59a0*/  F2FP.BF16.PACK_AB R22, R167, R171 ;  /* 0x000000aba716723e */ /* 0x000fe200000010ff */
[----:B------:R-:W-:Y:S01]  /*59b0*/  STS [R224+0x400], R49 ;  /* 0x00040031e0007388 */ /* 0x000fe20000000800 */
[--C-:B--2---:R-:W-:Y:S01]  /*59c0*/  FADD.FTZ R11, R11, -R0.reuse ;  /* 0x800000000b0b7221 */ /* 0x104fe20000010000 */
[----:B------:R-:W-:Y:S01]  /*59d0*/  F2FP.BF16.PACK_AB R29, R25, R24 ;  /* 0x00000018191d723e */ /* 0x000fe200000010ff */
[--C-:B------:R-:W-:Y:S01]  /*59e0*/  FADD.FTZ R15, R15, -R0.reuse ;  /* 0x800000000f0f7221 */ /* 0x100fe20000010000 */
[----:B------:R-:W-:Y:S01]  /*59f0*/  STS [R223], R145 ;  /* 0x00000091df007388 */ /* 0x000fe20000000800 */
[--C-:B------:R-:W-:Y:S01]  /*5a00*/  FADD.FTZ R31, R31, -R0.reuse ;  /* 0x800000001f1f7221 */ /* 0x100fe20000010000 */
[----:B------:R-:W-:Y:S01]  /*5a10*/  F2FP.BF16.PACK_AB R23, R23, R40 ;  /* 0x000000281717723e */ /* 0x000fe200000010ff */
[----:B------:R-:W-:Y:S01]  /*5a20*/  FMUL.FTZ R24, R172, R45 ;  /* 0x0000002dac187220 */ /* 0x000fe20000410000 */
[----:B------:R-:W-:Y:S01]  /*5a30*/  STS [R223+0x400], R48 ;  /* 0x00040030df007388 */ /* 0x000fe20000000800 */
[----:B-1----:R-:W-:Y:S01]  /*5a40*/  F2FP.BF16.PACK_AB R3, R133, R136 ;  /* 0x000000888503723e */ /* 0x002fe200000010ff */
[--C-:B------:R-:W-:Y:S01]  /*5a50*/  FADD.FTZ R58, R58, -R0.reuse ;  /* 0x800000003a3a7221 */ /* 0x100fe20000010000 */
[----:B------:R-:W1:Y:S01]  /*5a60*/  MUFU.EX2 R162, R214 ;  /* 0x000000d600a27308 */ /* 0x000e620000000800 */
[----:B------:R-:W-:Y:S01]  /*5a70*/  STS [R224+0x2000], R13 ;  /* 0x0020000de0007388 */ /* 0x000fe20000000800 */
[----:B---3--:R-:W-:Y:S01]  /*5a80*/  F2FP.BF16.PACK_AB R2, R53, R64 ;  /* 0x000000403502723e */ /* 0x008fe200000010ff */
[----:B----4-:R-:W-:Y:S01]  /*5a90*/  FMUL.FTZ R56, R170, R56 ;  /* 0x00000038aa387220 */ /* 0x010fe20000410000 */
[----:B------:R-:W-:Y:S01]  /*5aa0*/  F2FP.BF16.PACK_AB R24, R24, R44 ;  /* 0x0000002c1818723e */ /* 0x000fe200000010ff */
[----:B------:R2:W-:Y:S01]  /*5ab0*/  STS [R224+0x2400], R3 ;  /* 0x00240003e0007388 */ /* 0x0005e20000000800 */
[--C-:B------:R-:W-:Y:S02]  /*5ac0*/  FADD.FTZ R10, R10, -R0.reuse ;  /* 0x800000000a0a7221 */ /* 0x100fe40000010000 */
[--C-:B------:R-:W-:Y:S01]  /*5ad0*/  FADD.FTZ R26, R26, -R0.reuse ;  /* 0x800000001a1a7221 */ /* 0x100fe20000010000 */
[----:B------:R3:W-:Y:S01]  /*5ae0*/  STS [R223+0x2400], R2 ;  /* 0x00240002df007388 */ /* 0x0007e20000000800 */
[----:B------:R-:W-:Y:S01]  /*5af0*/  FMUL.FTZ R10, R148, R10 ;  /* 0x0000000a940a7220 */ /* 0x000fe20000410000 */
[----:B------:R-:W-:Y:S01]  /*5b00*/  MUFU.EX2 R146, R216 ;  /* 0x000000d800927308 */ /* 0x000fe20000000800 */
[----:B------:R-:W-:Y:S01]  /*5b10*/  FMUL.FTZ R26, R136, R26 ;  /* 0x0000001a881a7220 */ /* 0x000fe20000410000 */
[----:B------:R-:W-:Y:S01]  /*5b20*/  STS [R223+0x2000], R8 ;  /* 0x00200008df007388 */ /* 0x000fe20000000800 */
[--C-:B------:R-:W-:Y:S02]  /*5b30*/  FADD.FTZ R30, R30, -R0.reuse ;  /* 0x800000001e1e7221 */ /* 0x100fe40000010000 */
[----:B------:R-:W-:Y:S01]  /*5b40*/  FMUL.FTZ R38, R193, R38 ;  /* 0x00000026c1267220 */ /* 0x000fe20000410000 */
[----:B------:R-:W-:Y:S01]  /*5b50*/  STS [R221+0x4000], R144 ;  /* 0x00400090dd007388 */ /* 0x000fe20000000800 */
[----:B------:R-:W-:Y:S02]  /*5b60*/  FMUL.FTZ R30, R64, R30 ;  /* 0x0000001e401e7220 */ /* 0x000fe40000410000 */
[--C-:B------:R-:W-:Y:S01]  /*5b70*/  FADD.FTZ R42, R42, -R0.reuse ;  /* 0x800000002a2a7221 */ /* 0x100fe20000010000 */
[----:B------:R-:W-:Y:S01]  /*5b80*/  STS [R221+0x4400], R35 ;  /* 0x00440023dd007388 */ /* 0x000fe20000000800 */
[----:B------:R-:W-:Y:S01]  /*5b90*/  F2FP.BF16.PACK_AB R38, R39, R38 ;  /* 0x000000262726723e */ /* 0x000fe200000010ff */
[----:B------:R-:W4:Y:S01]  /*5ba0*/  MUFU.EX2 R211, R211 ;  /* 0x000000d300d37308 */ /* 0x000f220000000800 */
[C---:B-1----:R-:W-:Y:S01]  /*5bb0*/  F2FP.BF16.PACK_AB R4, R162.reuse, R170 ;  /* 0x000000aaa204723e */ /* 0x042fe200000010ff */
        /* <DEDUP_REMOVED lines=8> */
[----:B------:R-:W-:Y:S01]  /*5c40*/  MUFU.EX2 R9, R199 ;  /* 0x000000c700097308 */ /* 0x000fe20000000800 */
[----:B------:R-:W-:Y:S01]  /*5c50*/  F2FP.BF16.PACK_AB R50, R51, R50 ;  /* 0x000000323332723e */ /* 0x000fe200000010ff */
[----:B------:R1:W-:Y:S01]  /*5c60*/  STS [R221+0x6400], R3 ;  /* 0x00640003dd007388 */ /* 0x0003e20000000800 */
[--C-:B------:R-:W-:Y:S01]  /*5c70*/  FADD.FTZ R46, R46, -R0.reuse ;  /* 0x800000002e2e7221 */ /* 0x100fe20000010000 */
[----:B------:R-:W-:Y:S01]  /*5c80*/  F2FP.BF16.PACK_AB R25, R25, R56 ;  /* 0x000000381919723e */ /* 0x000fe200000010ff */
[----:B------:R-:W-:Y:S01]  /*5c90*/  FMUL.FTZ R54, R168, R54 ;  /* 0x00000036a8367220 */ /* 0x000fe20000410000 */
[----:B------:R2:W-:Y:S01]  /*5ca0*/  STS [R222+0x6400], R2 ;  /* 0x00640002de007388 */ /* 0x0005e20000000800 */
[----:B------:R-:W-:Y:S02]  /*5cb0*/  FMUL.FTZ R46, R34, R46 ;  /* 0x0000002e222e7220 */ /* 0x000fe40000410000 */
[----:B------:R-:W-:Y:S01]  /*5cc0*/  FMUL.FTZ R66, R173, R66 ;  /* 0x00000042ad427220 */ /* 0x000fe20000410000 */
[----:B------:R-:W-:Y:S01]  /*5cd0*/  STS [R222+0x6000], R6 ;  /* 0x00600006de007388 */ /* 0x000fe20000000800 */
[----:B------:R-:W3:Y:S01]  /*5ce0*/  MUFU.EX2 R212, R212 ;  /* 0x000000d400d47308 */ /* 0x000ee20000000800 */
[----:B----4-:R-:W-:Y:S01]  /*5cf0*/  F2FP.BF16.PACK_AB R5, R211, R146 ;  /* 0x00000092d305723e */ /* 0x010fe200000010ff */
[----:B------:R-:W-:Y:S01]  /*5d00*/  FMUL.FTZ R67, R210, R67 ;  /* 0x00000043d2437220 */ /* 0x000fe20000410000 */
[----:B------:R-:W-:Y:S01]  /*5d10*/  STS [R224+0x4000], R140 ;  /* 0x0040008ce0007388 */ /* 0x000fe20000000800 */
[----:B------:R-:W-:Y:S01]  /*5d20*/  F2FP.BF16.PACK_AB R54, R55, R54 ;  /* 0x000000363736723e */ /* 0x000fe200000010ff */
[--C-:B------:R-:W-:Y:S02]  /*5d30*/  FADD.FTZ R62, R62, -R0.reuse ;  /* 0x800000003e3e7221 */ /* 0x100fe40000010000 */
[----:B------:R-:W-:Y:S01]  /*5d40*/  STS [R224+0x4400], R21 ;  /* 0x00440015e0007388 */ /* 0x000fe20000000800 */
[--C-:B------:R-:W-:Y:S01]  /*5d50*/  FADD.FTZ R63, R63, -R0.reuse ;  /* 0x800000003f3f7221 */ /* 0x100fe20000010000 */
[----:B------:R-:W-:Y:S01]  /*5d60*/  F2FP.BF16.PACK_AB R66, R67, R66 ;  /* 0x000000424342723e */ /* 0x000fe200000010ff */
[----:B------:R-:W-:Y:S01]  /*5d70*/  FMUL.FTZ R60, R146, R60 ;  /* 0x0000003c923c7220 */ /* 0x000fe20000410000 */
[----:B------:R-:W-:Y:S01]  /*5d80*/  STS [R223+0x4000], R137 ;  /* 0x00400089df007388 */ /* 0x000fe20000000800 */
[----:B------:R-:W-:Y:S03]  /*5d90*/  FMUL.FTZ R28, R211, R61 ;  /* 0x0000003dd31c7220 */ /* 0x000fe60000410000 */
[----:B------:R-:W-:Y:S01]  /*5da0*/  STS [R223+0x4400], R20 ;  /* 0x00440014df007388 */ /* 0x000fe20000000800 */
[--C-:B-1----:R-:W-:Y:S01]  /*5db0*/  FADD.FTZ R3, R14, -R0.reuse ;  /* 0x800000000e037221 */ /* 0x102fe20000010000 */
[----:B------:R-:W-:Y:S02]  /*5dc0*/  F2FP.BF16.PACK_AB R28, R28, R60 ;  /* 0x0000003c1c1c723e */ /* 0x000fe400000010ff */
[----:B------:R1:W-:Y:S01]  /*5dd0*/  STS [R224+0x6000], R4 ;  /* 0x00600004e0007388 */ /* 0x0003e20000000800 */
[----:B--2---:R-:W-:Y:S01]  /*5de0*/  F2FP.BF16.PACK_AB R2, R17, R18 ;  /* 0x000000121102723e */ /* 0x004fe200000010ff */
[----:B------:R-:W-:Y:S02]  /*5df0*/  FMUL.FTZ R3, R142, R3 ;  /* 0x000000038e037220 */ /* 0x000fe40000410000 */
[----:B------:R-:W-:Y:S02]  /*5e00*/  FMUL.FTZ R18, R18, R58 ;  /* 0x0000003a12127220 */ /* 0x000fe40000410000 */
[----:B------:R3:W-:Y:S04]  /*5e10*/  STS [R224+0x6400], R2 ;  /* 0x00640002e0007388 */ /* 0x0007e80000000800 */
[----:B------:R2:W-:Y:S01]  /*5e20*/  STS [R223+0x6000], R5 ;  /* 0x00600005df007388 */ /* 0x0005e20000000800 */
[----:B-1----:R-:W-:Y:S05]  /*5e30*/  FMUL.FTZ R4, R143, R11 ;  /* 0x0000000b8f047220 */ /* 0x002fea0000410000 */
[----:B------:R-:W-:Y:S02]  /*5e40*/  F2FP.BF16.PACK_AB R4, R4, R10 ;  /* 0x0000000a0404723e */ /* 0x000fe400000010ff */
[C---:B---3--:R-:W-:Y:S01]  /*5e50*/  F2FP.BF16.PACK_AB R2, R212.reuse, R9 ;  /* 0x00000009d402723e */ /* 0x048fe200000010ff */
[----:B------:R-:W-:Y:S02]  /*5e60*/  FMUL.FTZ R9, R9, R62 ;  /* 0x0000003e09097220 */ /* 0x000fe40000410000 */
[----:B--2---:R-:W-:Y:S02]  /*5e70*/  FMUL.FTZ R5, R53, R31 ;  /* 0x0000001f35057220 */ /* 0x004fe40000410000 */
[----:B------:R1:W-:Y:S01]  /*5e80*/  STS [R223+0x6400], R2 ;  /* 0x00640002df007388 */ /* 0x0003e20000000800 */
[----:B------:R-:W-:Y:S02]  /*5e90*/  FMUL.FTZ R212, R212, R63 ;  /* 0x0000003fd4d47220 */ /* 0x000fe40000410000 */
[----:B------:R-:W-:Y:S01]  /*5ea0*/  F2FP.BF16.PACK_AB R5, R5, R30 ;  /* 0x0000001e0505723e */ /* 0x000fe200000010ff */
[----:B------:R-:W-:Y:S01]  /*5eb0*/  BAR.SYNC.DEFER_BLOCKING 0x0 ;  /* 0x0000000000007b1d */ /* 0x000fe20000010000 */
[----:B-1----:R-:W-:Y:S07]  /*5ec0*/  FMUL.FTZ R2, R139, R15 ;  /* 0x0000000f8b027220 */ /* 0x002fee0000410000 */
[----:B------:R-:W-:Y:S01]  /*5ed0*/  STS [R221+0x8000], R153 ;  /* 0x00800099dd007388 */ /* 0x000fe20000000800 */
[----:B------:R-:W-:Y:S01]  /*5ee0*/  F2FP.BF16.PACK_AB R2, R2, R3 ;  /* 0x000000030202723e */ /* 0x000fe200000010ff */
[--C-:B------:R-:W-:Y:S02]  /*5ef0*/  FADD.FTZ R3, R27, -R0.reuse ;  /* 0x800000001b037221 */ /* 0x100fe40000010000 */
[----:B------:R-:W-:Y:S02]  /*5f00*/  STS [R221+0x8400], R138 ;  /* 0x0084008add007388 */ /* 0x000fe40000000800 */
[----:B------:R-:W-:Y:S02]  /*5f10*/  FMUL.FTZ R3, R133, R3 ;  /* 0x0000000385037220 */ /* 0x000fe40000410000 */
        /* <DEDUP_REMOVED lines=8> */
[----:B------:R3:W-:Y:S04]  /*5fa0*/  STS [R224+0x8400], R132 ;  /* 0x00840084e0007388 */ /* 0x0007e80000000800 */
        /* <DEDUP_REMOVED lines=11> */
[----:B------:R-:W-:Y:S01]  /*6060*/  STS [R223+0xa400], R5 ;  /* 0x00a40005df007388 */ /* 0x000fe20000000800 */
[----:B---3--:R-:W-:Y:S03]  /*6070*/  SHF.L.U32 R132, R208, 0x1, RZ ;  /* 0x00000001d0847819 */ /* 0x008fe600000006ff */
        /* <DEDUP_REMOVED lines=24> */
[----:B-1----:R-:W-:Y:S07]  /*6200*/  IMAD.IADD R3, R206, 0x1, R132 ;  /* 0x00000001ce037824 */ /* 0x002fee00078e0284 */
[----:B------:R-:W1:Y:S01]  /*6210*/  LDSM.16.MT88.4 R12, [R200+0x1c880] ;  /* 0x01c88000c80c783b */ /* 0x000e620000004200 */
[C---:B--2---:R-:W-:Y:S07]  /*6220*/  IMAD.IADD R2, R180.reuse, 0x1, R0 ;  /* 0x00000001b4027824 */ /* 0x044fee00078e0200 */
        /* <DEDUP_REMOVED lines=128> */
[----:B------:R-:W-:Y:S02]  /*6a30*/  ISETP.LT.OR P3, PT, R9, 0x1, P5 ;  /* 0x000000010900780c */ /* 0x000fe40002f61670 */
[----:B----4-:R-:W-:Y:S02]  /*6a40*/  LEA.HI.X R5, R6, R157, R5, 0x7, P1 ;  /* 0x0000009d06057211 */ /* 0x010fe400008f3c05 */
[C---:B------:R-:W-:Y:S02]  /*6a50*/  LEA R6, P2, R4.reuse, c[0x0][0x1f0], 0x1 ;  /* 0x00007c0004067a11 */ /* 0x040fe400078408ff */
        /* <DEDUP_REMOVED lines=26> */
.L_x_1635:
        /* <DEDUP_REMOVED lines=280> */
.L_x_1631:
[----:B------:R-:W-:Y:S01]  /*7d80*/  USHF.L.U32 UR6, UR13, 0x7, URZ ;  /* 0x000000070d067899 */ /* 0x000fe2000800063f */
[----:B------:R-:W-:Y:S05]  /*7d90*/  @P1 BRA `(.L_x_1637) ;  /* 0x0000132000001947 */ /* 0x000fea0003800000 */
[----:B------:R-:W1:Y:S01]  /*7da0*/  S2R R22, SR_TID.X ;  /* 0x0000000000167919 */ /* 0x000e620000002100 */
[----:B------:R-:W-:Y:S01]  /*7db0*/  F2FP.BF16.PACK_AB R68, R69, R68 ;  /* 0x000000444544723e */ /* 0x000fe200000010ff */
[----:B------:R-:W-:Y:S01]  /*7dc0*/  ULDC.64 UR4, c[0x0][0x358] ;  /* 0x0000d60000047ab9 */ /* 0x000fe20000000a00 */
[----:B------:R-:W-:Y:S01]  /*7dd0*/  F2FP.BF16.PACK_AB R70, R71, R70 ;  /* 0x000000464746723e */ /* 0x000fe200000010ff */
[----:B------:R-:W-:Y:S01]  /*7de0*/  UISETP.NE.U32.AND UP1, UPT, URZ, UR4, UPT ;  /* 0x000000043f00728c */ /* 0x000fe2000bf25070 */
[----:B------:R-:W-:Y:S01]  /*7df0*/  F2FP.BF16.PACK_AB R80, R81, R80 ;  /* 0x000000505150723e */ /* 0x000fe200000010ff */
[----:B------:R-:W-:Y:S01]  /*7e00*/  UMOV UR7, 0x4 ;  /* 0x0000000400077882 */ /* 0x000fe20000000000 */
[----:B------:R-:W-:Y:S01]  /*7e10*/  F2FP.BF16.PACK_AB R82, R83, R82 ;  /* 0x000000525352723e */ /* 0x000fe200000010ff */
[----:B------:R-:W-:Y:S01]  /*7e20*/  UISETP.NE.AND.EX UP1, UPT, URZ, UR5, UPT, UP1 ;  /* 0x000000053f00728c */ /* 0x000fe2000bf25310 */
[----:B------:R-:W-:-:S02]  /*7e30*/  F2FP.BF16.PACK_AB R72, R73, R72 ;  /* 0x000000484948723e */ /* 0x000fc400000010ff */
[----:B------:R-:W-:Y:S01]  /*7e40*/  F2FP.BF16.PACK_AB R74, R75, R74 ;  /* 0x0000004a4b4a723e */ /* 0x000fe200000010ff */
[----:B------:R-:W-:Y:S01]  /*7e50*/  ULDC.64 UR4, c[0x0][0x358] ;  /* 0x0000d60000047ab9 */ /* 0x000fe20000000a00 */
[----:B------:R-:W-:Y:S01]  /*7e60*/  F2FP.BF16.PACK_AB R76, R77, R76 ;  /* 0x0000004c4d4c723e */ /* 0x000fe200000010ff */
[----:B------:R-:W-:Y:S01]  /*7e70*/  UIMAD.WIDE UR4, UR11, UR7, UR4 ;  /* 0x000000070b0472a5 */ /* 0x000fe2000f8e0204 */
[----:B------:R-:W-:Y:S02]  /*7e80*/  F2FP.BF16.PACK_AB R78, R79, R78 ;  /* 0x0000004e4f4e723e */ /* 0x000fe400000010ff */
[----:B------:R-:W-:Y:S02]  /*7e90*/  F2FP.BF16.PACK_AB R84, R85, R84 ;  /* 0x000000545554723e */ /* 0x000fe400000010ff */
[----:B------:R-:W-:Y:S02]  /*7ea0*/  F2FP.BF16.PACK_AB R86, R87, R86 ;  /* 0x000000565756723e */ /* 0x000fe400000010ff */
[----:B------:R-:W-:-:S02]  /*7eb0*/  F2FP.BF16.PACK_AB R96, R97, R96 ;  /* 0x000000606160723e */ /* 0x000fc400000010ff */
[----:B------:R-:W-:Y:S02]  /*7ec0*/  F2FP.BF16.PACK_AB R98, R99, R98 ;  /* 0x000000626362723e */ /* 0x000fe400000010ff */
[----:B-1----:R-:W-:Y:S02]  /*7ed0*/  SHF.R.S32.HI R21, RZ, 0x1f, R22 ;  /* 0x0000001fff157819 */ /* 0x002fe40000011416 */
[----:B------:R-:W-:Y:S02]  /*7ee0*/  F2FP.BF16.PACK_AB R88, R89, R88 ;  /* 0x000000585958723e */ /* 0x000fe400000010ff */
[CC--:B------:R-:W-:Y:S02]  /*7ef0*/  LEA.HI R5, R21.reuse, R22.reuse, RZ, 0x2 ;  /* 0x0000001615057211 */ /* 0x0c0fe400078f10ff */
[----:B----4-:R-:W-:Y:S02]  /*7f00*/  LEA.HI R3, R21, R22, RZ, 0x5 ;  /* 0x0000001615037211 */ /* 0x010fe400078f28ff */
[----:B------:R-:W-:-:S02]  /*7f10*/  SHF.R.S32.HI R7, RZ, 0x2, R5 ;  /* 0x00000002ff077819 */ /* 0x000fc40000011405 */
[----:B--2---:R-:W-:Y:S02]  /*7f20*/  SHF.R.S32.HI R0, RZ, 0x1f, R5 ;  /* 0x0000001fff007819 */ /* 0x004fe40000011405 */
        /* <DEDUP_REMOVED lines=40> */
[----:B-----5:R-:W-:-:S02]  /*81b0*/  F2FP.BF16.PACK_AB R11, R119, R118 ;  /* 0x00000076770b723e */ /* 0x020fc400000010ff */
        /* <DEDUP_REMOVED lines=9> */
[----:B------:R-:W-:Y:S01]  /*8250*/  PLOP3.LUT P1, PT, PT, PT, UP1, 0x80, 0x0 ;  /* 0x000000000000781c */ /* 0x000fe20003f2f018 */
        /* <DEDUP_REMOVED lines=25> */
[----:B------:R2:W-:Y:S04]  /*83f0*/  STS [R2+0x2080], R10 ;  /* 0x0020800a02007388 */ /* 0x0005e80000000800 */
[----:B------:R3:W-:Y:S04]  /*8400*/  STS [R2+0x2480], R9 ;  /* 0x0024800902007388 */ /* 0x0007e80000000800 */
[----:B------:R-:W-:Y:S04]  /*8410*/  STS [R3+0x2080], R6 ;  /* 0x0020800603007388 */ /* 0x000fe80000000800 */
[----:B------:R4:W-:Y:S01]  /*8420*/  STS [R3+0x2480], R5 ;  /* 0x0024800503007388 */ /* 0x0009e20000000800 */
[----:B-1----:R-:W-:-:S02]  /*8430*/  IMAD.U32 R11, RZ, RZ, UR5 ;  /* 0x00000005ff0b7e24 */ /* 0x002fc4000f8e00ff */
[----:B--2---:R-:W-:Y:S01]  /*8440*/  IMAD.U32 R10, RZ, RZ, UR4 ;  /* 0x00000004ff0a7e24 */ /* 0x004fe2000f8e00ff */
[----:B------:R-:W-:Y:S06]  /*8450*/  BAR.SYNC.DEFER_BLOCKING 0x1, 0x100 ;  /* 0x0044000000007b1d */ /* 0x000fec0000010000 */
[----:B------:R-:W-:Y:S02]  /*8460*/  ULDC.64 UR4, c[0x0][0x360] ;  /* 0x0000d80000047ab9 */ /* 0x000fe40000000a00 */
[----:B------:R-:W-:Y:S01]  /*8470*/  UISETP.NE.U32.AND UP0, UPT, URZ, UR4, UPT ;  /* 0x000000043f00728c */ /* 0x000fe2000bf05070 */
[----:B------:R-:W2:Y:S03]  /*8480*/  @P1 LDG.E R0, [R10.64] ;  /* 0x0000000e0a001981 */ /* 0x000ea6000c1e1900 */
[----:B------:R-:W-:Y:S01]  /*8490*/  UISETP.NE.AND.EX UP0, UPT, URZ, UR5, UPT, UP0 ;  /* 0x000000053f00728c */ /* 0x000fe2000bf05300 */
[----:B------:R-:W-:-:S02]  /*84a0*/  IMAD.MOV.U32 R4, RZ, RZ, c[0x0][0x2f0] ;  /* 0x0000bc00ff047624 */ /* 0x000fc400078e00ff */
[----:B------:R-:W-:-:S03]  /*84b0*/  ULDC.64 UR4, c[0x0][0x360] ;  /* 0x0000d80000047ab9 */ /* 0x000fc60000000a00 */
[----:B------:R-:W-:-:S05]  /*84c0*/  PLOP3.LUT P0, PT, PT, PT, UP0, 0x80, 0x0 ;  /* 0x000000000000781c */ /* 0x000fca0003f0f008 */
[----:B------:R-:W-:-:S06]  /*84d0*/  @UP0 UIMAD.WIDE UR4, UR11, UR7, UR4 ;  /* 0x000000070b0402a5 */ /* 0x000fcc000f8e0204 */
[----:B---3--:R-:W-:Y:S02]  /*84e0*/  IMAD.U32 R2, RZ, RZ, UR4 ;  /* 0x00000004ff027e24 */ /* 0x008fe4000f8e00ff */
[----:B----4-:R-:W-:-:S05]  /*84f0*/  IMAD.U32 R3, RZ, RZ, UR5 ;  /* 0x00000005ff037e24 */ /* 0x010fca000f8e00ff */
[----:B------:R1:W5:Y:S01]  /*8500*/  @P0 LDG.E R4, [R2.64] ;  /* 0x0000000e02040981 */ /* 0x000362000c1e1900 */
[----:B------:R-:W-:Y:S02]  /*8510*/  UMOV UR8, URZ ;  /* 0x0000003f00087c82 */ /* 0x000fe40008000000 */
[----:B------:R-:W-:Y:S01]  /*8520*/  UMOV UR9, URZ ;  /* 0x0000003f00097c82 */ /* 0x000fe20008000000 */
[----:B--2---:R-:W2:Y:S02]  /*8530*/  @P1 R2UR UR5, R0 ;  /* 0x00000000000513c2 */ /* 0x004ea400000e0000 */
[----:B--2---:R-:W-:Y:S02]  /*8540*/  @UP1 USHF.R.S32.HI UR4, URZ, 0x1f, UR5 ;  /* 0x0000001f3f041899 */ /* 0x004fe40008011405 */
[----:B------:R-:W-:-:S05]  /*8550*/  @UP1 UMOV UR8, UR5 ;  /* 0x0000000500081c82 */ /* 0x000fca0008000000 */
[----:B------:R-:W-:Y:S01]  /*8560*/  @UP1 UMOV UR9, UR4 ;  /* 0x0000000400091c82 */ /* 0x000fe20008000000 */
[----:B------:R-:W-:Y:S05]  /*8570*/  @P0 BRA `(.L_x_1638) ;  /* 0x0000004000000947 */ /* 0x000fea0003800000 */
[----:B-1----:R-:W-:Y:S05]  /*8580*/  @!P1 BRA `(.L_x_1638) ;  /* 0x0000003000009947 */ /* 0x002fea0003800000 */
[----:B------:R-:W2:Y:S04]  /*8590*/  LDG.E R0, [R10.64] ;  /* 0x0000000e0a007981 */ /* 0x000ea8000c1e1900 */
[----:B------:R-:W2:Y:S02]  /*85a0*/  LDG.E R2, [R10.64+0x4] ;  /* 0x0000040e0a027981 */ /* 0x000ea4000c1e1900 */
[----:B--2--5:R-:W-:Y:S02]  /*85b0*/  IADD3 R4, -R0, R2, RZ ;  /* 0x0000000200047210 */ /* 0x024fe40007ffe1ff */
.L_x_1638:
[CC--:B-1----:R-:W-:Y:S01]  /*85c0*/  LEA.HI R2, R21.reuse, R22.reuse, RZ, 0x3 ;  /* 0x0000001615027211 */ /* 0x0c2fe200078f18ff */
[----:B------:R-:W-:Y:S01]  /*85d0*/  USHF.R.S32.HI UR7, URZ, 0x1f, UR12 ;  /* 0x0000001f3f077899 */ /* 0x000fe2000801140c */
[----:B-----5:R-:W-:Y:S01]  /*85e0*/  IADD3 R4, R4, -UR6, RZ ;  /* 0x8000000604047c10 */ /* 0x020fe2000fffe0ff */
[----:B------:R-:W-:Y:S01]  /*85f0*/  ULDC.64 UR4, c[0x0][0x338] ;  /* 0x0000ce0000047ab9 */ /* 0x000fe20000000a00 */
[----:B------:R-:W-:Y:S01]  /*8600*/  LOP3.LUT R0, R2, 0x1ffffff8, RZ, 0xc0, !PT ;  /* 0x1ffffff802007812 */ /* 0x000fe200078ec0ff */
[----:B------:R-:W-:Y:S01]  /*8610*/  UIMAD UR4, UR7, UR4, URZ ;  /* 0x00000004070472a4 */ /* 0x000fe2000f8e023f */
[----:B------:R-:W-:Y:S01]  /*8620*/  SHF.R.S32.HI R14, RZ, 0x3, R2 ;  /* 0x00000003ff0e7819 */ /* 0x000fe20000011402 */
[----:B------:R-:W-:Y:S01]  /*8630*/  IMAD.U32 R6, RZ, RZ, UR13 ;  /* 0x0000000dff067e24 */ /* 0x000fe2000f8e00ff */
[----:B------:R-:W-:Y:S01]  /*8640*/  IMNMX R15, R4, 0x80, PT ;  /* 0x00000080040f7817 */ /* 0x000fe20003800200 */
[----:B------:R-:W-:Y:S01]  /*8650*/  IMAD.IADD R0, R22, 0x1, -R0 ;  /* 0x0000000116007824 */ /* 0x000fe200078e0a00 */
[----:B------:R-:W-:Y:S01]  /*8660*/  UIMAD UR5, UR12, UR5, UR4 ;  /* 0x000000050c0572a4 */ /* 0x000fe2000f8e0204 */
[----:B------:R-:W-:Y:S01]  /*8670*/  IMAD.SHL.U32 R2, R14, 0x40, RZ ;  /* 0x000000400e027824 */ /* 0x000fe200078e00ff */
[----:B------:R-:W-:Y:S01]  /*8680*/  USHF.R.S32.HI UR4, URZ, 0x1f, UR11 ;  /* 0x0000001f3f047899 */ /* 0x000fe2000801140b */
[----:B------:R-:W-:Y:S01]  /*8690*/  IMAD.SHL.U32 R12, R0, 0x8, RZ ;  /* 0x00000008000c7824 */ /* 0x000fe200078e00ff */
[----:B------:R-:W-:Y:S01]  /*86a0*/  IADD3 R4, P0, R14, UR8, RZ ;  /* 0x000000080e047c10 */ /* 0x000fe2000ff1e0ff */
[----:B------:R-:W-:Y:S01]  /*86b0*/  USEL UR11, UR11, URZ, !UP1 ;  /* 0x0000003f0b0b7287 */ /* 0x000fe2000c800000 */
[----:B------:R-:W-:Y:S01]  /*86c0*/  LOP3.LUT R0, R2, 0x1c0, RZ, 0xc0, !PT ;  /* 0x000001c002007812 */ /* 0x000fe200078ec0ff */
[----:B------:R-:W-:Y:S01]  /*86d0*/  USEL UR6, UR4, URZ, !UP1 ;  /* 0x0000003f04067287 */ /* 0x000fe2000c800000 */
[----:B------:R-:W-:Y:S01]  /*86e0*/  LEA.HI R2, R21, R22, RZ, 0x6 ;  /* 0x0000001615027211 */ /* 0x000fe200078f30ff */
[----:B------:R-:W-:Y:S01]  /*86f0*/  BSSY B0, `(.L_x_1639) ;  /* 0x0000026000007945 */ /* 0x000fe20003800000 */
[----:B------:R-:W-:Y:S01]  /*8700*/  LOP3.LUT R3, R0, 0x38, R12, 0xf8, !PT ;  /* 0x0000003800037812 */ /* 0x000fe200078ef80c */
[----:B------:R-:W-:Y:S01]  /*8710*/  IMAD.U32 R28, RZ, RZ, UR11 ;  /* 0x0000000bff1c7e24 */ /* 0x000fe2000f8e00ff */
[----:B------:R-:W-:Y:S01]  /*8720*/  SHF.R.U32.HI R0, RZ, 0x3, R0 ;  /* 0x00000003ff007819 */ /* 0x000fe20000011600 */
[----:B------:R-:W-:Y:S01]  /*8730*/  IMAD.SHL.U32 R2, R2, 0x8, RZ ;  /* 0x0000000802027824 */ /* 0x000fe200078e00ff */
[----:B------:R-:W-:-:S02]  /*8740*/  SHF.R.S32.HI R13, RZ, 0x1f, R12 ;  /* 0x0000001fff0d7819 */ /* 0x000fc4000001140c */
[----:B------:R-:W-:Y:S02]  /*8750*/  LOP3.LUT R0, R3, R0, RZ, 0x3c, !PT ;  /* 0x0000000003007212 */ /* 0x000fe400078e3cff */
[----:B------:R-:W-:Y:S02]  /*8760*/  ISETP.GE.AND P3, PT, R14, R15, PT ;  /* 0x0000000f0e00720c */ /* 0x000fe40003f66270 */
[----:B------:R-:W-:Y:S01]  /*8770*/  LOP3.LUT R0, R0, 0x7ffffe00, R2, 0xf8, !PT ;  /* 0x7ffffe0000007812 */ /* 0x000fe200078ef802 */
[----:B------:R-:W-:Y:S01]  /*8780*/  IMAD.U32 R2, RZ, RZ, UR12 ;  /* 0x0000000cff027e24 */ /* 0x000fe2000f8e00ff */
[----:B------:R-:W-:Y:S02]  /*8790*/  LEA.HI.X.SX32 R5, R14, UR9, 0x1, P0 ;  /* 0x000000090e057c11 */ /* 0x000fe400080f0eff */
[----:B------:R-:W-:Y:S01]  /*87a0*/  ISETP.GE.OR P0, PT, R12, c[0x0][0x324], P3 ;  /* 0x0000c9000c007a0c */ /* 0x000fe20001f06670 */
[----:B------:R-:W-:Y:S02]  /*87b0*/  IMAD.SHL.U32 R0, R0, 0x2, RZ ;  /* 0x0000000200007824 */ /* 0x000fe400078e00ff */
[----:B------:R-:W-:-:S03]  /*87c0*/  IMAD.WIDE.U32 R2, R2, c[0x0][0x338], R12 ;  /* 0x0000ce0002027a25 */ /* 0x000fc600078e000c */
[----:B------:R1:W2:Y:S02]  /*87d0*/  LDS.128 R20, [R0+0x5080] ;  /* 0x0050800000147984 */ /* 0x0002a40000000c00 */
[----:B------:R-:W-:Y:S01]  /*87e0*/  IADD3 R3, R3, UR5, RZ ;  /* 0x0000000503037c10 */ /* 0x000fe2000fffe0ff */
[----:B------:R-:W-:Y:S01]  /*87f0*/  ULDC.64 UR4, c[0x0][0x340] ;  /* 0x0000d00000047ab9 */ /* 0x000fe20000000a00 */
[----:B------:R1:W3:Y:S01]  /*8800*/  LDS.128 R24, [R0+0x6080] ;  /* 0x0060800000187984 */ /* 0x0002e20000000c00 */
[----:B------:R-:W-:Y:S02]  /*8810*/  UIMAD UR4, UR6, UR4, URZ ;  /* 0x00000004060472a4 */ /* 0x000fe4000f8e023f */
        /* <DEDUP_REMOVED lines=19> */
.L_x_1640:
[----:B------:R-:W-:Y:S05]  /*8950*/  BSYNC B0 ;  /* 0x0000000000007941 */ /* 0x000fea0003800000 */
.L_x_1639:
        /* <DEDUP_REMOVED lines=16> */
.L_x_1642:
[----:B------:R-:W-:Y:S05]  /*8a60*/  BSYNC B0 ;  /* 0x0000000000007941 */ /* 0x000fea0003800000 */
.L_x_1641:
        /* <DEDUP_REMOVED lines=16> */
.L_x_1644:
[----:B------:R-:W-:Y:S05]  /*8b70*/  BSYNC B0 ;  /* 0x0000000000007941 */ /* 0x000fea0003800000 */
.L_x_1643:
        /* <DEDUP_REMOVED lines=15> */
[----:B----4-:R1:W-:Y:S02]  /*8c70*/  STG.E.128 [R4.64], R32 ;  /* 0x0000002004007986 */ /* 0x0103e4000c101d0e */
.L_x_1646:
[----:B------:R-:W-:Y:S05]  /*8c80*/  BSYNC B0 ;  /* 0x0000000000007941 */ /* 0x000fea0003800000 */
.L_x_1645:
[----:B------:R-:W-:Y:S01]  /*8c90*/  ULDC.64 UR4, c[0x0][0x308] ;  /* 0x0000c20000047ab9 */ /* 0x000fe20000000a00 */
[----:B------:R-:W-:Y:S01]  /*8ca0*/  MOV R0, UR12 ;  /* 0x0000000c00007c02 */ /* 0x000fe20008000f00 */
[----:B------:R-:W-:Y:S01]  /*8cb0*/  UIMAD UR4, UR7, UR4, URZ ;  /* 0x00000004070472a4 */ /* 0x000fe2000f8e023f */
[----:B------:R-:W-:Y:S01]  /*8cc0*/  ISETP.GE.OR P3, PT, R12, c[0x0][0x2f4], P3 ;  /* 0x0000bd000c007a0c */ /* 0x000fe20001f66670 */
[----:B------:R-:W-:Y:S02]  /*8cd0*/  BSSY B0, `(.L_x_1647) ;  /* 0x0000012000007945 */ /* 0x000fe40003800000 */
[----:B------:R-:W-:Y:S01]  /*8ce0*/  UIMAD UR12, UR12, UR5, UR4 ;  /* 0x000000050c0c72a4 */ /* 0x000fe2000f8e0204 */
[----:B-1----:R-:W-:Y:S02]  /*8cf0*/  IMAD.WIDE.U32 R6, R0, c[0x0][0x308], R12 ;  /* 0x0000c20000067a25 */ /* 0x002fe400078e000c */
[----:B------:R-:W-:Y:S02]  /*8d00*/  ULDC.64 UR4, c[0x0][0x310] ;  /* 0x0000c40000047ab9 */ /* 0x000fe40000000a00 */
[----:B------:R-:W-:Y:S01]  /*8d10*/  UIMAD UR4, UR6, UR4, URZ ;  /* 0x00000004060472a4 */ /* 0x000fe2000f8e023f */
[----:B------:R-:W-:-:S03]  /*8d20*/  IADD3 R7, R7, UR12, RZ ;  /* 0x0000000c07077c10 */ /* 0x000fc6000fffe0ff */
[----:B------:R-:W-:Y:S02]  /*8d30*/  UIMAD UR4, UR11, UR5, UR4 ;  /* 0x000000050b0472a4 */ /* 0x000fe4000f8e0204 */
[----:B------:R-:W-:-:S05]  /*8d40*/  IMAD.WIDE.U32 R6, R28, c[0x0][0x310], R6 ;  /* 0x0000c4001c067a25 */ /* 0x000fca00078e0006 */
        /* <DEDUP_REMOVED lines=10> */
.L_x_1648:
[----:B------:R-:W-:Y:S05]  /*8df0*/  BSYNC B0 ;  /* 0x0000000000007941 */ /* 0x000fea0003800000 */
.L_x_1647:
        /* <DEDUP_REMOVED lines=14> */
.L_x_1650:
[----:B------:R-:W-:Y:S05]  /*8ee0*/  BSYNC B0 ;  /* 0x0000000000007941 */ /* 0x000fea0003800000 */
.L_x_1649:
        /* <DEDUP_REMOVED lines=14> */
.L_x_1652:
[----:B------:R-:W-:Y:S05]  /*8fd0*/  BSYNC B0 ;  /* 0x0000000000007941 */ /* 0x000fea0003800000 */
.L_x_1651:
        /* <DEDUP_REMOVED lines=14> */
.L_x_1637:
[----:B------:R-:W-:Y:S02]  /*90c0*/  ULDC.64 UR4, c[0x0][0x358] ;  /* 0x0000d60000047ab9 */ /* 0x000fe40000000a00 */
[----:B------:R-:W-:Y:S02]  /*90d0*/  UISETP.NE.U32.AND UP1, UPT, URZ, UR4, UPT ;  /* 0x000000043f00728c */ /* 0x000fe4000bf25070 */
[----:B------:R-:W-:Y:S02]  /*90e0*/  UMOV UR7, 0x4 ;  /* 0x0000000400077882 */ /* 0x000fe40000000000 */
[----:B------:R-:W-:-:S03]  /*90f0*/  UISETP.NE.AND.EX UP1, UPT, URZ, UR5, UPT, UP1 ;  /* 0x000000053f00728c */ /* 0x000fc6000bf25310 */
[----:B------:R-:W-:Y:S02]  /*9100*/  ULDC.64 UR4, c[0x0][0x358] ;  /* 0x0000d60000047ab9 */ /* 0x000fe40000000a00 */
[----:B------:R-:W-:Y:S01]  /*9110*/  UIMAD.WIDE UR4, UR11, UR7, UR4 ;  /* 0x000000070b0472a5 */ /* 0x000fe2000f8e0204 */
[----:B------:R-:W-:-:S05]  /*9120*/  PLOP3.LUT P1, PT, PT, PT, UP1, 0x80, 0x0 ;  /* 0x000000000000781c */ /* 0x000fca0003f2f018 */
[----:B------:R-:W-:Y:S01]  /*9130*/  IMAD.U32 R4, RZ, RZ, UR4 ;  /* 0x00000004ff047e24 */ /* 0x000fe2000f8e00ff */
[----:B------:R-:W-:Y:S01]  /*9140*/  MOV R5, UR5 ;  /* 0x0000000500057c02 */ /* 0x000fe20008000f00 */
[----:B------:R-:W-:-:S06]  /*9150*/  ULDC.64 UR4, c[0x0][0x360] ;  /* 0x0000d80000047ab9 */ /* 0x000fcc0000000a00 */
[----:B--2-4-:R-:W2:Y:S01]  /*9160*/  @P1 LDG.E R0, [R4.64] ;  /* 0x0000000e04001981 */ /* 0x014ea2000c1e1900 */
[----:B------:R-:W-:Y:S01]  /*9170*/  UISETP.NE.U32.AND UP0, UPT, URZ, UR4, UPT ;  /* 0x000000043f00728c */ /* 0x000fe2000bf05070 */
[----:B------:R-:W-:-:S03]  /*9180*/  IMAD.MOV.U32 R6, RZ, RZ, c[0x0][0x2f0] ;  /* 0x0000bc00ff067624 */ /* 0x000fc600078e00ff */
[----:B------:R-:W-:-:S03]  /*9190*/  UISETP.NE.AND.EX UP0, UPT, URZ, UR5, UPT, UP0 ;  /* 0x000000053f00728c */ /* 0x000fc6000bf05300 */
[----:B------:R-:W-:-:S03]  /*91a0*/  ULDC.64 UR4, c[0x0][0x360] ;  /* 0x0000d80000047ab9 */ /* 0x000fc60000000a00 */
[----:B------:R-:W-:-:S05]  /*91b0*/  PLOP3.LUT P0, PT, PT, PT, UP0, 0x80, 0x0 ;  /* 0x000000000000781c */ /* 0x000fca0003f0f008 */
[----:B------:R-:W-:-:S06]  /*91c0*/  @UP0 UIMAD.WIDE UR4, UR11, UR7, UR4 ;  /* 0x000000070b0402a5 */ /* 0x000fcc000f8e0204 */
[----:B------:R-:W-:Y:S01]  /*91d0*/  MOV R2, UR4 ;  /* 0x0000000400027c02 */ /* 0x000fe20008000f00 */
[----:B------:R-:W-:-:S05]  /*91e0*/  IMAD.U32 R3, RZ, RZ, UR5 ;  /* 0x00000005ff037e24 */ /* 0x000fca000f8e00ff */
        /* <DEDUP_REMOVED lines=12> */
.L_x_1653:
[----:B-1----:R-:W1:Y:S01]  /*92b0*/  S2R R2, SR_TID.X ;  /* 0x0000000000027919 */ /* 0x002e620000002100 */
[----:B------:R-:W-:Y:S01]  /*92c0*/  USHF.R.S32.HI UR7, URZ, 0x1f, UR12 ;  /* 0x0000001f3f077899 */ /* 0x000fe2000801140c */
[----:B-----5:R-:W-:Y:S01]  /*92d0*/  IADD3 R14, R6, -UR6, RZ ;  /* 0x80000006060e7c10 */ /* 0x020fe2000fffe0ff */
[----:B------:R-:W-:Y:S01]  /*92e0*/  ULDC.64 UR4, c[0x0][0x308] ;  /* 0x0000c20000047ab9 */ /* 0x000fe20000000a00 */
[----:B------:R-:W-:Y:S01]  /*92f0*/  IMAD.U32 R6, RZ, RZ, UR13 ;  /* 0x0000000dff067e24 */ /* 0x000fe2000f8e00ff */
[----:B------:R-:W-:Y:S01]  /*9300*/  UIMAD UR4, UR7, UR4, URZ ;  /* 0x00000004070472a4 */ /* 0x000fe2000f8e023f */
[----:B------:R-:W-:Y:S01]  /*9310*/  BSSY B0, `(.L_x_1654) ;  /* 0x0000023000007945 */ /* 0x000fe20003800000 */
[----:B------:R-:W-:-:S02]  /*9320*/  USHF.R.S32.HI UR8, URZ, 0x1f, UR11 ;  /* 0x0000001f3f087899 */ /* 0x000fc4000801140b */
[----:B------:R-:W-:Y:S02]  /*9330*/  UIMAD UR5, UR12, UR5, UR4 ;  /* 0x000000050c0572a4 */ /* 0x000fe4000f8e0204 */
[----:B------:R-:W-:Y:S02]  /*9340*/  USEL UR11, UR11, URZ, !UP1 ;  /* 0x0000003f0b0b7287 */ /* 0x000fe4000c800000 */
[----:B------:R-:W-:-:S04]  /*9350*/  USEL UR8, UR8, URZ, !UP1 ;  /* 0x0000003f08087287 */ /* 0x000fc8000c800000 */
[----:B------:R-:W-:Y:S01]  /*9360*/  IMAD.U32 R15, RZ, RZ, UR11 ;  /* 0x0000000bff0f7e24 */ /* 0x000fe2000f8e00ff */
[----:B-1----:R-:W-:-:S04]  /*9370*/  SHF.R.S32.HI R4, RZ, 0x1f, R2 ;  /* 0x0000001fff047819 */ /* 0x002fc80000011402 */
[----:B------:R-:W-:-:S04]  /*9380*/  LEA.HI R4, R4, R2, RZ, 0x3 ;  /* 0x0000000204047211 */ /* 0x000fc800078f18ff */
[----:B------:R-:W-:-:S05]  /*9390*/  LOP3.LUT R0, R4, 0x1ffffff8, RZ, 0xc0, !PT ;  /* 0x1ffffff804007812 */ /* 0x000fca00078ec0ff */
[----:B------:R-:W-:Y:S02]  /*93a0*/  IMAD.IADD R0, R2, 0x1, -R0 ;  /* 0x0000000102007824 */ /* 0x000fe400078e0a00 */
[----:B------:R-:W-:Y:S02]  /*93b0*/  IMAD.U32 R2, RZ, RZ, UR12 ;  /* 0x0000000cff027e24 */ /* 0x000fe4000f8e00ff */
[----:B------:R-:W-:Y:S01]  /*93c0*/  IMAD.SHL.U32 R10, R0, 0x8, RZ ;  /* 0x00000008000a7824 */ /* 0x000fe200078e00ff */
[----:B------:R-:W-:-:S04]  /*93d0*/  SHF.R.S32.HI R0, RZ, 0x3, R4 ;  /* 0x00000003ff007819 */ /* 0x000fc80000011404 */
[--C-:B------:R-:W-:Y:S02]  /*93e0*/  SHF.R.S32.HI R11, RZ, 0x1f, R10.reuse ;  /* 0x0000001fff0b7819 */ /* 0x100fe4000001140a */
[C---:B------:R-:W-:Y:S02]  /*93f0*/  IADD3 R4, P0, R0.reuse, UR16, RZ ;  /* 0x0000001000047c10 */ /* 0x040fe4000ff1e0ff */
[----:B------:R-:W-:Y:S01]  /*9400*/  ISETP.GE.AND P3, PT, R0, R14, PT ;  /* 0x0000000e0000720c */ /* 0x000fe20003f66270 */
[----:B------:R-:W-:Y:S01]  /*9410*/  IMAD.WIDE.U32 R2, R2, c[0x0][0x308], R10 ;  /* 0x0000c20002027a25 */ /* 0x000fe200078e000a */
[----:B------:R-:W-:Y:S02]  /*9420*/  LEA.HI.X.SX32 R5, R0, UR17, 0x1, P0 ;  /* 0x0000001100057c11 */ /* 0x000fe400080f0eff */
[----:B------:R-:W-:Y:S02]  /*9430*/  ISETP.GE.OR P0, PT, R10, c[0x0][0x2f4], P3 ;  /* 0x0000bd000a007a0c */ /* 0x000fe40001f06670 */
[----:B------:R-:W-:Y:S01]  /*9440*/  IADD3 R3, R3, UR5, RZ ;  /* 0x0000000503037c10 */ /* 0x000fe2000fffe0ff */
[----:B------:R-:W-:-:S02]  /*9450*/  ULDC.64 UR4, c[0x0][0x310] ;  /* 0x0000c40000047ab9 */ /* 0x000fc40000000a00 */
        /* <DEDUP_REMOVED lines=9> */
[----:B------:R-:W-:-:S05]  /*94f0*/  IMAD R12, R2, c[0x0][0x304], R12 ;  /* 0x0000c100020c7a24 */ /* 0x000fca00078e020c */
[----:B------:R-:W-:Y:S02]  /*9500*/  IADD3 R7, R7, R12, RZ ;  /* 0x0000000c07077210 */ /* 0x000fe40007ffe0ff */
[----:B------:R-:W-:-:S04]  /*9510*/  LEA R12, P0, R6, c[0x0][0x2e8], 0x1 ;  /* 0x0000ba00060c7a11 */ /* 0x000fc800078008ff */
[----:B------:R-:W-:-:S05]  /*9520*/  LEA.HI.X R13, R6, c[0x0][0x2ec], R7, 0x1, P0 ;  /* 0x0000bb00060d7a11 */ /* 0x000fca00000f0c07 */
[----:B------:R1:W-:Y:S04]  /*9530*/  STG.E.128 [R12.64], RZ ;  /* 0x000000ff0c007986 */ /* 0x0003e8000c101d0e */
.L_x_1655:
[----:B------:R-:W-:Y:S05]  /*9540*/  BSYNC B0 ;  /* 0x0000000000007941 */ /* 0x000fea0003800000 */
.L_x_1654:
[----:B------:R-:W-:Y:S01]  /*9550*/  IADD3 R6, R0, 0x20, RZ ;  /* 0x0000002000067810 */ /* 0x000fe20007ffe0ff */
[----:B------:R-:W-:Y:S03]  /*9560*/  BSSY B0, `(.L_x_1656) ;  /* 0x000000f000007945 */ /* 0x000fe60003800000 */
[----:B------:R-:W-:-:S04]  /*9570*/  ISETP.GE.AND P2, PT, R6, R14, PT ;  /* 0x0000000e0600720c */ /* 0x000fc80003f46270 */
[----:B------:R-:W-:-:S13]  /*9580*/  ISETP.GE.OR P0, PT, R10, c[0x0][0x2f4], P2 ;  /* 0x0000bd000a007a0c */ /* 0x000fda0001706670 */
[----:B------:R-:W-:Y:S05]  /*9590*/  @P0 BRA `(.L_x_1657) ;  /* 0x000000b000000947 */ /* 0x000fea0003800000 */
[----:B-1----:R-:W-:Y:S02]  /*95a0*/  IADD3 R12, P0, R2, 0x20, RZ ;  /* 0x00000020020c7810 */ /* 0x002fe40007f1e0ff */
[----:B------:R-:W-:-:S03]  /*95b0*/  MOV R7, R5 ;  /* 0x0000000500077202 */ /* 0x000fc60000000f00 */
[----:B------:R-:W-:-:S04]  /*95c0*/  IMAD.X R6, RZ, RZ, R3, P0 ;  /* 0x000000ffff067224 */ /* 0x000fc800000e0603 */
[----:B------:R-:W-:Y:S02]  /*95d0*/  IMAD R13, R6, c[0x0][0x300], RZ ;  /* 0x0000c000060d7a24 */ /* 0x000fe400078e02ff */
[----:B------:R-:W-:Y:S02]  /*95e0*/  IMAD.MOV.U32 R6, RZ, RZ, R8 ;  /* 0x000000ffff067224 */ /* 0x000fe400078e0008 */
[C---:B------:R-:W-:Y:S02]  /*95f0*/  IMAD R13, R12.reuse, c[0x0][0x304], R13 ;  /* 0x0000c1000c0d7a24 */ /* 0x040fe400078e020d */
[----:B------:R-:W-:-:S05]  /*9600*/  IMAD.WIDE.U32 R6, R12, c[0x0][0x300], R6 ;  /* 0x0000c0000c067a25 */ /* 0x000fca00078e0006 */
[----:B------:R-:W-:Y:S02]  /*9610*/  LEA R12, P0, R6, c[0x0][0x2e8], 0x1 ;  /* 0x0000ba00060c7a11 */ /* 0x000fe400078008ff */
[----:B------:R-:W-:-:S04]  /*9620*/  IADD3 R7, R7, R13, RZ ;  /* 0x0000000d07077210 */ /* 0x000fc80007ffe0ff */
[----:B------:R-:W-:-:S05]  /*9630*/  LEA.HI.X R13, R6, c[0x0][0x2ec], R7, 0x1, P0 ;  /* 0x0000bb00060d7a11 */ /* 0x000fca00000f0c07 */
[----:B------:R1:W-:Y:S02]  /*9640*/  STG.E.128 [R12.64], RZ ;  /* 0x000000ff0c007986 */ /* 0x0003e4000c101d0e */
.L_x_1657:
[----:B------:R-:W-:Y:S05]  /*9650*/  BSYNC B0 ;  /* 0x0000000000007941 */ /* 0x000fea0003800000 */
.L_x_1656:
        /* <DEDUP_REMOVED lines=16> */
.L_x_1659:
[----:B------:R-:W-:Y:S05]  /*9760*/  BSYNC B0 ;  /* 0x0000000000007941 */ /* 0x000fea0003800000 */
.L_x_1658:
        /* <DEDUP_REMOVED lines=15> */
.L_x_1661:
[----:B------:R-:W-:Y:S05]  /*9860*/  BSYNC B0 ;  /* 0x0000000000007941 */ /* 0x000fea0003800000 */
.L_x_1660:
[----:B------:R-:W-:Y:S01]  /*9870*/  ULDC.64 UR4, c[0x0][0x338] ;  /* 0x0000ce0000047ab9 */ /* 0x000fe20000000a00 */
[----:B------:R-:W-:Y:S01]  /*9880*/  MOV R6, UR12 ;  /* 0x0000000c00067c02 */ /* 0x000fe20008000f00 */
[----:B------:R-:W-:Y:S01]  /*9890*/  UIMAD UR4, UR7, UR4, URZ ;  /* 0x00000004070472a4 */ /* 0x000fe2000f8e023f */
[----:B------:R-:W-:Y:S01]  /*98a0*/  ISETP.GE.OR P3, PT, R10, c[0x0][0x324], P3 ;  /* 0x0000c9000a007a0c */ /* 0x000fe20001f66670 */
[----:B------:R-:W-:Y:S02]  /*98b0*/  BSSY B0, `(.L_x_1662) ;  /* 0x0000012000007945 */ /* 0x000fe40003800000 */
[----:B------:R-:W-:Y:S01]  /*98c0*/  UIMAD UR12, UR12, UR5, UR4 ;  /* 0x000000050c0c72a4 */ /* 0x000fe2000f8e0204 */
[----:B------:R-:W-:Y:S02]  /*98d0*/  IMAD.WIDE.U32 R6, R6, c[0x0][0x338], R10 ;  /* 0x0000ce0006067a25 */ /* 0x000fe400078e000a */
        /* <DEDUP_REMOVED lines=15> */
.L_x_1663:
[----:B------:R-:W-:Y:S05]  /*99d0*/  BSYNC B0 ;  /* 0x0000000000007941 */ /* 0x000fea0003800000 */
.L_x_1662:
        /* <DEDUP_REMOVED lines=14> */
.L_x_1665:
[----:B------:R-:W-:Y:S05]  /*9ac0*/  BSYNC B0 ;  /* 0x0000000000007941 */ /* 0x000fea0003800000 */
.L_x_1664:
        /* <DEDUP_REMOVED lines=14> */
.L_x_1667:
[----:B------:R-:W-:Y:S05]  /*9bb0*/  BSYNC B0 ;  /* 0x0000000000007941 */ /* 0x000fea0003800000 */
.L_x_1666:
        /* <DEDUP_REMOVED lines=13> */
.L_x_1668:
        /* <DEDUP_REMOVED lines=15> */
.L_x_1851:


//--------------------- .text._ZN7cutlass13device_kernelIN5flash19enable_sm80_to_sm89INS1_16FlashAttnBwdSm80INS1_25CollectiveMainloopBwdSm80ILi2ELi2EN4cute5tupleIJNS5_1CILi128EEES8_NS7_ILi64EEEEEENS_10bfloat16_tEfNS_4arch4Sm80ELb1ELb0ELb0ELb1ELb1ELb0ELb0ELb0ELi2ELi4ELi4ELi4ELb0EEENS1_21CollectiveEpilogueBwdISA_SB_SD_Li256ELb1ELb0ELi2EEENS1_25SingleTileBwdLPTSchedulerILb1ELi128ELb1EEEEEEEEEvNT_6ParamsE --------------------------
	.section	.text._ZN7cutlass13device_kernelIN5flash19enable_sm80_to_sm89INS1_16FlashAttnBwdSm80INS1_25CollectiveMainloopBwdSm80ILi2ELi2EN4cute5tupleIJNS5_1CILi128EEES8_NS7_ILi64EEEEEENS_10bfloat16_tEfNS_4arch4Sm80ELb1ELb0ELb0ELb1ELb1ELb0ELb0ELb0ELi2ELi4ELi4ELi4ELb0EEENS1_21CollectiveEpilogueBwdISA_SB_SD_Li256ELb1ELb0ELi2EEENS1_25SingleTileBwdLPTSchedulerILb1ELi128ELb1EEEEEEEEEvNT_6ParamsE,"ax",@progbits
	.sectioninfo	@"SHI_REGISTERS=255"
	.align	128
.text._ZN7cutlass13device_kernelIN5flash19enable_sm80_to_sm89INS1_16FlashAttnBwdSm80INS1_25CollectiveMainloopBwdSm80ILi2ELi2EN4cute5tupleIJNS5_1CILi128EEES8_NS7_ILi64EEEEEENS_10bfloat16_tEfNS_4arch4Sm80ELb1ELb0ELb0ELb1ELb1ELb0ELb0ELb0ELi2ELi4ELi4ELi4ELb0EEENS1_21CollectiveEpilogueBwdISA_SB_SD_Li256ELb1ELb0ELi2EEENS1_25SingleTileBwdLPTSchedulerILb1ELi128ELb1EEEEEEEEEvNT_6ParamsE:
        .type           _ZN7cutlass13device_kernelIN5flash19enable_sm80_to_sm89INS1_16FlashAttnBwdSm80INS1_25CollectiveMainloopBwdSm80ILi2ELi2EN4cute5tupleIJNS5_1CILi128EEES8_NS7_ILi64EEEEEENS_10bfloat16_tEfNS_4arch4Sm80ELb1ELb0ELb0ELb1ELb1ELb0ELb0ELb0ELi2ELi4ELi4ELi4ELb0EEENS1_21CollectiveEpilogueBwdISA_SB_SD_Li256ELb1ELb0ELi2EEENS1_25SingleTileBwdLPTSchedulerILb1ELi128ELb1EEEEEEEEEvNT_6ParamsE,@function
        .size           _ZN7cutlass13device_kernelIN5flash19enable_sm80_to_sm89INS1_16FlashAttnBwdSm80INS1_25CollectiveMainloopBwdSm80ILi2ELi2EN4cute5tupleIJNS5_1CILi128EEES8_NS7_ILi64EEEEEENS_10bfloat16_tEfNS_4arch4Sm80ELb1ELb0ELb0ELb1ELb1ELb0ELb0ELb0ELi2ELi4ELi4ELi4ELb0EEENS1_21CollectiveEpilogueBwdISA_SB_SD_Li256ELb1ELb0ELi2EEENS1_25SingleTileBwdLPTSchedulerILb1ELi128ELb1EEEEEEEEEvNT_6ParamsE,(.L_x_1852 - _ZN7cutlass13device_kernelIN5flash19enable_sm80_to_sm89INS1_16FlashAttnBwdSm80INS1_25CollectiveMainloopBwdSm80ILi2ELi2EN4cute5tupleIJNS5_1CILi128EEES8_NS7_ILi64EEEEEENS_10bfloat16_tEfNS_4arch4Sm80ELb1ELb0ELb0ELb1ELb1ELb0ELb0ELb0ELi2ELi4ELi4ELi4ELb0EEENS1_21CollectiveEpilogueBwdISA_SB_SD_Li256ELb1ELb0ELi2EEENS1_25SingleTileBwdLPTSchedulerILb1ELi128ELb1EEEEEEEEEvNT_6ParamsE)
        .other          _ZN7cutlass13device_kernelIN5flash19enable_sm80_to_sm89INS1_16FlashAttnBwdSm80INS1_25CollectiveMainloopBwdSm80ILi2ELi2EN4cute5tupleIJNS5_1CILi128EEES8_NS7_ILi64EEEEEENS_10bfloat16_tEfNS_4arch4Sm80ELb1ELb0ELb0ELb1ELb1ELb0ELb0ELb0ELi2ELi4ELi4ELi4ELb0EEENS1_21CollectiveEpilogueBwdISA_SB_SD_Li256ELb1ELb0ELi2EEENS1_25SingleTileBwdLPTSchedulerILb1ELi128ELb1EEEEEEEEEvNT_6ParamsE,@"STO_CUDA_ENTRY STV_DEFAULT"
_ZN7cutlass13device_kernelIN5flash19enable_sm80_to_sm89INS1_16FlashAttnBwdSm80INS1_25CollectiveMainloopBwdSm80ILi2ELi2EN4cute5tupleIJNS5_1CILi128EEES8_NS7_ILi64EEEEEENS_10bfloat16_tEfNS_4arch4Sm80ELb1ELb0ELb0ELb1ELb1ELb0ELb0ELb0ELi2ELi4ELi4ELi4ELb0EEENS1_21CollectiveEpilogueBwdISA_SB_SD_Li256ELb1ELb0ELi2EEENS1_25SingleTileBwdLPTSchedulerILb1ELi128ELb1EEEEEEEEEvNT_6ParamsE:
        /* <DEDUP_REMOVED lines=30> */
.L_x_1670:
[----:B------:R-:W-:Y:S02]  /*01e0*/  ULDC UR7, c[0x0][0x3ac] ;  /* 0x0000eb0000077ab9 */ /* 0x000fe40000000800 */
[----:B------:R-:W-:Y:S02]  /*01f0*/  UISETP.NE.AND UP0, UPT, UR7, 0x1, UPT ;  /* 0x000000010700788c */ /* 0x000fe4000bf05270 */
[----:B------:R-:W-:Y:S02]  /*0200*/  ULDC.64 UR4, c[0x0][0x3b0] ;  /* 0x0000ec0000047ab9 */ /* 0x000fe40000000a00 */
[----:B------:R-:W-:Y:S02]  /*0210*/  UIMAD.WIDE.U32 UR10, UR6, UR4, URZ ;  /* 0x00000004060a72a5 */ /* 0x000fe4000f8e003f */
[----:B------:R-:W-:-:S05]  /*0220*/  UMOV UR9, UR6 ;  /* 0x0000000600097c82 */ /* 0x000fca0008000000 */
[----:B------:R-:W-:-:S04]  /*0230*/  @UP0 USHF.R.U32.HI UR9, URZ, UR5, UR11 ;  /* 0x000000053f090299 */ /* 0x000fc8000801160b */
[----:B------:R-:W-:-:S04]  /*0240*/  UIMAD UR7, UR9, UR7, URZ ;  /* 0x00000007090772a4 */ /* 0x000fc8000f8e023f */
.L_x_1671:
        /* <DEDUP_REMOVED lines=12> */
[----:B------:R-:W-:-:S06]  /*0310*/  UIMAD UR4, UR4, UR6, UR5 ;  /* 0x00000006040472a4 */ /* 0x000fcc000f8e0205 */
[----:B------:R-:W-:-:S05]  /*0320*/  IMAD.U32 R0, RZ, RZ, UR4 ;  /* 0x00000004ff007e24 */ /* 0x000fca000f8e00ff */
[----:B------:R1:W-:Y:S01]  /*0330*/  STL [R1+0x18], R0 ;  /* 0x0000180001007387 */ /* 0x0003e20000100800 */
[----:B------:R-:W-:Y:S05]  /*0340*/  @!P0 BRA `(.L_x_1672) ;  /* 0x0000008000008947 */ /* 0x000fea0003800000 */
[----:B------:R-:W-:Y:S02]  /*0350*/  UMOV UR4, 0x4 ;  /* 0x0000000400047882 */ /* 0x000fe40000000000 */
[----:B------:R-:W-:Y:S02]  /*0360*/  ULDC.64 UR6, c[0x0][0x3e0] ;  /* 0x0000f80000067ab9 */ /* 0x000fe40000000a00 */
[----:B------:R-:W-:-:S06]  /*0370*/  UIMAD.WIDE UR4, UR11, UR4, UR6 ;  /* 0x000000040b0472a5 */ /* 0x000fcc000f8e0206 */
[----:B------:R-:W-:Y:S02]  /*0380*/  MOV R2, UR4 ;  /* 0x0000000400027c02 */ /* 0x000fe40008000f00 */
[----:B------:R-:W-:-:S05]  /*0390*/  MOV R3, UR5 ;  /* 0x0000000500037c02 */ /* 0x000fca0008000f00 */
[----:B-1----:R-:W2:Y:S02]  /*03a0*/  LDG.E R0, [R2.64] ;  /* 0x0000000e02007981 */ /* 0x002ea4000c1e1900 */
[----:B--2---:R1:W2:Y:S02]  /*03b0*/  R2UR UR5, R0 ;  /* 0x00000000000573c2 */ /* 0x0042a400000e0000 */
[----:B-12---:R-:W-:Y:S05]  /*03c0*/  BRA `(.L_x_1673) ;  /* 0x000000f000007947 */ /* 0x006fea0003800000 */
.L_x_1672:
        /* <DEDUP_REMOVED lines=9> */
[----:B-1----:R-:W3:Y:S01]  /*0460*/  LDG.E R0, [R2.64+0x4] ;  /* 0x0000040e02007981 */ /* 0x002ee2000c1e1900 */
[----:B--2---:R-:W1:Y:S08]  /*0470*/  R2UR UR5, R4 ;  /* 0x00000000040573c2 */ /* 0x004e7000000e0000 */
[----:B---3--:R-:W1:Y:S02]  /*0480*/  R2UR UR4, R0 ;  /* 0x00000000000473c2 */ /* 0x008e6400000e0000 */
[----:B-1----:R-:W-:Y:S01]  /*0490*/  UIADD3 UR5, -UR5, UR4, URZ ;  /* 0x0000000405057290 */ /* 0x002fe2000fffe13f */
[----:B------:R-:W-:Y:S05]  /*04a0*/  BRA `(.L_x_1673) ;  /* 0x0000001000007947 */ /* 0x000fea0003800000 */
.L_x_1674:
[----:B------:R-:W-:Y:S02]  /*04b0*/  ULDC UR5, c[0x0][0x3d4] ;  /* 0x0000f50000057ab9 */ /* 0x000fe40000000800 */
.L_x_1673:
[----:B------:R-:W-:Y:S02]  /*04c0*/  UIADD3 UR5, UR5, 0x7f, URZ ;  /* 0x0000007f05057890 */ /* 0x000fe4000fffe03f */
[----:B------:R-:W-:-:S02]  /*04d0*/  ULOP3.LUT UR12, URZ, UR9, URZ, 0x33, !UPT ;  /* 0x000000093f0c7292 */ /* 0x000fc4000f8e333f */
[----:B------:R-:W-:-:S04]  /*04e0*/  USHF.R.S32.HI UR4, URZ, 0x1f, UR5 ;  /* 0x0000001f3f047899 */ /* 0x000fc80008011405 */
[----:B------:R-:W-:-:S04]  /*04f0*/  ULEA.HI UR4, UR4, UR5, URZ, 0x7 ;  /* 0x0000000504047291 */ /* 0x000fc8000f8f383f */
[----:B------:R-:W-:-:S04]  /*0500*/  USHF.R.S32.HI UR4, URZ, 0x7, UR4 ;  /* 0x000000073f047899 */ /* 0x000fc80008011404 */
[----:B------:R-:W-:Y:S02]  /*0510*/  UISETP.GT.AND UP0, UPT, UR4, UR9, UPT ;  /* 0x000000090400728c */ /* 0x000fe4000bf04270 */
[----:B------:R-:W-:Y:S02]  /*0520*/  UIADD3 UR12, UR4, UR12, URZ ;  /* 0x0000000c040c7290 */ /* 0x000fe4000fffe03f */
[----:B------:R-:W-:Y:S01]  /*0530*/  USEL UR11, UR11, 0xffffffff, UP0 ;  /* 0xffffffff0b0b7887 */ /* 0x000fe20008000000 */
[----:B------:R-:W-:Y:S05]  /*0540*/  BRA `(.L_x_1675) ;  /* 0x000004b000007947 */ /* 0x000fea0003800000 */
.L_x_1669:
[----:B------:R-:W-:Y:S02]  /*0550*/  ULDC.64 UR6, c[0x0][0x3b8] ;  /* 0x0000ee0000067ab9 */ /* 0x000fe40000000a00 */
[----:B------:R-:W-:Y:S02]  /*0560*/  UISETP.NE.AND UP0, UPT, UR6, 0x1, UPT ;  /* 0x000000010600788c */ /* 0x000fe4000bf05270 */
[----:B------:R-:W-:Y:S02]  /*0570*/  UIMAD.WIDE.U32 UR10, UR4, UR7, URZ ;  /* 0x00000007040a72a5 */ /* 0x000fe4000f8e003f */
[----:B------:R-:W-:-:S02]  /*0580*/  ULDC UR5, c[0x0][0x3c0] ;  /* 0x0000f00000057ab9 */ /* 0x000fc40000000800 */
        /* <DEDUP_REMOVED lines=17> */
.L_x_1676:
[----:B------:R-:W-:Y:S02]  /*06a0*/  ULDC UR7, c[0x0][0x3ac] ;  /* 0x0000eb0000077ab9 */ /* 0x000fe40000000800 */
[----:B------:R-:W-:Y:S02]  /*06b0*/  UISETP.NE.AND UP0, UPT, UR7, 0x1, UPT ;  /* 0x000000010700788c */ /* 0x000fe4000bf05270 */
[----:B------:R-:W-:Y:S02]  /*06c0*/  ULDC.64 UR4, c[0x0][0x3b0] ;  /* 0x0000ec0000047ab9 */ /* 0x000fe40000000a00 */
[----:B------:R-:W-:Y:S02]  /*06d0*/  UIMAD.WIDE.U32 UR10, UR6, UR4, URZ ;  /* 0x00000004060a72a5 */ /* 0x000fe4000f8e003f */
[----:B------:R-:W-:-:S05]  /*06e0*/  UMOV UR9, UR6 ;  /* 0x0000000600097c82 */ /* 0x000fca0008000000 */
[----:B------:R-:W-:-:S04]  /*06f0*/  @UP0 USHF.R.U32.HI UR9, URZ, UR5, UR11 ;  /* 0x000000053f090299 */ /* 0x000fc8000801160b */
[----:B------:R-:W-:-:S04]  /*0700*/  UIMAD UR7, UR9, UR7, URZ ;  /* 0x00000007090772a4 */ /* 0x000fc8000f8e023f */
.L_x_1677:
        /* <DEDUP_REMOVED lines=24> */
.L_x_1678:
        /* <DEDUP_REMOVED lines=14> */
.L_x_1680:
[----:B------:R-:W-:Y:S02]  /*0970*/  ULDC UR5, c[0x0][0x3d4] ;  /* 0x0000f50000057ab9 */ /* 0x000fe40000000800 */
.L_x_1679:
[----:B------:R-:W-:Y:S02]  /*0980*/  UIADD3 UR5, UR5, 0x7f, URZ ;  /* 0x0000007f05057890 */ /* 0x000fe4000fffe03f */
[----:B------:R-:W-:-:S02]  /*0990*/  ULOP3.LUT UR12, URZ, UR9, URZ, 0x33, !UPT ;  /* 0x000000093f0c7292 */ /* 0x000fc4000f8e333f */
[----:B------:R-:W-:-:S04]  /*09a0*/  USHF.R.S32.HI UR4, URZ, 0x1f, UR5 ;  /* 0x0000001f3f047899 */ /* 0x000fc80008011405 */
[----:B------:R-:W-:-:S04]  /*09b0*/  ULEA.HI UR4, UR4, UR5, URZ, 0x7 ;  /* 0x0000000504047291 */ /* 0x000fc8000f8f383f */
[----:B------:R-:W-:-:S04]  /*09c0*/  USHF.R.S32.HI UR4, URZ, 0x7, UR4 ;  /* 0x000000073f047899 */ /* 0x000fc80008011404 */
[----:B------:R-:W-:Y:S02]  /*09d0*/  UISETP.GT.AND UP0, UPT, UR4, UR9, UPT ;  /* 0x000000090400728c */ /* 0x000fe4000bf04270 */
[----:B------:R-:W-:Y:S02]  /*09e0*/  UIADD3 UR12, UR4, UR12, URZ ;  /* 0x0000000c040c7290 */ /* 0x000fe4000fffe03f */
[----:B------:R-:W-:-:S06]  /*09f0*/  USEL UR11, UR11, 0xffffffff, UP0 ;  /* 0xffffffff0b0b7887 */ /* 0x000fcc0008000000 */
.L_x_1675:
        /* <DEDUP_REMOVED lines=23> */
[----:B-1----:R1:W3:Y:S02]  /*0b70*/  @P0 LDG.E R0, [R2.64] ;  /* 0x0000000e02000981 */ /* 0x0022e4000c1e1900 */
        /* <DEDUP_REMOVED lines=24> */
.L_x_1681:
        /* <DEDUP_REMOVED lines=10> */
.L_x_1682:
[----:B------:R-:W-:Y:S05]  /*0da0*/  @!P1 BRA `(.L_x_1683) ;  /* 0x0000005000009947 */ /* 0x000fea0003800000 */
[----:B----4-:R2:W3:Y:S04]  /*0db0*/  LDG.E R0, [R2.64] ;  /* 0x0000000e02007981 */ /* 0x0104e8000c1e1900 */
[----:B--2---:R-:W2:Y:S01]  /*0dc0*/  LDG.E R2, [R2.64+0x4] ;  /* 0x0000040e02027981 */ /* 0x004ea2000c1e1900 */
[----:B---3--:R-:W3:Y:S08]  /*0dd0*/  R2UR UR9, R0 ;  /* 0x00000000000973c2 */ /* 0x008ef000000e0000 */
[----:B--2---:R-:W3:Y:S02]  /*0de0*/  R2UR UR4, R2 ;  /* 0x00000000020473c2 */ /* 0x004ee400000e0000 */
[----:B---3--:R-:W-:-:S06]  /*0df0*/  UIADD3 UR9, -UR9, UR4, URZ ;  /* 0x0000000409097290 */ /* 0x008fcc000fffe13f */
.L_x_1683:
        /* <DEDUP_REMOVED lines=35> */
[----:B------:R-:W-:Y:S01]  /*1030*/  MOV R20, RZ ;  /* 0x000000ff00147202 */ /* 0x000fe20000000f00 */
[----:B------:R-:W-:Y:S01]  /*1040*/  IMAD.MOV.U32 R100, RZ, RZ, RZ ;  /* 0x000000ffff647224 */ /* 0x000fe200078e00ff */
        /* <DEDUP_REMOVED lines=18> */
[----:B------:R-:W3:Y:S01]  /*1170*/  LDL R21, [R1+0x18] ;  /* 0x0000180001157983 */ /* 0x000ee20000100800 */
[----:B--2-4-:R-:W-:Y:S01]  /*1180*/  IMAD.MOV.U32 R0, RZ, RZ, c[0x0][0x248] ;  /* 0x00009200ff007624 */ /* 0x014fe200078e00ff */
[--C-:B------:R-:W-:Y:S01]  /*1190*/  SHF.R.S32.HI R28, RZ, 0x1f, R22.reuse ;  /* 0x0000001fff1c7819 */ /* 0x100fe20000011416 */
[----:B------:R-:W-:Y:S01]  /*11a0*/  UIADD3 UR4, -UR4, UR9, URZ ;  /* 0x0000000904047290 */ /* 0x000fe2000fffe13f */
[----:B------:R-:W-:Y:S01]  /*11b0*/  SHF.R.S32.HI R23, RZ, 0x1f, R22 ;  /* 0x0000001fff177819 */ /* 0x000fe20000011416 */
[----:B------:R-:W-:Y:S01]  /*11c0*/  IMAD.SHL.U32 R12, R22, 0x4, RZ ;  /* 0x00000004160c7824 */ /* 0x000fe200078e00ff */
[----:B------:R-:W-:Y:S01]  /*11d0*/  ISETP.NE.AND P0, PT, R0, 0x1, PT ;  /* 0x000000010000780c */ /* 0x000fe20003f05270 */
[----:B------:R-:W-:Y:S01]  /*11e0*/  USHF.R.S32.HI UR19, URZ, 0x1f, UR11 ;  /* 0x0000001f3f137899 */ /* 0x000fe2000801140b */
[----:B------:R-:W-:Y:S01]  /*11f0*/  LEA.HI R5, R28, R22, RZ, 0x3 ;  /* 0x000000161c057211 */ /* 0x000fe200078f18ff */
[----:B------:R-:W-:Y:S01]  /*1200*/  USEL UR16, UR11, URZ, !UP2 ;  /* 0x0000003f0b107287 */ /* 0x000fe2000d000000 */
[----:B------:R-:W-:Y:S01]  /*1210*/  SHF.R.S32.HI R13, RZ, 0x1f, R12 ;  /* 0x0000001fff0d7819 */ /* 0x000fe2000001140c */
[----:B------:R-:W-:Y:S01]  /*1220*/  USEL UR13, UR19, URZ, !UP2 ;  /* 0x0000003f130d7287 */ /* 0x000fe2000d000000 */
[----:B------:R-:W-:Y:S01]  /*1230*/  SHF.R.S32.HI R32, RZ, 0x3, R5 ;  /* 0x00000003ff207819 */ /* 0x000fe20000011405 */
[----:B------:R-:W-:-:S02]  /*1240*/  USHF.R.S32.HI UR18, URZ, 0x1f, UR17 ;  /* 0x0000001f3f127899 */ /* 0x000fc40008011411 */
[----:B------:R-:W-:Y:S01]  /*1250*/  IMAD.U32 R29, RZ, RZ, UR16 ;  /* 0x00000010ff1d7e24 */ /* 0x000fe2000f8e00ff */
[----:B------:R-:W-:Y:S01]  /*1260*/  SHF.R.S32.HI R4, RZ, 0x1f, R32 ;  /* 0x0000001fff047819 */ /* 0x000fe20000011420 */
[----:B------:R-:W-:Y:S01]  /*1270*/  USEL UR21, UR11, URZ, !UP1 ;  /* 0x0000003f0b157287 */ /* 0x000fe2000c800000 */
[----:B-----5:R-:W-:Y:S01]  /*1280*/  IADD3 R19, P1, R32, R8, RZ ;  /* 0x0000000820137210 */ /* 0x020fe20007f3e0ff */
[----:B------:R-:W-:Y:S01]  /*1290*/  USEL UR19, UR19, URZ, !UP1 ;  /* 0x0000003f13137287 */ /* 0x000fe2000c800000 */
[----:B------:R-:W-:Y:S01]  /*12a0*/  STL [R1], R32 ;  /* 0x0000002001007387 */ /* 0x000fe20000100800 */
[----:B------:R-:W-:Y:S01]  /*12b0*/  ULDC.64 UR6, c[0x0][0x1e8] ;  /* 0x00007a0000067ab9 */ /* 0x000fe20000000a00 */
[----:B------:R-:W-:Y:S01]  /*12c0*/  LEA.HI.X.SX32 R30, R8, R4, 0x1, P1 ;  /* 0x00000004081e7211 */ /* 0x000fe200008f0eff */
[----:B------:R-:W-:Y:S01]  /*12d0*/  UIMAD UR6, UR19, UR6, URZ ;  /* 0x00000006130672a4 */ /* 0x000fe2000f8e023f */
[----:B------:R1:W-:Y:S03]  /*12e0*/  STL.64 [R1+0x8], R12 ;  /* 0x0000080c01007387 */ /* 0x0003e60000100a00 */
[----:B------:R-:W-:-:S03]  /*12f0*/  UIMAD UR24, UR21, UR7, UR6 ;  /* 0x00000007151872a4 */ /* 0x000fc6000f8e0206 */
[----:B------:R-:W-:Y:S02]  /*1300*/  ULDC.64 UR6, c[0x0][0x188] ;  /* 0x0000620000067ab9 */ /* 0x000fe40000000a00 */
[----:B------:R-:W-:Y:S01]  /*1310*/  UIMAD UR6, UR13, UR6, URZ ;  /* 0x000000060d0672a4 */ /* 0x000fe2000f8e023f */
[----:B---3--:R-:W-:Y:S01]  /*1320*/  @P0 IMAD.HI.U32 R0, R21, c[0x0][0x24c], RZ ;  /* 0x0000930015000a27 */ /* 0x008fe200078e00ff */
[----:B------:R-:W-:-:S03]  /*1330*/  SHF.R.S32.HI R20, RZ, 0x1f, R21 ;  /* 0x0000001fff147819 */ /* 0x000fc60000011415 */
[----:B------:R-:W-:Y:S01]  /*1340*/  IMAD.MOV.U32 R7, RZ, RZ, R21 ;  /* 0x000000ffff077224 */ /* 0x000fe200078e0015 */
[----:B------:R-:W-:Y:S01]  /*1350*/  @P0 SHF.R.U32.HI R7, RZ, c[0x0][0x250], R0 ;  /* 0x00009400ff070a19 */ /* 0x000fe20000011600 */
[----:B------:R-:W-:Y:S01]  /*1360*/  IMAD R0, R20, c[0x0][0x238], RZ ;  /* 0x00008e0014007a24 */ /* 0x000fe200078e02ff */
[----:B------:R-:W-:Y:S01]  /*1370*/  IADD3 R14, P0, R32, R9, RZ ;  /* 0x00000009200e7210 */ /* 0x000fe20007f1e0ff */
[----:B------:R-:W-:-:S03]  /*1380*/  IMAD.WIDE.U32 R2, R21, c[0x0][0x238], R22 ;  /* 0x00008e0015027a25 */ /* 0x000fc600078e0016 */
[----:B------:R-:W-:Y:S01]  /*1390*/  LEA.HI.X.SX32 R15, R9, R4, 0x1, P0 ;  /* 0x00000004090f7211 */ /* 0x000fe200000f0eff */
[----:B------:R-:W-:Y:S01]  /*13a0*/  IMAD R6, R21, c[0x0][0x23c], R0 ;  /* 0x00008f0015067a24 */ /* 0x000fe200078e0200 */
[----:B------:R-:W-:Y:S01]  /*13b0*/  IADD3 R0, -R32, UR4, RZ ;  /* 0x0000000420007c10 */ /* 0x000fe2000fffe1ff */
[----:B------:R-:W-:Y:S01]  /*13c0*/  IMAD.MOV.U32 R26, RZ, RZ, R2 ;  /* 0x000000ffff1a7224 */ /* 0x000fe200078e0002 */
[----:B------:R-:W-:Y:S01]  /*13d0*/  LOP3.LUT R4, R5, 0xfffffff8, RZ, 0xc0, !PT ;  /* 0xfffffff805047812 */ /* 0x000fe200078ec0ff */
[----:B------:R-:W-:Y:S01]  /*13e0*/  IMAD.IADD R27, R3, 0x1, R6 ;  /* 0x00000001031b7824 */ /* 0x000fe200078e0206 */
[C---:B------:R-:W-:Y:S01]  /*13f0*/  ISETP.GE.AND P5, PT, R0.reuse, 0x1, PT ;  /* 0x000000010000780c */ /* 0x040fe20003fa6270 */
[----:B------:R-:W-:Y:S01]  /*1400*/  IMAD.WIDE.U32 R2, R21, c[0x0][0x270], R12 ;  /* 0x00009c0015027a25 */ /* 0x000fe200078e000c */
[C---:B------:R-:W-:Y:S01]  /*1410*/  ISETP.GE.AND P4, PT, R0.reuse, 0x21, PT ;  /* 0x000000210000780c */ /* 0x040fe20003f86270 */
[----:B------:R-:W-:Y:S01]  /*1420*/  ULDC.64 UR4, c[0x0][0x278] ;  /* 0x00009e0000047ab9 */ /* 0x000fe20000000a00 */
[----:B------:R-:W-:Y:S01]  /*1430*/  ISETP.GE.AND P3, PT, R0, 0x41, PT ;  /* 0x000000410000780c */ /* 0x000fe20003f66270 */
[----:B------:R-:W-:Y:S01]  /*1440*/  IMAD R8, R20, c[0x0][0x288], RZ ;  /* 0x0000a20014087a24 */ /* 0x000fe200078e02ff */
[----:B------:R-:W-:Y:S01]  /*1450*/  ISETP.GE.AND P2, PT, R0, 0x61, PT ;  /* 0x000000610000780c */ /* 0x000fe20003f46270 */
[----:B------:R-:W-:Y:S01]  /*1460*/  IMAD R0, R20, c[0x0][0x270], RZ ;  /* 0x00009c0014007a24 */ /* 0x000fe200078e02ff */
[----:B------:R-:W-:Y:S01]  /*1470*/  UIMAD UR4, UR13, UR4, URZ ;  /* 0x000000040d0472a4 */ /* 0x000fe2000f8e023f */
[----:B------:R-:W-:-:S02]  /*1480*/  IMAD.IADD R31, R22, 0x1, -R4 ;  /* 0x00000001161f7824 */ /* 0x000fc400078e0a04 */
[----:B------:R-:W-:Y:S01]  /*1490*/  IMAD R0, R21, c[0x0][0x274], R0 ;  /* 0x00009d0015007a24 */ /* 0x000fe200078e0200 */
[----:B------:R-:W-:Y:S01]  /*14a0*/  UIMAD UR5, UR16, UR5, UR4 ;  /* 0x00000005100572a4 */ /* 0x000fe2000f8e0204 */
[----:B------:R-:W-:Y:S02]  /*14b0*/  IMAD.SHL.U32 R6, R32, 0x40, RZ ;  /* 0x0000004020067824 */ /* 0x000fe400078e00ff */
[----:B------:R-:W-:Y:S02]  /*14c0*/  IMAD.IADD R3, R3, 0x1, R0 ;  /* 0x0000000103037824 */ /* 0x000fe400078e0200 */
[C---:B------:R-:W-:Y:S01]  /*14d0*/  IMAD R8, R21.reuse, c[0x0][0x28c], R8 ;  /* 0x0000a30015087a24 */ /* 0x040fe200078e0208 */
[----:B------:R-:W-:Y:S01]  /*14e0*/  LOP3.LUT R0, R6, 0x1c0, RZ, 0xc0, !PT ;  /* 0x000001c006007812 */ /* 0x000fe200078ec0ff */
[----:B------:R-:W-:-:S04]  /*14f0*/  IMAD.WIDE.U32 R4, R21, c[0x0][0x288], R12 ;  /* 0x0000a20015047a25 */ /* 0x000fc800078e000c */
[----:B------:R-:W-:Y:S02]  /*1500*/  IMAD.SHL.U32 R10, R31, 0x8, RZ ;  /* 0x000000081f0a7824 */ /* 0x000fe400078e00ff */
[----:B------:R-:W-:Y:S02]  /*1510*/  IMAD.IADD R25, R5, 0x1, R8 ;  /* 0x0000000105197824 */ /* 0x000fe400078e0208 */
[----:B------:R-:W-:Y:S01]  /*1520*/  IMAD.WIDE.U32 R2, R29, c[0x0][0x278], R2 ;  /* 0x00009e001d027a25 */ /* 0x000fe200078e0002 */
[----:B------:R-:W-:Y:S02]  /*1530*/  LOP3.LUT R5, R0, 0x38, R10, 0xf8, !PT ;  /* 0x0000003800057812 */ /* 0x000fe400078ef80a */
[----:B------:R-:W-:Y:S01]  /*1540*/  SHF.R.U32.HI R0, RZ, 0x3, R0 ;  /* 0x00000003ff007819 */ /* 0x000fe20000011600 */
[----:B------:R-:W-:Y:S01]  /*1550*/  IMAD.MOV.U32 R24, RZ, RZ, R4 ;  /* 0x000000ffff187224 */ /* 0x000fe200078e0004 */
[----:B------:R-:W-:Y:S01]  /*1560*/  IADD3 R37, P0, R2, UR17, RZ ;  /* 0x0000001102257c10 */ /* 0x000fe2000ff1e0ff */
[----:B------:R-:W-:Y:S01]  /*1570*/  IMAD R2, R20, c[0x0][0x180], RZ ;  /* 0x0000600014027a24 */ /* 0x000fe200078e02ff */
[----:B------:R-:W-:Y:S01]  /*1580*/  LOP3.LUT R5, R5, R0, RZ, 0x3c, !PT ;  /* 0x0000000005057212 */ /* 0x000fe200078e3cff */
[----:B-1----:R-:W-:Y:S01]  /*1590*/  IMAD.U32 R12, RZ, RZ, UR12 ;  /* 0x0000000cff0c7e24 */ /* 0x002fe2000f8e00ff */
[----:B------:R-:W-:Y:S01]  /*15a0*/  LEA.HI R0, R28, R22, RZ, 0x6 ;  /* 0x000000161c007211 */ /* 0x000fe200078f30ff */
[----:B------:R-:W-:Y:S01]  /*15b0*/  IMAD R9, R21, c[0x0][0x184], R2 ;  /* 0x0000610015097a24 */ /* 0x000fe200078e0202 */
[----:B------:R-:W-:Y:S01]  /*15c0*/  SHF.R.S32.HI R11, RZ, 0x1f, R10 ;  /* 0x0000001fff0b7819 */ /* 0x000fe2000001140a */
[----:B------:R-:W-:Y:S01]  /*15d0*/  IMAD R20, R20, c[0x0][0x210], RZ ;  /* 0x0000840014147a24 */ /* 0x000fe200078e02ff */
[----:B------:R-:W-:Y:S01]  /*15e0*/  ISETP.GE.OR P1, PT, R10, c[0x0][0x1cc], !P5 ;  /* 0x000073000a007a0c */ /* 0x000fe20006f26670 */
[----:B------:R-:W-:Y:S01]  /*15f0*/  IMAD.SHL.U32 R4, R0, 0x8, RZ ;  /* 0x0000000800047824 */ /* 0x000fe200078e00ff */
[----:B------:R-:W-:Y:S01]  /*1600*/  ISETP.GE.OR P6, PT, R10, c[0x0][0x1cc], !P4 ;  /* 0x000073000a007a0c */ /* 0x000fe200067c6670 */
[----:B------:R-:W-:Y:S01]  /*1610*/  IMAD.U32 R0, RZ, RZ, UR5 ;  /* 0x00000005ff007e24 */ /* 0x000fe2000f8e00ff */
[----:B------:R-:W-:Y:S01]  /*1620*/  ULDC.64 UR4, c[0x0][0x1b8] ;  /* 0x00006e0000047ab9 */ /* 0x000fe20000000a00 */
[----:B------:R-:W-:Y:S01]  /*1630*/  IMAD.WIDE R12, R12, 0x80, R14 ;  /* 0x000000800c0c7825 */ /* 0x000fe200078e020e */
[----:B------:R-:W-:Y:S01]  /*1640*/  LOP3.LUT R18, R5, 0xfffffe00, R4, 0xf8, !PT ;  /* 0xfffffe0005127812 */ /* 0x000fe200078ef804 */
[----:B------:R-:W-:Y:S01]  /*1650*/  UIMAD UR4, UR19, UR4, URZ ;  /* 0x00000004130472a4 */ /* 0x000fe2000f8e023f */
[----:B------:R-:W-:Y:S01]  /*1660*/  IADD3.X R36, R3, UR18, R0, P0, !PT ;  /* 0x0000001203247c10 */ /* 0x000fe200087fe400 */
[----:B------:R-:W-:Y:S01]  /*1670*/  IMAD.WIDE.U32 R4, R21, c[0x0][0x180], R10 ;  /* 0x0000600015047a25 */ /* 0x000fe200078e000a */
[----:B------:R-:W-:Y:S01]  /*1680*/  SHF.R.S32.HI R0, RZ, 0x1f, R7 ;  /* 0x0000001fff007819 */ /* 0x000fe20000011407 */
[----:B------:R-:W-:Y:S01]  /*1690*/  UIMAD UR23, UR21, UR5, UR4 ;  /* 0x00000005151772a4 */ /* 0x000fe2000f8e0204 */
[----:B------:R-:W-:Y:S01]  /*16a0*/  ISETP.GE.OR P5, PT, R10, c[0x0][0x19c], !P5 ;  /* 0x000067000a007a0c */ /* 0x000fe20006fa6670 */
[----:B------:R-:W-:Y:S01]  /*16b0*/  IMAD.IADD R9, R5, 0x1, R9 ;  /* 0x0000000105097824 */ /* 0x000fe200078e0209 */
[----:B------:R-:W-:Y:S01]  /*16c0*/  UMOV UR19, 0x6 ;  /* 0x0000000600137882 */ /* 0x000fe20000000000 */
[C---:B------:R-:W-:Y:S01]  /*16d0*/  IMAD R2, R0.reuse, c[0x0][0x1e0], RZ ;  /* 0x0000780000027a24 */ /* 0x040fe200078e02ff */
[----:B------:R-:W-:Y:S01]  /*16e0*/  ULDC.64 UR4, c[0x0][0x1d8] ;  /* 0x0000760000047ab9 */ /* 0x000fe20000000a00 */
[----:B------:R-:W-:Y:S01]  /*16f0*/  IMAD R0, R0, c[0x0][0x1b0], RZ ;  /* 0x00006c0000007a24 */ /* 0x000fe200078e02ff */
[----:B------:R-:W-:Y:S01]  /*1700*/  USHF.L.U32 UR22, UR4, 0x6, URZ ;  /* 0x0000000604167899 */ /* 0x000fe2000800063f */
[C---:B------:R-:W-:Y:S01]  /*1710*/  IMAD R8, R7.reuse, c[0x0][0x1e4], R2 ;  /* 0x0000790007087a24 */ /* 0x040fe200078e0202 */
[----:B------:R-:W-:Y:S01]  /*1720*/  ISETP.GE.OR P4, PT, R10, c[0x0][0x19c], !P4 ;  /* 0x000067000a007a0c */ /* 0x000fe20006786670 */
[C---:B------:R-:W-:Y:S01]  /*1730*/  IMAD.WIDE.U32 R2, R7.reuse, c[0x0][0x1e0], R10 ;  /* 0x0000780007027a25 */ /* 0x040fe200078e000a */
[----:B------:R-:W-:Y:S03]  /*1740*/  STL [R1+0x54], R37 ;  /* 0x0000542501007387 */ /* 0x000fe60000100800 */
[C---:B------:R-:W-:Y:S01]  /*1750*/  IMAD R0, R7.reuse, c[0x0][0x1b4], R0 ;  /* 0x00006d0007007a24 */ /* 0x040fe200078e0200 */
[----:B------:R-:W-:Y:S01]  /*1760*/  STL [R1+0x4c], R36 ;  /* 0x00004c2401007387 */ /* 0x000fe20000100800 */
[----:B------:R-:W-:-:S04]  /*1770*/  IMAD.WIDE.U32 R6, R7, c[0x0][0x1b0], R10 ;  /* 0x00006c0007067a25 */ /* 0x000fc800078e000a */
[----:B------:R-:W-:Y:S02]  /*1780*/  IMAD.IADD R5, R3, 0x1, R8 ;  /* 0x0000000103057824 */ /* 0x000fe400078e0208 */
[----:B------:R-:W-:Y:S02]  /*1790*/  IMAD.IADD R3, R7, 0x1, R0 ;  /* 0x0000000107037824 */ /* 0x000fe400078e0200 */
[----:B------:R-:W-:Y:S02]  /*17a0*/  IMAD.MOV.U32 R8, RZ, RZ, R4 ;  /* 0x000000ffff087224 */ /* 0x000fe400078e0004 */
[----:B------:R-:W-:Y:S02]  /*17b0*/  IMAD.MOV.U32 R4, RZ, RZ, R2 ;  /* 0x000000ffff047224 */ /* 0x000fe400078e0002 */
[----:B------:R-:W-:Y:S01]  /*17c0*/  IMAD.U32 R0, RZ, RZ, UR21 ;  /* 0x00000015ff007e24 */ /* 0x000fe2000f8e00ff */
[----:B------:R-:W-:Y:S01]  /*17d0*/  USHF.L.U64.HI UR21, UR4, UR19, UR5 ;  /* 0x0000001304157299 */ /* 0x000fe20008010205 */
[----:B------:R-:W-:-:S02]  /*17e0*/  IMAD.MOV.U32 R2, RZ, RZ, R6 ;  /* 0x000000ffff027224 */ /* 0x000fc400078e0006 */
[----:B------:R-:W-:Y:S01]  /*17f0*/  IMAD.WIDE.U32 R4, R0, c[0x0][0x1e8], R4 ;  /* 0x00007a0000047a25 */ /* 0x000fe200078e0004 */
[----:B------:R-:W-:-:S03]  /*1800*/  ULDC.64 UR4, c[0x0][0x290] ;  /* 0x0000a40000047ab9 */ /* 0x000fc60000000a00 */
[----:B------:R-:W-:Y:S01]  /*1810*/  IMAD R20, R21, c[0x0][0x214], R20 ;  /* 0x0000850015147a24 */ /* 0x000fe200078e0214 */
[----:B------:R-:W-:Y:S01]  /*1820*/  IADD3 R5, R5, UR24, RZ ;  /* 0x0000001805057c10 */ /* 0x000fe2000fffe0ff */
[----:B------:R-:W-:Y:S01]  /*1830*/  IMAD.WIDE.U32 R6, R21, c[0x0][0x210], R10 ;  /* 0x0000840015067a25 */ /* 0x000fe200078e000a */
[----:B------:R-:W-:Y:S02]  /*1840*/  UIMAD UR24, UR13, UR4, URZ ;  /* 0x000000040d1872a4 */ /* 0x000fe4000f8e023f */
[----:B------:R-:W-:Y:S01]  /*1850*/  UIMAD UR4, UR16, UR7, UR6 ;  /* 0x00000007100472a4 */ /* 0x000fe2000f8e0206 */
[----:B------:R-:W-:Y:S01]  /*1860*/  IMAD.WIDE.U32 R2, R0, c[0x0][0x1b8], R2 ;  /* 0x00006e0000027a25 */ /* 0x000fe200078e0002 */
[----:B------:R-:W-:Y:S02]  /*1870*/  UIMAD UR24, UR16, UR5, UR24 ;  /* 0x00000005101872a4 */ /* 0x000fe4000f8e0218 */
[----:B------:R-:W-:Y:S01]  /*1880*/  ULDC.64 UR6, c[0x0][0x218] ;  /* 0x0000860000067ab9 */ /* 0x000fe20000000a00 */
[----:B------:R-:W-:Y:S01]  /*1890*/  IMAD R0, R13, c[0x0][0x1d8], RZ ;  /* 0x000076000d007a24 */ /* 0x000fe200078e02ff */
[----:B------:R-:W-:Y:S01]  /*18a0*/  IADD3 R3, R3, UR23, RZ ;  /* 0x0000001703037c10 */ /* 0x000fe2000fffe0ff */
[----:B------:R-:W-:Y:S01]  /*18b0*/  IMAD.IADD R21, R7, 0x1, R20 ;  /* 0x0000000107157824 */ /* 0x000fe200078e0214 */
[----:B------:R-:W-:Y:S01]  /*18c0*/  USHF.R.S32.HI UR23, URZ, 0x1f, UR20 ;  /* 0x0000001f3f177899 */ /* 0x000fe20008011414 */
[----:B------:R-:W-:Y:S01]  /*18d0*/  IMAD.MOV.U32 R20, RZ, RZ, R6 ;  /* 0x000000ffff147224 */ /* 0x000fe200078e0006 */
[----:B------:R-:W-:Y:S01]  /*18e0*/  UIMAD UR6, UR13, UR6, URZ ;  /* 0x000000060d0672a4 */ /* 0x000fe2000f8e023f */
[----:B------:R-:W-:-:S03]  /*18f0*/  IMAD.WIDE.U32 R6, R29, c[0x0][0x188], R8 ;  /* 0x000062001d067a25 */ /* 0x000fc600078e0008 */
[----:B------:R-:W-:Y:S01]  /*1900*/  UIMAD UR6, UR16, UR7, UR6 ;  /* 0x00000007100672a4 */ /* 0x000fe2000f8e0206 */
[C---:B------:R-:W-:Y:S01]  /*1910*/  IMAD R0, R12.reuse, c[0x0][0x1dc], R0 ;  /* 0x000077000c007a24 */ /* 0x040fe200078e0200 */
[----:B------:R-:W-:Y:S01]  /*1920*/  IADD3 R7, R7, UR4, RZ ;  /* 0x0000000407077c10 */ /* 0x000fe2000fffe0ff */
[C---:B------:R-:W-:Y:S01]  /*1930*/  IMAD.WIDE.U32 R8, R12.reuse, c[0x0][0x1d8], R4 ;  /* 0x000076000c087a25 */ /* 0x040fe200078e0004 */
[----:B------:R-:W-:Y:S02]  /*1940*/  ULDC.64 UR4, c[0x0][0x178] ;  /* 0x00005e0000047ab9 */ /* 0x000fe40000000a00 */
[----:B------:R-:W-:Y:S01]  /*1950*/  UIMAD UR25, UR23, UR4, URZ ;  /* 0x00000004171972a4 */ /* 0x000fe2000f8e023f */
[----:B------:R-:W-:Y:S01]  /*1960*/  IMAD R11, R13, c[0x0][0x1a8], RZ ;  /* 0x00006a000d0b7a24 */ /* 0x000fe200078e02ff */
[----:B------:R-:W-:Y:S01]  /*1970*/  UIMAD.WIDE.U32 UR26, UR20, UR4, URZ ;  /* 0x00000004141a72a5 */ /* 0x000fe2000f8e003f */
[----:B------:R-:W-:Y:S01]  /*1980*/  IMAD.WIDE.U32 R4, R12, c[0x0][0x1a8], R2 ;  /* 0x00006a000c047a25 */ /* 0x000fe200078e0002 */
[----:B------:R-:W-:Y:S01]  /*1990*/  LEA R2, P0, R8, c[0x0][0x1c0], 0x1 ;  /* 0x0000700008027a11 */ /* 0x000fe200078008ff */
[----:B------:R-:W-:-:S02]  /*19a0*/  UIMAD UR25, UR20, UR5, UR25 ;  /* 0x00000005141972a4 */ /* 0x000fc4000f8e0219 */
[----:B------:R-:W-:Y:S02]  /*19b0*/  IMAD.IADD R0, R9, 0x1, R0 ;  /* 0x0000000109007824 */ /* 0x000fe400078e0200 */
[----:B------:R-:W-:Y:S01]  /*19c0*/  IMAD R11, R12, c[0x0][0x1ac], R11 ;  /* 0x00006b000c0b7a24 */ /* 0x000fe200078e020b */
[----:B------:R-:W-:Y:S01]  /*19d0*/  UIADD3 UR25, UR27, UR25, URZ ;  /* 0x000000191b197290 */ /* 0x000fe2000fffe03f */
[----:B------:R-:W-:Y:S01]  /*19e0*/  IMAD.SHL.U32 R18, R18, 0x2, RZ ;  /* 0x0000000212127824 */ /* 0x000fe200078e00ff */
[----:B------:R-:W-:Y:S01]  /*19f0*/  LEA.HI.X R3, R8, c[0x0][0x1c4], R0, 0x1, P0 ;  /* 0x0000710008037a11 */ /* 0x000fe200000f0c00 */
[----:B------:R-:W-:Y:S01]  /*1a00*/  IMAD.IADD R0, R5, 0x1, R11 ;  /* 0x0000000105007824 */ /* 0x000fe200078e020b */
[C---:B------:R-:W-:Y:S01]  /*1a10*/  LEA R14, P0, R4.reuse, c[0x0][0x190], 0x1 ;  /* 0x00006400040e7a11 */ /* 0x040fe200078008ff */
[----:B------:R-:W-:Y:S02]  /*1a20*/  IMAD.WIDE.U32 R12, R29, c[0x0][0x290], R24 ;  /* 0x0000a4001d0c7a25 */ /* 0x000fe400078e0018 */
[----:B------:R-:W-:Y:S01]  /*1a30*/  @!PT LDS RZ, [RZ] ;  /* 0x00000000fffff984 */ /* 0x000fe20000000800 */
[----:B------:R-:W-:Y:S01]  /*1a40*/  @!PT LDS RZ, [RZ] ;  /* 0x00000000fffff984 */ /* 0x000fe20000000800 */
[----:B------:R-:W-:Y:S01]  /*1a50*/  @!PT LDS RZ, [RZ] ;  /* 0x00000000fffff984 */ /* 0x000fe20000000800 */
[----:B------:R1:W-:Y:S01]  /*1a60*/  LDGSTS.E.BYPASS.LTC128B.128 [R18+0x4080], [R2.64], !P1 ;  /* 0x0408000002127fae */ /* 0x0003e2000c901d4e */
[----:B------:R-:W-:Y:S01]  /*1a70*/  LEA.HI.X R15, R4, c[0x0][0x194], R0, 0x1, P0 ;  /* 0x00006500040f7a11 */ /* 0x000fe200000f0c00 */
[----:B------:R-:W-:Y:S01]  /*1a80*/  IMAD R0, R30, c[0x0][0x178], RZ ;  /* 0x00005e001e007a24 */ /* 0x000fe200078e02ff */
[----:B------:R-:W-:Y:S01]  /*1a90*/  IADD3 R4, P0, R2, UR22, RZ ;  /* 0x0000001602047c10 */ /* 0x000fe2000ff1e0ff */
[----:B------:R-:W-:Y:S01]  /*1aa0*/  IMAD.U32 R17, RZ, RZ, UR27 ;  /* 0x0000001bff117e24 */ /* 0x000fe2000f8e00ff */
[----:B------:R-:W-:Y:S01]  /*1ab0*/  IADD3 R33, P1, R12, UR17, RZ ;  /* 0x000000110c217c10 */ /* 0x000fe2000ff3e0ff */
[----:B------:R-:W-:Y:S01]  /*1ac0*/  IMAD.U32 R16, RZ, RZ, UR26 ;  /* 0x0000001aff107e24 */ /* 0x000fe2000f8e00ff */
[----:B------:R-:W-:Y:S01]  /*1ad0*/  IADD3.X R5, R3, UR21, RZ, P0, !PT ;  /* 0x0000001503057c10 */ /* 0x000fe200087fe4ff */
[----:B------:R-:W-:Y:S01]  /*1ae0*/  IMAD.U32 R17, RZ, RZ, UR24 ;  /* 0x00000018ff117e24 */ /* 0x000fe2000f8e00ff */
[----:B------:R-:W-:Y:S01]  /*1af0*/  USHF.L.U32 UR17, UR17, 0x6, URZ ;  /* 0x0000000611117899 */ /* 0x000fe2000800063f */
[----:B------:R-:W-:-:S02]  /*1b00*/  IMAD R11, R19, c[0x0][0x17c], R0 ;  /* 0x00005f00130b7a24 */ /* 0x000fc400078e0200 */
[----:B------:R-:W-:Y:S01]  /*1b10*/  IMAD.WIDE.U32 R38, R19, c[0x0][0x178], R6 ;  /* 0x00005e0013267a25 */ /* 0x000fe200078e0006 */
[----:B------:R-:W-:Y:S01]  /*1b20*/  IADD3.X R24, R13, UR18, R17, P1, !PT ;  /* 0x000000120d187c10 */ /* 0x000fe20008ffe411 */
[----:B------:R2:W-:Y:S01]  /*1b30*/  LDGSTS.E.BYPASS.LTC128B.128 [R18+0x5080], [R4.64], !P6 ;  /* 0x0508000004127fae */ /* 0x0005e2000f101d4e */
[----:B------:R-:W-:Y:S01]  /*1b40*/  ISETP.GE.OR P6, PT, R10, c[0x0][0x1cc], !P2 ;  /* 0x000073000a007a0c */ /* 0x000fe200057c6670 */
[----:B------:R-:W-:Y:S01]  /*1b50*/  IMAD.U32 R0, RZ, RZ, UR25 ;  /* 0x00000019ff007e24 */ /* 0x000fe2000f8e00ff */
[----:B------:R-:W-:Y:S01]  /*1b60*/  LEA R7, P0, R16, R38, 0x7 ;  /* 0x0000002610077211 */ /* 0x000fe200078038ff */
[----:B------:R-:W-:Y:S01]  /*1b70*/  IMAD.IADD R35, R39, 0x1, R11 ;  /* 0x0000000127237824 */ /* 0x000fe200078e020b */
[----:B------:R-:W-:Y:S01]  /*1b80*/  ISETP.GE.OR P2, PT, R10, c[0x0][0x19c], !P2 ;  /* 0x000067000a007a0c */ /* 0x000fe20005746670 */
[----:B------:R-:W-:Y:S01]  /*1b90*/  IMAD.WIDE.U32 R8, R29, c[0x0][0x218], R20 ;  /* 0x000086001d087a25 */ /* 0x000fe200078e0014 */
[----:B------:R-:W-:Y:S01]  /*1ba0*/  USHF.L.U64.HI UR18, UR4, UR19, UR5 ;  /* 0x0000001304127299 */ /* 0x000fe20008010205 */
[----:B------:R-:W-:Y:S01]  /*1bb0*/  STL.64 [R1+0x30], R38 ;  /* 0x0000302601007387 */ /* 0x000fe20000100a00 */
[----:B------:R-:W-:Y:S01]  /*1bc0*/  LEA.HI.X R16, R16, R35, R0, 0x7, P0 ;  /* 0x0000002310107211 */ /* 0x000fe200000f3c00 */
[----:B------:R-:W-:Y:S01]  /*1bd0*/  IMAD R0, R30, c[0x0][0x208], RZ ;  /* 0x000082001e007a24 */ /* 0x000fe200078e02ff */
[----:B------:R-:W-:Y:S01]  /*1be0*/  IADD3 R9, R9, UR6, RZ ;  /* 0x0000000609097c10 */ /* 0x000fe2000fffe0ff */
[----:B------:R-:W-:Y:S01]  /*1bf0*/  ULDC.64 UR6, c[0x0][0x1a8] ;  /* 0x00006a0000067ab9 */ /* 0x000fe20000000a00 */
[----:B-1----:R-:W-:Y:S01]  /*1c00*/  IADD3 R2, P1, R4, UR22, RZ ;  /* 0x0000001604027c10 */ /* 0x002fe2000ff3e0ff */
[C---:B------:R-:W-:Y:S01]  /*1c10*/  IMAD R0, R19.reuse, c[0x0][0x20c], R0 ;  /* 0x0000830013007a24 */ /* 0x040fe200078e0200 */
[----:B------:R-:W-:Y:S01]  /*1c20*/  STL [R1+0x38], R33 ;  /* 0x0000382101007387 */ /* 0x000fe20000100800 */
[----:B------:R-:W-:Y:S01]  /*1c30*/  IMAD.WIDE.U32 R20, R19, c[0x0][0x208], R8 ;  /* 0x0000820013147a25 */ /* 0x000fe200078e0008 */
[----:B------:R-:W-:-:S02]  /*1c40*/  IADD3.X R3, R5, UR21, RZ, P1, !PT ;  /* 0x0000001505037c10 */ /* 0x000fc40008ffe4ff */
[----:B------:R-:W-:Y:S01]  /*1c50*/  IADD3 R12, P0, R2, UR22, RZ ;  /* 0x00000016020c7c10 */ /* 0x000fe2000ff1e0ff */
[----:B------:R-:W-:Y:S01]  /*1c60*/  USHF.L.U32 UR22, UR4, 0x6, URZ ;  /* 0x0000000604167899 */ /* 0x000fe2000800063f */
[C---:B------:R-:W-:Y:S01]  /*1c70*/  ISETP.GE.OR P1, PT, R10.reuse, c[0x0][0x1cc], !P3 ;  /* 0x000073000a007a0c */ /* 0x040fe20005f26670 */
[----:B------:R1:W-:Y:S01]  /*1c80*/  STL [R1+0x3c], R35 ;  /* 0x00003c2301007387 */ /* 0x0003e20000100800 */
[----:B------:R-:W-:Y:S01]  /*1c90*/  IADD3.X R13, R3, UR21, RZ, P0, !PT ;  /* 0x00000015030d7c10 */ /* 0x000fe200087fe4ff */
[----:B------:R-:W-:Y:S01]  /*1ca0*/  USHF.L.U64.HI UR21, UR6, UR19, UR7 ;  /* 0x0000001306157299 */ /* 0x000fe20008010207 */
[C---:B------:R-:W-:Y:S01]  /*1cb0*/  LEA R6, P0, R7.reuse, c[0x0][0x160], 0x1 ;  /* 0x0000580007067a11 */ /* 0x040fe200078008ff */
[----:B------:R-:W-:Y:S01]  /*1cc0*/  USHF.L.U32 UR7, UR20, 0x7, URZ ;  /* 0x0000000714077899 */ /* 0x000fe2000800063f */
[----:B------:R-:W-:Y:S01]  /*1cd0*/  ISETP.GE.OR P3, PT, R10, c[0x0][0x19c], !P3 ;  /* 0x000067000a007a0c */ /* 0x000fe20005f66670 */
[----:B------:R-:W-:Y:S01]  /*1ce0*/  USHF.L.U32 UR6, UR6, 0x6, URZ ;  /* 0x0000000606067899 */ /* 0x000fe2000800063f */
[----:B------:R-:W-:Y:S01]  /*1cf0*/  LEA.HI.X R7, R7, c[0x0][0x164], R16, 0x1, P0 ;  /* 0x0000590007077a11 */ /* 0x000fe200000f0c10 */
[----:B------:R-:W-:Y:S01]  /*1d00*/  ULDC.64 UR4, c[0x0][0x208] ;  /* 0x0000820000047ab9 */ /* 0x000fe20000000a00 */
[----:B------:R-:W-:Y:S01]  /*1d10*/  IMAD.MOV.U32 R34, RZ, RZ, R20 ;  /* 0x000000ffff227224 */ /* 0x000fe200078e0014 */
[----:B------:R-:W-:Y:S01]  /*1d20*/  LEA.HI R17, R28, R22, RZ, 0x5 ;  /* 0x000000161c117211 */ /* 0x000fe200078f28ff */
[----:B------:R-:W-:Y:S01]  /*1d30*/  IMAD.U32 R11, RZ, RZ, UR7 ;  /* 0x00000007ff0b7e24 */ /* 0x000fe2000f8e00ff */
[----:B--2---:R-:W-:Y:S01]  /*1d40*/  IADD3 R4, P0, R14, UR6, RZ ;  /* 0x000000060e047c10 */ /* 0x004fe2000ff1e0ff */
[----:B------:R2:W-:Y:S03]  /*1d50*/  LDGSTS.E.BYPASS.LTC128B.128 [R18+0x6080], [R2.64], !P1 ;  /* 0x0608000002127fae */ /* 0x0005e6000c901d4e */
[----:B------:R-:W-:Y:S01]  /*1d60*/  IADD3 R11, -R32, UR10, -R11 ;  /* 0x0000000a200b7c10 */ /* 0x000fe2000fffe90b */
[----:B------:R3:W-:Y:S01]  /*1d70*/  LDGSTS.E.BYPASS.LTC128B.128 [R18+0x7080], [R12.64], !P6 ;  /* 0x070800000c127fae */ /* 0x0007e2000f101d4e */
[----:B------:R-:W-:-:S02]  /*1d80*/  IADD3.X R5, R15, UR21, RZ, P0, !PT ;  /* 0x000000150f057c10 */ /* 0x000fc400087fe4ff */
[----:B------:R-:W-:Y:S01]  /*1d90*/  ISETP.GE.AND P6, PT, R10, c[0x0][0x16c], PT ;  /* 0x00005b000a007a0c */ /* 0x000fe20003fc6270 */
[----:B------:R4:W-:Y:S03]  /*1da0*/  LDGSTS.E.BYPASS.LTC128B.128 [R18+0x80], [R14.64], !P5 ;  /* 0x000800000e127fae */ /* 0x0009e6000e901d4e */
[----:B------:R-:W-:Y:S01]  /*1db0*/  ISETP.LT.OR P1, PT, R11, 0x1, P6 ;  /* 0x000000010b00780c */ /* 0x000fe20003721670 */
[----:B------:R3:W-:Y:S01]  /*1dc0*/  LDGSTS.E.BYPASS.LTC128B.128 [R18+0x1080], [R4.64], !P4 ;  /* 0x0108000004127fae */ /* 0x0007e2000e101d4e */
[----:B------:R-:W-:Y:S01]  /*1dd0*/  ISETP.GT.AND P4, PT, R22, 0x1f, PT ;  /* 0x0000001f1600780c */ /* 0x000fe20003f84270 */
[----:B-1----:R-:W-:Y:S02]  /*1de0*/  IMAD.IADD R35, R21, 0x1, R0 ;  /* 0x0000000115237824 */ /* 0x002fe400078e0200 */
[----:B------:R-:W-:Y:S04]  /*1df0*/  STL [R1+0x1c], R24 ;  /* 0x00001c1801007387 */ /* 0x000fe80000100800 */
[----:B------:R1:W-:Y:S04]  /*1e00*/  STL.64 [R1+0x28], R20 ;  /* 0x0000281401007387 */ /* 0x0003e80000100a00 */
[----:B------:R-:W-:Y:S01]  /*1e10*/  STL.64 [R1+0x20], R34 ;  /* 0x0000202201007387 */ /* 0x000fe20000100a00 */
[----:B--2---:R-:W-:-:S04]  /*1e20*/  IADD3 R2, P0, R4, UR6, RZ ;  /* 0x0000000604027c10 */ /* 0x004fc8000ff1e0ff */
[----:B------:R-:W-:Y:S02]  /*1e30*/  IADD3.X R3, R5, UR21, RZ, P0, !PT ;  /* 0x0000001505037c10 */ /* 0x000fe400087fe4ff */
[----:B------:R-:W-:Y:S01]  /*1e40*/  IADD3 R8, P0, R2, UR6, RZ ;  /* 0x0000000602087c10 */ /* 0x000fe2000ff1e0ff */
[----:B------:R-:W-:Y:S02]  /*1e50*/  UMOV UR6, 0x7 ;  /* 0x0000000700067882 */ /* 0x000fe40000000000 */
[----:B------:R2:W-:Y:S01]  /*1e60*/  LDGSTS.E.BYPASS.LTC128B.128 [R18+0x2080], [R2.64], !P3 ;  /* 0x0208000002127fae */ /* 0x0005e2000d901d4e */
[----:B------:R-:W-:Y:S01]  /*1e70*/  IADD3.X R9, R3, UR21, RZ, P0, !PT ;  /* 0x0000001503097c10 */ /* 0x000fe200087fe4ff */
[----:B------:R-:W-:Y:S01]  /*1e80*/  USHF.L.U32 UR21, UR4, 0x7, URZ ;  /* 0x0000000704157899 */ /* 0x000fe2000800063f */
[C---:B------:R-:W-:Y:S01]  /*1e90*/  ISETP.LT.OR P3, PT, R11.reuse, 0x21, P6 ;  /* 0x000000210b00780c */ /* 0x040fe20003761670 */
[----:B------:R-:W-:Y:S02]  /*1ea0*/  USHF.L.U64.HI UR6, UR4, UR6, UR5 ;  /* 0x0000000604067299 */ /* 0x000fe40008010205 */
[----:B------:R2:W-:Y:S01]  /*1eb0*/  LDGSTS.E.BYPASS.LTC128B.128 [R18+0x3080], [R8.64], !P2 ;  /* 0x0308000008127fae */ /* 0x0005e2000d101d4e */
[----:B------:R-:W-:Y:S01]  /*1ec0*/  USHF.R.S32.HI UR5, URZ, 0x1f, UR7 ;  /* 0x0000001f3f057899 */ /* 0x000fe20008011407 */
[----:B------:R-:W-:Y:S01]  /*1ed0*/  IMAD.U32 R19, RZ, RZ, UR21 ;  /* 0x00000015ff137e24 */ /* 0x000fe2000f8e00ff */
[----:B------:R-:W-:Y:S01]  /*1ee0*/  UIMAD UR24, UR6, UR20, URZ ;  /* 0x00000014061872a4 */ /* 0x000fe2000f8e023f */
[----:B------:R-:W0:Y:S01]  /*1ef0*/  LDGDEPBAR ;  /* 0x00000000000079af */ /* 0x000e220000000000 */
[----:B------:R-:W-:Y:S01]  /*1f00*/  ISETP.LT.OR P2, PT, R11, 0x41, P6 ;  /* 0x000000410b00780c */ /* 0x000fe20003741670 */
[----:B-1----:R-:W-:Y:S01]  /*1f10*/  IMAD.WIDE.U32 R20, R29, c[0x0][0x240], R26 ;  /* 0x000090001d147a25 */ /* 0x002fe200078e001a */
[----:B------:R-:W-:Y:S01]  /*1f20*/  UIMAD UR24, UR23, UR21, UR24 ;  /* 0x00000015171872a4 */ /* 0x000fe2000f8e0218 */
[----:B------:R1:W-:Y:S02]  /*1f30*/  LDGSTS.E.BYPASS.LTC128B.128 [R18+0x8080], [R6.64], !P1 ;  /* 0x0808000006127fae */ /* 0x0003e4000c901d4e */
[----:B------:R-:W-:-:S02]  /*1f40*/  ULDC UR23, c[0x0][0x20c] ;  /* 0x0000830000177ab9 */ /* 0x000fc40000000800 */
[----:B------:R-:W-:Y:S01]  /*1f50*/  USHF.L.U64.HI UR19, UR4, UR19, UR23 ;  /* 0x0000001304137299 */ /* 0x000fe20008010217 */
[----:B--2---:R-:W-:-:S05]  /*1f60*/  IMAD.WIDE.U32 R8, R19, UR20, R34 ;  /* 0x0000001413087c25 */ /* 0x004fca000f8e0022 */
[----:B------:R-:W-:Y:S02]  /*1f70*/  IADD3 R9, R9, UR24, RZ ;  /* 0x0000001809097c10 */ /* 0x000fe4000fffe0ff */
[----:B-1----:R-:W-:-:S04]  /*1f80*/  IADD3 R6, P0, R6, UR22, RZ ;  /* 0x0000001606067c10 */ /* 0x002fc8000ff1e0ff */
[----:B------:R-:W-:Y:S02]  /*1f90*/  IADD3.X R7, R7, UR18, RZ, P0, !PT ;  /* 0x0000001207077c10 */ /* 0x000fe400087fe4ff */
[----:B---3--:R-:W-:Y:S02]  /*1fa0*/  IADD3 R4, P1, R6, UR22, RZ ;  /* 0x0000001606047c10 */ /* 0x008fe4000ff3e0ff */
[----:B------:R-:W-:Y:S01]  /*1fb0*/  @!P4 IADD3 R0, P0, R37, UR7, RZ ;  /* 0x000000072500cc10 */ /* 0x000fe2000ff1e0ff */
[----:B------:R1:W-:Y:S01]  /*1fc0*/  LDGSTS.E.BYPASS.LTC128B.128 [R18+0x9080], [R6.64], !P3 ;  /* 0x0908000006127fae */ /* 0x0003e2000d901d4e */
[----:B------:R-:W-:Y:S02]  /*1fd0*/  IADD3.X R5, R7, UR18, RZ, P1, !PT ;  /* 0x0000001207057c10 */ /* 0x000fe40008ffe4ff */
[----:B------:R-:W-:Y:S01]  /*1fe0*/  IADD3 R12, P5, R4, UR22, RZ ;  /* 0x00000016040c7c10 */ /* 0x000fe2000ffbe0ff */
[----:B------:R-:W-:Y:S01]  /*1ff0*/  USHF.L.U32 UR22, UR4, 0x6, URZ ;  /* 0x0000000604167899 */ /* 0x000fe2000800063f */
[----:B------:R-:W-:Y:S01]  /*2000*/  @!P4 IADD3.X R3, R36, UR5, RZ, P0, !PT ;  /* 0x000000052403cc10 */ /* 0x000fe200087fe4ff */
[----:B------:R2:W-:Y:S01]  /*2010*/  LDGSTS.E.BYPASS.LTC128B.128 [R18+0xa080], [R4.64], !P2 ;  /* 0x0a08000004127fae */ /* 0x0005e2000d101d4e */
[----:B------:R-:W-:-:S02]  /*2020*/  IADD3.X R13, R5, UR18, RZ, P5, !PT ;  /* 0x00000012050d7c10 */ /* 0x000fc4000affe4ff */
[----:B----4-:R-:W-:Y:S02]  /*2030*/  @!P4 LEA R14, P5, R0, c[0x0][0x258], 0x2 ;  /* 0x00009600000eca11 */ /* 0x010fe400078a10ff */
[----:B------:R-:W-:Y:S02]  /*2040*/  ISETP.LT.OR P1, PT, R11, 0x61, P6 ;  /* 0x000000610b00780c */ /* 0x000fe40003721670 */
[----:B------:R-:W-:Y:S02]  /*2050*/  LEA R2, P0, R8, c[0x0][0x1f0], 0x1 ;  /* 0x00007c0008027a11 */ /* 0x000fe400078008ff */
[----:B------:R-:W-:Y:S01]  /*2060*/  @!P4 LEA.HI.X R15, R0, c[0x0][0x25c], R3, 0x2, P5 ;  /* 0x00009700000fca11 */ /* 0x000fe200028f1403 */
[----:B------:R-:W-:Y:S01]  /*2070*/  @!P4 IMAD.SHL.U32 R0, R22, 0x10, RZ ;  /* 0x000000101600c824 */ /* 0x000fe200078e00ff */
[----:B------:R-:W-:Y:S02]  /*2080*/  ISETP.GE.AND P5, PT, R10, c[0x0][0x1fc], PT ;  /* 0x00007f000a007a0c */ /* 0x000fe40003fa6270 */
[----:B------:R-:W-:-:S02]  /*2090*/  LEA.HI.X R3, R8, c[0x0][0x1f4], R9, 0x1, P0 ;  /* 0x00007d0008037a11 */ /* 0x000fc400000f0c09 */
[C---:B------:R-:W-:Y:S02]  /*20a0*/  ISETP.LT.OR P0, PT, R11.reuse, 0x1, P5 ;  /* 0x000000010b00780c */ /* 0x040fe40002f01670 */
[C---:B------:R-:W-:Y:S01]  /*20b0*/  ISETP.LT.OR P3, PT, R11.reuse, 0x21, P5 ;  /* 0x000000210b00780c */ /* 0x040fe20002f61670 */
[----:B------:R3:W-:Y:S01]  /*20c0*/  LDGSTS.E.BYPASS.LTC128B.128 [R18+0xb080], [R12.64], !P1 ;  /* 0x0b0800000c127fae */ /* 0x0007e2000c901d4e */
[C---:B------:R-:W-:Y:S02]  /*20d0*/  ISETP.LT.OR P2, PT, R11.reuse, 0x41, P5 ;  /* 0x000000410b00780c */ /* 0x040fe40002f41670 */
[--C-:B------:R-:W-:Y:S01]  /*20e0*/  SHF.R.S32.HI R10, RZ, 0x5, R17.reuse ;  /* 0x00000005ff0a7819 */ /* 0x100fe20000011411 */
[----:B------:R4:W-:Y:S01]  /*20f0*/  @!P4 LDGSTS.E.BYPASS.LTC128B.128 [R0+0x18080], [R14.64] ;  /* 0x180800000e00cfae */ /* 0x0009e2000b901d4e */
[----:B------:R-:W-:Y:S02]  /*2100*/  SHF.R.S32.HI R8, RZ, 0x1f, R17 ;  /* 0x0000001fff087819 */ /* 0x000fe40000011411 */
[----:B------:R-:W-:Y:S01]  /*2110*/  ISETP.LT.OR P1, PT, R11, 0x61, P5 ;  /* 0x000000610b00780c */ /* 0x000fe20002f21670 */
[----:B------:R-:W0:Y:S01]  /*2120*/  LDGDEPBAR ;  /* 0x00000000000079af */ /* 0x000e220000000000 */
[----:B------:R-:W-:-:S03]  /*2130*/  LEA.HI R8, R8, R10, RZ, 0x2 ;  /* 0x0000000a08087211 */ /* 0x000fc600078f10ff */
        /* <DEDUP_REMOVED lines=98> */
.L_x_1686:
[----:B---3--:R-:W-:Y:S05]  /*2760*/  BSYNC B0 ;  /* 0x0000000000007941 */ /* 0x008fea0003800000 */
.L_x_1685:
        /* <DEDUP_REMOVED lines=99> */
.L_x_1689:
        /* <DEDUP_REMOVED lines=174> */
.L_x_1687:
        /* <DEDUP_REMOVED lines=814> */
.L_x_1688:
        /* <DEDUP_REMOVED lines=280> */
.L_x_1684:
        /* <DEDUP_REMOVED lines=68> */
[----:B-----5:R-:W-:Y:S01]  /*8120*/  F2FP.BF16.PACK_AB R8, R129, R128 ;  /* 0x000000808108723e */ /* 0x020fe200000010ff */
        /* <DEDUP_REMOVED lines=63> */
.L_x_1691:
[----:B-1----:R-:W2:Y:S01]  /*8520*/  LDL R30, [R1+0x18] ;  /* 0x00001800011e7983 */ /* 0x002ea20000100800 */
[----:B------:R-:W-:Y:S01]  /*8530*/  LEA.HI R2, R21, R22, RZ, 0x3 ;  /* 0x0000001615027211 */ /* 0x000fe200078f18ff */
[----:B------:R-:W-:Y:S01]  /*8540*/  USHF.R.S32.HI UR4, URZ, 0x1f, UR11 ;  /* 0x0000001f3f047899 */ /* 0x000fe2000801140b */
[----:B------:R-:W-:Y:S01]  /*8550*/  BSSY B0, `(.L_x_1692) ;  /* 0x0000035000007945 */ /* 0x000fe20003800000 */
[----:B------:R-:W-:Y:S01]  /*8560*/  USEL UR11, UR11, URZ, !UP1 ;  /* 0x0000003f0b0b7287 */ /* 0x000fe2000c800000 */
[----:B------:R-:W-:-:S02]  /*8570*/  LOP3.LUT R0, R2, 0x1ffffff8, RZ, 0xc0, !PT ;  /* 0x1ffffff802007812 */ /* 0x000fc400078ec0ff */
[----:B------:R-:W-:-:S03]  /*8580*/  SHF.R.S32.HI R14, RZ, 0x3, R2 ;  /* 0x00000003ff0e7819 */ /* 0x000fc60000011402 */
[----:B------:R-:W-:Y:S02]  /*8590*/  IMAD.IADD R0, R22, 0x1, -R0 ;  /* 0x0000000116007824 */ /* 0x000fe400078e0a00 */
[----:B------:R-:W-:Y:S02]  /*85a0*/  IMAD.SHL.U32 R2, R14, 0x40, RZ ;  /* 0x000000400e027824 */ /* 0x000fe400078e00ff */
[----:B------:R-:W-:Y:S02]  /*85b0*/  IMAD.SHL.U32 R12, R0, 0x8, RZ ;  /* 0x00000008000c7824 */ /* 0x000fe400078e00ff */
[----:B------:R-:W-:Y:S01]  /*85c0*/  IMAD.U32 R29, RZ, RZ, UR11 ;  /* 0x0000000bff1d7e24 */ /* 0x000fe2000f8e00ff */
[----:B------:R-:W-:Y:S02]  /*85d0*/  LOP3.LUT R0, R2, 0x1c0, RZ, 0xc0, !PT ;  /* 0x000001c002007812 */ /* 0x000fe400078ec0ff */
[----:B------:R-:W-:Y:S02]  /*85e0*/  LEA.HI R2, R21, R22, RZ, 0x6 ;  /* 0x0000001615027211 */ /* 0x000fe400078f30ff */
[----:B------:R-:W-:-:S02]  /*85f0*/  LOP3.LUT R3, R0, 0x38, R12, 0xf8, !PT ;  /* 0x0000003800037812 */ /* 0x000fc400078ef80c */
[----:B------:R-:W-:Y:S01]  /*8600*/  SHF.R.U32.HI R0, RZ, 0x3, R0 ;  /* 0x00000003ff007819 */ /* 0x000fe20000011600 */
[----:B------:R-:W-:Y:S01]  /*8610*/  IMAD.SHL.U32 R2, R2, 0x8, RZ ;  /* 0x0000000802027824 */ /* 0x000fe200078e00ff */
[----:B------:R-:W-:Y:S02]  /*8620*/  SHF.R.S32.HI R13, RZ, 0x1f, R12 ;  /* 0x0000001fff0d7819 */ /* 0x000fe4000001140c */
[----:B------:R-:W-:-:S04]  /*8630*/  LOP3.LUT R0, R3, R0, RZ, 0x3c, !PT ;  /* 0x0000000003007212 */ /* 0x000fc800078e3cff */
[----:B------:R-:W-:-:S05]  /*8640*/  LOP3.LUT R0, R0, 0x7ffffe00, R2, 0xf8, !PT ;  /* 0x7ffffe0000007812 */ /* 0x000fca00078ef802 */
[----:B------:R-:W-:-:S05]  /*8650*/  IMAD.SHL.U32 R6, R0, 0x2, RZ ;  /* 0x0000000200067824 */ /* 0x000fca00078e00ff */
[----:B------:R1:W3:Y:S04]  /*8660*/  LDS.128 R20, [R6+0x5080] ;  /* 0x0050800006147984 */ /* 0x0002e80000000c00 */
[----:B------:R1:W4:Y:S04]  /*8670*/  LDS.128 R24, [R6+0x6080] ;  /* 0x0060800006187984 */ /* 0x0003280000000c00 */
[----:B------:R1:W1:Y:S04]  /*8680*/  LDS.128 R32, [R6+0x7080] ;  /* 0x0070800006207984 */ /* 0x0002680000000c00 */
[----:B------:R1:W1:Y:S04]  /*8690*/  LDS.128 R36, [R6+0x80] ;  /* 0x0000800006247984 */ /* 0x0002680000000c00 */
[----:B------:R1:W1:Y:S04]  /*86a0*/  LDS.128 R40, [R6+0x1080] ;  /* 0x0010800006287984 */ /* 0x0002680000000c00 */
[----:B------:R1:W1:Y:S04]  /*86b0*/  LDS.128 R44, [R6+0x2080] ;  /* 0x00208000062c7984 */ /* 0x0002680000000c00 */
[----:B------:R1:W1:Y:S01]  /*86c0*/  LDS.128 R48, [R6+0x3080] ;  /* 0x0030800006307984 */ /* 0x0002620000000c00 */
[----:B--2---:R-:W-:Y:S01]  /*86d0*/  SHF.R.S32.HI R28, RZ, 0x1f, R30 ;  /* 0x0000001fff1c7819 */ /* 0x004fe2000001141e */
[----:B------:R-:W-:-:S04]  /*86e0*/  IMAD.WIDE.U32 R2, R30, c[0x0][0x338], R12 ;  /* 0x0000ce001e027a25 */ /* 0x000fc800078e000c */
[----:B------:R-:W-:-:S04]  /*86f0*/  IMAD R0, R28, c[0x0][0x338], RZ ;  /* 0x0000ce001c007a24 */ /* 0x000fc800078e02ff */
[----:B------:R-:W-:-:S04]  /*8700*/  IMAD R0, R30, c[0x0][0x33c], R0 ;  /* 0x0000cf001e007a24 */ /* 0x000fc800078e0200 */
[----:B------:R-:W-:Y:S01]  /*8710*/  IMAD.IADD R3, R3, 0x1, R0 ;  /* 0x0000000103037824 */ /* 0x000fe200078e0200 */
[----:B-----5:R-:W-:Y:S01]  /*8720*/  IADD3 R0, R4, -UR6, RZ ;  /* 0x8000000604007c10 */ /* 0x020fe2000fffe0ff */
[----:B------:R-:W-:Y:S01]  /*8730*/  USEL UR6, UR4, URZ, !UP1 ;  /* 0x0000003f04067287 */ /* 0x000fe2000c800000 */
[----:B------:R-:W-:Y:S01]  /*8740*/  IADD3 R4, P0, R14, UR8, RZ ;  /* 0x000000080e047c10 */ /* 0x000fe2000ff1e0ff */
[----:B------:R-:W-:Y:S01]  /*8750*/  IMAD.WIDE.U32 R10, R29, c[0x0][0x340], R2 ;  /* 0x0000d0001d0a7a25 */ /* 0x000fe200078e0002 */
[----:B------:R-:W-:Y:S01]  /*8760*/  IMNMX R15, R0, 0x80, PT ;  /* 0x00000080000f7817 */ /* 0x000fe20003800200 */
[----:B------:R-:W-:Y:S01]  /*8770*/  ULDC.64 UR4, c[0x0][0x340] ;  /* 0x0000d00000047ab9 */ /* 0x000fe20000000a00 */
[C---:B------:R-:W-:Y:S01]  /*8780*/  LEA.HI.X.SX32 R5, R14.reuse, UR9, 0x1, P0 ;  /* 0x000000090e057c11 */ /* 0x040fe200080f0eff */
[----:B------:R-:W-:Y:S01]  /*8790*/  UIMAD UR4, UR6, UR4, URZ ;  /* 0x00000004060472a4 */ /* 0x000fe2000f8e023f */
[----:B------:R-:W-:Y:S01]  /*87a0*/  ISETP.GE.AND P3, PT, R14, R15, PT ;  /* 0x0000000f0e00720c */ /* 0x000fe20003f66270 */
[----:B------:R-:W-:-:S02]  /*87b0*/  IMAD.U32 R0, RZ, RZ, UR12 ;  /* 0x0000000cff007e24 */ /* 0x000fc4000f8e00ff */
[----:B------:R-:W-:Y:S01]  /*87c0*/  UIMAD UR4, UR11, UR5, UR4 ;  /* 0x000000050b0472a4 */ /* 0x000fe2000f8e0204 */
[----:B------:R-:W-:Y:S01]  /*87d0*/  ISETP.GE.OR P0, PT, R12, c[0x0][0x324], P3 ;  /* 0x0000c9000c007a0c */ /* 0x000fe20001f06670 */
[----:B------:R-:W-:-:S04]  /*87e0*/  IMAD.WIDE R2, R0, 0x80, R4 ;  /* 0x0000008000027825 */ /* 0x000fc800078e0204 */
[----:B------:R-:W-:-:S08]  /*87f0*/  IADD3 R9, R11, UR4, RZ ;  /* 0x000000040b097c10 */ /* 0x000fd0000fffe0ff */
[----:B------:R-:W-:Y:S05]  /*8800*/  @P0 BRA `(.L_x_1693) ;  /* 0x0000009000000947 */ /* 0x000fea0003800000 */
[----:B-1-34-:R1:W2:Y:S01]  /*8810*/  LDS.128 R16, [R6+0x4080] ;  /* 0x0040800006107984 */ /* 0x01a2a20000000c00 */
[----:B------:R-:W-:Y:S01]  /*8820*/  MOV R8, R10 ;  /* 0x0000000a00087202 */ /* 0x000fe20000000f00 */
[----:B------:R-:W-:-:S04]  /*8830*/  IMAD R0, R3, c[0x0][0x330], RZ ;  /* 0x0000cc0003007a24 */ /* 0x000fc800078e02ff */
[----:B------:R-:W-:-:S04]  /*8840*/  IMAD.WIDE.U32 R4, R2, c[0x0][0x330], R8 ;  /* 0x0000cc0002047a25 */ /* 0x000fc800078e0008 */
[----:B------:R-:W-:-:S05]  /*8850*/  IMAD R0, R2, c[0x0][0x334], R0 ;  /* 0x0000cd0002007a24 */ /* 0x000fca00078e0200 */
[----:B------:R-:W-:Y:S02]  /*8860*/  IADD3 R0, R5, R0, RZ ;  /* 0x0000000005007210 */ /* 0x000fe40007ffe0ff */
[----:B-1----:R-:W-:-:S04]  /*8870*/  LEA R6, P0, R4, c[0x0][0x318], 0x1 ;  /* 0x0000c60004067a11 */ /* 0x002fc800078008ff */
[----:B------:R-:W-:-:S05]  /*8880*/  LEA.HI.X R7, R4, c[0x0][0x31c], R0, 0x1, P0 ;  /* 0x0000c70004077a11 */ /* 0x000fca00000f0c00 */
[----:B--2---:R1:W-:Y:S04]  /*8890*/  STG.E.128 [R6.64], R16 ;  /* 0x0000001006007986 */ /* 0x0043e8000c101d0e */
.L_x_1693:
[----:B-1-34-:R-:W-:Y:S05]  /*88a0*/  BSYNC B0 ;  /* 0x0000000000007941 */ /* 0x01afea0003800000 */
.L_x_1692:
        /* <DEDUP_REMOVED lines=15> */
[----:B------:R1:W-:Y:S02]  /*89a0*/  STG.E.128 [R6.64], R20 ;  /* 0x0000001406007986 */ /* 0x0003e4000c101d0e */
.L_x_1695:
[----:B------:R-:W-:Y:S05]  /*89b0*/  BSYNC B0 ;  /* 0x0000000000007941 */ /* 0x000fea0003800000 */
.L_x_1694:
        /* <DEDUP_REMOVED lines=16> */
.L_x_1697:
[----:B------:R-:W-:Y:S05]  /*8ac0*/  BSYNC B0 ;  /* 0x0000000000007941 */ /* 0x000fea0003800000 */
.L_x_1696:
        /* <DEDUP_REMOVED lines=15> */
[----:B------:R1:W-:Y:S02]  /*8bc0*/  STG.E.128 [R4.64], R32 ;  /* 0x0000002004007986 */ /* 0x0003e4000c101d0e */
.L_x_1699:
[----:B------:R-:W-:Y:S05]  /*8bd0*/  BSYNC B0 ;  /* 0x0000000000007941 */ /* 0x000fea0003800000 */
.L_x_1698:
[----:B------:R-:W-:Y:S01]  /*8be0*/  IMAD R0, R28, c[0x0][0x308], RZ ;  /* 0x0000c2001c007a24 */ /* 0x000fe200078e02ff */
[----:B------:R-:W-:Y:S01]  /*8bf0*/  ULDC.64 UR4, c[0x0][0x310] ;  /* 0x0000c40000047ab9 */ /* 0x000fe20000000a00 */
[----:B-1----:R-:W-:Y:S01]  /*8c00*/  IMAD.WIDE.U32 R6, R30, c[0x0][0x308], R12 ;  /* 0x0000c2001e067a25 */ /* 0x002fe200078e000c */
[----:B------:R-:W-:Y:S01]  /*8c10*/  ISETP.GE.OR P3, PT, R12, c[0x0][0x2f4], P3 ;  /* 0x0000bd000c007a0c */ /* 0x000fe20001f66670 */
[----:B------:R-:W-:Y:S01]  /*8c20*/  UIMAD UR4, UR6, UR4, URZ ;  /* 0x00000004060472a4 */ /* 0x000fe2000f8e023f */
[----:B------:R-:W-:Y:S01]  /*8c30*/  BSSY B0, `(.L_x_1700) ;  /* 0x000000f000007945 */ /* 0x000fe20003800000 */
[----:B------:R-:W-:Y:S02]  /*8c40*/  IMAD R0, R30, c[0x0][0x30c], R0 ;  /* 0x0000c3001e007a24 */ /* 0x000fe400078e0200 */
[----:B------:R-:W-:-:S03]  /*8c50*/  UIMAD UR4, UR11, UR5, UR4 ;  /* 0x000000050b0472a4 */ /* 0x000fc6000f8e0204 */
        /* <DEDUP_REMOVED lines=12> */
.L_x_1701:
[----:B------:R-:W-:Y:S05]  /*8d20*/  BSYNC B0 ;  /* 0x0000000000007941 */ /* 0x000fea0003800000 */
.L_x_1700:
        /* <DEDUP_REMOVED lines=14> */
.L_x_1703:
[----:B------:R-:W-:Y:S05]  /*8e10*/  BSYNC B0 ;  /* 0x0000000000007941 */ /* 0x000fea0003800000 */
.L_x_1702:
        /* <DEDUP_REMOVED lines=14> */
.L_x_1705:
[----:B------:R-:W-:Y:S05]  /*8f00*/  BSYNC B0 ;  /* 0x0000000000007941 */ /* 0x000fea0003800000 */
.L_x_1704:
        /* <DEDUP_REMOVED lines=14> */
.L_x_1690:
        /* <DEDUP_REMOVED lines=30> */
[----:B--2--5:R-:W-:-:S03]  /*91d0*/  IADD3 R6, -R0, R2, RZ ;  /* 0x0000000200067210 */ /* 0x024fc60007ffe1ff */
.L_x_1706:
[----:B-1----:R-:W2:Y:S01]  /*91e0*/  LDL R17, [R1+0x18] ;  /* 0x0000180001117983 */ /* 0x002ea20000100800 */
[----:B-----5:R-:W-:Y:S01]  /*91f0*/  IADD3 R14, R6, -UR6, RZ ;  /* 0x80000006060e7c10 */ /* 0x020fe2000fffe0ff */
[----:B------:R-:W-:Y:S01]  /*9200*/  USHF.R.S32.HI UR7, URZ, 0x1f, UR11 ;  /* 0x0000001f3f077899 */ /* 0x000fe2000801140b */
[----:B------:R-:W-:Y:S01]  /*9210*/  IMAD.U32 R6, RZ, RZ, UR12 ;  /* 0x0000000cff067e24 */ /* 0x000fe2000f8e00ff */
[----:B------:R-:W1:Y:S01]  /*9220*/  S2R R2, SR_TID.X ;  /* 0x0000000000027919 */ /* 0x000e620000002100 */
[----:B------:R-:W-:Y:S01]  /*9230*/  USEL UR11, UR11, URZ, !UP1 ;  /* 0x0000003f0b0b7287 */ /* 0x000fe2000c800000 */
[----:B------:R-:W-:Y:S01]  /*9240*/  BSSY B0, `(.L_x_1707) ;  /* 0x0000022000007945 */ /* 0x000fe20003800000 */
[----:B------:R-:W-:-:S02]  /*9250*/  USEL UR7, UR7, URZ, !UP1 ;  /* 0x0000003f07077287 */ /* 0x000fc4000c800000 */
[----:B------:R-:W-:Y:S02]  /*9260*/  ULDC.64 UR4, c[0x0][0x310] ;  /* 0x0000c40000047ab9 */ /* 0x000fe40000000a00 */
[----:B------:R-:W-:Y:S01]  /*9270*/  UIMAD UR4, UR7, UR4, URZ ;  /* 0x00000004070472a4 */ /* 0x000fe2000f8e023f */
[----:B------:R-:W-:-:S03]  /*9280*/  IMAD.U32 R16, RZ, RZ, UR11 ;  /* 0x0000000bff107e24 */ /* 0x000fc6000f8e00ff */
[----:B------:R-:W-:Y:S01]  /*9290*/  UIMAD UR4, UR11, UR5, UR4 ;  /* 0x000000050b0472a4 */ /* 0x000fe2000f8e0204 */
[----:B-1----:R-:W-:-:S04]  /*92a0*/  SHF.R.S32.HI R4, RZ, 0x1f, R2 ;  /* 0x0000001fff047819 */ /* 0x002fc80000011402 */
[----:B------:R-:W-:-:S04]  /*92b0*/  LEA.HI R4, R4, R2, RZ, 0x3 ;  /* 0x0000000204047211 */ /* 0x000fc800078f18ff */
[----:B------:R-:W-:-:S05]  /*92c0*/  LOP3.LUT R0, R4, 0x1ffffff8, RZ, 0xc0, !PT ;  /* 0x1ffffff804007812 */ /* 0x000fca00078ec0ff */
[----:B------:R-:W-:-:S04]  /*92d0*/  IMAD.IADD R0, R2, 0x1, -R0 ;  /* 0x0000000102007824 */ /* 0x000fc800078e0a00 */
[----:B------:R-:W-:-:S05]  /*92e0*/  IMAD.SHL.U32 R10, R0, 0x8, RZ ;  /* 0x00000008000a7824 */ /* 0x000fca00078e00ff */
[----:B------:R-:W-:Y:S02]  /*92f0*/  SHF.R.S32.HI R11, RZ, 0x1f, R10 ;  /* 0x0000001fff0b7819 */ /* 0x000fe4000001140a */
[----:B--2---:R-:W-:-:S03]  /*9300*/  SHF.R.S32.HI R15, RZ, 0x1f, R17 ;  /* 0x0000001fff0f7819 */ /* 0x004fc60000011411 */
[----:B------:R-:W-:-:S04]  /*9310*/  IMAD.WIDE.U32 R2, R17, c[0x0][0x308], R10 ;  /* 0x0000c20011027a25 */ /* 0x000fc800078e000a */
[----:B------:R-:W-:-:S04]  /*9320*/  IMAD R0, R15, c[0x0][0x308], RZ ;  /* 0x0000c2000f007a24 */ /* 0x000fc800078e02ff */
[----:B------:R-:W-:-:S04]  /*9330*/  IMAD R0, R17, c[0x0][0x30c], R0 ;  /* 0x0000c30011007a24 */ /* 0x000fc800078e0200 */
[----:B------:R-:W-:Y:S01]  /*9340*/  IMAD.IADD R3, R3, 0x1, R0 ;  /* 0x0000000103037824 */ /* 0x000fe200078e0200 */
[----:B------:R-:W-:-:S03]  /*9350*/  SHF.R.S32.HI R0, RZ, 0x3, R4 ;  /* 0x00000003ff007819 */ /* 0x000fc60000011404 */
[----:B------:R-:W-:Y:S01]  /*9360*/  IMAD.WIDE.U32 R8, R16, c[0x0][0x310], R2 ;  /* 0x0000c40010087a25 */ /* 0x000fe200078e0002 */
[C---:B------:R-:W-:Y:S02]  /*9370*/  IADD3 R4, P0, R0.reuse, UR8, RZ ;  /* 0x0000000800047c10 */ /* 0x040fe4000ff1e0ff */
[C---:B------:R-:W-:Y:S02]  /*9380*/  ISETP.GE.AND P3, PT, R0.reuse, R14, PT ;  /* 0x0000000e0000720c */ /* 0x040fe40003f66270 */
[----:B------:R-:W-:Y:S02]  /*9390*/  LEA.HI.X.SX32 R5, R0, UR9, 0x1, P0 ;  /* 0x0000000900057c11 */ /* 0x000fe400080f0eff */
[----:B------:R-:W-:-:S03]  /*93a0*/  ISETP.GE.OR P0, PT, R10, c[0x0][0x2f4], P3 ;  /* 0x0000bd000a007a0c */ /* 0x000fc60001f06670 */
[----:B------:R-:W-:Y:S01]  /*93b0*/  IMAD.WIDE R2, R6, 0x80, R4 ;  /* 0x0000008006027825 */ /* 0x000fe200078e0204 */
[----:B------:R-:W-:-:S09]  /*93c0*/  IADD3 R5, R9, UR4, RZ ;  /* 0x0000000409057c10 */ /* 0x000fd2000fffe0ff */
        /* <DEDUP_REMOVED lines=9> */
.L_x_1708:
[----:B------:R-:W-:Y:S05]  /*9460*/  BSYNC B0 ;  /* 0x0000000000007941 */ /* 0x000fea0003800000 */
.L_x_1707:
        /* <DEDUP_REMOVED lines=16> */
.L_x_1710:
[----:B------:R-:W-:Y:S05]  /*9570*/  BSYNC B0 ;  /* 0x0000000000007941 */ /* 0x000fea0003800000 */
.L_x_1709:
        /* <DEDUP_REMOVED lines=16> */
.L_x_1712:
[----:B------:R-:W-:Y:S05]  /*9680*/  BSYNC B0 ;  /* 0x0000000000007941 */ /* 0x000fea0003800000 */
.L_x_1711:
        /* <DEDUP_REMOVED lines=15> */
.L_x_1714:
[----:B------:R-:W-:Y:S05]  /*9780*/  BSYNC B0 ;  /* 0x0000000000007941 */ /* 0x000fea0003800000 */
.L_x_1713:
[----:B------:R-:W-:Y:S01]  /*9790*/  IMAD R0, R15, c[0x0][0x338], RZ ;  /* 0x0000ce000f007a24 */ /* 0x000fe200078e02ff */
[----:B------:R-:W-:Y:S01]  /*97a0*/  ULDC.64 UR4, c[0x0][0x340] ;  /* 0x0000d00000047ab9 */ /* 0x000fe20000000a00 */
[C---:B------:R-:W-:Y:S01]  /*97b0*/  IMAD.WIDE.U32 R6, R17.reuse, c[0x0][0x338], R10 ;  /* 0x0000ce0011067a25 */ /* 0x040fe200078e000a */
[----:B------:R-:W-:Y:S01]  /*97c0*/  ISETP.GE.OR P3, PT, R10, c[0x0][0x324], P3 ;  /* 0x0000c9000a007a0c */ /* 0x000fe20001f66670 */
[----:B------:R-:W-:Y:S01]  /*97d0*/  UIMAD UR4, UR7, UR4, URZ ;  /* 0x00000004070472a4 */ /* 0x000fe2000f8e023f */
[----:B------:R-:W-:Y:S01]  /*97e0*/  BSSY B0, `(.L_x_1715) ;  /* 0x000000f000007945 */ /* 0x000fe20003800000 */
[----:B------:R-:W-:Y:S02]  /*97f0*/  IMAD R0, R17, c[0x0][0x33c], R0 ;  /* 0x0000cf0011007a24 */ /* 0x000fe400078e0200 */
[----:B------:R-:W-:-:S03]  /*9800*/  UIMAD UR4, UR11, UR5, UR4 ;  /* 0x000000050b0472a4 */ /* 0x000fc6000f8e0204 */
[----:B------:R-:W-:-:S05]  /*9810*/  IADD3 R7, R7, R0, RZ ;  /* 0x0000000007077210 */ /* 0x000fca0007ffe0ff */
        /* <DEDUP_REMOVED lines=11> */
.L_x_1716:
[----:B------:R-:W-:Y:S05]  /*98d0*/  BSYNC B0 ;  /* 0x0000000000007941 */ /* 0x000fea0003800000 */
.L_x_1715:
        /* <DEDUP_REMOVED lines=14> */
.L_x_1718:
[----:B------:R-:W-:Y:S05]  /*99c0*/  BSYNC B0 ;  /* 0x0000000000007941 */ /* 0x000fea0003800000 */
.L_x_1717:
        /* <DEDUP_REMOVED lines=14> */
.L_x_1720:
[----:B------:R-:W-:Y:S05]  /*9ab0*/  BSYNC B0 ;  /* 0x0000000000007941 */ /* 0x000fea0003800000 */
.L_x_1719:
        /* <DEDUP_REMOVED lines=13> */
.L_x_1721:
        /* <DEDUP_REMOVED lines=15> */
.L_x_1852:


//--------------------- .text._ZN7cutlass13device_kernelIN5flash19enable_sm80_to_sm89INS1_16FlashAttnBwdSm80INS1_25CollectiveMainloopBwdSm80ILi2ELi2EN4cute5tupleIJNS5_1CILi128EEES8_NS7_ILi64EEEEEENS_10bfloat16_tEfNS_4arch4Sm80ELb1ELb0ELb0ELb1ELb0ELb0ELb0ELb0ELi2ELi4ELi4ELi4ELb0EEENS1_24CollectiveEpilogueBwdGQAISA_fSD_Li256ELb1ELb0EEENS1_25SingleTileBwdLPTSchedulerILb1ELi128ELb0EEEEEEEEEvNT_6ParamsE --------------------------
	.section	.text._ZN7cutlass13device_kernelIN5flash19enable_sm80_to_sm89INS1_16FlashAttnBwdSm80INS1_25CollectiveMainloopBwdSm80ILi2ELi2EN4cute5tupleIJNS5_1CILi128EEES8_NS7_ILi64EEEEEENS_10bfloat16_tEfNS_4arch4Sm80ELb1ELb0ELb0ELb1ELb0ELb0ELb0ELb0ELi2ELi4ELi4ELi4ELb0EEENS1_24CollectiveEpilogueBwdGQAISA_fSD_Li256ELb1ELb0EEENS1_25SingleTileBwdLPTSchedulerILb1ELi128ELb0EEEEEEEEEvNT_6ParamsE,"ax",@progbits
	.sectioninfo	@"SHI_REGISTERS=255"
	.align	128
.text._ZN7cutlass13device_kernelIN5flash19enable_sm80_to_sm89INS1_16FlashAttnBwdSm80INS1_25CollectiveMainloopBwdSm80ILi2ELi2EN4cute5tupleIJNS5_1CILi128EEES8_NS7_ILi64EEEEEENS_10bfloat16_tEfNS_4arch4Sm80ELb1ELb0ELb0ELb1ELb0ELb0ELb0ELb0ELi2ELi4ELi4ELi4ELb0EEENS1_24CollectiveEpilogueBwdGQAISA_fSD_Li256ELb1ELb0EEENS1_25SingleTileBwdLPTSchedulerILb1ELi128ELb0EEEEEEEEEvNT_6ParamsE:
        .type           _ZN7cutlass13device_kernelIN5flash19enable_sm80_to_sm89INS1_16FlashAttnBwdSm80INS1_25CollectiveMainloopBwdSm80ILi2ELi2EN4cute5tupleIJNS5_1CILi128EEES8_NS7_ILi64EEEEEENS_10bfloat16_tEfNS_4arch4Sm80ELb1ELb0ELb0ELb1ELb0ELb0ELb0ELb0ELi2ELi4ELi4ELi4ELb0EEENS1_24CollectiveEpilogueBwdGQAISA_fSD_Li256ELb1ELb0EEENS1_25SingleTileBwdLPTSchedulerILb1ELi128ELb0EEEEEEEEEvNT_6ParamsE,@function
        .size           _ZN7cutlass13device_kernelIN5flash19enable_sm80_to_sm89INS1_16FlashAttnBwdSm80INS1_25CollectiveMainloopBwdSm80ILi2ELi2EN4cute5tupleIJNS5_1CILi128EEES8_NS7_ILi64EEEEEENS_10bfloat16_tEfNS_4arch4Sm80ELb1ELb0ELb0ELb1ELb0ELb0ELb0ELb0ELi2ELi4ELi4ELi4ELb0EEENS1_24CollectiveEpilogueBwdGQAISA_fSD_Li256ELb1ELb0EEENS1_25SingleTileBwdLPTSchedulerILb1ELi128ELb0EEEEEEEEEvNT_6ParamsE,(.L_x_1853 - _ZN7cutlass13device_kernelIN5flash19enable_sm80_to_sm89INS1_16FlashAttnBwdSm80INS1_25CollectiveMainloopBwdSm80ILi2ELi2EN4cute5tupleIJNS5_1CILi128EEES8_NS7_ILi64EEEEEENS_10bfloat16_tEfNS_4arch4Sm80ELb1ELb0ELb0ELb1ELb0ELb0ELb0ELb0ELi2ELi4ELi4ELi4ELb0EEENS1_24CollectiveEpilogueBwdGQAISA_fSD_Li256ELb1ELb0EEENS1_25SingleTileBwdLPTSchedulerILb1ELi128ELb0EEEEEEEEEvNT_6ParamsE)
        .other          _ZN7cutlass13device_kernelIN5flash19enable_sm80_to_sm89INS1_16FlashAttnBwdSm80INS1_25CollectiveMainloopBwdSm80ILi2ELi2EN4cute5tupleIJNS5_1CILi128EEES8_NS7_ILi64EEEEEENS_10bfloat16_tEfNS_4arch4Sm80ELb1ELb0ELb0ELb1ELb0ELb0ELb0ELb0ELi2ELi4ELi4ELi4ELb0EEENS1_24CollectiveEpilogueBwdGQAISA_fSD_Li256ELb1ELb0EEENS1_25SingleTileBwdLPTSchedulerILb1ELi128ELb0EEEEEEEEEvNT_6ParamsE,@"STO_CUDA_ENTRY STV_DEFAULT"
_ZN7cutlass13device_kernelIN5flash19enable_sm80_to_sm89INS1_16FlashAttnBwdSm80INS1_25CollectiveMainloopBwdSm80ILi2ELi2EN4cute5tupleIJNS5_1CILi128EEES8_NS7_ILi64EEEEEENS_10bfloat16_tEfNS_4arch4Sm80ELb1ELb0ELb0ELb1ELb0ELb0ELb0ELb0ELi2ELi4ELi4ELi4ELb0EEENS1_24CollectiveEpilogueBwdGQAISA_fSD_Li256ELb1ELb0EEENS1_25SingleTileBwdLPTSchedulerILb1ELi128ELb0EEEEEEEEEvNT_6ParamsE:
        /* <DEDUP_REMOVED lines=31> */
.L_x_1723:
        /* <DEDUP_REMOVED lines=8> */
.L_x_1724:
        /* <DEDUP_REMOVED lines=8> */
[----:B------:R-:W-:Y:S02]  /*02f0*/  UMOV UR7, UR5 ;  /* 0x0000000500077c82 */ /* 0x000fe40008000000 */
        /* <DEDUP_REMOVED lines=12> */
.L_x_1725:
        /* <DEDUP_REMOVED lines=14> */
.L_x_1727:
[----:B------:R-:W-:Y:S02]  /*04a0*/  ULDC UR5, c[0x0][0x3dc] ;  /* 0x0000f70000057ab9 */ /* 0x000fe40000000800 */
.L_x_1726:
[----:B------:R-:W-:-:S04]  /*04b0*/  UIADD3 UR5, UR5, 0x7f, URZ ;  /* 0x0000007f05057890 */ /* 0x000fc8000fffe03f */
[----:B------:R-:W-:-:S04]  /*04c0*/  USHF.R.S32.HI UR4, URZ, 0x1f, UR5 ;  /* 0x0000001f3f047899 */ /* 0x000fc80008011405 */
[----:B------:R-:W-:-:S04]  /*04d0*/  ULEA.HI UR4, UR4, UR5, URZ, 0x7 ;  /* 0x0000000504047291 */ /* 0x000fc8000f8f383f */
[----:B------:R-:W-:-:S04]  /*04e0*/  USHF.R.S32.HI UR4, URZ, 0x7, UR4 ;  /* 0x000000073f047899 */ /* 0x000fc80008011404 */
[----:B------:R-:W-:-:S04]  /*04f0*/  UISETP.GE.AND UP0, UPT, UR12, UR4, UPT ;  /* 0x000000040c00728c */ /* 0x000fc8000bf06270 */
[----:B------:R-:W-:-:S06]  /*0500*/  USEL UR7, UR7, 0xffffffff, !UP0 ;  /* 0xffffffff07077887 */ /* 0x000fcc000c000000 */
[----:B------:R-:W-:-:S05]  /*0510*/  MOV R0, UR7 ;  /* 0x0000000700007c02 */ /* 0x000fca0008000f00 */
[----:B------:R1:W-:Y:S01]  /*0520*/  STL [R1+0x58], R0 ;  /* 0x0000580001007387 */ /* 0x0003e20000100800 */
[----:B------:R-:W-:Y:S05]  /*0530*/  BRA `(.L_x_1728) ;  /* 0x000004a000007947 */ /* 0x000fea0003800000 */
.L_x_1722:
        /* <DEDUP_REMOVED lines=22> */
.L_x_1729:
        /* <DEDUP_REMOVED lines=8> */
.L_x_1730:
        /* <DEDUP_REMOVED lines=21> */
.L_x_1731:
        /* <DEDUP_REMOVED lines=14> */
.L_x_1733:
[----:B------:R-:W-:Y:S02]  /*0950*/  ULDC UR5, c[0x0][0x3dc] ;  /* 0x0000f70000057ab9 */ /* 0x000fe40000000800 */
.L_x_1732:
[----:B------:R-:W-:-:S04]  /*0960*/  UIADD3 UR5, UR5, 0x7f, URZ ;  /* 0x0000007f05057890 */ /* 0x000fc8000fffe03f */
[----:B------:R-:W-:-:S04]  /*0970*/  USHF.R.S32.HI UR4, URZ, 0x1f, UR5 ;  /* 0x0000001f3f047899 */ /* 0x000fc80008011405 */
[----:B------:R-:W-:-:S04]  /*0980*/  ULEA.HI UR4, UR4, UR5, URZ, 0x7 ;  /* 0x0000000504047291 */ /* 0x000fc8000f8f383f */
[----:B------:R-:W-:-:S04]  /*0990*/  USHF.R.S32.HI UR4, URZ, 0x7, UR4 ;  /* 0x000000073f047899 */ /* 0x000fc80008011404 */
[----:B------:R-:W-:-:S04]  /*09a0*/  UISETP.GE.AND UP0, UPT, UR12, UR4, UPT ;  /* 0x000000040c00728c */ /* 0x000fc8000bf06270 */
[----:B------:R-:W-:-:S06]  /*09b0*/  USEL UR7, UR7, 0xffffffff, !UP0 ;  /* 0xffffffff07077887 */ /* 0x000fcc000c000000 */
[----:B------:R-:W-:-:S05]  /*09c0*/  MOV R0, UR7 ;  /* 0x0000000700007c02 */ /* 0x000fca0008000f00 */
[----:B------:R1:W-:Y:S02]  /*09d0*/  STL [R1+0x58], R0 ;  /* 0x0000580001007387 */ /* 0x0003e40000100800 */
.L_x_1728:
[----:B------:R-:W2:Y:S02]  /*09e0*/  LDL R36, [R1+0x58] ;  /* 0x0000580001247983 */ /* 0x000ea40000100800 */
[----:B--2---:R-:W-:-:S13]  /*09f0*/  ISETP.GE.AND P0, PT, R36, RZ, PT ;  /* 0x000000ff2400720c */ /* 0x004fda0003f06270 */
        /* <DEDUP_REMOVED lines=17> */
[----:B------:R-:W-:Y:S01]  /*0b10*/  ULDC UR9, c[0x0][0x198] ;  /* 0x0000660000097ab9 */ /* 0x000fe20000000800 */
[----:B------:R-:W-:Y:S01]  /*0b20*/  CS2R R14, SRZ ;  /* 0x00000000000e7805 */ /* 0x000fe2000001ff00 */
[----:B------:R-:W-:Y:S02]  /*0b30*/  IMAD.MOV.U32 R29, RZ, RZ, RZ ;  /* 0x000000ffff1d7224 */ /* 0x000fe400078e00ff */
[----:B--2---:R-:W-:Y:S01]  /*0b40*/  @P0 IMAD R0, R36, 0x80, R0 ;  /* 0x0000008024000824 */ /* 0x004fe200078e0200 */
[----:B---3--:R1:W2:Y:S01]  /*0b50*/  @P1 R2UR UR10, R8 ;  /* 0x00000000080a13c2 */ /* 0x0082a200000e0000 */
[--C-:B----4-:R-:W-:Y:S01]  /*0b60*/  @P0 SHF.R.S32.HI R11, RZ, 0x1f, R7.reuse ;  /* 0x0000001fff0b0819 */ /* 0x110fe20000011407 */
[----:B------:R-:W-:-:S02]  /*0b70*/  @P0 IMAD.MOV.U32 R10, RZ, RZ, R7 ;  /* 0x000000ffff0a0224 */ /* 0x000fc400078e0007 */
[----:B-1----:R-:W-:-:S04]  /*0b80*/  @P0 SHF.R.S32.HI R8, RZ, 0x1f, R0 ;  /* 0x0000001fff080819 */ /* 0x002fc80000011400 */
[----:B------:R-:W-:Y:S02]  /*0b90*/  @P0 LEA.HI R0, R8, R0, RZ, 0x7 ;  /* 0x0000000008000211 */ /* 0x000fe400078f38ff */
[--C-:B-----5:R-:W-:Y:S01]  /*0ba0*/  @P5 SHF.R.S32.HI R15, RZ, 0x1f, R6.reuse ;  /* 0x0000001fff0f5819 */ /* 0x120fe20000011406 */
        /* <DEDUP_REMOVED lines=9> */
.L_x_1734:
[----:B--2---:R-:W-:-:S04]  /*0c40*/  ISETP.NE.U32.AND P1, PT, RZ, c[0x0][0x2e0], PT ;  /* 0x0000b800ff007a0c */ /* 0x004fc80003f25070 */
[----:B------:R-:W-:-:S13]  /*0c50*/  ISETP.NE.AND.EX P1, PT, RZ, c[0x0][0x2e4], PT, P1 ;  /* 0x0000b900ff007a0c */ /* 0x000fda0003f25310 */
[----:B------:R-:W-:Y:S05]  /*0c60*/  @!P1 BRA `(.L_x_1735) ;  /* 0x0000004000009947 */ /* 0x000fea0003800000 */
[----:B------:R-:W-:-:S05]  /*0c70*/  IMAD.WIDE R2, R36, R9, c[0x0][0x2e0] ;  /* 0x0000b80024027625 */ /* 0x000fca00078e0209 */
[----:B------:R-:W2:Y:S02]  /*0c80*/  LDG.E R0, [R2.64] ;  /* 0x0000000e02007981 */ /* 0x000ea4000c1e1900 */
[----:B--2---:R1:W2:Y:S01]  /*0c90*/  R2UR UR9, R0 ;  /* 0x00000000000973c2 */ /* 0x0042a200000e0000 */
[----:B------:R-:W-:Y:S05]  /*0ca0*/  BRA `(.L_x_1736) ;  /* 0x0000006000007947 */ /* 0x000fea0003800000 */
.L_x_1735:
[----:B------:R-:W-:Y:S05]  /*0cb0*/  @!P5 BRA `(.L_x_1736) ;  /* 0x000000500000d947 */ /* 0x000fea0003800000 */
[----:B------:R1:W2:Y:S04]  /*0cc0*/  LDG.E R0, [R2.64] ;  /* 0x0000000e02007981 */ /* 0x0002a8000c1e1900 */
[----:B-1----:R-:W3:Y:S01]  /*0cd0*/  LDG.E R2, [R2.64+0x4] ;  /* 0x0000040e02027981 */ /* 0x002ee2000c1e1900 */
[----:B--2---:R-:W1:Y:S08]  /*0ce0*/  R2UR UR9, R0 ;  /* 0x00000000000973c2 */ /* 0x004e7000000e0000 */
[----:B---3--:R-:W1:Y:S02]  /*0cf0*/  R2UR UR4, R2 ;  /* 0x00000000020473c2 */ /* 0x008e6400000e0000 */
[----:B-1----:R-:W-:-:S06]  /*0d00*/  UIADD3 UR9, -UR9, UR4, URZ ;  /* 0x0000000409097290 */ /* 0x002fcc000fffe13f */
.L_x_1736:
[----:B------:R-:W-:Y:S01]  /*0d10*/  USHF.L.U32 UR13, UR12, 0x7, URZ ;  /* 0x000000070c0d7899 */ /* 0x000fe2000800063f */
[----:B------:R-:W-:Y:S01]  /*0d20*/  PLOP3.LUT P2, PT, PT, PT, PT, 0x80, 0x0 ;  /* 0x000000000000781c */ /* 0x000fe20003f4f070 */
[----:B------:R-:W-:Y:S01]  /*0d30*/  ULDC UR4, c[0x0][0x2a4] ;  /* 0x0000a90000047ab9 */ /* 0x000fe20000000800 */
[----:B------:R-:W-:Y:S01]  /*0d40*/  CS2R R126, SRZ ;  /* 0x00000000007e7805 */ /* 0x000fe2000001ff00 */
[----:B--2---:R-:W-:Y:S01]  /*0d50*/  UIADD3 UR4, UR13, -UR4, -UR9 ;  /* 0x800000040d047290 */ /* 0x004fe2000fffe809 */
[----:B------:R-:W-:Y:S01]  /*0d60*/  CS2R R124, SRZ ;  /* 0x00000000007c7805 */ /* 0x000fe2000001ff00 */
[----:B------:R-:W-:Y:S01]  /*0d70*/  UIADD3 UR5, UR10, 0x7f, URZ ;  /* 0x0000007f0a057890 */ /* 0x000fe2000fffe03f */
        /* <DEDUP_REMOVED lines=40> */
[----:B------:R-:W-:-:S04]  /*1000*/  CS2R R68, SRZ ;  /* 0x0000000000447805 */ /* 0x000fc8000001ff00 */
[----:B------:R-:W-:Y:S05]  /*1010*/  @!P1 BRA `(.L_x_1737) ;  /* 0x00006bb000009947 */ /* 0x000fea0003800000 */
[----:B------:R-:W-:Y:S01]  /*1020*/  USHF.R.S32.HI UR16, URZ, 0x1f, UR11 ;  /* 0x0000001f3f107899 */ /* 0x000fe2000801140b */
[--C-:B------:R-:W-:Y:S01]  /*1030*/  SHF.R.S32.HI R28, RZ, 0x1f, R20.reuse ;  /* 0x0000001fff1c7819 */ /* 0x100fe20000011414 */
[----:B------:R-:W-:Y:S01]  /*1040*/  ULDC.64 UR4, c[0x0][0x238] ;  /* 0x00008e0000047ab9 */ /* 0x000fe20000000a00 */
[----:B------:R-:W-:Y:S01]  /*1050*/  IMAD.SHL.U32 R16, R20, 0x4, RZ ;  /* 0x0000000414107824 */ /* 0x000fe200078e00ff */
[----:B------:R-:W-:Y:S01]  /*1060*/  UIMAD UR4, UR16, UR4, URZ ;  /* 0x00000004100472a4 */ /* 0x000fe2000f8e023f */
[----:B------:R-:W-:Y:S01]  /*1070*/  LEA.HI R12, R28, R20, RZ, 0x3 ;  /* 0x000000141c0c7211 */ /* 0x000fe200078f18ff */
[----:B-1----:R-:W-:Y:S01]  /*1080*/  IMAD.U32 R0, RZ, RZ, UR11 ;  /* 0x0000000bff007e24 */ /* 0x002fe2000f8e00ff */
[----:B------:R-:W-:Y:S01]  /*1090*/  SHF.R.S32.HI R21, RZ, 0x1f, R20 ;  /* 0x0000001fff157819 */ /* 0x000fe20000011414 */
[----:B------:R-:W-:Y:S01]  /*10a0*/  UIMAD UR18, UR11, UR5, UR4 ;  /* 0x000000050b1272a4 */ /* 0x000fe2000f8e0204 */
[----:B------:R-:W-:Y:S01]  /*10b0*/  SHF.R.S32.HI R17, RZ, 0x1f, R16 ;  /* 0x0000001fff117819 */ /* 0x000fe20000011410 */
[----:B------:R-:W-:Y:S01]  /*10c0*/  IMAD.U32 R8, RZ, RZ, UR11 ;  /* 0x0000000bff087e24 */ /* 0x000fe2000f8e00ff */
[----:B------:R-:W-:Y:S01]  /*10d0*/  ULDC.64 UR4, c[0x0][0x288] ;  /* 0x0000a20000047ab9 */ /* 0x000fe20000000a00 */
[----:B------:R-:W-:Y:S01]  /*10e0*/  SHF.R.S32.HI R32, RZ, 0x3, R12 ;  /* 0x00000003ff207819 */ /* 0x000fe2000001140c */
[----:B------:R-:W-:Y:S01]  /*10f0*/  UIMAD UR4, UR16, UR4, URZ ;  /* 0x00000004100472a4 */ /* 0x000fe2000f8e023f */
[----:B------:R-:W-:Y:S01]  /*1100*/  IMAD.WIDE.U32 R2, R0, c[0x0][0x238], R20 ;  /* 0x00008e0000027a25 */ /* 0x000fe200078e0014 */
[----:B------:R-:W-:Y:S01]  /*1110*/  UIADD3 UR13, -UR13, UR9, URZ ;  /* 0x000000090d0d7290 */ /* 0x000fe2000fffe13f */
[----:B------:R-:W-:Y:S01]  /*1120*/  SHF.R.S32.HI R6, RZ, 0x1f, R32 ;  /* 0x0000001fff067819 */ /* 0x000fe20000011420 */
[----:B------:R-:W-:Y:S01]  /*1130*/  UIMAD UR4, UR11, UR5, UR4 ;  /* 0x000000050b0472a4 */ /* 0x000fe2000f8e0204 */
[----:B------:R-:W-:Y:S01]  /*1140*/  IADD3 R27, P2, R32, R10, RZ ;  /* 0x0000000a201b7210 */ /* 0x000fe20007f5e0ff */
[----:B------:R-:W-:Y:S01]  /*1150*/  IMAD.WIDE.U32 R8, R8, c[0x0][0x288], R16 ;  /* 0x0000a20008087a25 */ /* 0x000fe200078e0010 */
[C---:B------:R-:W-:Y:S01]  /*1160*/  IADD3 R10, P1, R32.reuse, R14, RZ ;  /* 0x0000000e200a7210 */ /* 0x040fe20007f3e0ff */
[----:B------:R-:W-:Y:S01]  /*1170*/  ULDC.64 UR6, c[0x0][0x270] ;  /* 0x00009c0000067ab9 */ /* 0x000fe20000000a00 */
[----:B------:R-:W-:Y:S01]  /*1180*/  IADD3 R0, -R32, UR13, RZ ;  /* 0x0000000d20007c10 */ /* 0x000fe2000fffe1ff */
[----:B------:R-:W-:Y:S01]  /*1190*/  IMAD.U32 R4, RZ, RZ, UR11 ;  /* 0x0000000bff047e24 */ /* 0x000fe2000f8e00ff */
[----:B------:R-:W-:Y:S01]  /*11a0*/  LOP3.LUT R12, R12, 0xfffffff8, RZ, 0xc0, !PT ;  /* 0xfffffff80c0c7812 */ /* 0x000fe200078ec0ff */
[C---:B------:R-:W-:Y:S01]  /*11b0*/  IMAD.X R30, R6.reuse, 0x1, R11, P2 ;  /* 0x00000001061e7824 */ /* 0x040fe200010e060b */
[----:B------:R-:W-:Y:S01]  /*11c0*/  IADD3 R19, R3, UR18, RZ ;  /* 0x0000001203137c10 */ /* 0x000fe2000fffe0ff */
[----:B------:R-:W-:Y:S01]  /*11d0*/  UIMAD UR6, UR16, UR6, URZ ;  /* 0x00000006100672a4 */ /* 0x000fe2000f8e023f */
[----:B------:R-:W-:Y:S01]  /*11e0*/  IADD3 R3, R9, UR4, RZ ;  /* 0x0000000409037c10 */ /* 0x000fe2000fffe0ff */
[----:B------:R-:W-:Y:S01]  /*11f0*/  IMAD.X R11, R6, 0x1, R15, P1 ;  /* 0x00000001060b7824 */ /* 0x000fe200008e060f */
[----:B------:R-:W-:Y:S01]  /*1200*/  ULDC.64 UR4, c[0x0][0x248] ;  /* 0x0000920000047ab9 */ /* 0x000fe20000000a00 */
[----:B------:R-:W-:Y:S01]  /*1210*/  IMAD.WIDE.U32 R4, R4, c[0x0][0x270], R16 ;  /* 0x00009c0004047a25 */ /* 0x000fe200078e0010 */
[C---:B------:R-:W-:Y:S01]  /*1220*/  ISETP.GE.AND P4, PT, R0.reuse, 0x1, PT ;  /* 0x000000010000780c */ /* 0x040fe20003f86270 */
[----:B------:R-:W-:Y:S01]  /*1230*/  UISETP.NE.AND UP0, UPT, UR4, 0x1, UPT ;  /* 0x000000010400788c */ /* 0x000fe2000bf05270 */
[----:B------:R-:W-:Y:S01]  /*1240*/  ISETP.GE.AND P3, PT, R0, 0x21, PT ;  /* 0x000000210000780c */ /* 0x000fe20003f66270 */
[----:B------:R-:W-:Y:S01]  /*1250*/  IMAD.IADD R31, R20, 0x1, -R12 ;  /* 0x00000001141f7824 */ /* 0x000fe200078e0a0c */
[C---:B------:R-:W-:Y:S01]  /*1260*/  ISETP.GE.AND P2, PT, R0.reuse, 0x41, PT ;  /* 0x000000410000780c */ /* 0x040fe20003f46270 */
[----:B------:R-:W-:Y:S01]  /*1270*/  UIMAD UR6, UR11, UR7, UR6 ;  /* 0x000000070b0672a4 */ /* 0x000fe2000f8e0206 */
[----:B------:R-:W-:Y:S01]  /*1280*/  ISETP.GE.AND P1, PT, R0, 0x61, PT ;  /* 0x000000610000780c */ /* 0x000fe20003f26270 */
[----:B------:R-:W-:Y:S01]  /*1290*/  IMAD.SHL.U32 R0, R32, 0x40, RZ ;  /* 0x0000004020007824 */ /* 0x000fe200078e00ff */
[----:B------:R-:W-:Y:S01]  /*12a0*/  UIMAD.WIDE.U32 UR18, UR11, UR5, URZ ;  /* 0x000000050b1272a5 */ /* 0x000fe2000f8e003f */
[----:B------:R-:W-:Y:S01]  /*12b0*/  IMAD.MOV.U32 R6, RZ, RZ, R4 ;  /* 0x000000ffff067224 */ /* 0x000fe200078e0004 */
[----:B------:R-:W-:Y:S01]  /*12c0*/  ULDC UR4, c[0x0][0x250] ;  /* 0x0000940000047ab9 */ /* 0x000fe20000000800 */
[----:B------:R-:W-:Y:S01]  /*12d0*/  IMAD.SHL.U32 R4, R31, 0x8, RZ ;  /* 0x000000081f047824 */ /* 0x000fe200078e00ff */
[----:B------:R-:W-:Y:S01]  /*12e0*/  LOP3.LUT R0, R0, 0x1c0, RZ, 0xc0, !PT ;  /* 0x000001c000007812 */ /* 0x000fe200078ec0ff */
[----:B------:R-:W-:Y:S01]  /*12f0*/  UMOV UR7, UR11 ;  /* 0x0000000b00077c82 */ /* 0x000fe20008000000 */
[----:B------:R-:W-:Y:S01]  /*1300*/  IADD3 R7, R5, UR6, RZ ;  /* 0x0000000605077c10 */ /* 0x000fe2000fffe0ff */
[----:B------:R-:W-:Y:S01]  /*1310*/  @UP0 UMOV UR5, UR19 ;  /* 0x0000001300050c82 */ /* 0x000fe20008000000 */
[----:B------:R-:W-:Y:S01]  /*1320*/  LOP3.LUT R5, R0, 0x38, R4, 0xf8, !PT ;  /* 0x0000003800057812 */ /* 0x000fe200078ef804 */
[----:B------:R-:W-:Y:S01]  /*1330*/  @UP0 USHF.R.U32.HI UR7, URZ, UR4, UR5 ;  /* 0x000000043f070299 */ /* 0x000fe20008011605 */
[----:B------:R-:W-:Y:S01]  /*1340*/  SHF.R.U32.HI R0, RZ, 0x3, R0 ;  /* 0x00000003ff007819 */ /* 0x000fe20000011600 */
[----:B------:R-:W-:Y:S01]  /*1350*/  IMAD.U32 R12, RZ, RZ, UR12 ;  /* 0x0000000cff0c7e24 */ /* 0x000fe2000f8e00ff */
[----:B------:R-:W-:Y:S01]  /*1360*/  SHF.R.S32.HI R22, RZ, 0x1f, R36 ;  /* 0x0000001fff167819 */ /* 0x000fe20000011424 */
[----:B------:R1:W-:Y:S01]  /*1370*/  STL.64 [R1+0x10], R16 ;  /* 0x0000101001007387 */ /* 0x0003e20000100a00 */
[----:B------:R-:W-:Y:S01]  /*1380*/  LOP3.LUT R26, R5, R0, RZ, 0x3c, !PT ;  /* 0x00000000051a7212 */ /* 0x000fe200078e3cff */
[----:B------:R-:W-:Y:S01]  /*1390*/  IMAD.WIDE R12, R12, 0x80, R10 ;  /* 0x000000800c0c7825 */ /* 0x000fe200078e020a */
[----:B------:R-:W-:Y:S01]  /*13a0*/  SEL R25, R36, RZ, !P0 ;  /* 0x000000ff24197207 */ /* 0x000fe20004000000 */
[----:B------:R-:W-:Y:S01]  /*13b0*/  USHF.R.S32.HI UR6, URZ, 0x1f, UR7 ;  /* 0x0000001f3f067899 */ /* 0x000fe20008011407 */
[----:B------:R-:W-:Y:S01]  /*13c0*/  SEL R0, R22, RZ, !P0 ;  /* 0x000000ff16007207 */ /* 0x000fe20004000000 */
[----:B------:R-:W-:Y:S01]  /*13d0*/  IMAD.U32 R10, RZ, RZ, UR7 ;  /* 0x00000007ff0a7e24 */ /* 0x000fe2000f8e00ff */
[----:B------:R-:W-:Y:S01]  /*13e0*/  SHF.R.S32.HI R5, RZ, 0x1f, R4 ;  /* 0x0000001fff057819 */ /* 0x000fe20000011404 */
[----:B------:R-:W-:Y:S01]  /*13f0*/  IMAD.WIDE.U32 R6, R25, c[0x0][0x278], R6 ;  /* 0x00009e0019067a25 */ /* 0x000fe200078e0006 */
[----:B------:R-:W-:Y:S01]  /*1400*/  ULDC.64 UR4, c[0x0][0x1e0] ;  /* 0x0000780000047ab9 */ /* 0x000fe20000000a00 */
[----:B------:R-:W-:Y:S01]  /*1410*/  LEA.HI R24, R28, R20, RZ, 0x6 ;  /* 0x000000141c187211 */ /* 0x000fe200078f30ff */
[----:B------:R-:W-:Y:S01]  /*1420*/  UIMAD UR4, UR6, UR4, URZ ;  /* 0x00000004060472a4 */ /* 0x000fe2000f8e023f */
[----:B------:R-:W-:Y:S01]  /*1430*/  IMAD.MOV.U32 R18, RZ, RZ, R2 ;  /* 0x000000ffff127224 */ /* 0x000fe200078e0002 */
[----:B------:R-:W-:Y:S01]  /*1440*/  IADD3 R38, P0, R29, R6, RZ ;  /* 0x000000061d267210 */ /* 0x000fe20007f1e0ff */
[----:B------:R-:W-:Y:S01]  /*1450*/  IMAD.U32 R14, RZ, RZ, UR11 ;  /* 0x0000000bff0e7e24 */ /* 0x000fe2000f8e00ff */
[----:B------:R-:W-:Y:S01]  /*1460*/  UIMAD UR18, UR7, UR5, UR4 ;  /* 0x00000005071272a4 */ /* 0x000fe2000f8e0204 */
[----:B------:R-:W-:Y:S01]  /*1470*/  IMAD R23, R0, c[0x0][0x278], RZ ;  /* 0x00009e0000177a24 */ /* 0x000fe200078e02ff */
[----:B------:R-:W-:Y:S01]  /*1480*/  ISETP.GE.OR P6, PT, R4, c[0x0][0x1cc], !P4 ;  /* 0x0000730004007a0c */ /* 0x000fe200067c6670 */
[----:B------:R-:W-:Y:S01]  /*1490*/  IMAD.MOV.U32 R2, RZ, RZ, R8 ;  /* 0x000000ffff027224 */ /* 0x000fe200078e0008 */
[----:B------:R-:W-:Y:S01]  /*14a0*/  ULDC.64 UR4, c[0x0][0x1b0] ;  /* 0x00006c0000047ab9 */ /* 0x000fe20000000a00 */
[--C-:B------:R-:W-:Y:S01]  /*14b0*/  IMAD.WIDE.U32 R8, R10, c[0x0][0x1e0], R4.reuse ;  /* 0x000078000a087a25 */ /* 0x100fe200078e0004 */
[----:B------:R-:W-:Y:S01]  /*14c0*/  UIMAD UR4, UR6, UR4, URZ ;  /* 0x00000004060472a4 */ /* 0x000fe2000f8e023f */
[----:B------:R-:W-:Y:S01]  /*14d0*/  ISETP.GE.OR P4, PT, R4, c[0x0][0x19c], !P4 ;  /* 0x0000670004007a0c */ /* 0x000fe20006786670 */
[----:B------:R-:W-:Y:S01]  /*14e0*/  STL [R1+0x4], R32 ;  /* 0x0000042001007387 */ /* 0x000fe20000100800 */
[----:B------:R-:W-:Y:S01]  /*14f0*/  IMAD.WIDE.U32 R10, R10, c[0x0][0x1b0], R4 ;  /* 0x00006c000a0a7a25 */ /* 0x000fe200078e0004 */
[----:B------:R-:W-:-:S02]  /*1500*/  UIMAD UR19, UR7, UR5, UR4 ;  /* 0x00000005071372a4 */ /* 0x000fc4000f8e0204 */
[----:B------:R-:W-:Y:S01]  /*1510*/  STL [R1+0x50], R38 ;  /* 0x0000502601007387 */ /* 0x000fe20000100800 */
[----:B-1----:R-:W-:Y:S01]  /*1520*/  IMAD.U32 R16, RZ, RZ, UR11 ;  /* 0x0000000bff107e24 */ /* 0x002fe2000f8e00ff */
[----:B------:R-:W-:Y:S01]  /*1530*/  ULDC.64 UR6, c[0x0][0x180] ;  /* 0x0000600000067ab9 */ /* 0x000fe20000000a00 */
[--C-:B------:R-:W-:Y:S01]  /*1540*/  IMAD.WIDE.U32 R14, R14, c[0x0][0x180], R4.reuse ;  /* 0x000060000e0e7a25 */ /* 0x100fe200078e0004 */
[----:B------:R-:W-:Y:S02]  /*1550*/  UIMAD UR6, UR16, UR6, URZ ;  /* 0x00000006100672a4 */ /* 0x000fe4000f8e023f */
[----:B------:R-:W-:Y:S01]  /*1560*/  ULDC.64 UR4, c[0x0][0x210] ;  /* 0x0000840000047ab9 */ /* 0x000fe20000000a00 */
[----:B------:R-:W-:Y:S01]  /*1570*/  IMAD.WIDE.U32 R16, R16, c[0x0][0x210], R4 ;  /* 0x0000840010107a25 */ /* 0x000fe200078e0004 */
[----:B------:R-:W-:Y:S01]  /*1580*/  SHF.R.S32.HI R5, RZ, 0x1f, R29 ;  /* 0x0000001fff057819 */ /* 0x000fe2000001141d */
[----:B------:R-:W-:Y:S02]  /*1590*/  UIMAD UR6, UR11, UR7, UR6 ;  /* 0x000000070b0672a4 */ /* 0x000fe4000f8e0206 */
[C---:B------:R-:W-:Y:S01]  /*15a0*/  IMAD R23, R25.reuse, c[0x0][0x27c], R23 ;  /* 0x00009f0019177a24 */ /* 0x040fe200078e0217 */
[----:B------:R-:W-:Y:S01]  /*15b0*/  UIMAD UR4, UR16, UR4, URZ ;  /* 0x00000004100472a4 */ /* 0x000fe2000f8e023f */
[----:B------:R-:W-:Y:S01]  /*15c0*/  IMAD R6, R0, c[0x0][0x290], RZ ;  /* 0x0000a40000067a24 */ /* 0x000fe200078e02ff */
[----:B------:R-:W-:Y:S01]  /*15d0*/  UMOV UR21, 0x7 ;  /* 0x0000000700157882 */ /* 0x000fe20000000000 */
[----:B------:R-:W-:Y:S01]  /*15e0*/  IMAD.WIDE.U32 R2, R25, c[0x0][0x290], R2 ;  /* 0x0000a40019027a25 */ /* 0x000fe200078e0002 */
[----:B------:R-:W-:Y:S01]  /*15f0*/  IADD3.X R35, R5, R7, R23, P0, !PT ;  /* 0x0000000705237210 */ /* 0x000fe200007fe417 */
[----:B------:R-:W-:-:S02]  /*1600*/  UIMAD UR4, UR11, UR5, UR4 ;  /* 0x000000050b0472a4 */ /* 0x000fc4000f8e0204 */
[----:B------:R-:W-:Y:S01]  /*1610*/  IMAD R6, R25, c[0x0][0x294], R6 ;  /* 0x0000a50019067a24 */ /* 0x000fe200078e0206 */
[----:B------:R-:W-:Y:S01]  /*1620*/  IADD3 R34, P0, R29, R2, RZ ;  /* 0x000000021d227210 */ /* 0x000fe20007f1e0ff */
[----:B------:R-:W-:Y:S01]  /*1630*/  IMAD.MOV.U32 R2, RZ, RZ, R8 ;  /* 0x000000ffff027224 */ /* 0x000fe200078e0008 */
[----:B------:R-:W-:Y:S01]  /*1640*/  STL [R1+0x4c], R35 ;  /* 0x00004c2301007387 */ /* 0x000fe20000100800 */
[----:B------:R-:W-:Y:S01]  /*1650*/  IMAD.SHL.U32 R7, R24, 0x8, RZ ;  /* 0x0000000818077824 */ /* 0x000fe200078e00ff */
[----:B------:R-:W-:Y:S01]  /*1660*/  IADD3.X R33, R5, R3, R6, P0, !PT ;  /* 0x0000000305217210 */ /* 0x000fe200007fe406 */
[----:B------:R-:W-:Y:S01]  /*1670*/  IMAD.WIDE.U32 R18, R25, c[0x0][0x240], R18 ;  /* 0x0000900019127a25 */ /* 0x000fe200078e0012 */
[----:B------:R-:W-:Y:S01]  /*1680*/  SEL R5, R22, RZ, !P5 ;  /* 0x000000ff16057207 */ /* 0x000fe20006800000 */
[----:B------:R-:W-:Y:S01]  /*1690*/  STL [R1+0x38], R34 ;  /* 0x0000382201007387 */ /* 0x000fe20000100800 */
[----:B------:R-:W-:Y:S01]  /*16a0*/  IADD3 R3, R9, UR18, RZ ;  /* 0x0000001209037c10 */ /* 0x000fe2000fffe0ff */
[----:B------:R-:W-:Y:S01]  /*16b0*/  UMOV UR18, 0x6 ;  /* 0x0000000600127882 */ /* 0x000fe20000000000 */
[----:B------:R-:W-:Y:S01]  /*16c0*/  SEL R22, R36, RZ, !P5 ;  /* 0x000000ff24167207 */ /* 0x000fe20006800000 */
[C---:B------:R-:W-:Y:S01]  /*16d0*/  IMAD R6, R5.reuse, c[0x0][0x1e8], RZ ;  /* 0x00007a0005067a24 */ /* 0x040fe200078e02ff */
[----:B------:R-:W-:Y:S01]  /*16e0*/  LOP3.LUT R26, R26, 0xfffffe00, R7, 0xf8, !PT ;  /* 0xfffffe001a1a7812 */ /* 0x000fe200078ef807 */
[----:B------:R-:W-:Y:S01]  /*16f0*/  IMAD R5, R5, c[0x0][0x1b8], RZ ;  /* 0x00006e0005057a24 */ /* 0x000fe200078e02ff */
[----:B------:R-:W-:Y:S01]  /*1700*/  IADD3 R7, R11, UR19, RZ ;  /* 0x000000130b077c10 */ /* 0x000fe2000fffe0ff */
[C---:B------:R-:W-:Y:S01]  /*1710*/  IMAD R8, R22.reuse, c[0x0][0x1ec], R6 ;  /* 0x00007b0016087a24 */ /* 0x040fe200078e0206 */
[----:B------:R-:W-:Y:S01]  /*1720*/  IADD3 R11, R15, UR6, RZ ;  /* 0x000000060f0b7c10 */ /* 0x000fe2000fffe0ff */
[----:B------:R-:W-:Y:S01]  /*1730*/  IMAD.WIDE.U32 R2, R22, c[0x0][0x1e8], R2 ;  /* 0x00007a0016027a25 */ /* 0x000fe200078e0002 */
[----:B------:R-:W-:Y:S01]  /*1740*/  IADD3 R9, R17, UR4, RZ ;  /* 0x0000000411097c10 */ /* 0x000fe2000fffe0ff */
[----:B------:R-:W-:Y:S01]  /*1750*/  ULDC.64 UR4, c[0x0][0x1d8] ;  /* 0x0000760000047ab9 */ /* 0x000fe20000000a00 */
[----:B------:R-:W-:Y:S01]  /*1760*/  ISETP.GE.OR P5, PT, R4, c[0x0][0x1cc], !P3 ;  /* 0x0000730004007a0c */ /* 0x000fe20005fa6670 */
[----:B------:R-:W-:Y:S01]  /*1770*/  IMAD.IADD R3, R3, 0x1, R8 ;  /* 0x0000000103037824 */ /* 0x000fe200078e0208 */
[----:B------:R-:W-:Y:S01]  /*1780*/  USHF.L.U32 UR16, UR4, 0x6, URZ ;  /* 0x0000000604107899 */ /* 0x000fe2000800063f */
[----:B------:R-:W-:Y:S01]  /*1790*/  IMAD.MOV.U32 R6, RZ, RZ, R10 ;  /* 0x000000ffff067224 */ /* 0x000fe200078e000a */
[----:B------:R-:W-:Y:S01]  /*17a0*/  USHF.L.U64.HI UR19, UR4, UR18, UR5 ;  /* 0x0000001204137299 */ /* 0x000fe20008010205 */
[----:B------:R-:W-:Y:S01]  /*17b0*/  IMAD.MOV.U32 R8, RZ, RZ, R16 ;  /* 0x000000ffff087224 */ /* 0x000fe200078e0010 */
[----:B------:R-:W-:Y:S01]  /*17c0*/  ULDC.64 UR6, c[0x0][0x1a8] ;  /* 0x00006a0000067ab9 */ /* 0x000fe20000000a00 */
[----:B------:R-:W-:Y:S01]  /*17d0*/  IMAD.MOV.U32 R10, RZ, RZ, R14 ;  /* 0x000000ffff0a7224 */ /* 0x000fe200078e000e */
[----:B------:R-:W-:Y:S01]  /*17e0*/  USHF.L.U64.HI UR20, UR6, UR18, UR7 ;  /* 0x0000001206147299 */ /* 0x000fe20008010207 */
[----:B------:R-:W-:Y:S01]  /*17f0*/  IMAD R16, R22, c[0x0][0x1bc], R5 ;  /* 0x00006f0016107a24 */ /* 0x000fe200078e0205 */
[----:B------:R-:W-:Y:S01]  /*1800*/  ULDC.64 UR4, c[0x0][0x178] ;  /* 0x00005e0000047ab9 */ /* 0x000fe20000000a00 */
[C---:B------:R-:W-:Y:S01]  /*1810*/  IMAD R15, R0.reuse, c[0x0][0x188], RZ ;  /* 0x00006200000f7a24 */ /* 0x040fe200078e02ff */
[----:B------:R-:W-:Y:S01]  /*1820*/  USHF.R.S32.HI UR7, URZ, 0x1f, UR17 ;  /* 0x0000001f3f077899 */ /* 0x000fe20008011411 */
[C---:B------:R-:W-:Y:S01]  /*1830*/  IMAD R14, R0.reuse, c[0x0][0x218], RZ ;  /* 0x00008600000e7a24 */ /* 0x040fe200078e02ff */
[----:B------:R-:W-:Y:S01]  /*1840*/  UIMAD.WIDE.U32 UR22, UR17, UR4, URZ ;  /* 0x00000004111672a5 */ /* 0x000fe2000f8e003f */
[----:B------:R-:W-:Y:S01]  /*1850*/  IMAD R5, R0, c[0x0][0x240], RZ ;  /* 0x0000900000057a24 */ /* 0x000fe200078e02ff */
[----:B------:R-:W-:Y:S01]  /*1860*/  ISETP.GE.OR P3, PT, R4, c[0x0][0x19c], !P3 ;  /* 0x0000670004007a0c */ /* 0x000fe20005f66670 */
[----:B------:R-:W-:Y:S01]  /*1870*/  IMAD R0, R13, c[0x0][0x1d8], RZ ;  /* 0x000076000d007a24 */ /* 0x000fe200078e02ff */
[----:B------:R-:W-:Y:S01]  /*1880*/  STL [R1+0x34], R33 ;  /* 0x0000342101007387 */ /* 0x000fe20000100800 */
[----:B------:R-:W-:-:S04]  /*1890*/  IMAD.WIDE.U32 R6, R22, c[0x0][0x1b8], R6 ;  /* 0x00006e0016067a25 */ /* 0x000fc800078e0006 */
[C---:B------:R-:W-:Y:S02]  /*18a0*/  IMAD R0, R12.reuse, c[0x0][0x1dc], R0 ;  /* 0x000077000c007a24 */ /* 0x040fe400078e0200 */
[----:B------:R-:W-:-:S04]  /*18b0*/  IMAD.WIDE.U32 R2, R12, c[0x0][0x1d8], R2 ;  /* 0x000076000c027a25 */ /* 0x000fc800078e0002 */
[C---:B------:R-:W-:Y:S02]  /*18c0*/  IMAD R22, R25.reuse, c[0x0][0x18c], R15 ;  /* 0x0000630019167a24 */ /* 0x040fe400078e020f */
[C---:B------:R-:W-:Y:S02]  /*18d0*/  IMAD R23, R25.reuse, c[0x0][0x21c], R14 ;  /* 0x0000870019177a24 */ /* 0x040fe400078e020e */
[----:B------:R-:W-:-:S04]  /*18e0*/  IMAD.WIDE.U32 R14, R25, c[0x0][0x188], R10 ;  /* 0x00006200190e7a25 */ /* 0x000fc800078e000a */
[----:B------:R-:W-:Y:S02]  /*18f0*/  IMAD.IADD R11, R7, 0x1, R16 ;  /* 0x00000001070b7824 */ /* 0x000fe400078e0210 */
[----:B------:R-:W-:Y:S01]  /*1900*/  IMAD.WIDE.U32 R16, R25, c[0x0][0x218], R8 ;  /* 0x0000860019107a25 */ /* 0x000fe200078e0008 */
[----:B------:R-:W-:-:S03]  /*1910*/  LEA R8, P0, R2, c[0x0][0x1c0], 0x1 ;  /* 0x0000700002087a11 */ /* 0x000fc600078008ff */
[----:B------:R-:W-:Y:S02]  /*1920*/  IMAD.IADD R0, R3, 0x1, R0 ;  /* 0x0000000103007824 */ /* 0x000fe400078e0200 */
[----:B------:R-:W-:Y:S02]  /*1930*/  IMAD.MOV.U32 R10, RZ, RZ, R6 ;  /* 0x000000ffff0a7224 */ /* 0x000fe400078e0006 */
[----:B------:R-:W-:Y:S01]  /*1940*/  IMAD.SHL.U32 R26, R26, 0x2, RZ ;  /* 0x000000021a1a7824 */ /* 0x000fe200078e00ff */
[----:B------:R-:W-:Y:S01]  /*1950*/  LEA.HI.X R9, R2, c[0x0][0x1c4], R0, 0x1, P0 ;  /* 0x0000710002097a11 */ /* 0x000fe200000f0c00 */
[----:B------:R-:W-:Y:S01]  /*1960*/  IMAD R0, R13, c[0x0][0x1a8], RZ ;  /* 0x00006a000d007a24 */ /* 0x000fe200078e02ff */
[----:B------:R-:W-:Y:S01]  /*1970*/  IADD3 R6, P0, R8, UR16, RZ ;  /* 0x0000001008067c10 */ /* 0x000fe2000ff1e0ff */
[C---:B------:R-:W-:Y:S02]  /*1980*/  IMAD.WIDE.U32 R10, R12.reuse, c[0x0][0x1a8], R10 ;  /* 0x00006a000c0a7a25 */ /* 0x040fe400078e000a */
[----:B------:R-:W-:Y:S01]  /*1990*/  @!PT LDS RZ, [RZ] ;  /* 0x00000000fffff984 */ /* 0x000fe20000000800 */
[----:B------:R-:W-:Y:S01]  /*19a0*/  @!PT LDS RZ, [RZ] ;  /* 0x00000000fffff984 */ /* 0x000fe20000000800 */
[----:B------:R-:W-:Y:S01]  /*19b0*/  @!PT LDS RZ, [RZ] ;  /* 0x00000000fffff984 */ /* 0x000fe20000000800 */
[----:B------:R1:W-:Y:S01]  /*19c0*/  LDGSTS.E.BYPASS.LTC128B.128 [R26+0x4080], [R8.64], !P6 ;  /* 0x04080000081a7fae */ /* 0x0003e2000f101d4e */
[----:B------:R-:W-:Y:S01]  /*19d0*/  IADD3.X R7, R9, UR19, RZ, P0, !PT ;  /* 0x0000001309077c10 */ /* 0x000fe200087fe4ff */
[----:B------:R-:W-:Y:S01]  /*19e0*/  IMAD R0, R12, c[0x0][0x1ac], R0 ;  /* 0x00006b000c007a24 */ /* 0x000fe200078e0200 */
[----:B------:R-:W-:Y:S01]  /*19f0*/  IADD3 R2, P0, R6, UR16, RZ ;  /* 0x0000001006027c10 */ /* 0x000fe2000ff1e0ff */
[----:B------:R-:W-:Y:S01]  /*1a00*/  IMAD R24, R25, c[0x0][0x244], R5 ;  /* 0x0000910019187a24 */ /* 0x000fe200078e0205 */
[C---:B------:R-:W-:Y:S01]  /*1a10*/  ISETP.GE.OR P6, PT, R4.reuse, c[0x0][0x1cc], !P2 ;  /* 0x0000730004007a0c */ /* 0x040fe200057c6670 */
[----:B------:R2:W-:Y:S01]  /*1a20*/  LDGSTS.E.BYPASS.LTC128B.128 [R26+0x5080], [R6.64], !P5 ;  /* 0x05080000061a7fae */ /* 0x0005e2000e901d4e */
[----:B------:R-:W-:Y:S01]  /*1a30*/  IADD3.X R3, R7, UR19, RZ, P0, !PT ;  /* 0x0000001307037c10 */ /* 0x000fe200087fe4ff */
[----:B------:R-:W-:Y:S01]  /*1a40*/  IMAD.IADD R0, R11, 0x1, R0 ;  /* 0x000000010b007824 */ /* 0x000fe200078e0200 */
[----:B------:R-:W-:-:S02]  /*1a50*/  ISETP.GE.OR P5, PT, R4, c[0x0][0x1cc], !P1 ;  /* 0x0000730004007a0c */ /* 0x000fc40004fa6670 */
[C---:B------:R-:W-:Y:S02]  /*1a60*/  ISETP.GE.OR P2, PT, R4.reuse, c[0x0][0x19c], !P2 ;  /* 0x0000670004007a0c */ /* 0x040fe40005746670 */
[----:B------:R-:W-:-:S05]  /*1a70*/  ISETP.GE.OR P1, PT, R4, c[0x0][0x19c], !P1 ;  /* 0x0000670004007a0c */ /* 0x000fca0004f26670 */
[----:B------:R3:W-:Y:S01]  /*1a80*/  LDGSTS.E.BYPASS.LTC128B.128 [R26+0x6080], [R2.64], !P6 ;  /* 0x06080000021a7fae */ /* 0x0007e2000f101d4e */
[----:B------:R-:W-:Y:S02]  /*1a90*/  ISETP.GE.AND P6, PT, R4, c[0x0][0x16c], PT ;  /* 0x00005b0004007a0c */ /* 0x000fe40003fc6270 */
[----:B-1----:R-:W-:Y:S01]  /*1aa0*/  IADD3 R8, P0, R2, UR16, RZ ;  /* 0x0000001002087c10 */ /* 0x002fe2000ff1e0ff */
[----:B------:R-:W-:-:S03]  /*1ab0*/  UIMAD UR16, UR7, UR4, URZ ;  /* 0x00000004071072a4 */ /* 0x000fc6000f8e023f */
[----:B------:R-:W-:Y:S01]  /*1ac0*/  IADD3.X R9, R3, UR19, RZ, P0, !PT ;  /* 0x0000001303097c10 */ /* 0x000fe200087fe4ff */
[----:B------:R-:W-:Y:S01]  /*1ad0*/  UIMAD UR16, UR17, UR5, UR16 ;  /* 0x00000005111072a4 */ /* 0x000fe2000f8e0210 */
[----:B--2---:R-:W-:Y:S01]  /*1ae0*/  IMAD.MOV.U32 R6, RZ, RZ, R14 ;  /* 0x000000ffff067224 */ /* 0x004fe200078e000e */
[----:B------:R-:W-:Y:S01]  /*1af0*/  LEA.HI R14, R28, R20, RZ, 0x4 ;  /* 0x000000141c0e7211 */ /* 0x000fe200078f20ff */
[----:B------:R-:W-:Y:S01]  /*1b00*/  IMAD.IADD R7, R15, 0x1, R22 ;  /* 0x000000010f077824 */ /* 0x000fe200078e0216 */
[C---:B------:R-:W-:Y:S01]  /*1b10*/  LEA R12, P0, R10.reuse, c[0x0][0x190], 0x1 ;  /* 0x000064000a0c7a11 */ /* 0x040fe200078008ff */
[----:B------:R-:W-:Y:S01]  /*1b20*/  USHF.L.U32 UR19, UR6, 0x6, URZ ;  /* 0x0000000606137899 */ /* 0x000fe2000800063f */
[----:B------:R-:W-:Y:S01]  /*1b30*/  SHF.R.S32.HI R5, RZ, 0x4, R14 ;  /* 0x00000004ff057819 */ /* 0x000fe2000001140e */
[----:B------:R-:W-:Y:S01]  /*1b40*/  UIADD3 UR16, UR23, UR16, URZ ;  /* 0x0000001017107290 */ /* 0x000fe2000fffe03f */
[----:B------:R-:W-:Y:S01]  /*1b50*/  LEA.HI.X R13, R10, c[0x0][0x194], R0, 0x1, P0 ;  /* 0x000065000a0d7a11 */ /* 0x000fe200000f0c00 */
[----:B------:R-:W-:Y:S01]  /*1b60*/  IMAD.WIDE.U32 R40, R27, c[0x0][0x178], R6 ;  /* 0x00005e001b287a25 */ /* 0x000fe200078e0006 */
[----:B------:R-:W-:Y:S01]  /*1b70*/  LEA.HI R0, R14, R5, RZ, 0x1 ;  /* 0x000000050e007211 */ /* 0x000fe200078f08ff */
[----:B------:R1:W-:Y:S01]  /*1b80*/  LDGSTS.E.BYPASS.LTC128B.128 [R26+0x7080], [R8.64], !P5 ;  /* 0x07080000081a7fae */ /* 0x0003e2000e901d4e */
[----:B------:R-:W-:Y:S01]  /*1b90*/  USHF.L.U32 UR6, UR17, 0x7, URZ ;  /* 0x0000000711067899 */ /* 0x000fe2000800063f */
[----:B---3--:R-:W-:Y:S01]  /*1ba0*/  IMAD.U32 R3, RZ, RZ, UR23 ;  /* 0x00000017ff037e24 */ /* 0x008fe2000f8e00ff */
[----:B------:R-:W-:Y:S01]  /*1bb0*/  LOP3.LUT R3, R0, 0xfffffffe, RZ, 0xc0, !PT ;  /* 0xfffffffe00037812 */ /* 0x000fe200078ec0ff */
[----:B------:R-:W-:Y:S01]  /*1bc0*/  IMAD R0, R30, c[0x0][0x178], RZ ;  /* 0x00005e001e007a24 */ /* 0x000fe200078e02ff */
[----:B------:R-:W-:Y:S01]  /*1bd0*/  STL.64 [R1+0x28], R40 ;  /* 0x0000282801007387 */ /* 0x000fe20000100a00 */
[----:B------:R-:W-:-:S02]  /*1be0*/  IMAD.U32 R2, RZ, RZ, UR22 ;  /* 0x00000016ff027e24 */ /* 0x000fc4000f8e00ff */
[----:B------:R-:W-:Y:S01]  /*1bf0*/  IMAD R0, R27, c[0x0][0x17c], R0 ;  /* 0x00005f001b007a24 */ /* 0x000fe200078e0200 */
[----:B------:R2:W-:Y:S01]  /*1c00*/  LDGSTS.E.BYPASS.LTC128B.128 [R26+0x80], [R12.64], !P4 ;  /* 0x000800000c1a7fae */ /* 0x0005e2000e101d4e */
[----:B------:R-:W-:Y:S01]  /*1c10*/  IMAD.U32 R6, RZ, RZ, UR16 ;  /* 0x00000010ff067e24 */ /* 0x000fe2000f8e00ff */
[----:B------:R-:W-:Y:S01]  /*1c20*/  USHF.L.U64.HI UR16, UR4, UR18, UR5 ;  /* 0x0000001204107299 */ /* 0x000fe20008010205 */
[----:B------:R-:W-:Y:S01]  /*1c30*/  IMAD.IADD R36, R41, 0x1, R0 ;  /* 0x0000000129247824 */ /* 0x000fe200078e0200 */
[----:B------:R-:W-:Y:S01]  /*1c40*/  LEA R0, P0, R2, R40, 0x7 ;  /* 0x0000002802007211 */ /* 0x000fe200078038ff */
[----:B------:R-:W-:Y:S01]  /*1c50*/  IMAD.IADD R200, R5, 0x1, -R3 ;  /* 0x0000000105c87824 */ /* 0x000fe200078e0a03 */
[----:B------:R-:W-:Y:S01]  /*1c60*/  ISETP.GT.AND P4, PT, R20, 0x1f, PT ;  /* 0x0000001f1400780c */ /* 0x000fe20003f84270 */
[----:B------:R-:W-:Y:S01]  /*1c70*/  IMAD R5, R30, c[0x0][0x208], RZ ;  /* 0x000082001e057a24 */ /* 0x000fe200078e02ff */
[----:B------:R-:W-:Y:S01]  /*1c80*/  LEA.HI.X R6, R2, R36, R6, 0x7, P0 ;  /* 0x0000002402067211 */ /* 0x000fe200000f3c06 */
[----:B------:R-:W-:Y:S01]  /*1c90*/  IMAD.IADD R3, R17, 0x1, R23 ;  /* 0x0000000111037824 */ /* 0x000fe200078e0217 */
[----:B------:R3:W-:Y:S01]  /*1ca0*/  STL [R1+0x3c], R36 ;  /* 0x00003c2401007387 */ /* 0x0007e20000100800 */
[----:B------:R-:W-:-:S02]  /*1cb0*/  IMAD.MOV.U32 R2, RZ, RZ, R16 ;  /* 0x000000ffff027224 */ /* 0x000fc400078e0010 */
[----:B------:R-:W-:Y:S01]  /*1cc0*/  IMAD R10, R27, c[0x0][0x20c], R5 ;  /* 0x000083001b0a7a24 */ /* 0x000fe200078e0205 */
[----:B-1----:R-:W-:-:S04]  /*1cd0*/  IADD3 R8, P5, R12, UR19, RZ ;  /* 0x000000130c087c10 */ /* 0x002fc8000ffbe0ff */
[----:B------:R-:W-:Y:S02]  /*1ce0*/  IADD3.X R9, R13, UR20, RZ, P5, !PT ;  /* 0x000000140d097c10 */ /* 0x000fe4000affe4ff */
[----:B------:R-:W-:Y:S02]  /*1cf0*/  ISETP.GE.AND P5, PT, R4, c[0x0][0x1fc], PT ;  /* 0x00007f0004007a0c */ /* 0x000fe40003fa6270 */
[----:B------:R-:W-:Y:S01]  /*1d00*/  LEA R4, P0, R0, c[0x0][0x160], 0x1 ;  /* 0x0000580000047a11 */ /* 0x000fe200078008ff */
[----:B------:R1:W-:Y:S01]  /*1d10*/  LDGSTS.E.BYPASS.LTC128B.128 [R26+0x1080], [R8.64], !P3 ;  /* 0x01080000081a7fae */ /* 0x0003e2000d901d4e */
[----:B--2---:R-:W-:Y:S02]  /*1d20*/  LEA.HI R13, R28, R20, RZ, 0x5 ;  /* 0x000000141c0d7211 */ /* 0x004fe400078f28ff */
[----:B------:R-:W-:Y:S01]  /*1d30*/  LEA.HI.X R5, R0, c[0x0][0x164], R6, 0x1, P0 ;  /* 0x0000590000057a11 */ /* 0x000fe200000f0c06 */
[----:B------:R-:W-:Y:S02]  /*1d40*/  IMAD.U32 R0, RZ, RZ, UR6 ;  /* 0x00000006ff007e24 */ /* 0x000fe4000f8e00ff */
[----:B---3--:R-:W-:Y:S01]  /*1d50*/  IMAD.WIDE.U32 R36, R27, c[0x0][0x208], R2 ;  /* 0x000082001b247a25 */ /* 0x008fe200078e0002 */
[----:B------:R-:W-:-:S02]  /*1d60*/  IADD3 R2, P0, R8, UR19, RZ ;  /* 0x0000001308027c10 */ /* 0x000fc4000ff1e0ff */
[----:B------:R-:W-:Y:S01]  /*1d70*/  IADD3 R12, -R32, UR10, -R0 ;  /* 0x0000000a200c7c10 */ /* 0x000fe2000fffe900 */
[----:B------:R-:W-:Y:S01]  /*1d80*/  IMAD.IADD R23, R37, 0x1, R10 ;  /* 0x0000000125177824 */ /* 0x000fe200078e020a */
[----:B------:R-:W-:Y:S01]  /*1d90*/  IADD3.X R3, R9, UR20, RZ, P0, !PT ;  /* 0x0000001409037c10 */ /* 0x000fe200087fe4ff */
[----:B------:R-:W-:Y:S01]  /*1da0*/  IMAD.MOV.U32 R22, RZ, RZ, R36 ;  /* 0x000000ffff167224 */ /* 0x000fe200078e0024 */
[----:B------:R-:W-:Y:S01]  /*1db0*/  IADD3 R6, P0, R2, UR19, RZ ;  /* 0x0000001302067c10 */ /* 0x000fe2000ff1e0ff */
[----:B------:R-:W-:Y:S01]  /*1dc0*/  USHF.L.U32 UR19, UR4, 0x6, URZ ;  /* 0x0000000604137899 */ /* 0x000fe2000800063f */
[C---:B------:R-:W-:Y:S01]  /*1dd0*/  ISETP.LT.OR P3, PT, R12.reuse, 0x1, P6 ;  /* 0x000000010c00780c */ /* 0x040fe20003761670 */
[----:B------:R2:W-:Y:S01]  /*1de0*/  LDGSTS.E.BYPASS.LTC128B.128 [R26+0x2080], [R2.64], !P2 ;  /* 0x02080000021a7fae */ /* 0x0005e2000d101d4e */
[----:B------:R-:W-:Y:S01]  /*1df0*/  IADD3.X R7, R3, UR20, RZ, P0, !PT ;  /* 0x0000001403077c10 */ /* 0x000fe200087fe4ff */
[----:B------:R-:W-:Y:S01]  /*1e00*/  ULDC.64 UR4, c[0x0][0x208] ;  /* 0x0000820000047ab9 */ /* 0x000fe20000000a00 */
[----:B------:R-:W-:Y:S01]  /*1e10*/  SHF.R.S32.HI R0, RZ, 0x1f, R13 ;  /* 0x0000001fff007819 */ /* 0x000fe2000001140d */
[----:B------:R-:W-:Y:S01]  /*1e20*/  USHF.L.U64.HI UR21, UR4, UR21, UR5 ;  /* 0x0000001504157299 */ /* 0x000fe20008010205 */
[C---:B------:R-:W-:Y:S01]  /*1e30*/  ISETP.LT.OR P0, PT, R12.reuse, 0x21, P6 ;  /* 0x000000210c00780c */ /* 0x040fe20003701670 */
[----:B------:R3:W-:Y:S01]  /*1e40*/  LDGSTS.E.BYPASS.LTC128B.128 [R26+0x3080], [R6.64], !P1 ;  /* 0x03080000061a7fae */ /* 0x0007e2000c901d4e */
[----:B------:R-:W-:Y:S01]  /*1e50*/  USHF.R.S32.HI UR5, URZ, 0x1f, UR6 ;  /* 0x0000001f3f057899 */ /* 0x000fe20008011406 */
[----:B------:R-:W-:Y:S01]  /*1e60*/  ISETP.LT.OR P2, PT, R12, 0x61, P6 ;  /* 0x000000610c00780c */ /* 0x000fe20003741670 */
[----:B------:R-:W-:Y:S01]  /*1e70*/  USHF.L.U32 UR22, UR4, 0x7, URZ ;  /* 0x0000000704167899 */ /* 0x000fe2000800063f */
[----:B------:R-:W0:Y:S01]  /*1e80*/  LDGDEPBAR ;  /* 0x00000000000079af */ /* 0x000e220000000000 */
[----:B------:R-:W-:-:S03]  /*1e90*/  UIMAD UR20, UR21, UR17, URZ ;  /* 0x00000011151472a4 */ /* 0x000fc6000f8e023f */
[----:B------:R4:W-:Y:S01]  /*1ea0*/  LDGSTS.E.BYPASS.LTC128B.128 [R26+0x8080], [R4.64], !P3 ;  /* 0x08080000041a7fae */ /* 0x0009e2000d901d4e */
[----:B------:R-:W-:Y:S01]  /*1eb0*/  ISETP.LT.OR P3, PT, R12, 0x41, P6 ;  /* 0x000000410c00780c */ /* 0x000fe20003761670 */
[----:B------:R-:W-:Y:S01]  /*1ec0*/  IMAD.U32 R16, RZ, RZ, UR22 ;  /* 0x00000016ff107e24 */ /* 0x000fe2000f8e00ff */
[----:B------:R-:W-:Y:S01]  /*1ed0*/  UIMAD UR20, UR7, UR22, UR20 ;  /* 0x00000016071472a4 */ /* 0x000fe2000f8e0214 */
[----:B------:R-:W-:Y:S02]  /*1ee0*/  STL.64 [R1+0x20], R36 ;  /* 0x0000202401007387 */ /* 0x000fe40000100a00 */
[----:B------:R-:W-:Y:S02]  /*1ef0*/  ULDC UR7, c[0x0][0x20c] ;  /* 0x0000830000077ab9 */ /* 0x000fe40000000800 */
[----:B------:R-:W-:Y:S01]  /*1f00*/  USHF.L.U64.HI UR18, UR4, UR18, UR7 ;  /* 0x0000001204127299 */ /* 0x000fe20008010207 */
[----:B------:R-:W-:Y:S01]  /*1f10*/  STL.64 [R1+0x18], R22 ;  /* 0x0000181601007387 */ /* 0x000fe20000100a00 */
[----:B--2---:R-:W-:-:S04]  /*1f20*/  IADD3 R2, P1, R4, UR19, RZ ;  /* 0x0000001304027c10 */ /* 0x004fc8000ff3e0ff */
[----:B------:R-:W-:Y:S01]  /*1f30*/  IADD3.X R3, R5, UR16, RZ, P1, !PT ;  /* 0x0000001005037c10 */ /* 0x000fe20008ffe4ff */
[----:B---3--:R-:W-:-:S04]  /*1f40*/  IMAD.WIDE.U32 R6, R16, UR17, R22 ;  /* 0x0000001110067c25 */ /* 0x008fc8000f8e0016 */
[----:B------:R2:W-:Y:S01]  /*1f50*/  LDGSTS.E.BYPASS.LTC128B.128 [R26+0x9080], [R2.64], !P0 ;  /* 0x09080000021a7fae */ /* 0x0005e2000c101d4e */
[----:B------:R-:W-:Y:S01]  /*1f60*/  IADD3 R7, R7, UR20, RZ ;  /* 0x0000001407077c10 */ /* 0x000fe2000fffe0ff */
[----:B------:R-:W-:Y:S01]  /*1f70*/  USHF.L.U32 UR20, UR4, 0x6, URZ ;  /* 0x0000000604147899 */ /* 0x000fe2000800063f */
[----:B----4-:R-:W-:Y:S01]  /*1f80*/  SHF.R.S32.HI R5, RZ, 0x5, R13 ;  /* 0x00000005ff057819 */ /* 0x010fe2000001140d */
[----:B------:R-:W-:-:S03]  /*1f90*/  UIADD3 UR4, UR17, 0x1, URZ ;  /* 0x0000000111047890 */ /* 0x000fc6000fffe03f */
[----:B------:R-:W-:Y:S01]  /*1fa0*/  LEA.HI R0, R0, R5, RZ, 0x2 ;  /* 0x0000000500007211 */ /* 0x000fe200078f10ff */
[----:B------:R-:W-:-:S03]  /*1fb0*/  UISETP.GE.AND UP0, UPT, UR4, UR8, UPT ;  /* 0x000000080400728c */ /* 0x000fc6000bf06270 */
[----:B-1----:R-:W-:Y:S02]  /*1fc0*/  LOP3.LUT R9, R0, 0xfffffffc, RZ, 0xc0, !PT ;  /* 0xfffffffc00097812 */ /* 0x002fe400078ec0ff */
[----:B------:R-:W-:-:S03]  /*1fd0*/  @!P4 IADD3 R0, P1, R38, UR6, RZ ;  /* 0x000000062600cc10 */ /* 0x000fc6000ff3e0ff */
[----:B------:R-:W-:Y:S01]  /*1fe0*/  IMAD.IADD R15, R5, 0x1, -R9 ;  /* 0x00000001050f7824 */ /* 0x000fe200078e0a09 */
[----:B------:R-:W-:Y:S02]  /*1ff0*/  @!P4 IADD3.X R8, R35, UR5, RZ, P1, !PT ;  /* 0x000000052308cc10 */ /* 0x000fe40008ffe4ff */
[----:B------:R-:W-:-:S04]  /*2000*/  @!P4 LEA R10, P1, R0, c[0x0][0x258], 0x2 ;  /* 0x00009600000aca11 */ /* 0x000fc800078210ff */
[----:B------:R-:W-:Y:S01]  /*2010*/  @!P4 LEA.HI.X R11, R0, c[0x0][0x25c], R8, 0x2, P1 ;  /* 0x00009700000bca11 */ /* 0x000fe200008f1408 */
[----:B------:R-:W-:Y:S01]  /*2020*/  @!P4 IMAD.SHL.U32 R0, R20, 0x10, RZ ;  /* 0x000000101400c824 */ /* 0x000fe200078e00ff */
[----:B--2---:R-:W-:-:S04]  /*2030*/  IADD3 R2, P0, R2, UR19, RZ ;  /* 0x0000001302027c10 */ /* 0x004fc8000ff1e0ff */
[----:B------:R-:W-:Y:S02]  /*2040*/  IADD3.X R3, R3, UR16, RZ, P0, !PT ;  /* 0x0000001003037c10 */ /* 0x000fe400087fe4ff */
[----:B------:R-:W-:Y:S02]  /*2050*/  IADD3 R8, P1, R2, UR19, RZ ;  /* 0x0000001302087c10 */ /* 0x000fe4000ff3e0ff */
[C---:B------:R-:W-:Y:S01]  /*2060*/  LEA R4, P0, R6.reuse, c[0x0][0x1f0], 0x1 ;  /* 0x00007c0006047a11 */ /* 0x040fe200078008ff */
[----:B------:R1:W-:Y:S01]  /*2070*/  LDGSTS.E.BYPASS.LTC128B.128 [R26+0xa080], [R2.64], !P3 ;  /* 0x0a080000021a7fae */ /* 0x0003e2000d901d4e */
[----:B------:R-:W-:Y:S02]  /*2080*/  IADD3.X R9, R3, UR16, RZ, P1, !PT ;  /* 0x0000001003097c10 */ /* 0x000fe40008ffe4ff */
[----:B------:R-:W-:Y:S02]  /*2090*/  LEA.HI.X R5, R6, c[0x0][0x1f4], R7, 0x1, P0 ;  /* 0x00007d0006057a11 */ /* 0x000fe400000f0c07 */
[C---:B------:R-:W-:Y:S01]  /*20a0*/  ISETP.LT.OR P1, PT, R12.reuse, 0x1, P5 ;  /* 0x000000010c00780c */ /* 0x040fe20002f21670 */
[----:B------:R2:W-:Y:S01]  /*20b0*/  LDGSTS.E.BYPASS.LTC128B.128 [R26+0xb080], [R8.64], !P2 ;  /* 0x0b080000081a7fae */ /* 0x0005e2000d101d4e */
[----:B------:R-:W-:-:S02]  /*20c0*/  ISETP.LT.OR P0, PT, R12, 0x21, P5 ;  /* 0x000000210c00780c */ /* 0x000fc40002f01670 */
[----:B------:R-:W-:Y:S01]  /*20d0*/  ISETP.LT.OR P3, PT, R12, 0x41, P5 ;  /* 0x000000410c00780c */ /* 0x000fe20002f61670 */
[----:B------:R3:W-:Y:S04]  /*20e0*/  @!P4 LDGSTS.E.BYPASS.LTC128B.128 [R0+0x18080], [R10.64] ;  /* 0x180800000a00cfae */ /* 0x0007e8000b901d4e */
[----:B------:R-:W0:Y:S04]  /*20f0*/  LDGDEPBAR ;  /* 0x00000000000079af */ /* 0x000e280000000000 */
[----:B------:R4:W-:Y:S01]  /*2100*/  LDGSTS.E.BYPASS.LTC128B.128 [R26+0x10080], [R4.64], !P1 ;  /* 0x10080000041a7fae */ /* 0x0009e2000c901d4e */
[----:B-1----:R-:W-:-:S04]  /*2110*/  IADD3 R2, P2, R4, UR20, RZ ;  /* 0x0000001404027c10 */ /* 0x002fc8000ff5e0ff */
[----:B------:R-:W-:Y:S02]  /*2120*/  IADD3.X R3, R5, UR18, RZ, P2, !PT ;  /* 0x0000001205037c10 */ /* 0x000fe400097fe4ff */
[----:B--2---:R-:W-:Y:S02]  /*2130*/  LOP3.LUT R8, R14, 0xfffffff0, RZ, 0xc0, !PT ;  /* 0xfffffff00e087812 */ /* 0x004fe400078ec0ff */
[----:B------:R-:W-:Y:S01]  /*2140*/  ISETP.LT.OR P2, PT, R12, 0x61, P5 ;  /* 0x000000610c00780c */ /* 0x000fe20002f41670 */
[----:B------:R1:W-:Y:S01]  /*2150*/  LDGSTS.E.BYPASS.LTC128B.128 [R26+0x11080], [R2.64], !P0 ;  /* 0x11080000021a7fae */ /* 0x0003e2000c101d4e */
[----:B---3--:R-:W-:Y:S02]  /*2160*/  IMAD.SHL.U32 R11, R29, 0x40, RZ ;  /* 0x000000401d0b7824 */ /* 0x008fe400078e00ff */
[----:B------:R-:W-:Y:S02]  /*2170*/  IMAD.IADD R8, R20, 0x1, -R8 ;  /* 0x0000000114087824 */ /* 0x000fe400078e0a08 */
[----:B------:R-:W-:-:S03]  /*2180*/  IMAD.IADD R12, R19, 0x1, R24 ;  /* 0x00000001130c7824 */ /* 0x000fc600078e0218 */
[----:B------:R-:W-:Y:S02]  /*2190*/  SHF.R.S32.HI R0, RZ, 0x1f, R8 ;  /* 0x0000001fff007819 */ /* 0x000fe40000011408 */
[----:B----4-:R-:W-:Y:S02]  /*21a0*/  IADD3 R5, P0, R34, UR6, RZ ;  /* 0x0000000622057c10 */ /* 0x010fe4000ff1e0ff */
[----:B------:R-:W-:Y:S02]  /*21b0*/  LEA.HI R10, R0, R8, RZ, 0x3 ;  /* 0x00000008000a7211 */ /* 0x000fe400078f18ff */
[----:B------:R-:W-:Y:S02]  /*21c0*/  IADD3.X R9, R33, UR5, RZ, P0, !PT ;  /* 0x0000000521097c10 */ /* 0x000fe400087fe4ff */
[----:B------:R-:W-:Y:S02]  /*21d0*/  LOP3.LUT R0, R10, 0xfffffff8, RZ, 0xc0, !PT ;  /* 0xfffffff80a007812 */ /* 0x000fe400078ec0ff */
[----:B------:R-:W-:-:S03]  /*21e0*/  IADD3 R14, P0, R11, R18, RZ ;  /* 0x000000120b0e7210 */ /* 0x000fc60007f1e0ff */
[----:B------:R-:W-:Y:S01]  /*21f0*/  IMAD.IADD R0, R8, 0x1, -R0 ;  /* 0x0000000108007824 */ /* 0x000fe200078e0a00 */
[----:B------:R-:W-:Y:S01]  /*2200*/  LEA.HI R8, R28, R20, RZ, 0x7 ;  /* 0x000000141c087211 */ /* 0x000fe200078f38ff */
[----:B------:R2:W-:Y:S03]  /*2210*/  STL [R1+0x54], R14 ;  /* 0x0000540e01007387 */ /* 0x0005e60000100800 */
[----:B------:R-:W-:Y:S02]  /*2220*/  SHF.R.S32.HI R201, RZ, 0x7, R8 ;  /* 0x00000007ffc97819 */ /* 0x000fe40000011408 */
[----:B-1----:R-:W-:-:S04]  /*2230*/  IADD3 R2, P1, R2, UR20, RZ ;  /* 0x0000001402027c10 */ /* 0x002fc8000ff3e0ff */
[----:B------:R-:W-:Y:S02]  /*2240*/  IADD3.X R3, R3, UR18, RZ, P1, !PT ;  /* 0x0000001203037c10 */ /* 0x000fe40008ffe4ff */
[----:B------:R-:W-:-:S03]  /*2250*/  IADD3 R6, P1, R2, UR20, RZ ;  /* 0x0000001402067c10 */ /* 0x000fc6000ff3e0ff */
[----:B------:R1:W-:Y:S01]  /*2260*/  LDGSTS.E.BYPASS.LTC128B.128 [R26+0x12080], [R2.64], !P3 ;  /* 0x12080000021a7fae */ /* 0x0003e2000d901d4e */
[----:B------:R-:W-:Y:S02]  /*2270*/  IADD3.X R7, R3, UR18, RZ, P1, !PT ;  /* 0x0000001203077c10 */ /* 0x000fe40008ffe4ff */
[----:B------:R-:W-:-:S03]  /*2280*/  LEA R4, P1, R5, c[0x0][0x280], 0x2 ;  /* 0x0000a00005047a11 */ /* 0x000fc600078210ff */
[----:B------:R3:W-:Y:S01]  /*2290*/  LDGSTS.E.BYPASS.LTC128B.128 [R26+0x13080], [R6.64], !P2 ;  /* 0x13080000061a7fae */ /* 0x0007e2000d101d4e */
[----:B------:R-:W-:Y:S02]  /*22a0*/  LEA.HI.X R5, R5, c[0x0][0x284], R9, 0x2, P1 ;  /* 0x0000a10005057a11 */ /* 0x000fe400008f1409 */
[----:B------:R-:W-:Y:S01]  /*22b0*/  PLOP3.LUT P1, PT, PT, PT, UP0, 0x80, 0x0 ;  /* 0x000000000000781c */ /* 0x000fe20003f2f008 */
[----:B-1----:R-:W-:Y:S02]  /*22c0*/  @!P4 IMAD.SHL.U32 R3, R20, 0x10, RZ ;  /* 0x000000101403c824 */ /* 0x002fe400078e00ff */
[----:B------:R-:W-:-:S03]  /*22d0*/  IMAD.SHL.U32 R2, R201, 0x8, RZ ;  /* 0x00000008c9027824 */ /* 0x000fc600078e00ff */
[----:B------:R1:W-:Y:S01]  /*22e0*/  @!P4 LDGSTS.E.BYPASS.LTC128B.128 [R3+0x18480], [R4.64] ;  /* 0x184800000403cfae */ /* 0x0003e2000b901d4e */
[----:B---3--:R-:W-:Y:S01]  /*22f0*/  IMAD.SHL.U32 R6, R10, 0x40, RZ ;  /* 0x000000400a067824 */ /* 0x008fe200078e00ff */
[----:B--2---:R-:W-:Y:S01]  /*2300*/  LOP3.LUT R14, R2, 0x8, RZ, 0xc0, !PT ;  /* 0x00000008020e7812 */ /* 0x004fe200078ec0ff */
        /* <DEDUP_REMOVED lines=54> */
.L_x_1739:
[----:B--2---:R-:W-:Y:S05]  /*2670*/  BSYNC B0 ;  /* 0x0000000000007941 */ /* 0x004fea0003800000 */
.L_x_1738:
[----:B-1----:R-:W-:Y:S01]  /*2680*/  LEA.HI R3, R28, R20, RZ, 0x2 ;  /* 0x000000141c037211 */ /* 0x002fe200078f10ff */
[----:B------:R-:W-:Y:S01]  /*2690*/  IMAD.SHL.U32 R8, R15, 0x10, RZ ;  /* 0x000000100f087824 */ /* 0x000fe200078e00ff */
[----:B------:R-:W-:Y:S01]  /*26a0*/  LOP3.LUT R5, R13, 0xffffffe0, RZ, 0xc0, !PT ;  /* 0xffffffe00d057812 */ /* 0x000fe200078ec0ff */
[----:B------:R-:W-:Y:S01]  /*26b0*/  IMAD.MOV.U32 R206, RZ, RZ, 0x20 ;  /* 0x00000020ffce7424 */ /* 0x000fe200078e00ff */
[----:B------:R-:W-:Y:S01]  /*26c0*/  LOP3.LUT R4, R3, 0x3ffffffc, RZ, 0xc0, !PT ;  /* 0x3ffffffc03047812 */ /* 0x000fe200078ec0ff */
[----:B------:R-:W-:Y:S01]  /*26d0*/  IMAD.MOV.U32 R223, RZ, RZ, 0x40 ;  /* 0x00000040ffdf7424 */ /* 0x000fe200078e00ff */
[----:B------:R-:W-:Y:S01]  /*26e0*/  LOP3.LUT P3, RZ, R0, 0x2, RZ, 0xc0, !PT ;  /* 0x0000000200ff7812 */ /* 0x000fe2000786c0ff */
[C---:B------:R-:W-:Y:S01]  /*26f0*/  IMAD.IADD R11, R20.reuse, 0x1, -R5 ;  /* 0x00000001140b7824 */ /* 0x040fe200078e0a05 */
[--C-:B------:R-:W-:Y:S01]  /*2700*/  SHF.R.S32.HI R5, RZ, 0x2, R3.reuse ;  /* 0x00000002ff057819 */ /* 0x100fe20000011403 */
[----:B------:R-:W-:Y:S01]  /*2710*/  IMAD.IADD R20, R20, 0x1, -R4 ;  /* 0x0000000114147824 */ /* 0x000fe200078e0a04 */
[----:B------:R-:W-:Y:S01]  /*2720*/  LOP3.LUT P0, RZ, R0, 0x4, RZ, 0xc0, !PT ;  /* 0x0000000400ff7812 */ /* 0x000fe2000780c0ff */
[----:B------:R-:W-:Y:S01]  /*2730*/  IMAD.SHL.U32 R4, R31, 0x40, RZ ;  /* 0x000000401f047824 */ /* 0x000fe200078e00ff */
[----:B------:R-:W-:Y:S01]  /*2740*/  SHF.R.S32.HI R3, RZ, 0x1f, R3 ;  /* 0x0000001fff037819 */ /* 0x000fe20000011403 */
[----:B------:R-:W-:Y:S01]  /*2750*/  IMAD.SHL.U32 R0, R32, 0x8, RZ ;  /* 0x0000000820007824 */ /* 0x000fe200078e00ff */
[----:B------:R-:W-:Y:S01]  /*2760*/  LEA.HI R7, R201, R201, RZ, 0x1 ;  /* 0x000000c9c9077211 */ /* 0x000fe200078f08ff */
[----:B------:R-:W0:Y:S01]  /*2770*/  LDGDEPBAR ;  /* 0x00000000000079af */ /* 0x000e220000000000 */
[----:B------:R-:W-:Y:S01]  /*2780*/  LOP3.LUT R10, R4, 0x1c0, RZ, 0xc0, !PT ;  /* 0x000001c0040a7812 */ /* 0x000fe200078ec0ff */
[----:B------:R-:W-:Y:S01]  /*2790*/  CS2R R126, SRZ ;  /* 0x00000000007e7805 */ /* 0x000fe2000001ff00 */
        /* <DEDUP_REMOVED lines=15> */
[----:B------:R-:W-:Y:S01]  /*2890*/  IMAD.IADD R9, R201, 0x1, -R3 ;  /* 0x00000001c9097824 */ /* 0x000fe200078e0a03 */
[----:B------:R-:W-:Y:S01]  /*28a0*/  SHF.R.S32.HI R0, RZ, 0x1f, R11 ;  /* 0x0000001fff007819 */ /* 0x000fe2000001140b */
[C---:B------:R-:W-:Y:S01]  /*28b0*/  IMAD R201, R200.reuse, 0x2, R201 ;  /* 0x00000002c8c97824 */ /* 0x040fe200078e02c9 */
[----:B------:R-:W-:Y:S01]  /*28c0*/  R2P PR, R31, 0x6 ;  /* 0x000000061f007804 */ /* 0x000fe20000000000 */
[----:B------:R-:W-:Y:S01]  /*28d0*/  IMAD R200, R200, 0x200, R6 ;  /* 0x00000200c8c87824 */ /* 0x000fe200078e0206 */
[----:B------:R-:W-:Y:S01]  /*28e0*/  LEA.HI R0, R0, R11, RZ, 0x2 ;  /* 0x0000000b00007211 */ /* 0x000fe200078f10ff */
[----:B------:R-:W-:Y:S01]  /*28f0*/  IMAD.SHL.U32 R3, R4, 0x40, RZ ;  /* 0x0000004004037824 */ /* 0x000fe200078e00ff */
[----:B------:R-:W-:Y:S01]  /*2900*/  SEL R180, R223, 0xffffffc0, !P0 ;  /* 0xffffffc0dfb47807 */ /* 0x000fe20004000000 */
[----:B------:R-:W-:Y:S01]  /*2910*/  IMAD R5, R20, 0x2, R2 ;  /* 0x0000000214057824 */ /* 0x000fe200078e0202 */
[C---:B------:R-:W-:Y:S01]  /*2920*/  LEA.HI.SX32 R6, R0.reuse, R8, 0x1e ;  /* 0x0000000800067211 */ /* 0x040fe200078ff2ff */
[----:B------:R-:W-:Y:S01]  /*2930*/  IMAD.U32 R201, R201, 0x200, R7 ;  /* 0x00000200c9c97824 */ /* 0x000fe200078e0007 */
[----:B------:R-:W-:Y:S01]  /*2940*/  LOP3.LUT R0, R0, 0x7ffffffc, RZ, 0xc0, !PT ;  /* 0x7ffffffc00007812 */ /* 0x000fe200078ec0ff */
[----:B------:R-:W-:Y:S01]  /*2950*/  CS2R R116, SRZ ;  /* 0x0000000000747805 */ /* 0x000fe2000001ff00 */
        /* <DEDUP_REMOVED lines=9> */
[C---:B------:R-:W-:Y:S01]  /*29f0*/  IMAD.IADD R204, R201.reuse, 0x1, R203 ;  /* 0x00000001c9cc7824 */ /* 0x040fe200078e02cb */
        /* <DEDUP_REMOVED lines=16> */
[----:B-1----:R-:W-:Y:S01]  /*2b00*/  IMAD.SHL.U32 R6, R0, 0x2, RZ ;  /* 0x0000000200067824 */ /* 0x002fe200078e00ff */
[----:B------:R-:W-:Y:S01]  /*2b10*/  CS2R R94, SRZ ;  /* 0x00000000005e7805 */ /* 0x000fe2000001ff00 */
[----:B------:R-:W-:Y:S01]  /*2b20*/  CS2R R92, SRZ ;  /* 0x00000000005c7805 */ /* 0x000fe2000001ff00 */
[----:B------:R-:W-:Y:S01]  /*2b30*/  CS2R R98, SRZ ;  /* 0x0000000000627805 */ /* 0x000fe2000001ff00 */
[----:B------:R-:W-:Y:S01]  /*2b40*/  CS2R R96, SRZ ;  /* 0x0000000000607805 */ /* 0x000fe2000001ff00 */
[----:B------:R-:W-:Y:S01]  /*2b50*/  IADD3 R0, -R6, UR13, RZ ;  /* 0x0000000d06007c10 */ /* 0x000fe2000fffe1ff */
[----:B------:R1:W-:Y:S01]  /*2b60*/  STL [R1+0x30], R6 ;  /* 0x0000300601007387 */ /* 0x0003e20000100800 */
[----:B------:R-:W-:Y:S01]  /*2b70*/  CS2R R90, SRZ ;  /* 0x00000000005a7805 */ /* 0x000fe2000001ff00 */
[----:B------:R-:W-:Y:S01]  /*2b80*/  CS2R R88, SRZ ;  /* 0x0000000000587805 */ /* 0x000fe2000001ff00 */
[----:B------:R-:W-:Y:S01]  /*2b90*/  CS2R R86, SRZ ;  /* 0x0000000000567805 */ /* 0x000fe2000001ff00 */
[----:B------:R1:W-:Y:S01]  /*2ba0*/  STL [R1], R0 ;  /* 0x0000000001007387 */ /* 0x0003e20000100800 */
        /* <DEDUP_REMOVED lines=16> */
.L_x_1742:
[----:B------:R-:W-:Y:S04]  /*2cb0*/  DEPBAR.LE SB0, 0x1 ;  /* 0x000080400000791a */ /* 0x000fe80000000000 */
[----:B------:R-:W-:Y:S01]  /*2cc0*/  BAR.SYNC.DEFER_BLOCKING 0x0 ;  /* 0x0000000000007b1d */ /* 0x000fe20000010000 */
[----:B------:R-:W-:Y:S01]  /*2cd0*/  USHF.L.U32 UR4, UR5, 0xd, URZ ;  /* 0x0000000d05047899 */ /* 0x000fe2000800063f */
[----:B------:R-:W-:Y:S01]  /*2ce0*/  IMAD.U32 R3, RZ, RZ, UR5 ;  /* 0x00000005ff037e24 */ /* 0x000fe2000f8e00ff */
[----:B------:R-:W-:Y:S04]  /*2cf0*/  UIADD3 UR13, UR17, 0x1, URZ ;  /* 0x00000001110d7890 */ /* 0x000fe8000fffe03f */
[----:B-1----:R-:W-:Y:S01]  /*2d00*/  IADD3 R0, R207, UR4, RZ ;  /* 0x00000004cf007c10 */ /* 0x002fe2000fffe0ff */
        /* <DEDUP_REMOVED lines=120> */
[----:B------:R-:W3:Y:S01]  /*3490*/  LDL R220, [R1+0x4] ;  /* 0x0000040001dc7983 */ /* 0x000ee20000100800 */
[----:B------:R-:W-:Y:S02]  /*34a0*/  USHF.R.S32.HI UR4, URZ, 0x1f, UR13 ;  /* 0x0000001f3f047899 */ /* 0x000fe4000801140d */
[----:B------:R-:W-:Y:S01]  /*34b0*/  @!P4 LEA R132, R132, 0x80, 0x7 ;  /* 0x000000808484c811 */ /* 0x000fe200078e38ff */
[----:B------:R-:W4:Y:S01]  /*34c0*/  LDL R219, [R1+0x50] ;  /* 0x0000500001db7983 */ /* 0x000f220000100800 */
[----:B------:R-:W-:Y:S01]  /*34d0*/  UIMAD UR4, UR4, UR6, URZ ;  /* 0x00000006040472a4 */ /* 0x000fe2000f8e023f */
[----:B------:R-:W-:Y:S02]  /*34e0*/  IMAD.U32 R3, RZ, RZ, UR24 ;  /* 0x00000018ff037e24 */ /* 0x000fe4000f8e00ff */
        /* <DEDUP_REMOVED lines=11> */
[----:B----4-:R-:W-:Y:S02]  /*35a0*/  @!P4 IADD3 R137, P1, R132, R219, RZ ;  /* 0x000000db8489c210 */ /* 0x010fe40007f3e0ff */
[----:B------:R-:W-:Y:S02]  /*35b0*/  ISETP.LT.OR P3, PT, R136, 0x1, P6 ;  /* 0x000000018800780c */ /* 0x000fe40003761670 */
[----:B-----5:R-:W-:Y:S02]  /*35c0*/  LEA.HI.X R133, R134, R218, R133, 0x7, P2 ;  /* 0x000000da86857211 */ /* 0x020fe400010f3c85 */
        /* <DEDUP_REMOVED lines=27> */
.L_x_1740:
[----:B-12-4-:R-:W2:Y:S01]  /*3780*/  LDL R132, [R1+0x30] ;  /* 0x0000300001847983 */ /* 0x016ea20000100800 */
[----:B------:R-:W-:Y:S01]  /*3790*/  ULEA UR7, UR17, 0x1, 0x7 ;  /* 0x0000000111077891 */ /* 0x000fe2000f8e383f */
[----:B------:R-:W-:Y:S01]  /*37a0*/  IMAD.U32 R3, RZ, RZ, UR10 ;  /* 0x0000000aff037e24 */ /* 0x000fe2000f8e00ff */
[----:B------:R-:W-:Y:S01]  /*37b0*/  USHF.L.U32 UR6, UR12, 0x7, URZ ;  /* 0x000000070c067899 */ /* 0x000fe2000800063f */
[----:B------:R-:W3:Y:S01]  /*37c0*/  LDL R134, [R1] ;  /* 0x0000000001867983 */ /* 0x000ee20000100800 */
[----:B------:R-:W-:Y:S02]  /*37d0*/  USHF.L.U32 UR4, UR5, 0xd, URZ ;  /* 0x0000000d05047899 */ /* 0x000fe4000800063f */
[----:B------:R-:W-:Y:S01]  /*37e0*/  UIADD3 UR6, UR9, UR7, -UR6 ;  /* 0x0000000709067290 */ /* 0x000fe2000fffe806 */
[----:B------:R-:W0:Y:S01]  /*37f0*/  LDGDEPBAR ;  /* 0x00000000000079af */ /* 0x000e220000000000 */
[----:B------:R-:W-:Y:S04]  /*3800*/  UIADD3 UR13, UR17, 0x2, URZ ;  /* 0x00000002110d7890 */ /* 0x000fe8000fffe03f */
[----:B------:R-:W-:Y:S01]  /*3810*/  IADD3 R3, R213, UR6, -R3 ;  /* 0x00000006d5037c10 */ /* 0x000fe2000fffe803 */
[----:B------:R-:W-:Y:S04]  /*3820*/  UISETP.GE.AND UP0, UPT, UR13, UR8, UPT ;  /* 0x000000080d00728c */ /* 0x000fe8000bf06270 */
[----:B--2---:R-:W-:Y:S05]  /*3830*/  IMAD.IADD R133, R3, 0x1, -R132 ;  /* 0x0000000103857824 */ /* 0x004fea00078e0a84 */
[----:B---3--:R-:W-:Y:S02]  /*3840*/  IMNMX R132, R134, R133, PT ;  /* 0x0000008586847217 */ /* 0x008fe40003800200 */
        /* <DEDUP_REMOVED lines=19> */
[----:B------:R-:W-:Y:S02]  /*3980*/  ISETP.GT.AND P1, PT, R132, 0x21, PT ;  /* 0x000000218400780c */ /* 0x000fe40003f24270 */
[----:B------:R-:W-:Y:S01]  /*3990*/  ISETP.GT.AND P3, PT, R3, RZ, PT ;  /* 0x000000ff0300720c */ /* 0x000fe20003f64270 */
[--C-:B------:R-:W-:Y:S01]  /*39a0*/  FFMA.FTZ R225, R225, c[0x0][0x29c], -R209.reuse ;  /* 0x0000a700e1e17a23 */ /* 0x100fe200000108d1 */
[----:B------:R-:W-:Y:S02]  /*39b0*/  FSEL R214, R20, -INF , P2 ;  /* 0xff80000014d67808 */ /* 0x000fe40001000000 */
[----:B------:R-:W-:Y:S02]  /*39c0*/  FSEL R229, R6, -INF , P3 ;  /* 0xff80000006e57808 */ /* 0x000fe40001800000 */
[-C--:B------:R-:W-:Y:S03]  /*39d0*/  HMMA.16816.F32.BF16 R4, R144, R152.reuse, RZ ;  /* 0x000000989004723c */ /* 0x080fe600000418ff */
[----:B------:R-:W-:Y:S01]  /*39e0*/  FSEL R183, R21, -INF , P1 ;  /* 0xff80000015b77808 */ /* 0x000fe20000800000 */
[--C-:B------:R-:W-:Y:S01]  /*39f0*/  FFMA.FTZ R214, R214, c[0x0][0x29c], -R208.reuse ;  /* 0x0000a700d6d67a23 */ /* 0x100fe200000108d0 */
[----:B------:R-:W-:Y:S01]  /*3a00*/  ISETP.GT.AND P1, PT, R132, 0x30, PT ;  /* 0x000000308400780c */ /* 0x000fe20003f24270 */
[--C-:B------:R-:W-:Y:S01]  /*3a10*/  FFMA.FTZ R229, R229, c[0x0][0x29c], -R209.reuse ;  /* 0x0000a700e5e57a23 */ /* 0x100fe200000108d1 */
[----:B------:R-:W-:Y:S01]  /*3a20*/  ISETP.GT.AND P3, PT, R3, 0x10, PT ;  /* 0x000000100300780c */ /* 0x000fe20003f64270 */
[--C-:B------:R-:W-:Y:S01]  /*3a30*/  FFMA.FTZ R183, R183, c[0x0][0x29c], -R208.reuse ;  /* 0x0000a700b7b77a23 */ /* 0x100fe200000108d0 */
[----:B------:R-:W-:Y:S03]  /*3a40*/  ISETP.GT.AND P2, PT, R3, 0x21, PT ;  /* 0x000000210300780c */ /* 0x000fe60003f44270 */
        /* <DEDUP_REMOVED lines=13> */
[----:B------:R-:W-:Y:S02]  /*3b20*/  ISETP.GT.AND P3, PT, R3, 0x30, PT ;  /* 0x000000300300780c */ /* 0x000fe40003f64270 */
[----:B------:R-:W-:Y:S02]  /*3b30*/  FSEL R213, R35, -INF , P1 ;  /* 0xff80000023d57808 */ /* 0x000fe40000800000 */
[----:B------:R-:W-:Y:S02]  /*3b40*/  ISETP.GT.AND P1, PT, R132, 0x41, PT ;  /* 0x000000418400780c */ /* 0x000fe40003f24270 */
[----:B------:R-:W-:Y:S01]  /*3b50*/  FSEL R149, R36, -INF , P2 ;  /* 0xff80000024957808 */ /* 0x000fe20001000000 */
[--C-:B------:R-:W-:Y:S01]  /*3b60*/  FFMA.FTZ R213, R213, c[0x0][0x29c], -R209.reuse ;  /* 0x0000a700d5d57a23 */ /* 0x100fe200000108d1 */
[----:B------:R-:W-:Y:S02]  /*3b70*/  FSEL R143, R37, -INF , P1 ;  /* 0xff800000258f7808 */ /* 0x000fe40000800000 */
[----:B------:R-:W-:Y:S02]  /*3b80*/  ISETP.GT.AND P1, PT, R132, 0x50, PT ;  /* 0x000000508400780c */ /* 0x000fe40003f24270 */
[----:B------:R-:W-:Y:S02]  /*3b90*/  FSEL R215, R34, -INF , P3 ;  /* 0xff80000022d77808 */ /* 0x000fe40001800000 */
[C---:B------:R-:W-:Y:S02]  /*3ba0*/  ISETP.GT.AND P3, PT, R3.reuse, 0x40, PT ;  /* 0x000000400300780c */ /* 0x040fe40003f64270 */
[----:B------:R-:W-:Y:S01]  /*3bb0*/  ISETP.GT.AND P2, PT, R3, 0x41, PT ;  /* 0x000000410300780c */ /* 0x000fe20003f44270 */
[--C-:B------:R-:W-:Y:S01]  /*3bc0*/  FFMA.FTZ R215, R215, c[0x0][0x29c], -R209.reuse ;  /* 0x0000a700d7d77a23 */ /* 0x100fe200000108d1 */
[----:B------:R-:W-:Y:S02]  /*3bd0*/  FSEL R141, R48, -INF , P1 ;  /* 0xff800000308d7808 */ /* 0x000fe40000800000 */
        /* <DEDUP_REMOVED lines=8> */
[----:B------:R-:W-:Y:S01]  /*3c60*/  FSEL R140, R49, -INF , P3 ;  /* 0xff800000318c7808 */ /* 0x000fe20001800000 */
[--C-:B------:R-:W-:Y:S01]  /*3c70*/  FFMA.FTZ R242, R148, c[0x0][0x29c], -R209.reuse ;  /* 0x0000a70094f27a23 */ /* 0x100fe200000108d1 */
[----:B------:R-:W-:Y:S01]  /*3c80*/  ISETP.GT.AND P3, PT, R132, 0x60, PT ;  /* 0x000000608400780c */ /* 0x000fe20003f64270 */
[--C-:B------:R-:W-:Y:S01]  /*3c90*/  FFMA.FTZ R233, R150, c[0x0][0x29c], -R209.reuse ;  /* 0x0000a70096e97a23 */ /* 0x100fe200000108d1 */
[----:B------:R-:W-:Y:S02]  /*3ca0*/  ISETP.GT.AND P2, PT, R132, 0x61, PT ;  /* 0x000000618400780c */ /* 0x000fe40003f44270 */
[----:B------:R-:W-:Y:S02]  /*3cb0*/  ISETP.GT.AND P1, PT, R3, 0x60, PT ;  /* 0x000000600300780c */ /* 0x000fe40003f24270 */
[----:B------:R-:W-:Y:S02]  /*3cc0*/  IADD3 R32, R133, 0x40, RZ ;  /* 0x0000004085207810 */ /* 0x000fe40007ffe0ff */
[----:B------:R-:W-:Y:S02]  /*3cd0*/  FSEL R138, R52, -INF , P3 ;  /* 0xff800000348a7808 */ /* 0x000fe40001800000 */
[----:B------:R-:W-:Y:S02]  /*3ce0*/  FSEL R142, R54, -INF , P1 ;  /* 0xff800000368e7808 */ /* 0x000fe40000800000 */
[----:B------:R-:W-:Y:S01]  /*3cf0*/  ISETP.GT.AND P3, PT, R3, 0x61, PT ;  /* 0x000000610300780c */ /* 0x000fe20003f64270 */
[--C-:B------:R-:W-:Y:S01]  /*3d00*/  FFMA.FTZ R232, R138, c[0x0][0x29c], -R208.reuse ;  /* 0x0000a7008ae87a23 */ /* 0x100fe200000108d0 */
[----:B------:R-:W-:Y:S01]  /*3d10*/  FSEL R35, R53, -INF , P2 ;  /* 0xff80000035237808 */ /* 0x000fe20001000000 */
[--C-:B------:R-:W-:Y:S01]  /*3d20*/  FFMA.FTZ R245, R142, c[0x0][0x29c], -R209.reuse ;  /* 0x0000a7008ef57a23 */ /* 0x100fe200000108d1 */
[C---:B------:R-:W-:Y:S02]  /*3d30*/  ISETP.GT.AND P2, PT, R132.reuse, 0x70, PT ;  /* 0x000000708400780c */ /* 0x040fe40003f44270 */
[----:B------:R-:W-:Y:S01]  /*3d40*/  ISETP.GT.AND P1, PT, R132, 0x71, PT ;  /* 0x000000718400780c */ /* 0x000fe20003f24270 */
[--C-:B------:R-:W-:Y:S01]  /*3d50*/  FFMA.FTZ R231, R35, c[0x0][0x29c], -R208.reuse ;  /* 0x0000a70023e77a23 */ /* 0x100fe200000108d0 */
[----:B------:R-:W-:Y:S02]  /*3d60*/  IADD3 R133, R133, 0x48, RZ ;  /* 0x0000004885857810 */ /* 0x000fe40007ffe0ff */
[----:B------:R-:W-:Y:S02]  /*3d70*/  IMNMX R32, R134, R32, PT ;  /* 0x0000002086207217 */ /* 0x000fe40003800200 */
[----:B------:R-:W-:Y:S02]  /*3d80*/  FSEL R139, R55, -INF , P3 ;  /* 0xff800000378b7808 */ /* 0x000fe40001800000 */
[----:B------:R-:W-:Y:S02]  /*3d90*/  ISETP.GT.AND P3, PT, R3, 0x70, PT ;  /* 0x000000700300780c */ /* 0x000fe40003f64270 */
[----:B------:R-:W-:Y:S01]  /*3da0*/  FSEL R34, R64, -INF , P2 ;  /* 0xff80000040227808 */ /* 0x000fe20001000000 */
[--C-:B------:R-:W-:Y:S01]  /*3db0*/  FFMA.FTZ R244, R139, c[0x0][0x29c], -R209.reuse ;  /* 0x0000a7008bf47a23 */ /* 0x100fe200000108d1 */
[----:B------:R-:W-:Y:S02]  /*3dc0*/  ISETP.GT.AND P2, PT, R3, 0x71, PT ;  /* 0x000000710300780c */ /* 0x000fe40003f44270 */
[----:B------:R-:W-:Y:S01]  /*3dd0*/  IMNMX R3, R134, R133, PT ;  /* 0x0000008586037217 */ /* 0x000fe20003800200 */
[----:B------:R-:W-:Y:S01]  /*3de0*/  FFMA.FTZ R230, R34, c[0x0][0x29c], -R208 ;  /* 0x0000a70022e67a23 */ /* 0x000fe200000108d0 */
[----:B------:R-:W-:Y:S02]  /*3df0*/  FSEL R33, R65, -INF , P1 ;  /* 0xff80000041217808 */ /* 0x000fe40000800000 */
        /* <DEDUP_REMOVED lines=10> */
[----:B------:R-:W-:Y:S02]  /*3ea0*/  FSEL R135, R11, -INF , P1 ;  /* 0xff8000000b877808 */ /* 0x000fe40000800000 */
[----:B------:R-:W-:Y:S02]  /*3eb0*/  FSEL R38, R9, -INF , P3 ;  /* 0xff80000009267808 */ /* 0x000fe40001800000 */
[C---:B------:R-:W-:Y:S02]  /*3ec0*/  HMMA.16816.F32.BF16 R8, R156.reuse, R152, RZ ;  /* 0x000000989c08723c */ /* 0x040fe400000418ff */
[----:B------:R-:W-:Y:S01]  /*3ed0*/  ISETP.GT.AND P1, PT, R32, 0x10, PT ;  /* 0x000000102000780c */ /* 0x000fe20003f24270 */
[----:B------:R-:W-:Y:S01]  /*3ee0*/  FFMA.FTZ R240, R38, c[0x0][0x29c], -R210 ;  /* 0x0000a70026f07a23 */ /* 0x000fe200000108d2 */
[----:B------:R-:W-:Y:S02]  /*3ef0*/  ISETP.GT.AND P3, PT, R32, 0x11, PT ;  /* 0x000000112000780c */ /* 0x000fe40003f64270 */
        /* <DEDUP_REMOVED lines=19> */
[----:B------:R-:W-:Y:S01]  /*4030*/  FFMA.FTZ R237, R55, c[0x0][0x29c], -R210 ;  /* 0x0000a70037ed7a23 */ /* 0x000fe200000108d2 */
[----:B------:R-:W-:Y:S01]  /*4040*/  ISETP.GT.AND P1, PT, R32, 0x30, PT ;  /* 0x000000302000780c */ /* 0x000fe20003f24270 */
[----:B------:R-:W-:Y:S01]  /*4050*/  FFMA.FTZ R154, R141, c[0x0][0x29c], -R208 ;  /* 0x0000a7008d9a7a23 */ /* 0x000fe200000108d0 */
[-C--:B------:R-:W-:Y:S01]  /*4060*/  HMMA.16816.F32.BF16 R20, R144, R160.reuse, RZ ;  /* 0x000000a09014723c */ /* 0x080fe200000418ff */
[----:B------:R-:W-:Y:S02]  /*4070*/  FSEL R67, R26, -INF , P2 ;  /* 0xff8000001a437808 */ /* 0x000fe40001000000 */
[----:B------:R-:W-:Y:S01]  /*4080*/  ISETP.GT.AND P2, PT, R3, 0x30, PT ;  /* 0x000000300300780c */ /* 0x000fe20003f44270 */
[--C-:B------:R-:W-:Y:S01]  /*4090*/  FFMA.FTZ R155, R134, c[0x0][0x29c], -R211.reuse ;  /* 0x0000a700869b7a23 */ /* 0x100fe200000108d3 */
[----:B------:R-:W-:Y:S01]  /*40a0*/  FSEL R50, R28, -INF , P1 ;  /* 0xff8000001c327808 */ /* 0x000fe20000800000 */
[----:B------:R-:W-:Y:S01]  /*40b0*/  FFMA.FTZ R67, R67, c[0x0][0x29c], -R211 ;  /* 0x0000a70043437a23 */ /* 0x000fe200000108d3 */
        /* <DEDUP_REMOVED lines=8> */
[----:B------:R-:W-:Y:S01]  /*4140*/  FFMA.FTZ R161, R140, c[0x0][0x29c], -R208 ;  /* 0x0000a7008ca17a23 */ /* 0x000fe200000108d0 */
[----:B------:R-:W-:Y:S01]  /*4150*/  FSEL R40, R40, -INF , P1 ;  /* 0xff80000028287808 */ /* 0x000fe20000800000 */
[--C-:B------:R-:W-:Y:S01]  /*4160*/  FFMA.FTZ R160, R228, c[0x0][0x29c], -R209.reuse ;  /* 0x0000a700e4a07a23 */ /* 0x100fe200000108d1 */
[----:B------:R-:W-:Y:S02]  /*4170*/  ISETP.GT.AND P1, PT, R3, 0x41, PT ;  /* 0x000000410300780c */ /* 0x000fe40003f24270 */
[----:B------:R-:W-:Y:S01]  /*4180*/  FSEL R65, R30, -INF , P2 ;  /* 0xff8000001e417808 */ /* 0x000fe20001000000 */
[--C-:B------:R-:W-:Y:S01]  /*4190*/  FFMA.FTZ R246, R40, c[0x0][0x29c], -R210.reuse ;  /* 0x0000a70028f67a23 */ /* 0x100fe200000108d2 */
[----:B------:R-:W-:Y:S01]  /*41a0*/  FSEL R54, R43, -INF , P1 ;  /* 0xff8000002b367808 */ /* 0x000fe20000800000 */
[----:B------:R-:W-:Y:S01]  /*41b0*/  FFMA.FTZ R228, R180, c[0x0][0x29c], -R209 ;  /* 0x0000a700b4e47a23 */ /* 0x000fe200000108d1 */
[----:B------:R-:W-:Y:S01]  /*41c0*/  ISETP.GT.AND P1, PT, R32, 0x50, PT ;  /* 0x000000502000780c */ /* 0x000fe20003f24270 */
[--C-:B------:R-:W-:Y:S01]  /*41d0*/  FFMA.FTZ R64, R64, c[0x0][0x29c], -R211.reuse ;  /* 0x0000a70040407a23 */ /* 0x100fe200000108d3 */
[----:B------:R-:W-:Y:S01]  /*41e0*/  ISETP.GT.AND P2, PT, R3, 0x40, PT ;  /* 0x000000400300780c */ /* 0x000fe20003f44270 */
[----:B------:R-:W-:Y:S01]  /*41f0*/  FFMA.FTZ R149, R54, c[0x0][0x29c], -R211 ;  /* 0x0000a70036957a23 */ /* 0x000fe200000108d3 */
[----:B------:R-:W-:Y:S01]  /*4200*/  FSEL R48, R29, -INF , P3 ;  /* 0xff8000001d307808 */ /* 0x000fe20001800000 */
[----:B------:R-:W-:Y:S01]  /*4210*/  FFMA.FTZ R209, R132, c[0x0][0x29c], -R209 ;  /* 0x0000a70084d17a23 */ /* 0x000fe200000108d1 */
        /* <DEDUP_REMOVED lines=11> */
[----:B------:R-:W-:Y:S01]  /*42d0*/  FSEL R52, R47, -INF , P1 ;  /* 0xff8000002f347808 */ /* 0x000fe20000800000 */
[----:B------:R-:W-:Y:S01]  /*42e0*/  MUFU.EX2 R209, R209 ;  /* 0x000000d100d17308 */ /* 0x000fe20000000800 */
        /* <DEDUP_REMOVED lines=16> */
[----:B------:R-:W-:Y:S01]  /*43f0*/  FFMA.FTZ R251, R57, c[0x0][0x29c], -R210 ;  /* 0x0000a70039fb7a23 */ /* 0x000fe200000108d2 */
[----:B------:R-:W-:Y:S02]  /*4400*/  ISETP.GT.AND P3, PT, R32, 0x71, PT ;  /* 0x000000712000780c */ /* 0x000fe40003f64270 */
[----:B------:R-:W-:Y:S02]  /*4410*/  FSEL R59, R59, -INF , P2 ;  /* 0xff8000003b3b7808 */ /* 0x000fe40001000000 */
[----:B------:R-:W-:Y:S02]  /*4420*/  ISETP.GT.AND P2, PT, R3, 0x70, PT ;  /* 0x000000700300780c */ /* 0x000fe40003f44270 */
[----:B------:R-:W-:Y:S01]  /*4430*/  FSEL R60, R60, -INF , P1 ;  /* 0xff8000003c3c7808 */ /* 0x000fe20000800000 */
[--C-:B------:R-:W-:Y:S01]  /*4440*/  FFMA.FTZ R141, R59, c[0x0][0x29c], -R211.reuse ;  /* 0x0000a7003b8d7a23 */ /* 0x100fe200000108d3 */
[----:B------:R-:W-:Y:S01]  /*4450*/  ISETP.GT.AND P1, PT, R3, 0x71, PT ;  /* 0x000000710300780c */ /* 0x000fe20003f24270 */
[--C-:B------:R-:W-:Y:S01]  /*4460*/  FFMA.FTZ R3, R151, c[0x0][0x29c], -R208.reuse ;  /* 0x0000a70097037a23 */ /* 0x100fe200000108d0 */
[----:B------:R-:W-:Y:S01]  /*4470*/  FSEL R61, R61, -INF , P3 ;  /* 0xff8000003d3d7808 */ /* 0x000fe20001800000 */
[----:B------:R-:W-:Y:S01]  /*4480*/  FFMA.FTZ R208, R33, c[0x0][0x29c], -R208 ;  /* 0x0000a70021d07a23 */ /* 0x000fe200000108d0 */
[----:B------:R-:W-:Y:S01]  /*4490*/  FSEL R62, R62, -INF , P2 ;  /* 0xff8000003e3e7808 */ /* 0x000fe20001000000 */
[C---:B------:R-:W-:Y:S02]  /*44a0*/  HMMA.16816.F32.BF16 R32, R144.reuse, R162, RZ ;  /* 0x000000a29020723c */ /* 0x040fe400000418ff */
[--C-:B------:R-:W-:Y:S01]  /*44b0*/  FFMA.FTZ R151, R58, c[0x0][0x29c], -R211.reuse ;  /* 0x0000a7003a977a23 */ /* 0x100fe200000108d3 */
[----:B------:R-:W-:Y:S01]  /*44c0*/  MUFU.EX2 R3, R3 ;  /* 0x0000000300037308 */ /* 0x000fe20000000800 */
[----:B------:R-:W-:Y:S01]  /*44d0*/  FSEL R63, R63, -INF , P1 ;  /* 0xff8000003f3f7808 */ /* 0x000fe20000800000 */
[--C-:B------:R-:W-:Y:S01]  /*44e0*/  FFMA.FTZ R252, R60, c[0x0][0x29c], -R210.reuse ;  /* 0x0000a7003cfc7a23 */ /* 0x100fe200000108d2 */
[----:B------:R-:W-:Y:S01]  /*44f0*/  PLOP3.LUT P1, PT, PT, PT, UP0, 0x80, 0x0 ;  /* 0x000000000000781c */ /* 0x000fe20003f2f008 */
[--C-:B------:R-:W-:Y:S01]  /*4500*/  FFMA.FTZ R162, R135, c[0x0][0x29c], -R211.reuse ;  /* 0x0000a70087a27a23 */ /* 0x100fe200000108d3 */
[-C--:B------:R-:W-:Y:S01]  /*4510*/  HMMA.16816.F32.BF16 R36, R144, R164.reuse, RZ ;  /* 0x000000a49024723c */ /* 0x080fe200000418ff */
[----:B------:R-:W-:Y:S03]  /*4520*/  LDSM.16.M88.4 R132, [R2+0x10080] ;  /* 0x010080000284783b */ /* 0x000fe60000000200 */
[--C-:B------:R-:W-:Y:S01]  /*4530*/  FFMA.FTZ R163, R65, c[0x0][0x29c], -R211.reuse ;  /* 0x0000a70041a37a23 */ /* 0x100fe200000108d3 */
[----:B------:R-:W-:Y:S01]  /*4540*/  MUFU.EX2 R208, R208 ;  /* 0x000000d000d07308 */ /* 0x000fe20000000800 */
[----:B------:R-:W-:Y:S02]  /*4550*/  FFMA.FTZ R210, R61, c[0x0][0x29c], -R210 ;  /* 0x0000a7003dd27a23 */ /* 0x000fe400000108d2 */
[C---:B------:R-:W-:Y:S07]  /*4560*/  HMMA.16816.F32.BF16 R40, R156.reuse, R164, RZ ;  /* 0x000000a49c28723c */ /* 0x040fee00000418ff */
[--C-:B------:R-:W-:Y:S01]  /*4570*/  FFMA.FTZ R165, R137, c[0x0][0x29c], -R211.reuse ;  /* 0x0000a70089a57a23 */ /* 0x100fe200000108d3 */
[-C--:B------:R-:W-:Y:S01]  /*4580*/  HMMA.16816.F32.BF16 R44, R156, R166.reuse, RZ ;  /* 0x000000a69c2c723c */ /* 0x080fe200000418ff */
[--C-:B------:R-:W-:Y:S01]  /*4590*/  FFMA.FTZ R164, R66, c[0x0][0x29c], -R211.reuse ;  /* 0x0000a70042a47a23 */ /* 0x100fe200000108d3 */
[----:B------:R-:W-:Y:S06]  /*45a0*/  MUFU.EX2 R210, R210 ;  /* 0x000000d200d27308 */ /* 0x000fec0000000800 */
[C---:B------:R-:W-:Y:S07]  /*45b0*/  HMMA.16816.F32.BF16 R48, R144.reuse, R166, RZ ;  /* 0x000000a69030723c */ /* 0x040fee00000418ff */
[----:B------:R-:W-:Y:S01]  /*45c0*/  IMAD.MOV.U32 R167, RZ, RZ, R136 ;  /* 0x000000ffffa77224 */ /* 0x000fe200078e0088 */
[-C--:B------:R-:W-:Y:S01]  /*45d0*/  HMMA.16816.F32.BF16 R52, R144, R168.reuse, RZ ;  /* 0x000000a89034723c */ /* 0x080fe200000418ff */
[----:B------:R-:W1:Y:S03]  /*45e0*/  LDSM.16.M88.4 R136, [R202+0x4080] ;  /* 0x00408000ca88783b */ /* 0x000e660000000200 */
[--C-:B------:R-:W-:Y:S02]  /*45f0*/  FFMA.FTZ R166, R62, c[0x0][0x29c], -R211.reuse ;  /* 0x0000a7003ea67a23 */ /* 0x100fe400000108d3 */
[----:B------:R-:W-:Y:S02]  /*4600*/  FFMA.FTZ R211, R63, c[0x0][0x29c], -R211 ;  /* 0x0000a7003fd37a23 */ /* 0x000fe400000108d3 */
[C---:B------:R-:W-:Y:S04]  /*4610*/  HMMA.16816.F32.BF16 R56, R156.reuse, R168, RZ ;  /* 0x000000a89c38723c */ /* 0x040fe800000418ff */
[----:B------:R-:W-:Y:S03]  /*4620*/  MUFU.EX2 R211, R211 ;  /* 0x000000d300d37308 */ /* 0x000fe60000000800 */
[----:B------:R-:W-:Y:S01]  /*4630*/  MOV R168, R143 ;  /* 0x0000008f00a87202 */ /* 0x000fe20000000f00 */
[-C--:B------:R-:W-:Y:S01]  /*4640*/  HMMA.16816.F32.BF16 R60, R156, R170.reuse, RZ ;  /* 0x000000aa9c3c723c */ /* 0x080fe200000418ff */
[----:B------:R-:W-:Y:S06]  /*4650*/  MOV R169, R67 ;  /* 0x0000004300a97202 */ /* 0x000fec0000000f00 */
[----:B------:R-:W-:Y:S01]  /*4660*/  IMAD.MOV.U32 R157, RZ, RZ, R64 ;  /* 0x000000ffff9d7224 */ /* 0x000fe200078e0040 */
[----:B------:R-:W-:Y:S01]  /*4670*/  MOV R159, R140 ;  /* 0x0000008c009f7202 */ /* 0x000fe20000000f00 */
[----:B------:R-:W-:Y:S01]  /*4680*/  HMMA.16816.F32.BF16 R64, R144, R170, RZ ;  /* 0x000000aa9040723c */ /* 0x000fe200000418ff */
[----:B------:R-:W-:Y:S01]  /*4690*/  LDSM.16.M88.4 R144, [R202+0x5080] ;  /* 0x00508000ca90783b */ /* 0x000fe20000000200 */
[----:B------:R2:W-:Y:S01]  /*46a0*/  MUFU.EX2 R170, R230 ;  /* 0x000000e600aa7308 */ /* 0x0005e20000000800 */
[----:B------:R-:W-:Y:S02]  /*46b0*/  IMAD.MOV.U32 R158, RZ, RZ, R141 ;  /* 0x000000ffff9e7224 */ /* 0x000fe400078e008d */
[----:B------:R-:W-:Y:S02]  /*46c0*/  IMAD.MOV.U32 R156, RZ, RZ, R149 ;  /* 0x000000ffff9c7224 */ /* 0x000fe400078e0095 */
[----:B------:R-:W-:Y:S01]  /*46d0*/  IMAD.MOV.U32 R171, RZ, RZ, R151 ;  /* 0x000000ffffab7224 */ /* 0x000fe200078e0097 */
[-C--:B------:R-:W-:Y:S01]  /*46e0*/  HMMA.16816.F32.BF16 R4, R172, R176.reuse, R4 ;  /* 0x000000b0ac04723c */ /* 0x080fe20000041804 */
[----:B------:R3:W4:Y:S07]  /*46f0*/  LDSM.16.M88.4 R140, [R2+0x12080] ;  /* 0x01208000028c783b */ /* 0x00072e0000000200 */
[C---:B------:R-:W-:Y:S01]  /*4700*/  HMMA.16816.F32.BF16 R8, R184.reuse, R176, R8 ;  /* 0x000000b0b808723c */ /* 0x040fe20000041808 */
[----:B------:R-:W5:Y:S06]  /*4710*/  LDSM.16.M88.4 R148, [R202+0x6080] ;  /* 0x00608000ca94783b */ /* 0x000f6c0000000200 */
[----:B------:R-:W-:Y:S01]  /*4720*/  IMAD.MOV.U32 R177, RZ, RZ, R157 ;  /* 0x000000ffffb17224 */ /* 0x000fe200078e009d */
[-C--:B------:R-:W-:Y:S01]  /*4730*/  HMMA.16816.F32.BF16 R12, R184, R178.reuse, R12 ;  /* 0x000000b2b80c723c */ /* 0x080fe2000004180c */
[----:B------:R-:W-:Y:S03]  /*4740*/  MUFU.EX2 R157, R152 ;  /* 0x00000098009d7308 */ /* 0x000fe60000000800 */
[----:B------:R-:W-:Y:S04]  /*4750*/  MOV R176, R163 ;  /* 0x000000a300b07202 */ /* 0x000fe80000000f00 */
[C---:B------:R-:W-:Y:S03]  /*4760*/  HMMA.16816.F32.BF16 R16, R172.reuse, R178, R16 ;  /* 0x000000b2ac10723c */ /* 0x040fe60000041810 */
[----:B---3--:R3:W-:Y:S01]  /*4770*/  MUFU.EX2 R2, R226 ;  /* 0x000000e200027308 */ /* 0x0087e20000000800 */
[----:B--2---:R-:W-:Y:S03]  /*4780*/  IMAD.MOV.U32 R230, RZ, RZ, R176 ;  /* 0x000000ffffe67224 */ /* 0x004fe600078e00b0 */
[----:B------:R-:W-:Y:S01]  /*4790*/  IMAD.MOV.U32 R179, RZ, RZ, R159 ;  /* 0x000000ffffb37224 */ /* 0x000fe200078e009f */
[-C--:B------:R-:W-:Y:S04]  /*47a0*/  HMMA.16816.F32.BF16 R20, R172, R188.reuse, R20 ;  /* 0x000000bcac14723c */ /* 0x080fe80000041814 */
[----:B------:R-:W-:Y:S01]  /*47b0*/  MOV R178, R166 ;  /* 0x000000a600b27202 */ /* 0x000fe20000000f00 */
[----:B------:R2:W-:Y:S03]  /*47c0*/  MUFU.EX2 R159, R229 ;  /* 0x000000e5009f7308 */ /* 0x0005e60000000800 */
[C---:B------:R-:W-:Y:S07]  /*47d0*/  HMMA.16816.F32.BF16 R24, R184.reuse, R188, R24 ;  /* 0x000000bcb818723c */ /* 0x040fee0000041818 */
[----:B------:R1:W1:Y:S01]  /*47e0*/  MUFU.EX2 R188, R220 ;  /* 0x000000dc00bc7308 */ /* 0x0002620000000800 */
[-C--:B------:R-:W-:Y:S04]  /*47f0*/  HMMA.16816.F32.BF16 R28, R184, R190.reuse, R28 ;  /* 0x000000beb81c723c */ /* 0x080fe8000004181c */
[----:B---3--:R-:W-:Y:S02]  /*4800*/  IMAD.MOV.U32 R226, RZ, RZ, R158 ;  /* 0x000000ffffe27224 */ /* 0x008fe400078e009e */
[----:B------:R-:W-:Y:S02]  /*4810*/  IMAD.MOV.U32 R189, RZ, RZ, R180 ;  /* 0x000000ffffbd7224 */ /* 0x000fe400078e00b4 */
[C---:B------:R-:W-:Y:S01]  /*4820*/  HMMA.16816.F32.BF16 R32, R172.reuse, R190, R32 ;  /* 0x000000beac20723c */ /* 0x040fe20000041820 */
[----:B------:R3:W-:Y:S03]  /*4830*/  MUFU.EX2 R166, R231 ;  /* 0x000000e700a67308 */ /* 0x0007e60000000800 */
[----:B------:R-:W-:Y:S01]  /*4840*/  IMAD.MOV.U32 R180, RZ, RZ, 0x40 ;  /* 0x00000040ffb47424 */ /* 0x000fe200078e00ff */
[----:B--2---:R-:W-:Y:S02]  /*4850*/  MOV R229, R164 ;  /* 0x000000a400e57202 */ /* 0x004fe40000000f00 */
[----:B------:R-:W-:Y:S01]  /*4860*/  IMAD.MOV.U32 R190, RZ, RZ, R155 ;  /* 0x000000ffffbe7224 */ /* 0x000fe200078e009b */
[-C--:B------:R-:W-:Y:S03]  /*4870*/  HMMA.16816.F32.BF16 R36, R172, R192.reuse, R36 ;  /* 0x000000c0ac24723c */ /* 0x080fe60000041824 */
[----:B------:R2:W-:Y:S01]  /*4880*/  MUFU.EX2 R176, R217 ;  /* 0x000000d900b07308 */ /* 0x0005e20000000800 */
[----:B------:R-:W-:Y:S01]  /*4890*/  SEL R180, R180, 0xffffffc0, !P0 ;  /* 0xffffffc0b4b47807 */ /* 0x000fe20004000000 */
[----:B------:R-:W-:Y:S02]  /*48a0*/  IMAD.MOV.U32 R191, RZ, RZ, R162 ;  /* 0x000000ffffbf7224 */ /* 0x000fe400078e00a2 */
[----:B-1----:R-:W-:Y:S01]  /*48b0*/  IMAD.MOV.U32 R220, RZ, RZ, R171 ;  /* 0x000000ffffdc7224 */ /* 0x002fe200078e00ab */
[C---:B------:R-:W-:Y:S05]  /*48c0*/  HMMA.16816.F32.BF16 R40, R184.reuse, R192, R40 ;  /* 0x000000c0b828723c */ /* 0x040fea0000041828 */
[----:B------:R-:W-:Y:S03]  /*48d0*/  MUFU.EX2 R171, R154 ;  /* 0x0000009a00ab7308 */ /* 0x000fe60000000800 */
[-C--:B------:R-:W-:Y:S04]  /*48e0*/  HMMA.16816.F32.BF16 R44, R184, R194.reuse, R44 ;  /* 0x000000c2b82c723c */ /* 0x080fe8000004182c */
[----:B---3--:R-:W-:Y:S03]  /*48f0*/  MOV R231, R177 ;  /* 0x000000b100e77202 */ /* 0x008fe60000000f00 */
[----:B------:R-:W-:Y:S01]  /*4900*/  MUFU.EX2 R193, R181 ;  /* 0x000000b500c17308 */ /* 0x000fe20000000800 */
[C---:B------:R-:W-:Y:S04]  /*4910*/  HMMA.16816.F32.BF16 R48, R172.reuse, R194, R48 ;  /* 0x000000c2ac30723c */ /* 0x040fe80000041830 */
[----:B--2---:R-:W-:Y:S04]  /*4920*/  IMAD.MOV.U32 R217, RZ, RZ, R191 ;  /* 0x000000ffffd97224 */ /* 0x004fe800078e00bf */
[-C--:B------:R-:W-:Y:S01]  /*4930*/  HMMA.16816.F32.BF16 R52, R172, R196.reuse, R52 ;  /* 0x000000c4ac34723c */ /* 0x080fe20000041834 */
[----:B------:R-:W-:Y:S07]  /*4940*/  MUFU.EX2 R162, R161 ;  /* 0x000000a100a27308 */ /* 0x000fee0000000800 */
[C---:B------:R-:W-:Y:S03]  /*4950*/  HMMA.16816.F32.BF16 R56, R184.reuse, R196, R56 ;  /* 0x000000c4b838723c */ /* 0x040fe60000041838 */
[----:B------:R1:W-:Y:S05]  /*4960*/  MUFU.EX2 R197, R214 ;  /* 0x000000d600c57308 */ /* 0x0003ea0000000800 */
[-C--:B------:R-:W-:Y:S05]  /*4970*/  HMMA.16816.F32.BF16 R60, R184, R198.reuse, R60 ;  /* 0x000000c6b83c723c */ /* 0x080fea000004183c */
[----:B------:R-:W-:Y:S03]  /*4980*/  MUFU.EX2 R187, R182 ;  /* 0x000000b600bb7308 */ /* 0x000fe60000000800 */
[----:B------:R-:W-:Y:S07]  /*4990*/  HMMA.16816.F32.BF16 R64, R172, R198, R64 ;  /* 0x000000c6ac40723c */ /* 0x000fee0000041840 */
[----:B------:R-:W-:Y:S01]  /*49a0*/  MUFU.EX2 R198, R183 ;  /* 0x000000b700c67308 */ /* 0x000fe20000000800 */
[-C--:B------:R-:W-:Y:S05]  /*49b0*/  HMMA.16816.F32.BF16 R4, R132, R136.reuse, R4 ;  /* 0x000000888404723c */ /* 0x080fea0000041804 */
[----:B-1----:R-:W-:Y:S01]  /*49c0*/  MOV R214, R156 ;  /* 0x0000009c00d67202 */ /* 0x002fe20000000f00 */
[----:B------:R-:W-:Y:S02]  /*49d0*/  IMAD.MOV.U32 R199, RZ, RZ, R178 ;  /* 0x000000ffffc77224 */ /* 0x000fe400078e00b2 */
[C---:B----4-:R-:W-:Y:S01]  /*49e0*/  HMMA.16816.F32.BF16 R8, R140.reuse, R136, R8 ;  /* 0x000000888c08723c */ /* 0x050fe20000041808 */
[----:B------:R1:W2:Y:S07]  /*49f0*/  MUFU.EX2 R156, R153 ;  /* 0x00000099009c7308 */ /* 0x0002ae0000000800 */
[-C--:B------:R-:W-:Y:S03]  /*4a00*/  HMMA.16816.F32.BF16 R12, R140, R138.reuse, R12 ;  /* 0x0000008a8c0c723c */ /* 0x080fe6000004180c */
[----:B------:R3:W-:Y:S05]  /*4a10*/  MUFU.EX2 R183, R215 ;  /* 0x000000d700b77308 */ /* 0x0007ea0000000800 */
[C---:B------:R-:W-:Y:S01]  /*4a20*/  HMMA.16816.F32.BF16 R16, R132.reuse, R138, R16 ;  /* 0x0000008a8410723c */ /* 0x040fe20000041810 */
[----:B------:R-:W4:Y:S04]  /*4a30*/  LDSM.16.M88.4 R136, [R202+0x7080] ;  /* 0x00708000ca88783b */ /* 0x000f280000000200 */
[----:B------:R2:W-:Y:S03]  /*4a40*/  MUFU.EX2 R174, R225 ;  /* 0x000000e100ae7308 */ /* 0x0005e60000000800 */
[-C--:B------:R-:W-:Y:S01]  /*4a50*/  HMMA.16816.F32.BF16 R20, R132, R144.reuse, R20 ;  /* 0x000000908414723c */ /* 0x080fe20000041814 */
[----:B-1----:R-:W-:Y:S06]  /*4a60*/  LDSM.16.M88.4 R152, [R203+0x4080] ;  /* 0x00408000cb98783b */ /* 0x002fec0000000200 */
[----:B------:R1:W-:Y:S01]  /*4a70*/  MUFU.EX2 R175, R219 ;  /* 0x000000db00af7308 */ /* 0x0003e20000000800 */
[C---:B------:R-:W-:Y:S04]  /*4a80*/  HMMA.16816.F32.BF16 R24, R140.reuse, R144, R24 ;  /* 0x000000908c18723c */ /* 0x040fe80000041818 */
[----:B---3--:R-:W-:Y:S04]  /*4a90*/  IMAD.MOV.U32 R215, RZ, RZ, R165 ;  /* 0x000000ffffd77224 */ /* 0x008fe800078e00a5 */
[-C--:B------:R-:W-:Y:S01]  /*4aa0*/  HMMA.16816.F32.BF16 R28, R140, R146.reuse, R28 ;  /* 0x000000928c1c723c */ /* 0x080fe2000004181c */
[----:B------:R3:W-:Y:S03]  /*4ab0*/  MUFU.EX2 R173, R227 ;  /* 0x000000e300ad7308 */ /* 0x0007e60000000800 */
[----:B--2---:R-:W-:Y:S04]  /*4ac0*/  MOV R225, R190 ;  /* 0x000000be00e17202 */ /* 0x004fe80000000f00 */
[C---:B------:R-:W-:Y:S03]  /*4ad0*/  HMMA.16816.F32.BF16 R32, R132.reuse, R146, R32 ;  /* 0x000000928420723c */ /* 0x040fe60000041820 */
[----:B------:R-:W-:Y:S01]  /*4ae0*/  MUFU.EX2 R177, R241 ;  /* 0x000000f100b17308 */ /* 0x000fe20000000800 */
[----:B-1----:R-:W-:Y:S04]  /*4af0*/  IMAD.MOV.U32 R219, RZ, RZ, R167 ;  /* 0x000000ffffdb7224 */ /* 0x002fe800078e00a7 */
[-C--:B-----5:R-:W-:Y:S05]  /*4b00*/  HMMA.16816.F32.BF16 R36, R132, R148.reuse, R36 ;  /* 0x000000948424723c */ /* 0x0a0fea0000041824 */
[----:B------:R-:W-:Y:S03]  /*4b10*/  MUFU.EX2 R181, R240 ;  /* 0x000000f000b57308 */ /* 0x000fe60000000800 */
[C---:B------:R-:W-:Y:S04]  /*4b20*/  HMMA.16816.F32.BF16 R40, R140.reuse, R148, R40 ;  /* 0x000000948c28723c */ /* 0x040fe80000041828 */
[----:B---3--:R-:W-:Y:S03]  /*4b30*/  MOV R227, R169 ;  /* 0x000000a900e37202 */ /* 0x008fe60000000f00 */
[----:B------:R-:W-:Y:S01]  /*4b40*/  IADD3 R148, R180, R0, R206 ;  /* 0x00000000b4947210 */ /* 0x000fe20007ffe0ce */
[-C--:B------:R-:W-:Y:S01]  /*4b50*/  HMMA.16816.F32.BF16 R44, R140, R150.reuse, R44 ;  /* 0x000000968c2c723c */ /* 0x080fe2000004182c */
[----:B------:R-:W-:Y:S01]  /*4b60*/  LDS R0, [R212+0x18480] ;  /* 0x01848000d4007984 */ /* 0x000fe20000000800 */
[----:B------:R-:W-:Y:S03]  /*4b70*/  MUFU.EX2 R182, R239 ;  /* 0x000000ef00b67308 */ /* 0x000fe60000000800 */
[----:B------:R-:W1:Y:S03]  /*4b80*/  LDSM.16.M88.4 R144, [R148+0x10080] ;  /* 0x010080009490783b */ /* 0x000e660000000200 */
[C---:B------:R-:W-:Y:S04]  /*4b90*/  HMMA.16816.F32.BF16 R48, R132.reuse, R150, R48 ;  /* 0x000000968430723c */ /* 0x040fe80000041830 */
[----:B------:R-:W-:Y:S01]  /*4ba0*/  MUFU.EX2 R184, R238 ;  /* 0x000000ee00b87308 */ /* 0x000fe20000000800 */
[----:B------:R-:W2:Y:S03]  /*4bb0*/  LDSM.16.M88.4 R148, [R148+0x12080] ;  /* 0x012080009494783b */ /* 0x000ea60000000200 */
[-C--:B----4-:R-:W-:Y:S06]  /*4bc0*/  HMMA.16816.F32.BF16 R52, R132, R136.reuse, R52 ;  /* 0x000000888434723c */ /* 0x090fec0000041834 */
[----:B------:R3:W4:Y:S02]  /*4bd0*/  MUFU.EX2 R192, R218 ;  /* 0x000000da00c07308 */ /* 0x0007240000000800 */
[C---:B------:R-:W-:Y:S08]  /*4be0*/  HMMA.16816.F32.BF16 R56, R140.reuse, R136, R56 ;  /* 0x000000888c38723c */ /* 0x040ff00000041838 */
[-C--:B------:R-:W-:Y:S01]  /*4bf0*/  HMMA.16816.F32.BF16 R60, R140, R138.reuse, R60 ;  /* 0x0000008a8c3c723c */ /* 0x080fe2000004183c */
[----:B------:R-:W5:Y:S01]  /*4c00*/  LDSM.16.M88.4 R140, [R203+0x5080] ;  /* 0x00508000cb8c783b */ /* 0x000f620000000200 */
[----:B------:R4:W4:Y:S06]  /*4c10*/  MUFU.EX2 R194, R216 ;  /* 0x000000d800c27308 */ /* 0x00092c0000000800 */
[----:B------:R-:W-:Y:S01]  /*4c20*/  HMMA.16816.F32.BF16 R64, R132, R138, R64 ;  /* 0x0000008a8440723c */ /* 0x000fe20000041840 */
[----:B------:R-:W5:Y:S03]  /*4c30*/  LDSM.16.M88.4 R132, [R203+0x6080] ;  /* 0x00608000cb84783b */ /* 0x000f660000000200 */
[----:B------:R-:W5:Y:S01]  /*4c40*/  MUFU.EX2 R185, R213 ;  /* 0x000000d500b97308 */ /* 0x000f620000000800 */
[----:B---3--:R-:W-:Y:S03]  /*4c50*/  MOV R218, R189 ;  /* 0x000000bd00da7202 */ /* 0x008fe60000000f00 */
[-C--:B-1----:R-:W-:Y:S01]  /*4c60*/  HMMA.16816.F32.BF16 R4, R144, R152.reuse, R4 ;  /* 0x000000989004723c */ /* 0x082fe20000041804 */
[----:B------:R-:W1:Y:S05]  /*4c70*/  LDSM.16.M88.4 R136, [R203+0x7080] ;  /* 0x00708000cb88783b */ /* 0x000e6a0000000200 */
[----:B------:R-:W-:Y:S02]  /*4c80*/  MUFU.EX2 R195, R235 ;  /* 0x000000eb00c37308 */ /* 0x000fe40000000800 */
[C---:B--2---:R-:W-:Y:S04]  /*4c90*/  HMMA.16816.F32.BF16 R8, R148.reuse, R152, R8 ;  /* 0x000000989408723c */ /* 0x044fe80000041808 */
[----:B----4-:R-:W-:Y:S04]  /*4ca0*/  IMAD.MOV.U32 R216, RZ, RZ, R168 ;  /* 0x000000ffffd87224 */ /* 0x010fe800078e00a8 */
[-C--:B------:R-:W-:Y:S01]  /*4cb0*/  HMMA.16816.F32.BF16 R12, R148, R154.reuse, R12 ;  /* 0x0000009a940c723c */ /* 0x080fe2000004180c */
[----:B------:R-:W-:Y:S07]  /*4cc0*/  MUFU.EX2 R196, R234 ;  /* 0x000000ea00c47308 */ /* 0x000fee0000000800 */
[C---:B------:R-:W-:Y:S03]  /*4cd0*/  HMMA.16816.F32.BF16 R16, R144.reuse, R154, R16 ;  /* 0x0000009a9010723c */ /* 0x040fe60000041810 */
[----:B------:R-:W-:Y:S01]  /*4ce0*/  MUFU.EX2 R155, R215 ;  /* 0x000000d7009b7308 */ /* 0x000fe20000000800 */
[--C-:B------:R-:W-:Y:S02]  /*4cf0*/  FADD.FTZ R4, R4, -R0.reuse ;  /* 0x8000000004047221 */ /* 0x100fe40000010000 */
[--C-:B------:R-:W-:Y:S02]  /*4d00*/  FADD.FTZ R5, R5, -R0.reuse ;  /* 0x8000000005057221 */ /* 0x100fe40000010000 */
[-C--:B-----5:R-:W-:Y:S04]  /*4d10*/  HMMA.16816.F32.BF16 R20, R144, R140.reuse, R20 ;  /* 0x0000008c9014723c */ /* 0x0a0fe80000041814 */
[----:B------:R-:W-:Y:S01]  /*4d20*/  FMUL.FTZ R5, R188, R5 ;  /* 0x00000005bc057220 */ /* 0x000fe20000410000 */
[----:B------:R2:W3:Y:S03]  /*4d30*/  MUFU.EX2 R163, R232 ;  /* 0x000000e800a37308 */ /* 0x0004e60000000800 */
[C---:B------:R-:W-:Y:S07]  /*4d40*/  HMMA.16816.F32.BF16 R24, R148.reuse, R140, R24 ;  /* 0x0000008c9418723c */ /* 0x040fee0000041818 */
[----:B------:R-:W-:Y:S01]  /*4d50*/  F2FP.BF16.PACK_AB R141, R156, R157 ;  /* 0x0000009d9c8d723e */ /* 0x000fe200000010ff */
[-C--:B------:R-:W-:Y:S01]  /*4d60*/  HMMA.16816.F32.BF16 R28, R148, R142.reuse, R28 ;  /* 0x0000008e941c723c */ /* 0x080fe2000004181c */
[----:B------:R-:W-:Y:S03]  /*4d70*/  MUFU.EX2 R140, R225 ;  /* 0x000000e1008c7308 */ /* 0x000fe60000000800 */
[--C-:B------:R-:W-:Y:S02]  /*4d80*/  FADD.FTZ R16, R16, -R0.reuse ;  /* 0x8000000010107221 */ /* 0x100fe40000010000 */
[--C-:B------:R-:W-:Y:S02]  /*4d90*/  FADD.FTZ R17, R17, -R0.reuse ;  /* 0x8000000011117221 */ /* 0x100fe40000010000 */
[C---:B------:R-:W-:Y:S03]  /*4da0*/  HMMA.16816.F32.BF16 R32, R144.reuse, R142, R32 ;  /* 0x0000008e9020723c */ /* 0x040fe60000041820 */
[----:B------:R-:W-:Y:S01]  /*4db0*/  MUFU.EX2 R143, R219 ;  /* 0x000000db008f7308 */ /* 0x000fe20000000800 */
[--C-:B------:R-:W-:Y:S02]  /*4dc0*/  FADD.FTZ R20, R20, -R0.reuse ;  /* 0x8000000014147221 */ /* 0x100fe40000010000 */
[--C-:B------:R-:W-:Y:S01]  /*4dd0*/  FADD.FTZ R21, R21, -R0.reuse ;  /* 0x8000000015157221 */ /* 0x100fe20000010000 */
[----:B------:R-:W-:Y:S01]  /*4de0*/  F2FP.BF16.PACK_AB R142, R3, R193 ;  /* 0x000000c1038e723e */ /* 0x000fe200000010ff */
[-C--:B------:R-:W-:Y:S04]  /*4df0*/  HMMA.16816.F32.BF16 R36, R144, R132.reuse, R36 ;  /* 0x000000849024723c */ /* 0x080fe80000041824 */
[----:B------:R-:W-:Y:S01]  /*4e00*/  FMUL.FTZ R16, R192, R16 ;  /* 0x00000010c0107220 */ /* 0x000fe20000410000 */
[----:B------:R-:W-:Y:S01]  /*4e10*/  MUFU.EX2 R189, R237 ;  /* 0x000000ed00bd7308 */ /* 0x000fe20000000800 */
[----:B------:R-:W-:Y:S02]  /*4e20*/  FMUL.FTZ R17, R194, R17 ;  /* 0x00000011c2117220 */ /* 0x000fe40000410000 */
[C---:B------:R-:W-:Y:S04]  /*4e30*/  HMMA.16816.F32.BF16 R40, R148.reuse, R132, R40 ;  /* 0x000000849428723c */ /* 0x040fe80000041828 */
[----:B------:R-:W-:Y:S01]  /*4e40*/  F2FP.BF16.PACK_AB R152, R17, R16 ;  /* 0x000000101198723e */ /* 0x000fe200000010ff */
[----:B--2---:R-:W-:Y:S01]  /*4e50*/  IMAD.MOV.U32 R232, RZ, RZ, R179 ;  /* 0x000000ffffe87224 */ /* 0x004fe200078e00b3 */
[----:B------:R-:W-:Y:S01]  /*4e60*/  F2FP.BF16.PACK_AB R16, R181, R177 ;  /* 0x000000b1b510723e */ /* 0x000fe200000010ff */
[----:B------:R-:W-:Y:S01]  /*4e70*/  FMUL.FTZ R132, R2, R4 ;  /* 0x0000000402847220 */ /* 0x000fe20000410000 */
[-C--:B------:R-:W-:Y:S01]  /*4e80*/  HMMA.16816.F32.BF16 R44, R148, R134.reuse, R44 ;  /* 0x00000086942c723c */ /* 0x080fe2000004182c */
[----:B------:R-:W2:Y:S03]  /*4e90*/  MUFU.EX2 R179, R228 ;  /* 0x000000e400b37308 */ /* 0x000ea60000000800 */
[--C-:B------:R-:W-:Y:S02]  /*4ea0*/  FADD.FTZ R33, R33, -R0.reuse ;  /* 0x8000000021217221 */ /* 0x100fe40000010000 */
[--C-:B------:R-:W-:Y:S02]  /*4eb0*/  FADD.FTZ R32, R32, -R0.reuse ;  /* 0x8000000020207221 */ /* 0x100fe40000010000 */
[C---:B------:R-:W-:Y:S03]  /*4ec0*/  HMMA.16816.F32.BF16 R48, R144.reuse, R134, R48 ;  /* 0x000000869030723c */ /* 0x040fe60000041830 */
[----:B------:R-:W-:Y:S01]  /*4ed0*/  MUFU.EX2 R191, R236 ;  /* 0x000000ec00bf7308 */ /* 0x000fe20000000800 */
[--C-:B------:R-:W-:Y:S01]  /*4ee0*/  FADD.FTZ R4, R36, -R0.reuse ;  /* 0x8000000024047221 */ /* 0x100fe20000010000 */
[----:B------:R-:W-:Y:S01]  /*4ef0*/  F2FP.BF16.PACK_AB R36, R185, R183 ;  /* 0x000000b7b924723e */ /* 0x000fe200000010ff */
[----:B------:R-:W-:Y:S01]  /*4f00*/  FMUL.FTZ R33, R3, R33 ;  /* 0x0000002103217220 */ /* 0x000fe20000410000 */
[----:B------:R-:W-:Y:S01]  /*4f10*/  F2FP.BF16.PACK_AB R134, R208, R170 ;  /* 0x000000aad086723e */ /* 0x000fe200000010ff */
[-C--:B-1----:R-:W-:Y:S04]  /*4f20*/  HMMA.16816.F32.BF16 R52, R144, R136.reuse, R52 ;  /* 0x000000889034723c */ /* 0x082fe80000041834 */
[--C-:B------:R-:W-:Y:S01]  /*4f30*/  FADD.FTZ R3, R37, -R0.reuse ;  /* 0x8000000025037221 */ /* 0x100fe20000010000 */
[----:B------:R-:W-:Y:S01]  /*4f40*/  MUFU.EX2 R168, R233 ;  /* 0x000000e900a87308 */ /* 0x000fe20000000800 */
[----:B------:R-:W-:Y:S02]  /*4f50*/  FMUL.FTZ R4, R157, R4 ;  /* 0x000000049d047220 */ /* 0x000fe40000410000 */
[C---:B------:R-:W-:Y:S04]  /*4f60*/  HMMA.16816.F32.BF16 R56, R148.reuse, R136, R56 ;  /* 0x000000889438723c */ /* 0x040fe80000041838 */
[----:B------:R-:W-:Y:S02]  /*4f70*/  FMUL.FTZ R3, R156, R3 ;  /* 0x000000039c037220 */ /* 0x000fe40000410000 */
[----:B------:R-:W-:Y:S01]  /*4f80*/  FMUL.FTZ R32, R193, R32 ;  /* 0x00000020c1207220 */ /* 0x000fe20000410000 */
[----:B------:R-:W-:Y:S01]  /*4f90*/  MUFU.EX2 R136, R229 ;  /* 0x000000e500887308 */ /* 0x000fe20000000800 */
[-C--:B------:R-:W-:Y:S04]  /*4fa0*/  HMMA.16816.F32.BF16 R60, R148, R138.reuse, R60 ;  /* 0x0000008a943c723c */ /* 0x080fe8000004183c */
[----:B------:R-:W-:Y:S01]  /*4fb0*/  F2FP.BF16.PACK_AB R157, R3, R4 ;  /* 0x00000004039d723e */ /* 0x000fe200000010ff */
[--C-:B------:R-:W-:Y:S01]  /*4fc0*/  FADD.FTZ R48, R48, -R0.reuse ;  /* 0x8000000030307221 */ /* 0x100fe20000010000 */
[----:B------:R-:W-:Y:S01]  /*4fd0*/  F2FP.BF16.PACK_AB R156, R33, R32 ;  /* 0x00000020219c723e */ /* 0x000fe200000010ff */
[--C-:B------:R-:W-:Y:S01]  /*4fe0*/  FADD.FTZ R49, R49, -R0.reuse ;  /* 0x8000000031317221 */ /* 0x100fe20000010000 */
[----:B------:R-:W-:Y:S01]  /*4ff0*/  F2FP.BF16.PACK_AB R149, R188, R2 ;  /* 0x00000002bc95723e */ /* 0x000fe200000010ff */
[----:B------:R-:W-:Y:S01]  /*5000*/  MUFU.EX2 R37, R214 ;  /* 0x000000d600257308 */ /* 0x000fe20000000800 */
[----:B------:R-:W1:Y:S01]  /*5010*/  LDS R2, [R212+0x184a0] ;  /* 0x0184a000d4027984 */ /* 0x000e620000000800 */
[----:B------:R-:W-:Y:S04]  /*5020*/  HMMA.16816.F32.BF16 R64, R144, R138, R64 ;  /* 0x0000008a9040723c */ /* 0x000fe80000041840 */
[----:B------:R-:W-:Y:S01]  /*5030*/  F2FP.BF16.PACK_AB R148, R5, R132 ;  /* 0x000000840594723e */ /* 0x000fe200000010ff */
[--C-:B------:R-:W-:Y:S01]  /*5040*/  FADD.FTZ R52, R52, -R0.reuse ;  /* 0x8000000034347221 */ /* 0x100fe20000010000 */
[----:B---3--:R-:W-:Y:S01]  /*5050*/  F2FP.BF16.PACK_AB R137, R166, R163 ;  /* 0x000000a3a689723e */ /* 0x008fe200000010ff */
[--C-:B------:R-:W-:Y:S01]  /*5060*/  FADD.FTZ R53, R53, -R0.reuse ;  /* 0x8000000035357221 */ /* 0x100fe20000010000 */
[----:B------:R-:W-:Y:S01]  /*5070*/  MUFU.EX2 R146, R217 ;  /* 0x000000d900927308 */ /* 0x000fe20000000800 */
[----:B------:R-:W-:Y:S03]  /*5080*/  FMUL.FTZ R48, R171, R48 ;  /* 0x00000030ab307220 */ /* 0x000fe60000410000 */
[----:B------:R-:W-:Y:S01]  /*5090*/  FMUL.FTZ R49, R162, R49 ;  /* 0x00000031a2317220 */ /* 0x000fe20000410000 */
[----:B------:R-:W-:Y:S01]  /*50a0*/  F2FP.BF16.PACK_AB R145, R194, R192 ;  /* 0x000000c0c291723e */ /* 0x000fe200000010ff */
[----:B------:R-:W-:Y:S01]  /*50b0*/  FMUL.FTZ R52, R163, R52 ;  /* 0x00000034a3347220 */ /* 0x000fe20000410000 */
[----:B------:R-:W-:Y:S01]  /*50c0*/  F2FP.BF16.PACK_AB R144, R198, R197 ;  /* 0x000000c5c690723e */ /* 0x000fe200000010ff */
[----:B------:R-:W-:Y:S01]  /*50d0*/  FMUL.FTZ R53, R166, R53 ;  /* 0x00000035a6357220 */ /* 0x000fe20000410000 */
[----:B------:R-:W-:Y:S01]  /*50e0*/  F2FP.BF16.PACK_AB R147, R49, R48 ;  /* 0x000000303193723e */ /* 0x000fe200000010ff */
[----:B------:R-:W-:Y:S01]  /*50f0*/  MUFU.EX2 R139, R227 ;  /* 0x000000e3008b7308 */ /* 0x000fe20000000800 */
[----:B------:R-:W-:Y:S01]  /*5100*/  F2FP.BF16.PACK_AB R49, R174, R173 ;  /* 0x000000adae31723e */ /* 0x000fe200000010ff */
[----:B------:R-:W-:Y:S01]  /*5110*/  FMUL.FTZ R20, R197, R20 ;  /* 0x00000014c5147220 */ /* 0x000fe20000410000 */
[----:B------:R-:W-:Y:S01]  /*5120*/  F2FP.BF16.PACK_AB R151, R53, R52 ;  /* 0x000000343597723e */ /* 0x000fe200000010ff */
[----:B------:R-:W-:Y:S01]  /*5130*/  FMUL.FTZ R21, R198, R21 ;  /* 0x00000015c6157220 */ /* 0x000fe20000410000 */
[----:B------:R-:W-:Y:S01]  /*5140*/  F2FP.BF16.PACK_AB R48, R176, R175 ;  /* 0x000000afb030723e */ /* 0x000fe200000010ff */
[--C-:B------:R-:W-:Y:S01]  /*5150*/  FADD.FTZ R5, R64, -R0.reuse ;  /* 0x8000000040057221 */ /* 0x100fe20000010000 */
[----:B------:R-:W-:Y:S01]  /*5160*/  F2FP.BF16.PACK_AB R64, R160, R159 ;  /* 0x0000009fa040723e */ /* 0x000fe200000010ff */
[----:B------:R-:W-:Y:S01]  /*5170*/  FADD.FTZ R4, R65, -R0 ;  /* 0x8000000041047221 */ /* 0x000fe20000010000 */
[----:B------:R-:W-:Y:S01]  /*5180*/  F2FP.BF16.PACK_AB R138, R162, R171 ;  /* 0x000000aba28a723e */ /* 0x000fe200000010ff */
[----:B------:R-:W-:Y:S01]  /*5190*/  FMUL.FTZ R5, R170, R5 ;  /* 0x00000005aa057220 */ /* 0x000fe20000410000 */
[----:B------:R-:W-:Y:S01]  /*51a0*/  MUFU.EX2 R52, R231 ;  /* 0x000000e700347308 */ /* 0x000fe20000000800 */
[----:B------:R-:W-:Y:S01]  /*51b0*/  FMUL.FTZ R4, R208, R4 ;  /* 0x00000004d0047220 */ /* 0x000fe20000410000 */
[----:B------:R-:W-:Y:S04]  /*51c0*/  F2FP.BF16.PACK_AB R154, R21, R20 ;  /* 0x00000014159a723e */ /* 0x000fe800000010ff */
[----:B------:R-:W-:Y:S01]  /*51d0*/  F2FP.BF16.PACK_AB R150, R4, R5 ;  /* 0x000000050496723e */ /* 0x000fe200000010ff */
[--C-:B-1----:R-:W-:Y:S03]  /*51e0*/  FADD.FTZ R3, R6, -R2.reuse ;  /* 0x8000000206037221 */ /* 0x102fe60000010000 */
[----:B------:R-:W-:Y:S01]  /*51f0*/  MUFU.EX2 R65, R230 ;  /* 0x000000e600417308 */ /* 0x000fe20000000800 */
[--C-:B------:R-:W-:Y:S02]  /*5200*/  FADD.FTZ R0, R7, -R2.reuse ;  /* 0x8000000207007221 */ /* 0x100fe40000010000 */
[----:B------:R-:W-:Y:S02]  /*5210*/  FMUL.FTZ R3, R159, R3 ;  /* 0x000000039f037220 */ /* 0x000fe40000410000 */
[----:B------:R-:W-:Y:S02]  /*5220*/  FMUL.FTZ R0, R160, R0 ;  /* 0x00000000a0007220 */ /* 0x000fe40000410000 */
[--C-:B------:R-:W-:Y:S02]  /*5230*/  FADD.FTZ R4, R18, -R2.reuse ;  /* 0x8000000212047221 */ /* 0x100fe40000010000 */
[--C-:B------:R-:W-:Y:S01]  /*5240*/  FADD.FTZ R22, R22, -R2.reuse ;  /* 0x8000000216167221 */ /* 0x100fe20000010000 */
[----:B------:R-:W-:Y:S01]  /*5250*/  F2FP.BF16.PACK_AB R135, R0, R3 ;  /* 0x000000030087723e */ /* 0x000fe200000010ff */
[--C-:B------:R-:W-:Y:S01]  /*5260*/  FADD.FTZ R3, R19, -R2.reuse ;  /* 0x8000000213037221 */ /* 0x100fe20000010000 */
[----:B------:R-:W1:Y:S01]  /*5270*/  LDS R0, [R212+0x18580] ;  /* 0x01858000d4007984 */ /* 0x000e620000000800 */
[----:B------:R-:W-:Y:S01]  /*5280*/  FMUL.FTZ R4, R173, R4 ;  /* 0x00000004ad047220 */ /* 0x000fe20000410000 */
[----:B------:R-:W3:Y:S01]  /*5290*/  MUFU.EX2 R161, R242 ;  /* 0x000000f200a17308 */ /* 0x000ee20000000800 */
[----:B------:R-:W-:Y:S02]  /*52a0*/  FMUL.FTZ R3, R174, R3 ;  /* 0x00000003ae037220 */ /* 0x000fe40000410000 */
[--C-:B------:R-:W-:Y:S02]  /*52b0*/  FADD.FTZ R23, R23, -R2.reuse ;  /* 0x8000000217177221 */ /* 0x100fe40000010000 */
[--C-:B------:R-:W-:Y:S01]  /*52c0*/  FADD.FTZ R34, R34, -R2.reuse ;  /* 0x8000000222227221 */ /* 0x100fe20000010000 */
[----:B------:R-:W-:Y:S01]  /*52d0*/  F2FP.BF16.PACK_AB R133, R3, R4 ;  /* 0x000000040385723e */ /* 0x000fe200000010ff */
[--C-:B------:R-:W-:Y:S01]  /*52e0*/  FADD.FTZ R3, R35, -R2.reuse ;  /* 0x8000000223037221 */ /* 0x100fe20000010000 */
[----:B--2---:R-:W-:Y:S01]  /*52f0*/  F2FP.BF16.PACK_AB R35, R179, R187 ;  /* 0x000000bbb323723e */ /* 0x004fe200000010ff */
[--C-:B------:R-:W-:Y:S01]  /*5300*/  FADD.FTZ R38, R38, -R2.reuse ;  /* 0x8000000226267221 */ /* 0x100fe20000010000 */
[----:B------:R-:W-:Y:S01]  /*5310*/  MUFU.EX2 R190, R246 ;  /* 0x000000f600be7308 */ /* 0x000fe20000000800 */
[--C-:B------:R-:W-:Y:S02]  /*5320*/  FADD.FTZ R39, R39, -R2.reuse ;  /* 0x8000000227277221 */ /* 0x100fe40000010000 */
[--C-:B------:R-:W-:Y:S02]  /*5330*/  FADD.FTZ R50, R50, -R2.reuse ;  /* 0x8000000232327221 */ /* 0x100fe40000010000 */
[--C-:B------:R-:W-:Y:S02]  /*5340*/  FADD.FTZ R51, R51, -R2.reuse ;  /* 0x8000000233337221 */ /* 0x100fe40000010000 */
[--C-:B------:R-:W-:Y:S02]  /*5350*/  FADD.FTZ R54, R54, -R2.reuse ;  /* 0x8000000236367221 */ /* 0x100fe40000010000 */
[--C-:B------:R-:W-:Y:S01]  /*5360*/  FADD.FTZ R55, R55, -R2.reuse ;  /* 0x8000000237377221 */ /* 0x100fe20000010000 */
[----:B------:R-:W2:Y:S01]  /*5370*/  MUFU.EX2 R186, R247 ;  /* 0x000000f700ba7308 */ /* 0x000ea20000000800 */
[--C-:B------:R-:W-:Y:S02]  /*5380*/  FADD.FTZ R66, R66, -R2.reuse ;  /* 0x8000000242427221 */ /* 0x100fe40000010000 */
[----:B------:R-:W-:Y:S01]  /*5390*/  FADD.FTZ R67, R67, -R2 ;  /* 0x8000000243437221 */ /* 0x000fe20000010000 */
[----:B---3--:R-:W-:Y:S01]  /*53a0*/  F2FP.BF16.PACK_AB R19, R161, R168 ;  /* 0x000000a8a113723e */ /* 0x008fe200000010ff */
[----:B------:R-:W-:Y:S02]  /*53b0*/  FMUL.FTZ R34, R183, R34 ;  /* 0x00000022b7227220 */ /* 0x000fe40000410000 */
[----:B------:R-:W-:Y:S02]  /*53c0*/  FMUL.FTZ R3, R185, R3 ;  /* 0x00000003b9037220 */ /* 0x000fe40000410000 */
[----:B------:R-:W-:Y:S01]  /*53d0*/  FMUL.FTZ R38, R187, R38 ;  /* 0x00000026bb267220 */ /* 0x000fe20000410000 */
[----:B------:R-:W-:Y:S01]  /*53e0*/  MUFU.EX2 R178, R248 ;  /* 0x000000f800b27308 */ /* 0x000fe20000000800 */
[----:B------:R-:W-:Y:S01]  /*53f0*/  FMUL.FTZ R39, R179, R39 ;  /* 0x00000027b3277220 */ /* 0x000fe20000410000 */
[----:B------:R-:W-:Y:S01]  /*5400*/  F2FP.BF16.PACK_AB R132, R3, R34 ;  /* 0x000000220384723e */ /* 0x000fe200000010ff */
[----:B------:R-:W-:Y:S01]  /*5410*/  FMUL.FTZ R22, R175, R22 ;  /* 0x00000016af167220 */ /* 0x000fe20000410000 */
[----:B------:R-:W-:Y:S01]  /*5420*/  F2FP.BF16.PACK_AB R3, R146, R155 ;  /* 0x0000009b9203723e */ /* 0x000fe200000010ff */
[----:B------:R-:W-:Y:S01]  /*5430*/  FMUL.FTZ R23, R176, R23 ;  /* 0x00000017b0177220 */ /* 0x000fe20000410000 */
[----:B------:R-:W-:Y:S01]  /*5440*/  F2FP.BF16.PACK_AB R39, R39, R38 ;  /* 0x000000262727723e */ /* 0x000fe200000010ff */
[----:B------:R-:W-:Y:S02]  /*5450*/  FMUL.FTZ R51, R161, R51 ;  /* 0x00000033a1337220 */ /* 0x000fe40000410000 */
[--C-:B-1----:R-:W-:Y:S01]  /*5460*/  FADD.FTZ R8, R8, -R0.reuse ;  /* 0x8000000008087221 */ /* 0x102fe20000010000 */
[----:B------:R-:W-:Y:S01]  /*5470*/  MUFU.EX2 R38, R232 ;  /* 0x000000e800267308 */ /* 0x000fe20000000800 */
[--C-:B------:R-:W-:Y:S01]  /*5480*/  FADD.FTZ R9, R9, -R0.reuse ;  /* 0x8000000009097221 */ /* 0x100fe20000010000 */
[----:B------:R-:W-:Y:S01]  /*5490*/  F2FP.BF16.PACK_AB R53, R23, R22 ;  /* 0x000000161735723e */ /* 0x000fe200000010ff */
[--C-:B------:R-:W-:Y:S01]  /*54a0*/  FADD.FTZ R12, R12, -R0.reuse ;  /* 0x800000000c0c7221 */ /* 0x100fe20000010000 */
[----:B--2---:R-:W-:Y:S01]  /*54b0*/  F2FP.BF16.PACK_AB R7, R186, R190 ;  /* 0x000000beba07723e */ /* 0x004fe200000010ff */
[--C-:B------:R-:W-:Y:S01]  /*54c0*/  FADD.FTZ R2, R13, -R0.reuse ;  /* 0x800000000d027221 */ /* 0x100fe20000010000 */
[----:B------:R-:W-:Y:S01]  /*54d0*/  F2FP.BF16.PACK_AB R13, R184, R182 ;  /* 0x000000b6b80d723e */ /* 0x000fe200000010ff */
        /* <DEDUP_REMOVED lines=8> */
[----:B------:R-:W1:Y:S01]  /*5560*/  MUFU.EX2 R169, R249 ;  /* 0x000000f900a97308 */ /* 0x000e620000000800 */
[--C-:B------:R-:W-:Y:S02]  /*5570*/  FADD.FTZ R45, R45, -R0.reuse ;  /* 0x800000002d2d7221 */ /* 0x100fe40000010000 */
[--C-:B------:R-:W-:Y:S02]  /*5580*/  FADD.FTZ R56, R56, -R0.reuse ;  /* 0x8000000038387221 */ /* 0x100fe40000010000 */
[--C-:B------:R-:W-:Y:S02]  /*5590*/  FADD.FTZ R57, R57, -R0.reuse ;  /* 0x8000000039397221 */ /* 0x100fe40000010000 */
[--C-:B------:R-:W-:Y:S02]  /*55a0*/  FADD.FTZ R60, R60, -R0.reuse ;  /* 0x800000003c3c7221 */ /* 0x100fe40000010000 */
[----:B------:R-:W-:Y:S01]  /*55b0*/  FADD.FTZ R61, R61, -R0 ;  /* 0x800000003d3d7221 */ /* 0x000fe20000010000 */
[----:B------:R-:W-:Y:S01]  /*55c0*/  MUFU.EX2 R23, R226 ;  /* 0x000000e200177308 */ /* 0x000fe20000000800 */
        /* <DEDUP_REMOVED lines=8> */
[C---:B------:R-:W-:Y:S01]  /*5650*/  FMUL.FTZ R9, R196.reuse, R29 ;  /* 0x0000001dc4097220 */ /* 0x040fe20000410000 */
[----:B------:R-:W-:Y:S01]  /*5660*/  F2FP.BF16.PACK_AB R8, R196, R195 ;  /* 0x000000c3c408723e */ /* 0x000fe200000010ff */
[----:B------:R-:W-:Y:S01]  /*5670*/  STS [R222], R145 ;  /* 0x00000091de007388 */ /* 0x000fe20000000800 */
[----:B------:R-:W-:Y:S01]  /*5680*/  F2FP.BF16.PACK_AB R32, R2, R12 ;  /* 0x0000000c0220723e */ /* 0x000fe200000010ff */
[----:B------:R-:W-:Y:S01]  /*5690*/  FMUL.FTZ R2, R195, R28 ;  /* 0x0000001cc3027220 */ /* 0x000fe20000410000 */
[----:B------:R-:W-:Y:S01]  /*56a0*/  F2FP.BF16.PACK_AB R12, R191, R189 ;  /* 0x000000bdbf0c723e */ /* 0x000fe200000010ff */
[----:B------:R-:W-:Y:S01]  /*56b0*/  STS [R222+0x400], R49 ;  /* 0x00040031de007388 */ /* 0x000fe20000000800 */
[----:B------:R-:W-:Y:S01]  /*56c0*/  MUFU.EX2 R28, R218 ;  /* 0x000000da001c7308 */ /* 0x000fe20000000800 */
[----:B-1----:R-:W-:Y:S01]  /*56d0*/  F2FP.BF16.PACK_AB R6, R169, R178 ;  /* 0x000000b2a906723e */ /* 0x002fe200000010ff */
[----:B------:R-:W-:Y:S01]  /*56e0*/  FMUL.FTZ R40, R190, R40 ;  /* 0x00000028be287220 */ /* 0x000fe20000410000 */
[----:B------:R-:W-:Y:S01]  /*56f0*/  STS [R221+0x2000], R16 ;  /* 0x00200010dd007388 */ /* 0x000fe20000000800 */
[----:B------:R-:W-:Y:S01]  /*5700*/  F2FP.BF16.PACK_AB R9, R9, R2 ;  /* 0x000000020909723e */ /* 0x000fe200000010ff */
[----:B------:R-:W-:Y:S01]  /*5710*/  FMUL.FTZ R20, R186, R41 ;  /* 0x00000029ba147220 */ /* 0x000fe20000410000 */
[----:B------:R-:W-:Y:S01]  /*5720*/  F2FP.BF16.PACK_AB R2, R140, R143 ;  /* 0x0000008f8c02723e */ /* 0x000fe200000010ff */
[----:B------:R1:W-:Y:S01]  /*5730*/  STS [R221+0x2400], R3 ;  /* 0x00240003dd007388 */ /* 0x0003e20000000800 */
[----:B------:R-:W-:Y:S02]  /*5740*/  FMUL.FTZ R44, R178, R44 ;  /* 0x0000002cb22c7220 */ /* 0x000fe40000410000 */
[----:B------:R-:W-:Y:S01]  /*5750*/  FMUL.FTZ R21, R169, R45 ;  /* 0x0000002da9157220 */ /* 0x000fe20000410000 */
[----:B------:R3:W-:Y:S01]  /*5760*/  STS [R222+0x2400], R2 ;  /* 0x00240002de007388 */ /* 0x0007e20000000800 */
[----:B------:R-:W-:Y:S01]  /*5770*/  F2FP.BF16.PACK_AB R20, R20, R40 ;  /* 0x000000281414723e */ /* 0x000fe200000010ff */
[----:B------:R-:W4:Y:S01]  /*5780*/  MUFU.EX2 R164, R245 ;  /* 0x000000f500a47308 */ /* 0x000f220000000800 */
[----:B------:R-:W-:Y:S01]  /*5790*/  FMUL.FTZ R24, R189, R24 ;  /* 0x00000018bd187220 */ /* 0x000fe20000410000 */
[----:B------:R-:W-:Y:S01]  /*57a0*/  STS [R222+0x2000], R13 ;  /* 0x0020000dde007388 */ /* 0x000fe20000000800 */
[----:B------:R-:W-:Y:S01]  /*57b0*/  F2FP.BF16.PACK_AB R21, R21, R44 ;  /* 0x0000002c1515723e */ /* 0x000fe200000010ff */
[----:B------:R-:W-:Y:S02]  /*57c0*/  FMUL.FTZ R25, R191, R25 ;  /* 0x00000019bf197220 */ /* 0x000fe40000410000 */
[----:B------:R-:W-:Y:S01]  /*57d0*/  STS [R224], R144 ;  /* 0x00000090e0007388 */ /* 0x000fe20000000800 */
[----:B------:R-:W-:Y:S02]  /*57e0*/  FMUL.FTZ R50, R168, R50 ;  /* 0x00000032a8327220 */ /* 0x000fe40000410000 */
[----:B------:R-:W-:Y:S01]  /*57f0*/  F2FP.BF16.PACK_AB R25, R25, R24 ;  /* 0x000000181919723e */ /* 0x000fe200000010ff */
[----:B------:R-:W-:Y:S01]  /*5800*/  STS [R224+0x400], R48 ;  /* 0x00040030e0007388 */ /* 0x000fe20000000800 */
[----:B------:R-:W-:Y:S01]  /*5810*/  MUFU.EX2 R24, R220 ;  /* 0x000000dc00187308 */ /* 0x000fe20000000800 */
[--C-:B--2---:R-:W-:Y:S01]  /*5820*/  FADD.FTZ R11, R11, -R0.reuse ;  /* 0x800000000b0b7221 */ /* 0x104fe20000010000 */
[----:B------:R-:W-:Y:S01]  /*5830*/  F2FP.BF16.PACK_AB R50, R51, R50 ;  /* 0x000000323332723e */ /* 0x000fe200000010ff */
[----:B------:R2:W-:Y:S01]  /*5840*/  STS [R223], R142 ;  /* 0x0000008edf007388 */ /* 0x0005e20000000800 */
[--C-:B------:R-:W-:Y:S02]  /*5850*/  FADD.FTZ R15, R15, -R0.reuse ;  /* 0x800000000f0f7221 */ /* 0x100fe40000010000 */
[--C-:B------:R-:W-:Y:S01]  /*5860*/  FADD.FTZ R31, R31, -R0.reuse ;  /* 0x800000001f1f7221 */ /* 0x100fe20000010000 */
[----:B------:R-:W-:Y:S01]  /*5870*/  STS [R223+0x400], R36 ;  /* 0x00040024df007388 */ /* 0x000fe20000000800 */
[----:B-1----:R-:W-:Y:S01]  /*5880*/  F2FP.BF16.PACK_AB R3, R136, R139 ;  /* 0x0000008b8803723e */ /* 0x002fe200000010ff */
[--C-:B------:R-:W-:Y:S01]  /*5890*/  FADD.FTZ R47, R47, -R0.reuse ;  /* 0x800000002f2f7221 */ /* 0x100fe20000010000 */
[----:B------:R-:W-:Y:S01]  /*58a0*/  MUFU.EX2 R16, R199 ;  /* 0x000000c700107308 */ /* 0x000fe20000000800 */
[----:B------:R-:W-:Y:S01]  /*58b0*/  STS [R224+0x2000], R12 ;  /* 0x0020000ce0007388 */ /* 0x000fe20000000800 */
[----:B---3--:R-:W-:Y:S01]  /*58c0*/  F2FP.BF16.PACK_AB R2, R52, R65 ;  /* 0x000000413402723e */ /* 0x008fe200000010ff */
[--C-:B------:R-:W-:Y:S02]  /*58d0*/  FADD.FTZ R10, R10, -R0.reuse ;  /* 0x800000000a0a7221 */ /* 0x100fe40000010000 */
[----:B------:R1:W-:Y:S01]  /*58e0*/  STS [R224+0x2400], R3 ;  /* 0x00240003e0007388 */ /* 0x0003e20000000800 */
[--C-:B------:R-:W-:Y:S02]  /*58f0*/  FADD.FTZ R26, R26, -R0.reuse ;  /* 0x800000001a1a7221 */ /* 0x100fe40000010000 */
[----:B------:R-:W-:Y:S01]  /*5900*/  FMUL.FTZ R10, R155, R10 ;  /* 0x0000000a9b0a7220 */ /* 0x000fe20000410000 */
[----:B------:R3:W-:Y:S01]  /*5910*/  STS [R223+0x2400], R2 ;  /* 0x00240002df007388 */ /* 0x0007e20000000800 */
[----:B------:R-:W-:Y:S01]  /*5920*/  FMUL.FTZ R26, R139, R26 ;  /* 0x0000001a8b1a7220 */ /* 0x000fe20000410000 */
[----:B------:R-:W5:Y:S01]  /*5930*/  MUFU.EX2 R165, R244 ;  /* 0x000000f400a57308 */ /* 0x000f620000000800 */
[--C-:B------:R-:W-:Y:S01]  /*5940*/  FADD.FTZ R30, R30, -R0.reuse ;  /* 0x800000001e1e7221 */ /* 0x100fe20000010000 */
[----:B------:R-:W-:Y:S01]  /*5950*/  STS [R223+0x2000], R8 ;  /* 0x00200008df007388 */ /* 0x000fe20000000800 */
[--C-:B------:R-:W-:Y:S02]  /*5960*/  FADD.FTZ R42, R42, -R0.reuse ;  /* 0x800000002a2a7221 */ /* 0x100fe40000010000 */
[----:B------:R-:W-:Y:S01]  /*5970*/  FMUL.FTZ R30, R65, R30 ;  /* 0x0000001e411e7220 */ /* 0x000fe20000410000 */
[----:B------:R-:W-:Y:S01]  /*5980*/  STS [R221+0x4000], R141 ;  /* 0x0040008ddd007388 */ /* 0x000fe20000000800 */
[----:B------:R-:W-:Y:S01]  /*5990*/  FMUL.FTZ R42, R38, R42 ;  /* 0x0000002a262a7220 */ /* 0x000fe20000410000 */
[----:B--2---:R-:W-:Y:S01]  /*59a0*/  MOV R142, 0x20 ;  /* 0x00000020008e7802 */ /* 0x004fe20000000f00 */
[--C-:B------:R-:W-:Y:S01]  /*59b0*/  FADD.FTZ R46, R46, -R0.reuse ;  /* 0x800000002e2e7221 */ /* 0x100fe20000010000 */
[----:B------:R-:W-:Y:S01]  /*59c0*/  STS [R221+0x4400], R35 ;  /* 0x00440023dd007388 */ /* 0x000fe20000000800 */
[----:B------:R-:W2:Y:S01]  /*59d0*/  MUFU.EX2 R172, R243 ;  /* 0x000000f300ac7308 */ /* 0x000ea20000000800 */
[--C-:B------:R-:W-:Y:S01]  /*59e0*/  FADD.FTZ R62, R62, -R0.reuse ;  /* 0x800000003e3e7221 */ /* 0x100fe20000010000 */
[----:B------:R-:W-:Y:S01]  /*59f0*/  SEL R142, R142, 0xffffffe0, !P0 ;  /* 0xffffffe08e8e7807 */ /* 0x000fe20004000000 */
[----:B------:R-:W-:Y:S01]  /*5a00*/  STS [R222+0x4000], R138 ;  /* 0x0040008ade007388 */ /* 0x000fe20000000800 */
[----:B------:R-:W-:Y:S02]  /*5a10*/  FMUL.FTZ R46, R34, R46 ;  /* 0x0000002e222e7220 */ /* 0x000fe40000410000 */
[--C-:B------:R-:W-:Y:S01]  /*5a20*/  FADD.FTZ R63, R63, -R0.reuse ;  /* 0x800000003f3f7221 */ /* 0x100fe20000010000 */
[----:B------:R-:W-:Y:S01]  /*5a30*/  STS [R222+0x4400], R19 ;  /* 0x00440013de007388 */ /* 0x000fe20000000800 */
[----:B-1----:R-:W-:Y:S01]  /*5a40*/  F2FP.BF16.PACK_AB R3, R37, R38 ;  /* 0x000000262503723e */ /* 0x002fe200000010ff */
[----:B----4-:R-:W-:Y:S01]  /*5a50*/  FMUL.FTZ R54, R164, R54 ;  /* 0x00000036a4367220 */ /* 0x010fe20000410000 */
[----:B------:R-:W1:Y:S01]  /*5a60*/  MUFU.EX2 R167, R250 ;  /* 0x000000fa00a77308 */ /* 0x000e620000000800 */
[----:B------:R-:W-:Y:S01]  /*5a70*/  STS [R221+0x6000], R7 ;  /* 0x00600007dd007388 */ /* 0x000fe20000000800 */
[----:B---3--:R-:W-:Y:S01]  /*5a80*/  F2FP.BF16.PACK_AB R2, R28, R34 ;  /* 0x000000221c02723e */ /* 0x008fe200000010ff */
[C---:B-----5:R-:W-:Y:S01]  /*5a90*/  FMUL.FTZ R55, R165.reuse, R55 ;  /* 0x00000037a5377220 */ /* 0x060fe20000410000 */
[----:B------:R-:W-:Y:S01]  /*5aa0*/  F2FP.BF16.PACK_AB R18, R165, R164 ;  /* 0x000000a4a512723e */ /* 0x000fe200000010ff */
[----:B------:R3:W-:Y:S01]  /*5ab0*/  STS [R221+0x6400], R3 ;  /* 0x00640003dd007388 */ /* 0x0007e20000000800 */
[----:B------:R-:W-:Y:S02]  /*5ac0*/  FMUL.FTZ R67, R209, R67 ;  /* 0x00000043d1437220 */ /* 0x000fe40000410000 */
[----:B------:R-:W-:Y:S01]  /*5ad0*/  F2FP.BF16.PACK_AB R54, R55, R54 ;  /* 0x000000363736723e */ /* 0x000fe200000010ff */
[----:B------:R4:W-:Y:S01]  /*5ae0*/  STS [R222+0x6400], R2 ;  /* 0x00640002de007388 */ /* 0x0009e20000000800 */
[----:B------:R-:W5:Y:S01]  /*5af0*/  MUFU.EX2 R158, R251 ;  /* 0x000000fb009e7308 */ /* 0x000f620000000800 */
[----:B------:R-:W-:Y:S02]  /*5b00*/  FMUL.FTZ R63, R211, R63 ;  /* 0x0000003fd33f7220 */ /* 0x000fe40000410000 */
[----:B------:R-:W-:Y:S01]  /*5b10*/  STS [R222+0x6000], R6 ;  /* 0x00600006de007388 */ /* 0x000fe20000000800 */
[----:B--2---:R-:W-:Y:S01]  /*5b20*/  F2FP.BF16.PACK_AB R17, R209, R172 ;  /* 0x000000acd111723e */ /* 0x004fe200000010ff */
[----:B------:R-:W-:Y:S02]  /*5b30*/  FMUL.FTZ R66, R172, R66 ;  /* 0x00000042ac427220 */ /* 0x000fe40000410000 */
[----:B------:R-:W-:Y:S01]  /*5b40*/  STS [R224+0x4000], R137 ;  /* 0x00400089e0007388 */ /* 0x000fe20000000800 */
[----:B------:R-:W-:Y:S02]  /*5b50*/  FMUL.FTZ R61, R210, R61 ;  /* 0x0000003dd23d7220 */ /* 0x000fe40000410000 */
[----:B------:R-:W2:Y:S01]  /*5b60*/  MUFU.EX2 R153, R252 ;  /* 0x000000fc00997308 */ /* 0x000ea20000000800 */
[----:B------:R-:W-:Y:S01]  /*5b70*/  STS [R224+0x4400], R18 ;  /* 0x00440012e0007388 */ /* 0x000fe20000000800 */
[----:B------:R-:W-:Y:S01]  /*5b80*/  F2FP.BF16.PACK_AB R66, R67, R66 ;  /* 0x000000424342723e */ /* 0x000fe200000010ff */
[----:B-1----:R-:W-:Y:S02]  /*5b90*/  FMUL.FTZ R56, R167, R56 ;  /* 0x00000038a7387220 */ /* 0x002fe40000410000 */
[----:B------:R-:W-:Y:S04]  /*5ba0*/  STS [R223+0x4000], R134 ;  /* 0x00400086df007388 */ /* 0x000fe80000000800 */
[----:B------:R-:W-:Y:S01]  /*5bb0*/  STS [R223+0x4400], R17 ;  /* 0x00440011df007388 */ /* 0x000fe20000000800 */
[--C-:B---3--:R-:W-:Y:S01]  /*5bc0*/  FADD.FTZ R3, R14, -R0.reuse ;  /* 0x800000000e037221 */ /* 0x108fe20000010000 */
[----:B----4-:R-:W-:Y:S03]  /*5bd0*/  F2FP.BF16.PACK_AB R2, R23, R24 ;  /* 0x000000181702723e */ /* 0x010fe600000010ff */
[----:B------:R-:W-:Y:S01]  /*5be0*/  FMUL.FTZ R3, R143, R3 ;  /* 0x000000038f037220 */ /* 0x000fe20000410000 */
[C---:B-----5:R-:W-:Y:S01]  /*5bf0*/  F2FP.BF16.PACK_AB R4, R158.reuse, R167 ;  /* 0x000000a79e04723e */ /* 0x060fe200000010ff */
[----:B------:R-:W-:Y:S01]  /*5c00*/  FMUL.FTZ R22, R158, R57 ;  /* 0x000000399e167220 */ /* 0x000fe20000410000 */
[----:B------:R1:W-:Y:S04]  /*5c10*/  STS [R224+0x6400], R2 ;  /* 0x00640002e0007388 */ /* 0x0003e80000000800 */
[----:B------:R-:W-:Y:S01]  /*5c20*/  F2FP.BF16.PACK_AB R22, R22, R56 ;  /* 0x000000381616723e */ /* 0x000fe200000010ff */
[----:B------:R3:W-:Y:S01]  /*5c30*/  STS [R224+0x6000], R4 ;  /* 0x00600004e0007388 */ /* 0x0007e20000000800 */
[----:B--2---:R-:W-:Y:S01]  /*5c40*/  F2FP.BF16.PACK_AB R5, R210, R153 ;  /* 0x00000099d205723e */ /* 0x004fe200000010ff */
[----:B------:R-:W-:Y:S04]  /*5c50*/  FMUL.FTZ R60, R153, R60 ;  /* 0x0000003c993c7220 */ /* 0x000fe80000410000 */
[----:B------:R2:W-:Y:S01]  /*5c60*/  STS [R223+0x6000], R5 ;  /* 0x00600005df007388 */ /* 0x0005e20000000800 */
[----:B------:R-:W-:Y:S02]  /*5c70*/  F2FP.BF16.PACK_AB R61, R61, R60 ;  /* 0x0000003c3d3d723e */ /* 0x000fe400000010ff */
[----:B-1----:R-:W-:Y:S01]  /*5c80*/  F2FP.BF16.PACK_AB R2, R211, R16 ;  /* 0x00000010d302723e */ /* 0x002fe200000010ff */
[----:B---3--:R-:W-:Y:S04]  /*5c90*/  FMUL.FTZ R4, R146, R11 ;  /* 0x0000000b92047220 */ /* 0x008fe80000410000 */
[----:B------:R1:W-:Y:S04]  /*5ca0*/  STS [R223+0x6400], R2 ;  /* 0x00640002df007388 */ /* 0x0003e80000000800 */
[----:B------:R-:W-:Y:S01]  /*5cb0*/  BAR.SYNC.DEFER_BLOCKING 0x0 ;  /* 0x0000000000007b1d */ /* 0x000fe20000010000 */
[----:B------:R-:W-:Y:S01]  /*5cc0*/  F2FP.BF16.PACK_AB R4, R4, R10 ;  /* 0x0000000a0404723e */ /* 0x000fe200000010ff */
[----:B--2---:R-:W-:Y:S05]  /*5cd0*/  FMUL.FTZ R5, R52, R31 ;  /* 0x0000001f34057220 */ /* 0x004fea0000410000 */
[----:B------:R-:W-:Y:S01]  /*5ce0*/  F2FP.BF16.PACK_AB R5, R5, R30 ;  /* 0x0000001e0505723e */ /* 0x000fe200000010ff */
[----:B-1----:R-:W-:Y:S01]  /*5cf0*/  FMUL.FTZ R2, R140, R15 ;  /* 0x0000000f8c027220 */ /* 0x002fe20000410000 */
        /* <DEDUP_REMOVED lines=15> */
[----:B------:R3:W-:Y:S01]  /*5df0*/  STS [R223+0x8400], R132 ;  /* 0x00840084df007388 */ /* 0x0007e20000000800 */
[----:B-1----:R-:W-:Y:S03]  /*5e00*/  FMUL.FTZ R4, R28, R47 ;  /* 0x0000002f1c047220 */ /* 0x002fe60000410000 */
[----:B------:R-:W-:Y:S01]  /*5e10*/  STS [R224+0xa000], R25 ;  /* 0x00a00019e0007388 */ /* 0x000fe20000000800 */
[--C-:B--2---:R-:W-:Y:S01]  /*5e20*/  FADD.FTZ R2, R43, -R0.reuse ;  /* 0x800000002b027221 */ /* 0x104fe20000010000 */
[----:B------:R-:W-:Y:S02]  /*5e30*/  F2FP.BF16.PACK_AB R4, R4, R46 ;  /* 0x0000002e0404723e */ /* 0x000fe400000010ff */
[----:B------:R1:W-:Y:S01]  /*5e40*/  STS [R224+0xa400], R3 ;  /* 0x00a40003e0007388 */ /* 0x0003e20000000800 */
[----:B------:R-:W-:Y:S03]  /*5e50*/  FMUL.FTZ R2, R37, R2 ;  /* 0x0000000225027220 */ /* 0x000fe60000410000 */
[----:B------:R2:W-:Y:S02]  /*5e60*/  STS [R223+0xa400], R5 ;  /* 0x00a40005df007388 */ /* 0x0005e40000000800 */
[----:B------:R-:W-:Y:S02]  /*5e70*/  F2FP.BF16.PACK_AB R2, R2, R42 ;  /* 0x0000002a0202723e */ /* 0x000fe400000010ff */
[----:B------:R-:W-:Y:S04]  /*5e80*/  STS [R223+0xa000], R9 ;  /* 0x00a00009df007388 */ /* 0x000fe80000000800 */
[----:B------:R-:W-:Y:S04]  /*5e90*/  STS [R221+0xc000], R157 ;  /* 0x00c0009ddd007388 */ /* 0x000fe80000000800 */
[----:B------:R-:W-:Y:S01]  /*5ea0*/  STS [R221+0xc400], R39 ;  /* 0x00c40027dd007388 */ /* 0x000fe20000000800 */
[----:B---3--:R-:W-:Y:S03]  /*5eb0*/  SHF.L.U32 R132, R207, 0x1, RZ ;  /* 0x00000001cf847819 */ /* 0x008fe600000006ff */
[----:B------:R-:W-:Y:S04]  /*5ec0*/  STS [R222+0xc000], R147 ;  /* 0x00c00093de007388 */ /* 0x000fe80000000800 */
[----:B------:R-:W-:Y:S01]  /*5ed0*/  STS [R222+0xc400], R50 ;  /* 0x00c40032de007388 */ /* 0x000fe20000000800 */
[--C-:B-1----:R-:W-:Y:S03]  /*5ee0*/  FADD.FTZ R3, R59, -R0.reuse ;  /* 0x800000003b037221 */ /* 0x102fe60000010000 */
[----:B------:R1:W-:Y:S01]  /*5ef0*/  STS [R221+0xe400], R2 ;  /* 0x00e40002dd007388 */ /* 0x0003e20000000800 */
[----:B--2---:R-:W-:Y:S02]  /*5f00*/  FADD.FTZ R5, R58, -R0 ;  /* 0x800000003a057221 */ /* 0x004fe40000010000 */
[----:B------:R-:W-:Y:S01]  /*5f10*/  FMUL.FTZ R3, R23, R3 ;  /* 0x0000000317037220 */ /* 0x000fe20000410000 */
[----:B------:R-:W-:Y:S01]  /*5f20*/  STS [R221+0xe000], R20 ;  /* 0x00e00014dd007388 */ /* 0x000fe20000000800 */
[----:B------:R-:W-:Y:S02]  /*5f30*/  FMUL.FTZ R5, R24, R5 ;  /* 0x0000000518057220 */ /* 0x000fe40000410000 */
[----:B------:R-:W-:Y:S01]  /*5f40*/  FMUL.FTZ R0, R16, R62 ;  /* 0x0000003e10007220 */ /* 0x000fe20000410000 */
[----:B------:R-:W-:Y:S02]  /*5f50*/  STS [R222+0xe000], R21 ;  /* 0x00e00015de007388 */ /* 0x000fe40000000800 */
[----:B------:R-:W-:Y:S02]  /*5f60*/  F2FP.BF16.PACK_AB R3, R3, R5 ;  /* 0x000000050303723e */ /* 0x000fe400000010ff */
[----:B------:R-:W-:Y:S04]  /*5f70*/  STS [R222+0xe400], R4 ;  /* 0x00e40004de007388 */ /* 0x000fe80000000800 */
[----:B------:R-:W-:Y:S04]  /*5f80*/  STS [R224+0xc000], R151 ;  /* 0x00c00097e0007388 */ /* 0x000fe80000000800 */
[----:B------:R-:W-:Y:S04]  /*5f90*/  STS [R224+0xc400], R54 ;  /* 0x00c40036e0007388 */ /* 0x000fe80000000800 */
[----:B------:R-:W-:Y:S01]  /*5fa0*/  STS [R223+0xc000], R150 ;  /* 0x00c00096df007388 */ /* 0x000fe20000000800 */
[----:B-1----:R-:W-:Y:S02]  /*5fb0*/  F2FP.BF16.PACK_AB R2, R63, R0 ;  /* 0x000000003f02723e */ /* 0x002fe400000010ff */
[C---:B------:R-:W-:Y:S01]  /*5fc0*/  IADD3 R0, R205.reuse, UR4, RZ ;  /* 0x00000004cd007c10 */ /* 0x040fe2000fffe0ff */
[----:B------:R-:W-:Y:S03]  /*5fd0*/  STS [R223+0xc400], R66 ;  /* 0x00c40042df007388 */ /* 0x000fe60000000800 */
[----:B------:R-:W-:Y:S01]  /*5fe0*/  SHF.L.U32 R0, R0, 0x1, RZ ;  /* 0x0000000100007819 */ /* 0x000fe200000006ff */
        /* <DEDUP_REMOVED lines=166> */
.L_x_1741:
        /* <DEDUP_REMOVED lines=280> */
.L_x_1737:
[----:B------:R-:W-:Y:S05]  /*7bd0*/  @P2 EXIT ;  /* 0x000000000000294d */ /* 0x000fea0003800000 */
[----:B------:R-:W2:Y:S01]  /*7be0*/  LDL.LU R7, [R1+0x58] ;  /* 0x0000580001077983 */ /* 0x000ea20000300800 */
[----:B------:R-:W-:Y:S01]  /*7bf0*/  ISETP.NE.U32.AND P2, PT, RZ, c[0x0][0x360], PT ;  /* 0x0000d800ff007a0c */ /* 0x000fe20003f45070 */
[----:B------:R-:W-:-:S02]  /*7c00*/  UMOV UR6, 0x1 ;  /* 0x0000000100067882 */ /* 0x000fc40000000000 */
[----:B------:R-:W-:Y:S01]  /*7c10*/  ULDC.64 UR4, c[0x0][0x338] ;  /* 0x0000ce0000047ab9 */ /* 0x000fe20000000a00 */
[----:B------:R-:W-:-:S13]  /*7c20*/  ISETP.NE.AND.EX P2, PT, RZ, c[0x0][0x364], PT, P2 ;  /* 0x0000d900ff007a0c */ /* 0x000fda0003f45320 */
[----:B------:R-:W-:-:S04]  /*7c30*/  @P2 IMAD.MOV.U32 R2, RZ, RZ, 0x4 ;  /* 0x00000004ff022424 */ /* 0x000fc800078e00ff */
[----:B--2---:R-:W-:-:S05]  /*7c40*/  @P2 IMAD.WIDE R2, R7, R2, c[0x0][0x360] ;  /* 0x0000d80007022625 */ /* 0x004fca00078e0202 */
[----:B-1----:R-:W2:Y:S01]  /*7c50*/  @P2 LDG.E R0, [R2.64] ;  /* 0x0000000e02002981 */ /* 0x002ea2000c1e1900 */
[----:B------:R-:W-:Y:S01]  /*7c60*/  UISETP.NE.AND UP0, UPT, UR6, UR4, UPT ;  /* 0x000000040600728c */ /* 0x000fe2000bf05270 */
[----:B------:R-:W-:Y:S01]  /*7c70*/  SHF.R.S32.HI R6, RZ, 0x1f, R7 ;  /* 0x0000001fff067819 */ /* 0x000fe20000011407 */
[----:B------:R-:W-:Y:S01]  /*7c80*/  UIMAD.WIDE.U32 UR6, UR11, UR5, URZ ;  /* 0x000000050b0672a5 */ /* 0x000fe2000f8e003f */
[----:B------:R-:W1:Y:S01]  /*7c90*/  S2R R4, SR_TID.X ;  /* 0x0000000000047919 */ /* 0x000e620000002100 */
[----:B------:R-:W-:-:S07]  /*7ca0*/  ULDC UR4, c[0x0][0x340] ;  /* 0x0000d00000047ab9 */ /* 0x000fce0000000800 */
[----:B------:R-:W-:Y:S02]  /*7cb0*/  @UP0 UMOV UR5, UR7 ;  /* 0x0000000700050c82 */ /* 0x000fe40008000000 */
[----:B------:R-:W-:-:S03]  /*7cc0*/  @UP0 USHF.R.U32.HI UR11, URZ, UR4, UR5 ;  /* 0x000000043f0b0299 */ /* 0x000fc60008011605 */
[----:B------:R-:W-:Y:S02]  /*7cd0*/  ULDC.64 UR4, c[0x0][0x328] ;  /* 0x0000ca0000047ab9 */ /* 0x000fe40000000a00 */
[----:B------:R-:W-:-:S04]  /*7ce0*/  USHF.R.S32.HI UR6, URZ, 0x1f, UR11 ;  /* 0x0000001f3f067899 */ /* 0x000fc8000801140b */
[----:B------:R-:W-:-:S04]  /*7cf0*/  UIMAD UR4, UR6, UR4, URZ ;  /* 0x00000004060472a4 */ /* 0x000fc8000f8e023f */
[----:B------:R-:W-:Y:S02]  /*7d00*/  UIMAD UR7, UR11, UR5, UR4 ;  /* 0x000000050b0772a4 */ /* 0x000fe4000f8e0204 */
[----:B------:R-:W-:-:S04]  /*7d10*/  USHF.L.U32 UR4, UR12, 0xd, URZ ;  /* 0x0000000d0c047899 */ /* 0x000fc8000800063f */
[----:B------:R-:W-:Y:S01]  /*7d20*/  USHF.R.S32.HI UR8, URZ, 0x1f, UR4 ;  /* 0x0000001f3f087899 */ /* 0x000fe20008011404 */
[----:B------:R-:W-:Y:S01]  /*7d30*/  BAR.SYNC.DEFER_BLOCKING 0x1, 0x100 ;  /* 0x0044000000007b1d */ /* 0x000fe20000010000 */
[----:B--2---:R-:W-:-:S05]  /*7d40*/  @P2 IMAD R0, R7, 0x80, R0 ;  /* 0x0000008007002824 */ /* 0x004fca00078e0200 */
[----:B------:R-:W-:-:S04]  /*7d50*/  @P2 SHF.R.S32.HI R2, RZ, 0x1f, R0 ;  /* 0x0000001fff022819 */ /* 0x000fc80000011400 */
[----:B------:R-:W-:Y:S02]  /*7d60*/  @P2 LEA.HI R2, R2, R0, RZ, 0x7 ;  /* 0x0000000002022211 */ /* 0x000fe400078f38ff */
[----:B-1----:R-:W-:-:S03]  /*7d70*/  SHF.R.S32.HI R0, RZ, 0x1f, R4 ;  /* 0x0000001fff007819 */ /* 0x002fc60000011404 */
[----:B------:R-:W-:-:S05]  /*7d80*/  @P2 IMAD.SHL.U32 R2, R2, 0x40, RZ ;  /* 0x0000004002022824 */ /* 0x000fca00078e00ff */
[----:B------:R-:W-:-:S04]  /*7d90*/  @P2 LOP3.LUT R2, R2, 0xffffe000, RZ, 0xc0, !PT ;  /* 0xffffe00002022812 */ /* 0x000fc800078ec0ff */
[----:B------:R-:W-:Y:S02]  /*7da0*/  @P2 SHF.R.S32.HI R3, RZ, 0x1f, R2 ;  /* 0x0000001fff032819 */ /* 0x000fe40000011402 */
[----:B------:R-:W-:-:S06]  /*7db0*/  @!P2 CS2R R2, SRZ ;  /* 0x000000000002a805 */ /* 0x000fcc000001ff00 */
[----:B------:R-:W-:Y:S01]  /*7dc0*/  IADD3 R2, P1, P0, R2, UR4, R4 ;  /* 0x0000000402027c10 */ /* 0x000fe2000f83e004 */
[----:B------:R-:W-:Y:S01]  /*7dd0*/  IMAD.U32 R4, RZ, RZ, UR11 ;  /* 0x0000000bff047e24 */ /* 0x000fe2000f8e00ff */
[----:B------:R-:W-:Y:S02]  /*7de0*/  ULDC.64 UR4, c[0x0][0x300] ;  /* 0x0000c00000047ab9 */ /* 0x000fe40000000a00 */
[----:B------:R-:W-:Y:S01]  /*7df0*/  IADD3.X R3, R3, UR8, R0, P1, P0 ;  /* 0x0000000803037c10 */ /* 0x000fe20008fe0400 */
[----:B------:R-:W-:Y:S01]  /*7e00*/  IMAD.U32 R0, RZ, RZ, UR11 ;  /* 0x0000000bff007e24 */ /* 0x000fe2000f8e00ff */
[----:B------:R-:W-:-:S03]  /*7e10*/  UIMAD UR4, UR6, UR4, URZ ;  /* 0x00000004060472a4 */ /* 0x000fc6000f8e023f */
[----:B------:R-:W-:Y:S01]  /*7e20*/  IMAD.WIDE.U32 R4, R4, c[0x0][0x328], R2 ;  /* 0x0000ca0004047a25 */ /* 0x000fe200078e0002 */
[----:B------:R-:W-:-:S03]  /*7e30*/  UIMAD UR4, UR11, UR5, UR4 ;  /* 0x000000050b0472a4 */ /* 0x000fc6000f8e0204 */
[----:B------:R-:W-:Y:S01]  /*7e40*/  IMAD.WIDE.U32 R2, R0, c[0x0][0x300], R2 ;  /* 0x0000c00000027a25 */ /* 0x000fe200078e0002 */
[----:B------:R-:W-:Y:S02]  /*7e50*/  SEL R0, R6, RZ, !P2 ;  /* 0x000000ff06007207 */ /* 0x000fe40005000000 */
[----:B------:R-:W-:Y:S02]  /*7e60*/  IADD3 R5, R5, UR7, RZ ;  /* 0x0000000705057c10 */ /* 0x000fe4000fffe0ff */
[----:B------:R-:W-:Y:S01]  /*7e70*/  SEL R6, R7, RZ, !P2 ;  /* 0x000000ff07067207 */ /* 0x000fe20005000000 */
[C---:B------:R-:W-:Y:S01]  /*7e80*/  IMAD R10, R0.reuse, c[0x0][0x330], RZ ;  /* 0x0000cc00000a7a24 */ /* 0x040fe200078e02ff */
[----:B------:R-:W-:Y:S01]  /*7e90*/  IADD3 R3, R3, UR4, RZ ;  /* 0x0000000403037c10 */ /* 0x000fe2000fffe0ff */
[----:B------:R-:W-:Y:S02]  /*7ea0*/  IMAD R0, R0, c[0x0][0x308], RZ ;  /* 0x0000c20000007a24 */ /* 0x000fe400078e02ff */
[----:B------:R-:W-:-:S02]  /*7eb0*/  IMAD R10, R6, c[0x0][0x334], R10 ;  /* 0x0000cd00060a7a24 */ /* 0x000fc400078e020a */
[----:B------:R-:W-:-:S04]  /*7ec0*/  IMAD.WIDE.U32 R8, R6, c[0x0][0x330], R4 ;  /* 0x0000cc0006087a25 */ /* 0x000fc800078e0004 */
[----:B------:R-:W-:Y:S01]  /*7ed0*/  IMAD R0, R6, c[0x0][0x30c], R0 ;  /* 0x0000c30006007a24 */ /* 0x000fe200078e0200 */
[----:B------:R-:W-:Y:S01]  /*7ee0*/  LEA R4, P1, R8, c[0x0][0x310], 0x2 ;  /* 0x0000c40008047a11 */ /* 0x000fe200078210ff */
[----:B------:R-:W-:-:S04]  /*7ef0*/  IMAD.WIDE.U32 R6, R6, c[0x0][0x308], R2 ;  /* 0x0000c20006067a25 */ /* 0x000fc800078e0002 */
[----:B------:R-:W-:Y:S01]  /*7f00*/  IMAD.IADD R3, R9, 0x1, R10 ;  /* 0x0000000109037824 */ /* 0x000fe200078e020a */
[----:B------:R-:W-:Y:S01]  /*7f10*/  LEA R2, P0, R6, c[0x0][0x2e8], 0x2 ;  /* 0x0000ba0006027a11 */ /* 0x000fe200078010ff */
[----:B------:R-:W-:-:S03]  /*7f20*/  IMAD.IADD R0, R7, 0x1, R0 ;  /* 0x0000000107007824 */ /* 0x000fc600078e0200 */
        /* <DEDUP_REMOVED lines=67> */
.L_x_1743:
        /* <DEDUP_REMOVED lines=10> */
.L_x_1853:


//--------------------- .text._ZN7cutlass13device_kernelIN5flash32FlashAttnBwdPostprocessConvertdQIN4cute5tupleIJNS3_1CILi128EEENS5_ILi64EEEEEENS_10bfloat16_tEfNS_4arch4Sm80ELi256ENS3_8TiledMMAINS3_8MMA_AtomIJNS3_30SM80_16x8x16_F32BF16BF16F32_TNEEEENS3_6LayoutINS4_IJNS5_ILi4EEENS5_ILi2EEENS5_ILi1EEEEEENS4_IJSJ_SH_NS5_ILi0EEEEEEEENS4_IJS7_NS5_ILi32EEENS5_ILi16EEEEEEEELb0EEEEEvNT_6ParamsE --------------------------
	.section	.text._ZN7cutlass13device_kernelIN5flash32FlashAttnBwdPostprocessConvertdQIN4cute5tupleIJNS3_1CILi128EEENS5_ILi64EEEEEENS_10bfloat16_tEfNS_4arch4Sm80ELi256ENS3_8TiledMMAINS3_8MMA_AtomIJNS3_30SM80_16x8x16_F32BF16BF16F32_TNEEEENS3_6LayoutINS4_IJNS5_ILi4EEENS5_ILi2EEENS5_ILi1EEEEEENS4_IJSJ_SH_NS5_ILi0EEEEEEEENS4_IJS7_NS5_ILi32EEENS5_ILi16EEEEEEEELb0EEEEEvNT_6ParamsE,"ax",@progbits
	.sectioninfo	@"SHI_REGISTERS=56"
	.align	128
.text._ZN7cutlass13device_kernelIN5flash32FlashAttnBwdPostprocessConvertdQIN4cute5tupleIJNS3_1CILi128EEENS5_ILi64EEEEEENS_10bfloat16_tEfNS_4arch4Sm80ELi256ENS3_8TiledMMAINS3_8MMA_AtomIJNS3_30SM80_16x8x16_F32BF16BF16F32_TNEEEENS3_6LayoutINS4_IJNS5_ILi4EEENS5_ILi2EEENS5_ILi1EEEEEENS4_IJSJ_SH_NS5_ILi0EEEEEEEENS4_IJS7_NS5_ILi32EEENS5_ILi16EEEEEEEELb0EEEEEvNT_6ParamsE:
        .type           _ZN7cutlass13device_kernelIN5flash32FlashAttnBwdPostprocessConvertdQIN4cute5tupleIJNS3_1CILi128EEENS5_ILi64EEEEEENS_10bfloat16_tEfNS_4arch4Sm80ELi256ENS3_8TiledMMAINS3_8MMA_AtomIJNS3_30SM80_16x8x16_F32BF16BF16F32_TNEEEENS3_6LayoutINS4_IJNS5_ILi4EEENS5_ILi2EEENS5_ILi1EEEEEENS4_IJSJ_SH_NS5_ILi0EEEEEEEENS4_IJS7_NS5_ILi32EEENS5_ILi16EEEEEEEELb0EEEEEvNT_6ParamsE,@function
        .size           _ZN7cutlass13device_kernelIN5flash32FlashAttnBwdPostprocessConvertdQIN4cute5tupleIJNS3_1CILi128EEENS5_ILi64EEEEEENS_10bfloat16_tEfNS_4arch4Sm80ELi256ENS3_8TiledMMAINS3_8MMA_AtomIJNS3_30SM80_16x8x16_F32BF16BF16F32_TNEEEENS3_6LayoutINS4_IJNS5_ILi4EEENS5_ILi2EEENS5_ILi1EEEEEENS4_IJSJ_SH_NS5_ILi0EEEEEEEENS4_IJS7_NS5_ILi32EEENS5_ILi16EEEEEEEELb0EEEEEvNT_6ParamsE,(.L_x_1854 - _ZN7cutlass13device_kernelIN5flash32FlashAttnBwdPostprocessConvertdQIN4cute5tupleIJNS3_1CILi128EEENS5_ILi64EEEEEENS_10bfloat16_tEfNS_4arch4Sm80ELi256ENS3_8TiledMMAINS3_8MMA_AtomIJNS3_30SM80_16x8x16_F32BF16BF16F32_TNEEEENS3_6LayoutINS4_IJNS5_ILi4EEENS5_ILi2EEENS5_ILi1EEEEEENS4_IJSJ_SH_NS5_ILi0EEEEEEEENS4_IJS7_NS5_ILi32EEENS5_ILi16EEEEEEEELb0EEEEEvNT_6ParamsE)
        .other          _ZN7cutlass13device_kernelIN5flash32FlashAttnBwdPostprocessConvertdQIN4cute5tupleIJNS3_1CILi128EEENS5_ILi64EEEEEENS_10bfloat16_tEfNS_4arch4Sm80ELi256ENS3_8TiledMMAINS3_8MMA_AtomIJNS3_30SM80_16x8x16_F32BF16BF16F32_TNEEEENS3_6LayoutINS4_IJNS5_ILi4EEENS5_ILi2EEENS5_ILi1EEEEEENS4_IJSJ_SH_NS5_ILi0EEEEEEEENS4_IJS7_NS5_ILi32EEENS5_ILi16EEEEEEEELb0EEEEEvNT_6ParamsE,@"STO_CUDA_ENTRY STV_DEFAULT"
_ZN7cutlass13device_kernelIN5flash32FlashAttnBwdPostprocessConvertdQIN4cute5tupleIJNS3_1CILi128EEENS5_ILi64EEEEEENS_10bfloat16_tEfNS_4arch4Sm80ELi256ENS3_8TiledMMAINS3_8MMA_AtomIJNS3_30SM80_16x8x16_F32BF16BF16F32_TNEEEENS3_6LayoutINS4_IJNS5_ILi4EEENS5_ILi2EEENS5_ILi1EEEEEENS4_IJSJ_SH_NS5_ILi0EEEEEEEENS4_IJS7_NS5_ILi32EEENS5_ILi16EEEEEEEELb0EEEEEvNT_6ParamsE:
        /* <DEDUP_REMOVED lines=21> */
.L_x_1744:
[----:B0-----:R-:W-:Y:S01]  /*0150*/  ISETP.NE.AND.EX P0, PT, RZ, c[0x0][0x1c4], PT, P2 ;  /* 0x00007100ff007a0c */ /* 0x001fe20003f05320 */
[----:B-----5:R-:W-:Y:S01]  /*0160*/  @P1 IMAD R2, R11, 0x80, R38 ;  /* 0x000000800b021824 */ /* 0x020fe200078e0226 */
[----:B------:R-:W-:-:S13]  /*0170*/  ISETP.LE.AND P2, PT, R43, R40, PT ;  /* 0x000000282b00720c */ /* 0x000fda0003f43270 */
[----:B------:R-:W-:Y:S05]  /*0180*/  @P0 EXIT P2 ;  /* 0x000000000000094d */ /* 0x000fea0001000000 */
[----:B------:R-:W0:Y:S01]  /*0190*/  S2R R41, SR_TID.X ;  /* 0x0000000000297919 */ /* 0x000e220000002100 */
[----:B------:R-:W-:Y:S01]  /*01a0*/  @P1 SHF.R.S32.HI R5, RZ, 0x1f, R2 ;  /* 0x0000001fff051819 */ /* 0x000fe20000011402 */
[----:B------:R-:W-:Y:S01]  /*01b0*/  IMAD.SHL.U32 R9, R3, 0x2000, RZ ;  /* 0x0000200003097824 */ /* 0x000fe200078e00ff */
[----:B------:R-:W-:Y:S01]  /*01c0*/  SEL R36, R11, RZ, !P0 ;  /* 0x000000ff0b247207 */ /* 0x000fe20004000000 */
[----:B------:R-:W1:Y:S01]  /*01d0*/  S2R R0, SR_CTAID.Y ;  /* 0x0000000000007919 */ /* 0x000e620000002600 */
[----:B------:R-:W-:-:S05]  /*01e0*/  @P1 LEA.HI R5, R5, R2, RZ, 0x7 ;  /* 0x0000000205051211 */ /* 0x000fca00078f38ff */
[----:B------:R-:W-:-:S05]  /*01f0*/  @P1 IMAD.SHL.U32 R5, R5, 0x40, RZ ;  /* 0x0000004005051824 */ /* 0x000fca00078e00ff */
[----:B------:R-:W-:Y:S02]  /*0200*/  @P1 LOP3.LUT R7, R5, 0xffffe000, RZ, 0xc0, !PT ;  /* 0xffffe00005071812 */ /* 0x000fe400078ec0ff */
[----:B------:R-:W-:Y:S02]  /*0210*/  CS2R R4, SRZ ;  /* 0x0000000000047805 */ /* 0x000fe4000001ff00 */
[----:B------:R-:W-:Y:S02]  /*0220*/  @P1 MOV R4, R7 ;  /* 0x0000000700041202 */ /* 0x000fe40000000f00 */
[----:B------:R-:W-:Y:S02]  /*0230*/  @P1 SHF.R.S32.HI R5, RZ, 0x1f, R7 ;  /* 0x0000001fff051819 */ /* 0x000fe40000011407 */
[----:B------:R-:W-:Y:S01]  /*0240*/  SHF.R.S32.HI R7, RZ, 0x1f, R9 ;  /* 0x0000001fff077819 */ /* 0x000fe20000011409 */
[----:B0-----:R-:W-:Y:S01]  /*0250*/  IMAD.SHL.U32 R2, R41, 0x4, RZ ;  /* 0x0000000429027824 */ /* 0x001fe200078e00ff */
[----:B-1----:R-:W-:-:S04]  /*0260*/  SHF.R.S32.HI R37, RZ, 0x1f, R0 ;  /* 0x0000001fff257819 */ /* 0x002fc80000011400 */
[----:B------:R-:W-:Y:S02]  /*0270*/  IADD3 R4, P2, P3, R4, R2, R9 ;  /* 0x0000000204047210 */ /* 0x000fe40007b5e009 */
[----:B------:R-:W-:Y:S01]  /*0280*/  SHF.R.S32.HI R6, RZ, 0x1f, R2 ;  /* 0x0000001fff067819 */ /* 0x000fe20000011402 */
[----:B------:R-:W-:Y:S01]  /*0290*/  IMAD R9, R37, c[0x0][0x178], RZ ;  /* 0x00005e0025097a24 */ /* 0x000fe200078e02ff */
[----:B------:R-:W-:Y:S02]  /*02a0*/  SHF.R.S32.HI R2, RZ, 0x1f, R11 ;  /* 0x0000001fff027819 */ /* 0x000fe4000001140b */
[----:B------:R-:W-:Y:S01]  /*02b0*/  IADD3.X R5, R5, R6, R7, P2, P3 ;  /* 0x0000000605057210 */ /* 0x000fe200017e6407 */
[----:B------:R-:W-:Y:S01]  /*02c0*/  IMAD R9, R0, c[0x0][0x17c], R9 ;  /* 0x00005f0000097a24 */ /* 0x000fe200078e0209 */
[----:B------:R-:W-:-:S03]  /*02d0*/  SEL R2, R2, RZ, !P0 ;  /* 0x000000ff02027207 */ /* 0x000fc60004000000 */
[----:B------:R-:W-:-:S04]  /*02e0*/  IMAD.WIDE.U32 R4, R0, c[0x0][0x178], R4 ;  /* 0x00005e0000047a25 */ /* 0x000fc800078e0004 */
[----:B------:R-:W-:Y:S02]  /*02f0*/  IMAD R7, R2, c[0x0][0x180], RZ ;  /* 0x0000600002077a24 */ /* 0x000fe400078e02ff */
[----:B------:R-:W-:Y:S02]  /*0300*/  IMAD.IADD R5, R5, 0x1, R9 ;  /* 0x0000000105057824 */ /* 0x000fe400078e0209 */
[C---:B------:R-:W-:Y:S02]  /*0310*/  IMAD R7, R36.reuse, c[0x0][0x184], R7 ;  /* 0x0000610024077a24 */ /* 0x040fe400078e0207 */
[----:B------:R-:W-:-:S04]  /*0320*/  IMAD.WIDE.U32 R4, R36, c[0x0][0x180], R4 ;  /* 0x0000600024047a25 */ /* 0x000fc800078e0004 */
[----:B------:R-:W-:Y:S01]  /*0330*/  IMAD.IADD R5, R5, 0x1, R7 ;  /* 0x0000000105057824 */ /* 0x000fe200078e0207 */
[----:B------:R-:W-:-:S04]  /*0340*/  LEA R48, P0, R4, c[0x0][0x160], 0x2 ;  /* 0x0000580004307a11 */ /* 0x000fc800078010ff */
[----:B------:R-:W-:-:S05]  /*0350*/  LEA.HI.X R49, R4, c[0x0][0x164], R5, 0x2, P0 ;  /* 0x0000590004317a11 */ /* 0x000fca00000f1405 */
[----:B------:R0:W2:Y:S04]  /*0360*/  LDG.E.128 R4, [R48.64] ;  /* 0x0000000430047981 */ /* 0x0000a8000c1e1d00 */
[----:B------:R0:W3:Y:S04]  /*0370*/  LDG.E.128 R8, [R48.64+0x1000] ;  /* 0x0010000430087981 */ /* 0x0000e8000c1e1d00 */
[----:B------:R0:W4:Y:S04]  /*0380*/  LDG.E.128 R12, [R48.64+0x2000] ;  /* 0x00200004300c7981 */ /* 0x000128000c1e1d00 */
[----:B------:R0:W5:Y:S04]  /*0390*/  LDG.E.128 R16, [R48.64+0x3000] ;  /* 0x0030000430107981 */ /* 0x000168000c1e1d00 */
[----:B------:R0:W5:Y:S04]  /*03a0*/  LDG.E.128 R20, [R48.64+0x4000] ;  /* 0x0040000430147981 */ /* 0x000168000c1e1d00 */
[----:B------:R0:W5:Y:S04]  /*03b0*/  LDG.E.128 R24, [R48.64+0x5000] ;  /* 0x0050000430187981 */ /* 0x000168000c1e1d00 */
[----:B------:R0:W5:Y:S04]  /*03c0*/  LDG.E.128 R28, [R48.64+0x6000] ;  /* 0x00600004301c7981 */ /* 0x000168000c1e1d00 */
[----:B------:R0:W5:Y:S01]  /*03d0*/  LDG.E.128 R32, [R48.64+0x7000] ;  /* 0x0070000430207981 */ /* 0x000162000c1e1d00 */
[----:B------:R-:W-:Y:S01]  /*03e0*/  SHF.R.S32.HI R42, RZ, 0x1f, R41 ;  /* 0x0000001fff2a7819 */ /* 0x000fe20000011429 */
[----:B------:R-:W-:Y:S01]  /*03f0*/  IMAD R37, R37, c[0x0][0x1a8], RZ ;  /* 0x00006a0025257a24 */ /* 0x000fe200078e02ff */
[----:B------:R-:W-:Y:S01]  /*0400*/  IADD3 R40, -R40, R43, RZ ;  /* 0x0000002b28287210 */ /* 0x000fe20007ffe1ff */
[----:B------:R-:W-:Y:S01]  /*0410*/  BSSY B0, `(.L_x_1745) ;  /* 0x00000c2000007945 */ /* 0x000fe20003800000 */
[-C--:B------:R-:W-:Y:S01]  /*0420*/  LEA.HI R44, R42, R41.reuse, RZ, 0x5 ;  /* 0x000000292a2c7211 */ /* 0x080fe200078f28ff */
[----:B------:R-:W-:Y:S01]  /*0430*/  IMAD R37, R0, c[0x0][0x1ac], R37 ;  /* 0x00006b0000257a24 */ /* 0x000fe200078e0225 */
[----:B------:R-:W-:-:S02]  /*0440*/  LEA.HI R45, R42, R41, RZ, 0x3 ;  /* 0x000000292a2d7211 */ /* 0x000fc400078f18ff */
[--C-:B------:R-:W-:Y:S02]  /*0450*/  SHF.R.S32.HI R51, RZ, 0x1f, R44.reuse ;  /* 0x0000001fff337819 */ /* 0x100fe4000001142c */
[CC--:B------:R-:W-:Y:S02]  /*0460*/  LEA.HI R52, R42.reuse, R41.reuse, RZ, 0x2 ;  /* 0x000000292a347211 */ /* 0x0c0fe400078f10ff */
[----:B------:R-:W-:Y:S02]  /*0470*/  SHF.R.S32.HI R44, RZ, 0x5, R44 ;  /* 0x00000005ff2c7819 */ /* 0x000fe4000001142c */
[--C-:B------:R-:W-:Y:S02]  /*0480*/  SHF.R.S32.HI R39, RZ, 0x3, R45.reuse ;  /* 0x00000003ff277819 */ /* 0x100fe4000001142d */
[----:B------:R-:W-:Y:S02]  /*0490*/  SHF.R.S32.HI R50, RZ, 0x1f, R45 ;  /* 0x0000001fff327819 */ /* 0x000fe4000001142d */
[----:B------:R-:W-:-:S02]  /*04a0*/  LEA.HI R53, R42, R41, RZ, 0x6 ;  /* 0x000000292a357211 */ /* 0x000fc400078f30ff */
[--C-:B------:R-:W-:Y:S02]  /*04b0*/  SHF.R.S32.HI R46, RZ, 0x2, R52.reuse ;  /* 0x00000002ff2e7819 */ /* 0x100fe40000011434 */
[----:B------:R-:W-:Y:S01]  /*04c0*/  SHF.R.S32.HI R47, RZ, 0x1f, R52 ;  /* 0x0000001fff2f7819 */ /* 0x000fe20000011434 */
[----:B0-----:R-:W-:Y:S01]  /*04d0*/  IMAD.SHL.U32 R49, R53, 0x2, RZ ;  /* 0x0000000235317824 */ /* 0x001fe200078e00ff */
[----:B------:R-:W-:Y:S02]  /*04e0*/  LEA.HI R51, R51, R44, RZ, 0x2 ;  /* 0x0000002c33337211 */ /* 0x000fe400078f10ff */
[----:B------:R-:W-:Y:S02]  /*04f0*/  LEA.HI R50, R50, R39, RZ, 0x2 ;  /* 0x0000002732327211 */ /* 0x000fe400078f10ff */
[----:B------:R-:W-:Y:S02]  /*0500*/  LOP3.LUT R52, R52, 0x7ffffffc, RZ, 0xc0, !PT ;  /* 0x7ffffffc34347812 */ /* 0x000fe400078ec0ff */
[----:B------:R-:W-:-:S02]  /*0510*/  LEA.HI R48, R47, R46, RZ, 0x3 ;  /* 0x0000002e2f307211 */ /* 0x000fc400078f18ff */
[----:B------:R-:W-:Y:S01]  /*0520*/  LOP3.LUT R51, R51, 0xfffffc, RZ, 0xc0, !PT ;  /* 0x00fffffc33337812 */ /* 0x000fe200078ec0ff */
[----:B------:R-:W-:Y:S01]  /*0530*/  IMAD.IADD R47, R41, 0x1, -R52 ;  /* 0x00000001292f7824 */ /* 0x000fe200078e0a34 */
[----:B------:R-:W-:Y:S02]  /*0540*/  LOP3.LUT R50, R50, 0xffffffc, RZ, 0xc0, !PT ;  /* 0x0ffffffc32327812 */ /* 0x000fe400078ec0ff */
[----:B------:R-:W-:Y:S01]  /*0550*/  LOP3.LUT R53, R48, 0xfffffff8, RZ, 0xc0, !PT ;  /* 0xfffffff830357812 */ /* 0x000fe200078ec0ff */
[----:B------:R-:W-:Y:S01]  /*0560*/  IMAD.IADD R52, R44, 0x1, -R51 ;  /* 0x000000012c347824 */ /* 0x000fe200078e0a33 */
[----:B------:R-:W-:Y:S01]  /*0570*/  LOP3.LUT R49, R49, 0x7fffff80, RZ, 0xc0, !PT ;  /* 0x7fffff8031317812 */ /* 0x000fe200078ec0ff */
[----:B------:R-:W-:Y:S01]  /*0580*/  IMAD.IADD R50, R39, 0x1, -R50 ;  /* 0x0000000127327824 */ /* 0x000fe200078e0a32 */
[----:B------:R-:W-:Y:S01]  /*0590*/  LEA.HI R42, R42, R41, RZ, 0x7 ;  /* 0x000000292a2a7211 */ /* 0x000fe200078f38ff */
[----:B------:R-:W-:Y:S01]  /*05a0*/  IMAD.IADD R48, R46, 0x1, -R53 ;  /* 0x000000012e307824 */ /* 0x000fe200078e0a35 */
[----:B------:R-:W-:Y:S01]  /*05b0*/  LEA R46, R52, R47, 0x7 ;  /* 0x0000002f342e7211 */ /* 0x000fe200078e38ff */
[----:B------:R-:W-:Y:S01]  /*05c0*/  IMAD R47, R50, 0x10, R49 ;  /* 0x00000010322f7824 */ /* 0x000fe200078e0231 */
[----:B------:R-:W-:Y:S01]  /*05d0*/  LOP3.LUT R50, R45, 0xfffffff8, RZ, 0xc0, !PT ;  /* 0xfffffff82d327812 */ /* 0x000fe200078ec0ff */
[----:B------:R-:W-:Y:S01]  /*05e0*/  IMAD.SHL.U32 R44, R44, 0x40, RZ ;  /* 0x000000402c2c7824 */ /* 0x000fe200078e00ff */
[----:B------:R-:W-:-:S02]  /*05f0*/  SHF.R.U32.HI R42, RZ, 0x4, R42 ;  /* 0x00000004ff2a7819 */ /* 0x000fc4000001162a */
[----:B------:R-:W-:Y:S01]  /*0600*/  IMNMX R40, R40, 0x80, PT ;  /* 0x0000008028287817 */ /* 0x000fe20003800200 */
[----:B------:R-:W-:Y:S01]  /*0610*/  IMAD.IADD R50, R41, 0x1, -R50 ;  /* 0x0000000129327824 */ /* 0x000fe200078e0a32 */
[----:B--2---:R0:W-:Y:S04]  /*0620*/  STS.128 [R41.X16], R4 ;  /* 0x0000000429007388 */ /* 0x0041e8000000cc00 */
[----:B---3--:R1:W-:Y:S04]  /*0630*/  STS.128 [R41.X16+0x1000], R8 ;  /* 0x0010000829007388 */ /* 0x0083e8000000cc00 */
[----:B----4-:R-:W-:Y:S04]  /*0640*/  STS.128 [R41.X16+0x2000], R12 ;  /* 0x0020000c29007388 */ /* 0x010fe8000000cc00 */
[----:B-----5:R-:W-:Y:S04]  /*0650*/  STS.128 [R41.X16+0x3000], R16 ;  /* 0x0030001029007388 */ /* 0x020fe8000000cc00 */
[----:B------:R-:W-:Y:S01]  /*0660*/  STS.128 [R41.X16+0x4000], R20 ;  /* 0x0040001429007388 */ /* 0x000fe2000000cc00 */
[----:B0-----:R-:W-:Y:S01]  /*0670*/  SHF.R.S32.HI R5, RZ, 0x1f, R48 ;  /* 0x0000001fff057819 */ /* 0x001fe20000011430 */
[C---:B------:R-:W-:Y:S01]  /*0680*/  IMAD.SHL.U32 R4, R50.reuse, 0x8, RZ ;  /* 0x0000000832047824 */ /* 0x040fe200078e00ff */
[----:B------:R-:W-:Y:S01]  /*0690*/  LEA.HI R6, R50, R50, RZ, 0x1 ;  /* 0x0000003232067211 */ /* 0x000fe200078f08ff */
[----:B------:R-:W-:Y:S01]  /*06a0*/  STS.128 [R41.X16+0x5000], R24 ;  /* 0x0050001829007388 */ /* 0x000fe2000000cc00 */
[----:B------:R-:W-:-:S02]  /*06b0*/  LOP3.LUT R7, R44, 0x40, RZ, 0xc0, !PT ;  /* 0x000000402c077812 */ /* 0x000fc400078ec0ff */
[----:B------:R-:W-:Y:S01]  /*06c0*/  LEA.HI R5, R5, R48, RZ, 0x2 ;  /* 0x0000003005057211 */ /* 0x000fe200078f10ff */
[----:B------:R-:W-:Y:S01]  /*06d0*/  STS.128 [R41.X16+0x6000], R28 ;  /* 0x0060001c29007388 */ /* 0x000fe2000000cc00 */
[----:B-1----:R-:W-:Y:S01]  /*06e0*/  IMAD.SHL.U32 R8, R6, 0x400, RZ ;  /* 0x0000040006087824 */ /* 0x002fe200078e00ff */
[----:B------:R-:W-:Y:S02]  /*06f0*/  LOP3.LUT R6, R7, 0x8, R4, 0xf8, !PT ;  /* 0x0000000807067812 */ /* 0x000fe400078ef804 */
[----:B------:R-:W-:Y:S01]  /*0700*/  STS.128 [R41.X16+0x7000], R32 ;  /* 0x0070002029007388 */ /* 0x000fe2000000cc00 */
[----:B------:R-:W-:Y:S02]  /*0710*/  SHF.R.U32.HI R9, RZ, 0x3, R7 ;  /* 0x00000003ff097819 */ /* 0x000fe40000011607 */
[C---:B------:R-:W-:Y:S01]  /*0720*/  LOP3.LUT R7, R5.reuse, 0x7fffffc, RZ, 0xc0, !PT ;  /* 0x07fffffc05077812 */ /* 0x040fe200078ec0ff */
[----:B------:R-:W-:Y:S01]  /*0730*/  BAR.SYNC.DEFER_BLOCKING 0x0 ;  /* 0x0000000000007b1d */ /* 0x000fe20000010000 */
[----:B------:R-:W-:Y:S01]  /*0740*/  IMAD.SHL.U32 R5, R5, 0x10, RZ ;  /* 0x0000001005057824 */ /* 0x000fe200078e00ff */
[----:B------:R-:W-:-:S02]  /*0750*/  LOP3.LUT R8, R8, 0x7ffff800, RZ, 0xc0, !PT ;  /* 0x7ffff80008087812 */ /* 0x000fc400078ec0ff */
[----:B------:R-:W-:Y:S01]  /*0760*/  LOP3.LUT R6, R6, R9, RZ, 0x3c, !PT ;  /* 0x0000000906067212 */ /* 0x000fe200078e3cff */
[----:B------:R-:W-:Y:S01]  /*0770*/  IMAD.IADD R7, R48, 0x1, -R7 ;  /* 0x0000000130077824 */ /* 0x000fe200078e0a07 */
[----:B------:R-:W-:Y:S02]  /*0780*/  LOP3.LUT R5, R5, 0x40, RZ, 0xc0, !PT ;  /* 0x0000004005057812 */ /* 0x000fe400078ec0ff */
[----:B------:R-:W-:Y:S01]  /*0790*/  IADD3 R47, R6, R47, R8 ;  /* 0x0000002f062f7210 */ /* 0x000fe20007ffe008 */
[----:B------:R-:W-:Y:S01]  /*07a0*/  IMAD R46, R7, 0x8, R46 ;  /* 0x00000008072e7824 */ /* 0x000fe200078e022e */
[----:B------:R-:W-:Y:S02]  /*07b0*/  LOP3.LUT R42, R5, 0x8, R42, 0xf8, !PT ;  /* 0x00000008052a7812 */ /* 0x000fe400078ef82a */
[----:B------:R-:W-:Y:S02]  /*07c0*/  SHF.R.U32.HI R5, RZ, 0x3, R5 ;  /* 0x00000003ff057819 */ /* 0x000fe40000011605 */
[----:B------:R-:W-:-:S02]  /*07d0*/  ISETP.GE.AND P0, PT, R4, c[0x0][0x194], PT ;  /* 0x0000650004007a0c */ /* 0x000fc40003f06270 */
[----:B------:R-:W-:-:S05]  /*07e0*/  LOP3.LUT R5, R42, R5, RZ, 0x3c, !PT ;  /* 0x000000052a057212 */ /* 0x000fca00078e3cff */
[----:B------:R-:W-:Y:S01]  /*07f0*/  IMAD.U32 R7, R46, 0x2, R5 ;  /* 0x000000022e077824 */ /* 0x000fe200078e0005 */
[----:B------:R-:W0:Y:S04]  /*0800*/  LDS R33, [R41.X4+0x400] ;  /* 0x0004000029217984 */ /* 0x000e280000004800 */
[----:B------:R-:W1:Y:S04]  /*0810*/  LDS R32, [R41.X4+0x800] ;  /* 0x0008000029207984 */ /* 0x000e680000004800 */
[----:B------:R-:W2:Y:S04]  /*0820*/  LDS R31, [R41.X4+0xc00] ;  /* 0x000c0000291f7984 */ /* 0x000ea80000004800 */
[----:B------:R-:W3:Y:S04]  /*0830*/  LDS R34, [R41.X4] ;  /* 0x0000000029227984 */ /* 0x000ee80000004800 */
[----:B------:R-:W4:Y:S04]  /*0840*/  LDS R25, [R41.X4+0x1000] ;  /* 0x0010000029197984 */ /* 0x000f280000004800 */
[----:B------:R-:W5:Y:S04]  /*0850*/  LDS R30, [R41.X4+0x1400] ;  /* 0x00140000291e7984 */ /* 0x000f680000004800 */
        /* <DEDUP_REMOVED lines=10> */
[----:B------:R-:W2:Y:S01]  /*0900*/  LDS R19, [R41.X4+0x4400] ;  /* 0x0044000029137984 */ /* 0x000ea20000004800 */
[----:B---3--:R-:W-:-:S03]  /*0910*/  FMUL.FTZ R34, R34, c[0x0][0x1b8] ;  /* 0x00006e0022227a20 */ /* 0x008fc60000410000 */
[----:B------:R-:W3:Y:S01]  /*0920*/  LDS R11, [R41.X4+0x5000] ;  /* 0x00500000290b7984 */ /* 0x000ee20000004800 */
[----:B----4-:R-:W-:Y:S01]  /*0930*/  FMUL.FTZ R25, R25, c[0x0][0x1b8] ;  /* 0x00006e0019197a20 */ /* 0x010fe20000410000 */
[----:B------:R-:W-:Y:S02]  /*0940*/  F2FP.BF16.PACK_AB R34, R35, R34 ;  /* 0x000000222322723e */ /* 0x000fe400000010ff */
[----:B------:R-:W4:Y:S01]  /*0950*/  LDS R10, [R41.X4+0x5800] ;  /* 0x00580000290a7984 */ /* 0x000f220000004800 */
[----:B-----5:R-:W-:Y:S01]  /*0960*/  FMUL.FTZ R30, R30, c[0x0][0x1b8] ;  /* 0x00006e001e1e7a20 */ /* 0x020fe20000410000 */
[----:B------:R-:W-:Y:S02]  /*0970*/  F2FP.BF16.PACK_AB R35, R43, R42 ;  /* 0x0000002a2b23723e */ /* 0x000fe400000010ff */
[----:B------:R-:W5:Y:S01]  /*0980*/  LDS R16, [R41.X4+0x5c00] ;  /* 0x005c000029107984 */ /* 0x000f620000004800 */
[----:B------:R-:W-:-:S03]  /*0990*/  FMUL.FTZ R44, R27, c[0x0][0x1b8] ;  /* 0x00006e001b2c7a20 */ /* 0x000fc60000410000 */
[----:B------:R-:W5:Y:S01]  /*09a0*/  LDS R23, [R41.X4+0x1800] ;  /* 0x0018000029177984 */ /* 0x000f620000004800 */
[----:B------:R-:W-:-:S03]  /*09b0*/  FMUL.FTZ R27, R24, c[0x0][0x1b8] ;  /* 0x00006e00181b7a20 */ /* 0x000fc60000410000 */
[----:B------:R-:W5:Y:S01]  /*09c0*/  LDS R29, [R41.X4+0x1c00] ;  /* 0x001c0000291d7984 */ /* 0x000f620000004800 */
[----:B------:R-:W-:-:S03]  /*09d0*/  FMUL.FTZ R26, R26, c[0x0][0x1b8] ;  /* 0x00006e001a1a7a20 */ /* 0x000fc60000410000 */
[----:B------:R-:W5:Y:S01]  /*09e0*/  LDS R22, [R41.X4+0x2000] ;  /* 0x0020000029167984 */ /* 0x000f620000004800 */
[----:B------:R-:W-:Y:S01]  /*09f0*/  FMUL.FTZ R43, R21, c[0x0][0x1b8] ;  /* 0x00006e00152b7a20 */ /* 0x000fe20000410000 */
[----:B------:R-:W-:Y:S02]  /*0a00*/  F2FP.BF16.PACK_AB R21, R30, R25 ;  /* 0x000000191e15723e */ /* 0x000fe400000010ff */
[----:B------:R-:W5:Y:S01]  /*0a10*/  LDS R28, [R41.X4+0x2400] ;  /* 0x00240000291c7984 */ /* 0x000f620000004800 */
[----:B------:R-:W-:Y:S01]  /*0a20*/  F2FP.BF16.PACK_AB R25, R26, R27 ;  /* 0x0000001b1a19723e */ /* 0x000fe200000010ff */
[----:B------:R-:W-:Y:S01]  /*0a30*/  FMUL.FTZ R27, R18, c[0x0][0x1b8] ;  /* 0x00006e00121b7a20 */ /* 0x000fe20000410000 */
[----:B------:R-:W-:Y:S01]  /*0a40*/  F2FP.BF16.PACK_AB R24, R44, R43 ;  /* 0x0000002b2c18723e */ /* 0x000fe200000010ff */
[----:B------:R-:W5:Y:S01]  /*0a50*/  LDS R13, [R41.X4+0x3800] ;  /* 0x00380000290d7984 */ /* 0x000f620000004800 */
[----:B0-----:R-:W-:-:S03]  /*0a60*/  FMUL.FTZ R18, R17, c[0x0][0x1b8] ;  /* 0x00006e0011127a20 */ /* 0x001fc60000410000 */
[----:B------:R-:W0:Y:S01]  /*0a70*/  LDS R20, [R41.X4+0x3c00] ;  /* 0x003c000029147984 */ /* 0x000e220000004800 */
[----:B-1----:R-:W-:-:S03]  /*0a80*/  FMUL.FTZ R8, R8, c[0x0][0x1b8] ;  /* 0x00006e0008087a20 */ /* 0x002fc60000410000 */
[----:B------:R-:W1:Y:S01]  /*0a90*/  LDS R12, [R41.X4+0x4800] ;  /* 0x00480000290c7984 */ /* 0x000e620000004800 */
[----:B--2---:R-:W-:-:S03]  /*0aa0*/  FMUL.FTZ R19, R19, c[0x0][0x1b8] ;  /* 0x00006e0013137a20 */ /* 0x004fc60000410000 */
[----:B------:R-:W2:Y:S01]  /*0ab0*/  LDS R5, [R41.X4+0x6000] ;  /* 0x0060000029057984 */ /* 0x000ea20000004800 */
[----:B---3--:R-:W-:Y:S01]  /*0ac0*/  FMUL.FTZ R11, R11, c[0x0][0x1b8] ;  /* 0x00006e000b0b7a20 */ /* 0x008fe20000410000 */
[----:B------:R-:W-:Y:S02]  /*0ad0*/  F2FP.BF16.PACK_AB R19, R19, R8 ;  /* 0x000000081313723e */ /* 0x000fe400000010ff */
[----:B------:R-:W3:Y:S01]  /*0ae0*/  LDS R15, [R41.X4+0x6400] ;  /* 0x00640000290f7984 */ /* 0x000ee20000004800 */
[----:B----4-:R-:W-:Y:S01]  /*0af0*/  FMUL.FTZ R10, R10, c[0x0][0x1b8] ;  /* 0x00006e000a0a7a20 */ /* 0x010fe20000410000 */
[----:B------:R-:W-:Y:S02]  /*0b00*/  F2FP.BF16.PACK_AB R18, R18, R11 ;  /* 0x0000000b1212723e */ /* 0x000fe400000010ff */
[----:B------:R-:W4:Y:S01]  /*0b10*/  LDS R6, [R41.X4+0x6800] ;  /* 0x0068000029067984 */ /* 0x000f220000004800 */
[----:B-----5:R-:W-:-:S03]  /*0b20*/  FMUL.FTZ R17, R16, c[0x0][0x1b8] ;  /* 0x00006e0010117a20 */ /* 0x020fc60000410000 */
[----:B------:R-:W5:Y:S01]  /*0b30*/  LDS R14, [R41.X4+0x6c00] ;  /* 0x006c0000290e7984 */ /* 0x000f620000004800 */
[----:B------:R-:W-:Y:S01]  /*0b40*/  FMUL.FTZ R23, R23, c[0x0][0x1b8] ;  /* 0x00006e0017177a20 */ /* 0x000fe20000410000 */
[----:B------:R-:W-:Y:S02]  /*0b50*/  F2FP.BF16.PACK_AB R17, R17, R10 ;  /* 0x0000000a1111723e */ /* 0x000fe400000010ff */
[----:B------:R-:W5:Y:S01]  /*0b60*/  LDS R9, [R41.X4+0x7000] ;  /* 0x0070000029097984 */ /* 0x000f620000004800 */
[----:B------:R-:W-:-:S03]  /*0b70*/  FMUL.FTZ R42, R29, c[0x0][0x1b8] ;  /* 0x00006e001d2a7a20 */ /* 0x000fc60000410000 */
[----:B------:R-:W5:Y:S01]  /*0b80*/  LDS R32, [R41.X4+0x7400] ;  /* 0x0074000029207984 */ /* 0x000f620000004800 */
[----:B------:R-:W-:Y:S01]  /*0b90*/  FMUL.FTZ R29, R22, c[0x0][0x1b8] ;  /* 0x00006e00161d7a20 */ /* 0x000fe20000410000 */
[----:B------:R-:W-:Y:S02]  /*0ba0*/  F2FP.BF16.PACK_AB R22, R42, R23 ;  /* 0x000000172a16723e */ /* 0x000fe400000010ff */
[----:B------:R-:W5:Y:S01]  /*0bb0*/  LDS R31, [R41.X4+0x7800] ;  /* 0x00780000291f7984 */ /* 0x000f620000004800 */
[----:B------:R-:W-:-:S03]  /*0bc0*/  FMUL.FTZ R28, R28, c[0x0][0x1b8] ;  /* 0x00006e001c1c7a20 */ /* 0x000fc60000410000 */
[----:B------:R-:W5:Y:S01]  /*0bd0*/  LDS R33, [R41.X4+0x7c00] ;  /* 0x007c000029217984 */ /* 0x000f620000004800 */
[----:B------:R-:W-:Y:S01]  /*0be0*/  FMUL.FTZ R13, R13, c[0x0][0x1b8] ;  /* 0x00006e000d0d7a20 */ /* 0x000fe20000410000 */
[----:B------:R-:W-:Y:S01]  /*0bf0*/  F2FP.BF16.PACK_AB R23, R28, R29 ;  /* 0x0000001d1c17723e */ /* 0x000fe200000010ff */
[----:B0-----:R-:W-:Y:S02]  /*0c00*/  FMUL.FTZ R20, R20, c[0x0][0x1b8] ;  /* 0x00006e0014147a20 */ /* 0x001fe40000410000 */
[----:B-1----:R-:W-:-:S03]  /*0c10*/  FMUL.FTZ R12, R12, c[0x0][0x1b8] ;  /* 0x00006e000c0c7a20 */ /* 0x002fc60000410000 */
[----:B------:R-:W-:Y:S01]  /*0c20*/  F2FP.BF16.PACK_AB R13, R20, R13 ;  /* 0x0000000d140d723e */ /* 0x000fe200000010ff */
[----:B--2---:R-:W-:Y:S01]  /*0c30*/  FMUL.FTZ R5, R5, c[0x0][0x1b8] ;  /* 0x00006e0005057a20 */ /* 0x004fe20000410000 */
[----:B------:R-:W-:Y:S01]  /*0c40*/  F2FP.BF16.PACK_AB R12, R27, R12 ;  /* 0x0000000c1b0c723e */ /* 0x000fe200000010ff */
[----:B---3--:R-:W-:Y:S02]  /*0c50*/  FMUL.FTZ R8, R15, c[0x0][0x1b8] ;  /* 0x00006e000f087a20 */ /* 0x008fe40000410000 */
[----:B----4-:R-:W-:-:S03]  /*0c60*/  FMUL.FTZ R6, R6, c[0x0][0x1b8] ;  /* 0x00006e0006067a20 */ /* 0x010fc60000410000 */
[----:B------:R-:W-:Y:S01]  /*0c70*/  F2FP.BF16.PACK_AB R5, R8, R5 ;  /* 0x000000050805723e */ /* 0x000fe200000010ff */
[----:B-----5:R-:W-:Y:S02]  /*0c80*/  FMUL.FTZ R11, R14, c[0x0][0x1b8] ;  /* 0x00006e000e0b7a20 */ /* 0x020fe40000410000 */
[----:B------:R-:W-:Y:S02]  /*0c90*/  IMAD.SHL.U32 R14, R7, 0x2, RZ ;  /* 0x00000002070e7824 */ /* 0x000fe400078e00ff */
[----:B------:R-:W-:Y:S01]  /*0ca0*/  FMUL.FTZ R9, R9, c[0x0][0x1b8] ;  /* 0x00006e0009097a20 */ /* 0x000fe20000410000 */
[----:B------:R-:W-:Y:S01]  /*0cb0*/  F2FP.BF16.PACK_AB R7, R11, R6 ;  /* 0x000000060b07723e */ /* 0x000fe200000010ff */
[----:B------:R-:W-:Y:S01]  /*0cc0*/  IMAD.SHL.U32 R6, R47, 0x2, RZ ;  /* 0x000000022f067824 */ /* 0x000fe200078e00ff */
[----:B------:R-:W-:Y:S01]  /*0cd0*/  STS [R14+0x8000], R34 ;  /* 0x008000220e007388 */ /* 0x000fe20000000800 */
[----:B------:R-:W-:-:S03]  /*0ce0*/  FMUL.FTZ R32, R32, c[0x0][0x1b8] ;  /* 0x00006e0020207a20 */ /* 0x000fc60000410000 */
[----:B------:R-:W-:Y:S01]  /*0cf0*/  STS [R14+0x8100], R35 ;  /* 0x008100230e007388 */ /* 0x000fe20000000800 */
[----:B------:R-:W-:Y:S01]  /*0d00*/  FMUL.FTZ R31, R31, c[0x0][0x1b8] ;  /* 0x00006e001f1f7a20 */ /* 0x000fe20000410000 */
[----:B------:R-:W-:Y:S02]  /*0d10*/  F2FP.BF16.PACK_AB R32, R32, R9 ;  /* 0x000000092020723e */ /* 0x000fe400000010ff */
[----:B------:R-:W-:Y:S01]  /*0d20*/  STS [R14+0x9000], R23 ;  /* 0x009000170e007388 */ /* 0x000fe20000000800 */
[----:B------:R-:W-:-:S03]  /*0d30*/  FMUL.FTZ R10, R33, c[0x0][0x1b8] ;  /* 0x00006e00210a7a20 */ /* 0x000fc60000410000 */
[----:B------:R-:W-:Y:S02]  /*0d40*/  STS [R14+0x9100], R24 ;  /* 0x009100180e007388 */ /* 0x000fe40000000800 */
[----:B------:R-:W-:Y:S02]  /*0d50*/  F2FP.BF16.PACK_AB R31, R10, R31 ;  /* 0x0000001f0a1f723e */ /* 0x000fe400000010ff */
[----:B------:R-:W-:Y:S04]  /*0d60*/  STS [R14+0x8800], R21 ;  /* 0x008800150e007388 */ /* 0x000fe80000000800 */
[----:B------:R-:W-:Y:S04]  /*0d70*/  STS [R14+0x8900], R22 ;  /* 0x008900160e007388 */ /* 0x000fe80000000800 */
[----:B------:R-:W-:Y:S04]  /*0d80*/  STS [R14+0x9800], R25 ;  /* 0x009800190e007388 */ /* 0x000fe80000000800 */
[----:B------:R-:W-:Y:S04]  /*0d90*/  STS [R14+0x9900], R13 ;  /* 0x0099000d0e007388 */ /* 0x000fe80000000800 */
[----:B------:R-:W-:Y:S04]  /*0da0*/  STS [R14+0xa000], R19 ;  /* 0x00a000130e007388 */ /* 0x000fe80000000800 */
[----:B------:R0:W-:Y:S04]  /*0db0*/  STS [R14+0xa100], R12 ;  /* 0x00a1000c0e007388 */ /* 0x0001e80000000800 */
[----:B------:R1:W-:Y:S04]  /*0dc0*/  STS [R14+0xb000], R5 ;  /* 0x00b000050e007388 */ /* 0x0003e80000000800 */
[----:B------:R2:W-:Y:S01]  /*0dd0*/  STS [R14+0xb100], R7 ;  /* 0x00b100070e007388 */ /* 0x0005e20000000800 */
[----:B0-----:R-:W-:-:S03]  /*0de0*/  IADD3 R12, R39, 0x20, RZ ;  /* 0x00000020270c7810 */ /* 0x001fc60007ffe0ff */
[----:B------:R-:W-:Y:S01]  /*0df0*/  STS [R14+0xa800], R18 ;  /* 0x00a800120e007388 */ /* 0x000fe20000000800 */
[----:B-1----:R-:W-:-:S03]  /*0e00*/  SHF.R.S32.HI R5, RZ, 0x1f, R4 ;  /* 0x0000001fff057819 */ /* 0x002fc60000011404 */
[----:B------:R-:W-:Y:S01]  /*0e10*/  STS [R14+0xa900], R17 ;  /* 0x00a900110e007388 */ /* 0x000fe20000000800 */
[----:B------:R-:W-:Y:S02]  /*0e20*/  ISETP.GE.OR P2, PT, R12, R40, P0 ;  /* 0x000000280c00720c */ /* 0x000fe40000746670 */
[----:B--2---:R-:W-:Y:S01]  /*0e30*/  IADD3 R7, R39, 0x40, RZ ;  /* 0x0000004027077810 */ /* 0x004fe20007ffe0ff */
[----:B------:R-:W-:Y:S01]  /*0e40*/  STS [R14+0xb800], R32 ;  /* 0x00b800200e007388 */ /* 0x000fe20000000800 */
[----:B------:R-:W-:Y:S02]  /*0e50*/  CS2R R12, SRZ ;  /* 0x00000000000c7805 */ /* 0x000fe4000001ff00 */
[--C-:B------:R-:W-:Y:S01]  /*0e60*/  @P1 SHF.R.S32.HI R13, RZ, 0x1f, R38.reuse ;  /* 0x0000001fff0d1819 */ /* 0x100fe20000011426 */
[----:B------:R0:W-:Y:S01]  /*0e70*/  STS [R14+0xb900], R31 ;  /* 0x00b9001f0e007388 */ /* 0x0001e20000000800 */
[----:B------:R-:W-:-:S03]  /*0e80*/  @P1 IMAD.MOV.U32 R12, RZ, RZ, R38 ;  /* 0x000000ffff0c1224 */ /* 0x000fc600078e0026 */
[----:B------:R-:W-:Y:S01]  /*0e90*/  BAR.SYNC.DEFER_BLOCKING 0x0 ;  /* 0x0000000000007b1d */ /* 0x000fe20000010000 */
[----:B------:R-:W-:Y:S01]  /*0ea0*/  ISETP.GE.OR P3, PT, R7, R40, P0 ;  /* 0x000000280700720c */ /* 0x000fe20000766670 */
[----:B------:R-:W-:Y:S02]  /*0eb0*/  IMAD R7, R2, c[0x0][0x1b0], RZ ;  /* 0x00006c0002077a24 */ /* 0x000fe400078e02ff */
[----:B0-----:R-:W-:Y:S01]  /*0ec0*/  IMAD.WIDE.U32 R14, R0, c[0x0][0x1a8], R4 ;  /* 0x00006a00000e7a25 */ /* 0x001fe200078e0004 */
[C---:B------:R-:W-:Y:S02]  /*0ed0*/  IADD3 R0, R39.reuse, 0x60, RZ ;  /* 0x0000006027007810 */ /* 0x040fe40007ffe0ff */
[----:B------:R-:W-:Y:S01]  /*0ee0*/  IADD3 R4, P4, R39, R12, RZ ;  /* 0x0000000c27047210 */ /* 0x000fe20007f9e0ff */
[----:B------:R-:W-:Y:S01]  /*0ef0*/  IMAD.IADD R15, R15, 0x1, R37 ;  /* 0x000000010f0f7824 */ /* 0x000fe200078e0225 */
[-C--:B------:R-:W-:Y:S01]  /*0f00*/  ISETP.GE.OR P1, PT, R0, R40.reuse, P0 ;  /* 0x000000280000720c */ /* 0x080fe20000726670 */
[C---:B------:R-:W-:Y:S01]  /*0f10*/  IMAD R7, R36.reuse, c[0x0][0x1b4], R7 ;  /* 0x00006d0024077a24 */ /* 0x040fe200078e0207 */
[C---:B------:R-:W-:Y:S01]  /*0f20*/  ISETP.GE.OR P0, PT, R39.reuse, R40, P0 ;  /* 0x000000282700720c */ /* 0x040fe20000706670 */
[----:B------:R-:W-:Y:S01]  /*0f30*/  IMAD.WIDE.U32 R36, R36, c[0x0][0x1b0], R14 ;  /* 0x00006c0024247a25 */ /* 0x000fe200078e000e */
[----:B------:R-:W-:-:S02]  /*0f40*/  LEA.HI.X.SX32 R5, R39, R13, 0x1, P4 ;  /* 0x0000000d27057211 */ /* 0x000fc400020f0eff */
[----:B------:R-:W-:-:S03]  /*0f50*/  LEA R12, R47, 0x8000, 0x1 ;  /* 0x000080002f0c7811 */ /* 0x000fc600078e08ff */
[----:B------:R-:W-:Y:S01]  /*0f60*/  IMAD.WIDE R2, R3, 0x80, R4 ;  /* 0x0000008003027825 */ /* 0x000fe200078e0204 */
[----:B------:R0:W1:Y:S03]  /*0f70*/  LDS.128 R8, [R6+0x8c00] ;  /* 0x008c000006087984 */ /* 0x0000660000000c00 */
[----:B------:R-:W-:Y:S02]  /*0f80*/  IMAD.IADD R5, R37, 0x1, R7 ;  /* 0x0000000125057824 */ /* 0x000fe400078e0207 */
[----:B------:R-:W-:Y:S05]  /*0f90*/  @P0 BRA `(.L_x_1746) ;  /* 0x0000009000000947 */ /* 0x000fea0003800000 */
[----:B------:R-:W2:Y:S01]  /*0fa0*/  LDS.128 R12, [R12] ;  /* 0x000000000c0c7984 */ /* 0x000ea20000000c00 */
[----:B------:R-:W-:Y:S01]  /*0fb0*/  MOV R4, R36 ;  /* 0x0000002400047202 */ /* 0x000fe20000000f00 */
[----:B------:R-:W-:-:S04]  /*0fc0*/  IMAD R7, R3, c[0x0][0x1a0], RZ ;  /* 0x0000680003077a24 */ /* 0x000fc800078e02ff */
[----:B------:R-:W-:-:S04]  /*0fd0*/  IMAD.WIDE.U32 R16, R2, c[0x0][0x1a0], R4 ;  /* 0x0000680002107a25 */ /* 0x000fc800078e0004 */
[----:B------:R-:W-:Y:S01]  /*0fe0*/  IMAD R7, R2, c[0x0][0x1a4], R7 ;  /* 0x0000690002077a24 */ /* 0x000fe200078e0207 */
[----:B------:R-:W-:-:S03]  /*0ff0*/  LEA R18, P0, R16, c[0x0][0x188], 0x1 ;  /* 0x0000620010127a11 */ /* 0x000fc600078008ff */
[----:B------:R-:W-:-:S05]  /*1000*/  IMAD.IADD R7, R17, 0x1, R7 ;  /* 0x0000000111077824 */ /* 0x000fca00078e0207 */
[----:B------:R-:W-:-:S05]  /*1010*/  LEA.HI.X R19, R16, c[0x0][0x18c], R7, 0x1, P0 ;  /* 0x0000630010137a11 */ /* 0x000fca00000f0c07 */
[----:B--2---:R2:W-:Y:S02]  /*1020*/  STG.E.128 [R18.64], R12 ;  /* 0x0000000c12007986 */ /* 0x0045e4000c101d04 */
.L_x_1746:
[----:B------:R-:W-:Y:S05]  /*1030*/  BSYNC B0 ;  /* 0x0000000000007941 */ /* 0x000fea0003800000 */
.L_x_1745:
[----:B--2---:R2:W3:Y:S01]  /*1040*/  LDS.128 R12, [R6+0x8400] ;  /* 0x00840000060c7984 */ /* 0x0044e20000000c00 */
[----:B------:R-:W-:Y:S01]  /*1050*/  BSSY B0, `(.L_x_1747) ;  /* 0x000000d000007945 */ /* 0x000fe20003800000 */
[----:B------:R-:W-:Y:S05]  /*1060*/  @P2 BRA `(.L_x_1748) ;  /* 0x000000b000002947 */ /* 0x000fea0003800000 */
        /* <DEDUP_REMOVED lines=10> */
[----:B---3--:R3:W-:Y:S02]  /*1110*/  STG.E.128 [R18.64], R12 ;  /* 0x0000000c12007986 */ /* 0x0087e4000c101d04 */
.L_x_1748:
[----:B------:R-:W-:Y:S05]  /*1120*/  BSYNC B0 ;  /* 0x0000000000007941 */ /* 0x000fea0003800000 */
.L_x_1747:
[----:B---3--:R3:W4:Y:S01]  /*1130*/  LDS.128 R12, [R6+0x8800] ;  /* 0x00880000060c7984 */ /* 0x0087220000000c00 */
[----:B------:R-:W-:Y:S01]  /*1140*/  BSSY B0, `(.L_x_1749) ;  /* 0x000000d000007945 */ /* 0x000fe20003800000 */
[----:B------:R-:W-:Y:S05]  /*1150*/  @P3 BRA `(.L_x_1750) ;  /* 0x000000b000003947 */ /* 0x000fea0003800000 */
[----:B------:R-:W-:Y:S01]  /*1160*/  IADD3 R17, P0, R2, 0x40, RZ ;  /* 0x0000004002117810 */ /* 0x000fe20007f1e0ff */
[----:B0-23--:R-:W-:Y:S01]  /*1170*/  IMAD.MOV.U32 R6, RZ, RZ, R36 ;  /* 0x000000ffff067224 */ /* 0x00dfe200078e0024 */
[----:B------:R-:W-:-:S03]  /*1180*/  MOV R7, R5 ;  /* 0x0000000500077202 */ /* 0x000fc60000000f00 */
[----:B------:R-:W-:Y:S02]  /*1190*/  IMAD.X R0, RZ, RZ, R3, P0 ;  /* 0x000000ffff007224 */ /* 0x000fe400000e0603 */
[----:B------:R-:W-:-:S04]  /*11a0*/  IMAD.WIDE.U32 R6, R17, c[0x0][0x1a0], R6 ;  /* 0x0000680011067a25 */ /* 0x000fc800078e0006 */
[----:B------:R-:W-:Y:S01]  /*11b0*/  IMAD R0, R0, c[0x0][0x1a0], RZ ;  /* 0x0000680000007a24 */ /* 0x000fe200078e02ff */
[----:B------:R-:W-:-:S03]  /*11c0*/  LEA R16, P0, R6, c[0x0][0x188], 0x1 ;  /* 0x0000620006107a11 */ /* 0x000fc600078008ff */
[----:B------:R-:W-:-:S04]  /*11d0*/  IMAD R17, R17, c[0x0][0x1a4], R0 ;  /* 0x0000690011117a24 */ /* 0x000fc800078e0200 */
[----:B------:R-:W-:-:S05]  /*11e0*/  IMAD.IADD R7, R7, 0x1, R17 ;  /* 0x0000000107077824 */ /* 0x000fca00078e0211 */
[----:B------:R-:W-:-:S05]  /*11f0*/  LEA.HI.X R17, R6, c[0x0][0x18c], R7, 0x1, P0 ;  /* 0x0000630006117a11 */ /* 0x000fca00000f0c07 */
[----:B----4-:R0:W-:Y:S02]  /*1200*/  STG.E.128 [R16.64], R12 ;  /* 0x0000000c10007986 */ /* 0x0101e4000c101d04 */
.L_x_1750:
[----:B------:R-:W-:Y:S05]  /*1210*/  BSYNC B0 ;  /* 0x0000000000007941 */ /* 0x000fea0003800000 */
.L_x_1749:
[----:B------:R-:W-:Y:S05]  /*1220*/  @P1 EXIT ;  /* 0x000000000000194d */ /* 0x000fea0003800000 */
[----:B------:R-:W-:-:S05]  /*1230*/  IADD3 R7, P0, R2, 0x60, RZ ;  /* 0x0000006002077810 */ /* 0x000fca0007f1e0ff */
[----:B------:R-:W-:Y:S02]  /*1240*/  IMAD.X R2, RZ, RZ, R3, P0 ;  /* 0x000000ffff027224 */ /* 0x000fe400000e0603 */
[----:B------:R-:W-:Y:S02]  /*1250*/  IMAD.MOV.U32 R3, RZ, RZ, R5 ;  /* 0x000000ffff037224 */ /* 0x000fe400078e0005 */
[----:B------:R-:W-:Y:S02]  /*1260*/  IMAD R0, R2, c[0x0][0x1a0], RZ ;  /* 0x0000680002007a24 */ /* 0x000fe400078e02ff */
[----:B------:R-:W-:-:S04]  /*1270*/  IMAD.MOV.U32 R2, RZ, RZ, R36 ;  /* 0x000000ffff027224 */ /* 0x000fc800078e0024 */
[----:B------:R-:W-:-:S04]  /*1280*/  IMAD.WIDE.U32 R2, R7, c[0x0][0x1a0], R2 ;  /* 0x0000680007027a25 */ /* 0x000fc800078e0002 */
[----:B------:R-:W-:Y:S01]  /*1290*/  IMAD R7, R7, c[0x0][0x1a4], R0 ;  /* 0x0000690007077a24 */ /* 0x000fe200078e0200 */
[----:B------:R-:W-:-:S03]  /*12a0*/  LEA R4, P0, R2, c[0x0][0x188], 0x1 ;  /* 0x0000620002047a11 */ /* 0x000fc600078008ff */
[----:B------:R-:W-:-:S05]  /*12b0*/  IMAD.IADD R3, R3, 0x1, R7 ;  /* 0x0000000103037824 */ /* 0x000fca00078e0207 */
[----:B------:R-:W-:-:S05]  /*12c0*/  LEA.HI.X R5, R2, c[0x0][0x18c], R3, 0x1, P0 ;  /* 0x0000630002057a11 */ /* 0x000fca00000f0c03 */
[----:B-1----:R-:W-:Y:S01]  /*12d0*/  STG.E.128 [R4.64], R8 ;  /* 0x0000000804007986 */ /* 0x002fe2000c101d04 */
[----:B------:R-:W-:Y:S05]  /*12e0*/  EXIT ;  /* 0x000000000000794d */ /* 0x000fea0003800000 */
.L_x_1751:
        /* <DEDUP_REMOVED lines=9> */
.L_x_1854:


//--------------------- .text._ZN7cutlass13device_kernelIN5flash19enable_sm80_to_sm89INS1_16FlashAttnBwdSm80INS1_25CollectiveMainloopBwdSm80ILi2ELi2EN4cute5tupleIJNS5_1CILi128EEES8_NS7_ILi64EEEEEENS_10bfloat16_tEfNS_4arch4Sm80ELb1ELb0ELb0ELb1ELb1ELb0ELb0ELb0ELi2ELi4ELi4ELi4ELb0EEENS1_24CollectiveEpilogueBwdGQAISA_fSD_Li256ELb1ELb1EEENS1_25SingleTileBwdLPTSchedulerILb1ELi128ELb1EEEEEEEEEvNT_6ParamsE --------------------------
	.section	.text._ZN7cutlass13device_kernelIN5flash19enable_sm80_to_sm89INS1_16FlashAttnBwdSm80INS1_25CollectiveMainloopBwdSm80ILi2ELi2EN4cute5tupleIJNS5_1CILi128EEES8_NS7_ILi64EEEEEENS_10bfloat16_tEfNS_4arch4Sm80ELb1ELb0ELb0ELb1ELb1ELb0ELb0ELb0ELi2ELi4ELi4ELi4ELb0EEENS1_24CollectiveEpilogueBwdGQAISA_fSD_Li256ELb1ELb1EEENS1_25SingleTileBwdLPTSchedulerILb1ELi128ELb1EEEEEEEEEvNT_6ParamsE,"ax",@progbits
	.sectioninfo	@"SHI_REGISTERS=255"
	.align	128
.text._ZN7cutlass13device_kernelIN5flash19enable_sm80_to_sm89INS1_16FlashAttnBwdSm80INS1_25CollectiveMainloopBwdSm80ILi2ELi2EN4cute5tupleIJNS5_1CILi128EEES8_NS7_ILi64EEEEEENS_10bfloat16_tEfNS_4arch4Sm80ELb1ELb0ELb0ELb1ELb1ELb0ELb0ELb0ELi2ELi4ELi4ELi4ELb0EEENS1_24CollectiveEpilogueBwdGQAISA_fSD_Li256ELb1ELb1EEENS1_25SingleTileBwdLPTSchedulerILb1ELi128ELb1EEEEEEEEEvNT_6ParamsE:
        .type           _ZN7cutlass13device_kernelIN5flash19enable_sm80_to_sm89INS1_16FlashAttnBwdSm80INS1_25CollectiveMainloopBwdSm80ILi2ELi2EN4cute5tupleIJNS5_1CILi128EEES8_NS7_ILi64EEEEEENS_10bfloat16_tEfNS_4arch4Sm80ELb1ELb0ELb0ELb1ELb1ELb0ELb0ELb0ELi2ELi4ELi4ELi4ELb0EEENS1_24CollectiveEpilogueBwdGQAISA_fSD_Li256ELb1ELb1EEENS1_25SingleTileBwdLPTSchedulerILb1ELi128ELb1EEEEEEEEEvNT_6ParamsE,@function
        .size           _ZN7cutlass13device_kernelIN5flash19enable_sm80_to_sm89INS1_16FlashAttnBwdSm80INS1_25CollectiveMainloopBwdSm80ILi2ELi2EN4cute5tupleIJNS5_1CILi128EEES8_NS7_ILi64EEEEEENS_10bfloat16_tEfNS_4arch4Sm80ELb1ELb0ELb0ELb1ELb1ELb0ELb0ELb0ELi2ELi4ELi4ELi4ELb0EEENS1_24CollectiveEpilogueBwdGQAISA_fSD_Li256ELb1ELb1EEENS1_25SingleTileBwdLPTSchedulerILb1ELi128ELb1EEEEEEEEEvNT_6ParamsE,(.L_x_1855 - _ZN7cutlass13device_kernelIN5flash19enable_sm80_to_sm89INS1_16FlashAttnBwdSm80INS1_25CollectiveMainloopBwdSm80ILi2ELi2EN4cute5tupleIJNS5_1CILi128EEES8_NS7_ILi64EEEEEENS_10bfloat16_tEfNS_4arch4Sm80ELb1ELb0ELb0ELb1ELb1ELb0ELb0ELb0ELi2ELi4ELi4ELi4ELb0EEENS1_24CollectiveEpilogueBwdGQAISA_fSD_Li256ELb1ELb1EEENS1_25SingleTileBwdLPTSchedulerILb1ELi128ELb1EEEEEEEEEvNT_6ParamsE)
        .other          _ZN7cutlass13device_kernelIN5flash19enable_sm80_to_sm89INS1_16FlashAttnBwdSm80INS1_25CollectiveMainloopBwdSm80ILi2ELi2EN4cute5tupleIJNS5_1CILi128EEES8_NS7_ILi64EEEEEENS_10bfloat16_tEfNS_4arch4Sm80ELb1ELb0ELb0ELb1ELb1ELb0ELb0ELb0ELi2ELi4ELi4ELi4ELb0EEENS1_24CollectiveEpilogueBwdGQAISA_fSD_Li256ELb1ELb1EEENS1_25SingleTileBwdLPTSchedulerILb1ELi128ELb1EEEEEEEEEvNT_6ParamsE,@"STO_CUDA_ENTRY STV_DEFAULT"
_ZN7cutlass13device_kernelIN5flash19enable_sm80_to_sm89INS1_16FlashAttnBwdSm80INS1_25CollectiveMainloopBwdSm80ILi2ELi2EN4cute5tupleIJNS5_1CILi128EEES8_NS7_ILi64EEEEEENS_10bfloat16_tEfNS_4arch4Sm80ELb1ELb0ELb0ELb1ELb1ELb0ELb0ELb0ELi2ELi4ELi4ELi4ELb0EEENS1_24CollectiveEpilogueBwdGQAISA_fSD_Li256ELb1ELb1EEENS1_25SingleTileBwdLPTSchedulerILb1ELi128ELb1EEEEEEEEEvNT_6ParamsE:
        /* <DEDUP_REMOVED lines=30> */
.L_x_1753:
[----:B------:R-:W-:Y:S02]  /*01e0*/  ULDC UR7, c[0x0][0x3b4] ;  /* 0x0000ed0000077ab9 */ /* 0x000fe40000000800 */
[----:B------:R-:W-:Y:S02]  /*01f0*/  UISETP.NE.AND UP0, UPT, UR7, 0x1, UPT ;  /* 0x000000010700788c */ /* 0x000fe4000bf05270 */
[----:B------:R-:W-:Y:S02]  /*0200*/  ULDC.64 UR4, c[0x0][0x3b8] ;  /* 0x0000ee0000047ab9 */ /* 0x000fe40000000a00 */
[----:B------:R-:W-:Y:S02]  /*0210*/  UIMAD.WIDE.U32 UR10, UR6, UR4, URZ ;  /* 0x00000004060a72a5 */ /* 0x000fe4000f8e003f */
[----:B------:R-:W-:-:S05]  /*0220*/  UMOV UR8, UR6 ;  /* 0x0000000600087c82 */ /* 0x000fca0008000000 */
[----:B------:R-:W-:-:S04]  /*0230*/  @UP0 USHF.R.U32.HI UR8, URZ, UR5, UR11 ;  /* 0x000000053f080299 */ /* 0x000fc8000801160b */
[----:B------:R-:W-:-:S04]  /*0240*/  UIMAD UR7, UR8, UR7, URZ ;  /* 0x00000007080772a4 */ /* 0x000fc8000f8e023f */
.L_x_1754:
        /* <DEDUP_REMOVED lines=22> */
.L_x_1755:
        /* <DEDUP_REMOVED lines=14> */
.L_x_1757:
[----:B------:R-:W-:Y:S02]  /*0490*/  ULDC UR5, c[0x0][0x3dc] ;  /* 0x0000f70000057ab9 */ /* 0x000fe40000000800 */
.L_x_1756:
        /* <DEDUP_REMOVED lines=9> */
.L_x_1752:
        /* <DEDUP_REMOVED lines=21> */
.L_x_1759:
[----:B------:R-:W-:Y:S02]  /*0680*/  ULDC UR7, c[0x0][0x3b4] ;  /* 0x0000ed0000077ab9 */ /* 0x000fe40000000800 */
[----:B------:R-:W-:Y:S02]  /*0690*/  UISETP.NE.AND UP0, UPT, UR7, 0x1, UPT ;  /* 0x000000010700788c */ /* 0x000fe4000bf05270 */
[----:B------:R-:W-:Y:S02]  /*06a0*/  ULDC.64 UR4, c[0x0][0x3b8] ;  /* 0x0000ee0000047ab9 */ /* 0x000fe40000000a00 */
[----:B------:R-:W-:Y:S02]  /*06b0*/  UIMAD.WIDE.U32 UR10, UR6, UR4, URZ ;  /* 0x00000004060a72a5 */ /* 0x000fe4000f8e003f */
[----:B------:R-:W-:-:S05]  /*06c0*/  UMOV UR8, UR6 ;  /* 0x0000000600087c82 */ /* 0x000fca0008000000 */
[----:B------:R-:W-:-:S04]  /*06d0*/  @UP0 USHF.R.U32.HI UR8, URZ, UR5, UR11 ;  /* 0x000000053f080299 */ /* 0x000fc8000801160b */
[----:B------:R-:W-:-:S04]  /*06e0*/  UIMAD UR7, UR8, UR7, URZ ;  /* 0x00000007080772a4 */ /* 0x000fc8000f8e023f */
.L_x_1760:
        /* <DEDUP_REMOVED lines=22> */
.L_x_1761:
        /* <DEDUP_REMOVED lines=14> */
.L_x_1763:
[----:B------:R-:W-:Y:S02]  /*0930*/  ULDC UR5, c[0x0][0x3dc] ;  /* 0x0000f70000057ab9 */ /* 0x000fe40000000800 */
.L_x_1762:
        /* <DEDUP_REMOVED lines=8> */
.L_x_1758:
[----:B------:R-:W-:-:S13]  /*09c0*/  ISETP.LE.AND P0, PT, RZ, UR11, PT ;  /* 0x0000000bff007c0c */ /* 0x000fda000bf03270 */
[----:B------:R-:W-:Y:S05]  /*09d0*/  @!P0 EXIT ;  /* 0x000000000000894d */ /* 0x000fea0003800000 */
[----:B------:R-:W-:Y:S02]  /*09e0*/  ULDC.64 UR4, c[0x0][0x2c8] ;  /* 0x0000b20000047ab9 */ /* 0x000fe40000000a00 */
[----:B------:R-:W-:Y:S02]  /*09f0*/  UISETP.NE.U32.AND UP2, UPT, URZ, UR4, UPT ;  /* 0x000000043f00728c */ /* 0x000fe4000bf45070 */
[----:B------:R-:W-:Y:S02]  /*0a00*/  ULDC.64 UR6, c[0x0][0x2d0] ;  /* 0x0000b40000067ab9 */ /* 0x000fe40000000a00 */
[----:B------:R-:W-:Y:S02]  /*0a10*/  UISETP.NE.AND.EX UP2, UPT, URZ, UR5, UPT, UP2 ;  /* 0x000000053f00728c */ /* 0x000fe4000bf45320 */
[----:B------:R-:W-:Y:S02]  /*0a20*/  UISETP.NE.U32.AND UP1, UPT, URZ, UR6, UPT ;  /* 0x000000063f00728c */ /* 0x000fe4000bf25070 */
[----:B------:R-:W-:-:S02]  /*0a30*/  UMOV UR4, 0x4 ;  /* 0x0000000400047882 */ /* 0x000fc40000000000 */
[----:B------:R-:W-:Y:S01]  /*0a40*/  ULDC.64 UR8, c[0x0][0x2c8] ;  /* 0x0000b20000087ab9 */ /* 0x000fe20000000a00 */
[----:B------:R-:W-:Y:S01]  /*0a50*/  PLOP3.LUT P2, PT, PT, PT, UP2, 0x80, 0x0 ;  /* 0x000000000000781c */ /* 0x000fe20003f4f028 */
[----:B------:R-:W-:Y:S02]  /*0a60*/  UIMAD.WIDE UR8, UR11, UR4, UR8 ;  /* 0x000000040b0872a5 */ /* 0x000fe4000f8e0208 */
[----:B------:R-:W-:Y:S02]  /*0a70*/  UISETP.NE.AND.EX UP1, UPT, URZ, UR7, UPT, UP1 ;  /* 0x000000073f00728c */ /* 0x000fe4000bf25310 */
[----:B------:R-:W-:Y:S02]  /*0a80*/  ULDC.64 UR16, c[0x0][0x2d0] ;  /* 0x0000b40000107ab9 */ /* 0x000fe40000000a00 */
[----:B------:R-:W-:Y:S01]  /*0a90*/  IMAD.U32 R8, RZ, RZ, UR8 ;  /* 0x00000008ff087e24 */ /* 0x000fe2000f8e00ff */
[----:B------:R-:W-:Y:S01]  /*0aa0*/  UIMAD.WIDE UR16, UR11, UR4, UR16 ;  /* 0x000000040b1072a5 */ /* 0x000fe2000f8e0210 */
[----:B------:R-:W-:Y:S01]  /*0ab0*/  IMAD.U32 R9, RZ, RZ, UR9 ;  /* 0x00000009ff097e24 */ /* 0x000fe2000f8e00ff */
[----:B------:R-:W-:Y:S01]  /*0ac0*/  PLOP3.LUT P1, PT, PT, PT, UP1, 0x80, 0x0 ;  /* 0x000000000000781c */ /* 0x000fe20003f2f018 */
[----:B------:R-:W-:-:S02]  /*0ad0*/  ULDC.64 UR6, c[0x0][0x2d8] ;  /* 0x0000b60000067ab9 */ /* 0x000fc40000000a00 */
[----:B------:R-:W-:Y:S01]  /*0ae0*/  UISETP.NE.U32.AND UP0, UPT, URZ, UR6, UPT ;  /* 0x000000063f00728c */ /* 0x000fe2000bf05070 */
[----:B------:R-:W2:Y:S01]  /*0af0*/  @P2 LDG.E R0, [R8.64] ;  /* 0x0000000e08002981 */ /* 0x000ea2000c1e1900 */
[----:B------:R-:W-:Y:S01]  /*0b00*/  MOV R2, UR16 ;  /* 0x0000001000027c02 */ /* 0x000fe20008000f00 */
[----:B------:R-:W-:Y:S01]  /*0b10*/  IMAD.U32 R3, RZ, RZ, UR17 ;  /* 0x00000011ff037e24 */ /* 0x000fe2000f8e00ff */
[----:B------:R-:W-:Y:S01]  /*0b20*/  UISETP.NE.AND.EX UP0, UPT, URZ, UR7, UPT, UP0 ;  /* 0x000000073f00728c */ /* 0x000fe2000bf05300 */
[----:B------:R-:W3:Y:S02]  /*0b30*/  @P2 LDG.E R5, [R8.64] ;  /* 0x0000000e08052981 */ /* 0x000ee4000c1e1900 */
[----:B------:R-:W-:-:S03]  /*0b40*/  ULDC.64 UR6, c[0x0][0x2d8] ;  /* 0x0000b60000067ab9 */ /* 0x000fc60000000a00 */
[----:B------:R-:W4:Y:S01]  /*0b50*/  @P1 LDG.E R4, [R2.64] ;  /* 0x0000000e02041981 */ /* 0x000f22000c1e1900 */
[----:B------:R-:W-:-:S04]  /*0b60*/  PLOP3.LUT P0, PT, PT, PT, UP0, 0x80, 0x0 ;  /* 0x000000000000781c */ /* 0x000fc80003f0f008 */
[----:B------:R-:W-:-:S06]  /*0b70*/  @UP0 UIMAD.WIDE UR6, UR11, UR4, UR6 ;  /* 0x000000040b0602a5 */ /* 0x000fcc000f8e0206 */
[----:B------:R-:W-:Y:S01]  /*0b80*/  MOV R6, UR6 ;  /* 0x0000000600067c02 */ /* 0x000fe20008000f00 */
[----:B------:R-:W-:-:S05]  /*0b90*/  IMAD.U32 R7, RZ, RZ, UR7 ;  /* 0x00000007ff077e24 */ /* 0x000fca000f8e00ff */
[----:B------:R-:W5:Y:S01]  /*0ba0*/  @P0 LDG.E R6, [R6.64] ;  /* 0x0000000e06060981 */ /* 0x000f62000c1e1900 */
[----:B------:R-:W-:Y:S02]  /*0bb0*/  ULDC UR10, c[0x0][0x168] ;  /* 0x00005a00000a7ab9 */ /* 0x000fe40000000800 */
[----:B------:R-:W-:Y:S02]  /*0bc0*/  UMOV UR19, URZ ;  /* 0x0000003f00137c82 */ /* 0x000fe40008000000 */
[----:B------:R-:W-:Y:S02]  /*0bd0*/  UMOV UR30, URZ ;  /* 0x0000003f001e7c82 */ /* 0x000fe40008000000 */
[----:B------:R-:W-:Y:S02]  /*0be0*/  UMOV UR31, URZ ;  /* 0x0000003f001f7c82 */ /* 0x000fe40008000000 */
[----:B------:R-:W-:Y:S02]  /*0bf0*/  UMOV UR20, URZ ;  /* 0x0000003f00147c82 */ /* 0x000fe40008000000 */
[----:B------:R-:W-:Y:S01]  /*0c00*/  UMOV UR21, URZ ;  /* 0x0000003f00157c82 */ /* 0x000fe20008000000 */
[----:B--2---:R-:W1:Y:S08]  /*0c10*/  @P2 R2UR UR5, R0 ;  /* 0x00000000000523c2 */ /* 0x004e7000000e0000 */
[----:B---3--:R-:W2:Y:S08]  /*0c20*/  @P2 R2UR UR8, R5 ;  /* 0x00000000050823c2 */ /* 0x008eb000000e0000 */
[----:B----4-:R-:W3:Y:S01]  /*0c30*/  @P1 R2UR UR7, R4 ;  /* 0x00000000040713c2 */ /* 0x010ee200000e0000 */
[----:B-1----:R-:W-:-:S04]  /*0c40*/  @UP2 ULEA UR5, UR11, UR5, 0x7 ;  /* 0x000000050b052291 */ /* 0x002fc8000f8e383f */
[----:B------:R-:W-:-:S04]  /*0c50*/  @UP2 USHF.R.S32.HI UR9, URZ, 0x1f, UR5 ;  /* 0x0000001f3f092899 */ /* 0x000fc80008011405 */
[----:B------:R-:W-:Y:S02]  /*0c60*/  @UP2 ULEA.HI UR9, UR9, UR5, URZ, 0x7 ;  /* 0x0000000509092291 */ /* 0x000fe4000f8f383f */
[----:B--2---:R-:W-:Y:S02]  /*0c70*/  @UP2 USHF.R.S32.HI UR6, URZ, 0x1f, UR8 ;  /* 0x0000001f3f062899 */ /* 0x004fe40008011408 */
[----:B---3--:R-:W-:Y:S01]  /*0c80*/  @UP1 USHF.R.S32.HI UR5, URZ, 0x1f, UR7 ;  /* 0x0000001f3f051899 */ /* 0x008fe20008011407 */
[----:B-----5:R1:W2:Y:S01]  /*0c90*/  @P0 R2UR UR10, R6 ;  /* 0x00000000060a03c2 */ /* 0x0202a200000e0000 */
[----:B------:R-:W-:Y:S02]  /*0ca0*/  @UP2 ULOP3.LUT UR19, UR9, 0xffffff80, URZ, 0xc0, !UPT ;  /* 0xffffff8009132892 */ /* 0x000fe4000f8ec03f */
[----:B------:R-:W-:Y:S02]  /*0cb0*/  @UP2 UMOV UR20, UR8 ;  /* 0x0000000800142c82 */ /* 0x000fe40008000000 */
[----:B------:R-:W-:-:S02]  /*0cc0*/  ULDC UR9, c[0x0][0x198] ;  /* 0x0000660000097ab9 */ /* 0x000fc40000000800 */
[----:B------:R-:W-:Y:S02]  /*0cd0*/  @UP2 UMOV UR21, UR6 ;  /* 0x0000000600152c82 */ /* 0x000fe40008000000 */
[----:B------:R-:W-:Y:S02]  /*0ce0*/  @UP1 UMOV UR30, UR7 ;  /* 0x00000007001e1c82 */ /* 0x000fe40008000000 */
[----:B------:R-:W-:Y:S01]  /*0cf0*/  @UP1 UMOV UR31, UR5 ;  /* 0x00000005001f1c82 */ /* 0x000fe20008000000 */
[----:B------:R-:W-:Y:S05]  /*0d00*/  @P0 BRA `(.L_x_1764) ;  /* 0x0000006000000947 */ /* 0x000fea0003800000 */
[----:B------:R-:W-:Y:S05]  /*0d10*/  @!P2 BRA `(.L_x_1764) ;  /* 0x000000500000a947 */ /* 0x000fea0003800000 */
[----:B------:R-:W3:Y:S04]  /*0d20*/  LDG.E R4, [R8.64] ;  /* 0x0000000e08047981 */ /* 0x000ee8000c1e1900 */
[----:B------:R-:W4:Y:S01]  /*0d30*/  LDG.E R0, [R8.64+0x4] ;  /* 0x0000040e08007981 */ /* 0x000f22000c1e1900 */
[----:B--23--:R-:W2:Y:S08]  /*0d40*/  R2UR UR10, R4 ;  /* 0x00000000040a73c2 */ /* 0x00ceb000000e0000 */
[----:B----4-:R-:W2:Y:S02]  /*0d50*/  R2UR UR5, R0 ;  /* 0x00000000000573c2 */ /* 0x010ea400000e0000 */
[----:B--2---:R-:W-:-:S06]  /*0d60*/  UIADD3 UR10, -UR10, UR5, URZ ;  /* 0x000000050a0a7290 */ /* 0x004fcc000fffe13f */
.L_x_1764:
[----:B------:R-:W-:-:S04]  /*0d70*/  ISETP.NE.U32.AND P0, PT, RZ, c[0x0][0x2e0], PT ;  /* 0x0000b800ff007a0c */ /* 0x000fc80003f05070 */
[----:B------:R-:W-:-:S13]  /*0d80*/  ISETP.NE.AND.EX P0, PT, RZ, c[0x0][0x2e4], PT, P0 ;  /* 0x0000b900ff007a0c */ /* 0x000fda0003f05300 */
[----:B------:R-:W-:Y:S05]  /*0d90*/  @!P0 BRA `(.L_x_1765) ;  /* 0x0000007000008947 */ /* 0x000fea0003800000 */
[----:B------:R-:W-:Y:S02]  /*0da0*/  ULDC.64 UR6, c[0x0][0x2e0] ;  /* 0x0000b80000067ab9 */ /* 0x000fe40000000a00 */
[----:B------:R-:W-:-:S06]  /*0db0*/  UIMAD.WIDE UR6, UR11, UR4, UR6 ;  /* 0x000000040b0672a5 */ /* 0x000fcc000f8e0206 */
[----:B------:R-:W-:Y:S02]  /*0dc0*/  MOV R2, UR6 ;  /* 0x0000000600027c02 */ /* 0x000fe40008000f00 */
[----:B------:R-:W-:-:S05]  /*0dd0*/  MOV R3, UR7 ;  /* 0x0000000700037c02 */ /* 0x000fca0008000f00 */
[----:B------:R-:W3:Y:S02]  /*0de0*/  LDG.E R0, [R2.64] ;  /* 0x0000000e02007981 */ /* 0x000ee4000c1e1900 */
[----:B---3--:R3:W4:Y:S01]  /*0df0*/  R2UR UR9, R0 ;  /* 0x00000000000973c2 */ /* 0x00872200000e0000 */
[----:B------:R-:W-:Y:S05]  /*0e00*/  BRA `(.L_x_1766) ;  /* 0x0000006000007947 */ /* 0x000fea0003800000 */
.L_x_1765:
[----:B------:R-:W-:Y:S05]  /*0e10*/  @!P1 BRA `(.L_x_1766) ;  /* 0x0000005000009947 */ /* 0x000fea0003800000 */
[----:B------:R3:W4:Y:S04]  /*0e20*/  LDG.E R0, [R2.64] ;  /* 0x0000000e02007981 */ /* 0x000728000c1e1900 */
[----:B---3--:R-:W3:Y:S01]  /*0e30*/  LDG.E R2, [R2.64+0x4] ;  /* 0x0000040e02027981 */ /* 0x008ee2000c1e1900 */
[----:B----4-:R-:W4:Y:S08]  /*0e40*/  R2UR UR9, R0 ;  /* 0x00000000000973c2 */ /* 0x010f3000000e0000 */
[----:B---3--:R-:W4:Y:S02]  /*0e50*/  R2UR UR4, R2 ;  /* 0x00000000020473c2 */ /* 0x008f2400000e0000 */
[----:B----4-:R-:W-:-:S06]  /*0e60*/  UIADD3 UR9, -UR9, UR4, URZ ;  /* 0x0000000409097290 */ /* 0x010fcc000fffe13f */
.L_x_1766:
[----:B------:R-:W-:Y:S01]  /*0e70*/  USHF.L.U32 UR24, UR12, 0x7, URZ ;  /* 0x000000070c187899 */ /* 0x000fe2000800063f */
[----:B------:R-:W-:Y:S01]  /*0e80*/  PLOP3.LUT P1, PT, PT, PT, PT, 0x80, 0x0 ;  /* 0x000000000000781c */ /* 0x000fe20003f2f070 */
[----:B------:R-:W-:Y:S01]  /*0e90*/  ULDC UR4, c[0x0][0x2a4] ;  /* 0x0000a90000047ab9 */ /* 0x000fe20000000800 */
[----:B------:R-:W-:Y:S01]  /*0ea0*/  CS2R R126, SRZ ;  /* 0x00000000007e7805 */ /* 0x000fe2000001ff00 */
[----:B----4-:R-:W-:Y:S01]  /*0eb0*/  UIADD3 UR4, UR24, -UR4, -UR9 ;  /* 0x8000000418047290 */ /* 0x010fe2000fffe809 */
[----:B------:R-:W-:Y:S01]  /*0ec0*/  CS2R R124, SRZ ;  /* 0x00000000007c7805 */ /* 0x000fe2000001ff00 */
[----:B--2---:R-:W-:Y:S01]  /*0ed0*/  UIADD3 UR5, UR10, 0x7f, URZ ;  /* 0x0000007f0a057890 */ /* 0x004fe2000fffe03f */
        /* <DEDUP_REMOVED lines=45> */
[----:B------:R-:W-:Y:S01]  /*11b0*/  SHF.R.S32.HI R21, RZ, 0x1f, R20 ;  /* 0x0000001fff157819 */ /* 0x000fe20000011414 */
[----:B------:R-:W-:Y:S01]  /*11c0*/  UIMAD UR4, UR23, UR4, URZ ;  /* 0x00000004170472a4 */ /* 0x000fe2000f8e023f */
[----:B------:R-:W-:Y:S01]  /*11d0*/  LEA.HI R8, R25, R20, RZ, 0x3 ;  /* 0x0000001419087211 */ /* 0x000fe200078f18ff */
[----:B------:R-:W-:Y:S01]  /*11e0*/  UIADD3 UR24, -UR24, UR9, URZ ;  /* 0x0000000918187290 */ /* 0x000fe2000fffe13f */
[----:B---3--:R-:W-:Y:S01]  /*11f0*/  IMAD.U32 R0, RZ, RZ, UR13 ;  /* 0x0000000dff007e24 */ /* 0x008fe2000f8e00ff */
[----:B------:R-:W-:Y:S01]  /*1200*/  UIMAD UR28, UR13, UR5, UR4 ;  /* 0x000000050d1c72a4 */ /* 0x000fe2000f8e0204 */
[----:B------:R-:W-:Y:S01]  /*1210*/  SHF.R.S32.HI R29, RZ, 0x3, R8 ;  /* 0x00000003ff1d7819 */ /* 0x000fe20000011408 */
[----:B------:R-:W-:Y:S01]  /*1220*/  UMOV UR16, 0x6 ;  /* 0x0000000600107882 */ /* 0x000fe20000000000 */
[----:B------:R-:W-:Y:S01]  /*1230*/  IMAD.WIDE.U32 R2, R0, c[0x0][0x238], R20 ;  /* 0x00008e0000027a25 */ /* 0x000fe200078e0014 */
[----:B------:R-:W-:Y:S01]  /*1240*/  ULDC.64 UR4, c[0x0][0x238] ;  /* 0x00008e0000047ab9 */ /* 0x000fe20000000a00 */
[C---:B------:R-:W-:Y:S01]  /*1250*/  IADD3 R0, -R29.reuse, UR24, RZ ;  /* 0x000000181d007c10 */ /* 0x040fe2000fffe1ff */
[----:B------:R-:W-:Y:S01]  /*1260*/  ULDC.64 UR6, c[0x0][0x1d8] ;  /* 0x0000760000067ab9 */ /* 0x000fe20000000a00 */
[----:B------:R-:W-:Y:S01]  /*1270*/  IMAD.SHL.U32 R10, R20, 0x4, RZ ;  /* 0x00000004140a7824 */ /* 0x000fe200078e00ff */
[----:B------:R-:W-:Y:S01]  /*1280*/  UIMAD UR4, UR23, UR4, URZ ;  /* 0x00000004170472a4 */ /* 0x000fe2000f8e023f */
[C---:B------:R-:W-:Y:S01]  /*1290*/  ISETP.GE.AND P5, PT, R0.reuse, 0x1, PT ;  /* 0x000000010000780c */ /* 0x040fe20003fa6270 */
[----:B------:R-:W-:Y:S01]  /*12a0*/  USHF.L.U64.HI UR17, UR6, UR16, UR7 ;  /* 0x0000001006117299 */ /* 0x000fe20008010207 */
[C---:B------:R-:W-:Y:S01]  /*12b0*/  ISETP.GE.AND P4, PT, R0.reuse, 0x21, PT ;  /* 0x000000210000780c */ /* 0x040fe20003f86270 */
[----:B------:R-:W-:Y:S01]  /*12c0*/  USHF.L.U32 UR18, UR6, 0x6, URZ ;  /* 0x0000000606127899 */ /* 0x000fe2000800063f */
[--C-:B------:R-:W-:Y:S01]  /*12d0*/  SHF.R.S32.HI R11, RZ, 0x1f, R10.reuse ;  /* 0x0000001fff0b7819 */ /* 0x100fe2000001140a */
[----:B------:R-:W-:Y:S01]  /*12e0*/  IMAD.U32 R4, RZ, RZ, UR13 ;  /* 0x0000000dff047e24 */ /* 0x000fe2000f8e00ff */
[----:B------:R-:W-:Y:S01]  /*12f0*/  ULDC.64 UR6, c[0x0][0x288] ;  /* 0x0000a20000067ab9 */ /* 0x000fe20000000a00 */
[C---:B------:R-:W-:Y:S01]  /*1300*/  ISETP.GE.AND P3, PT, R0.reuse, 0x41, PT ;  /* 0x000000410000780c */ /* 0x040fe20003f66270 */
[----:B------:R-:W-:Y:S01]  /*1310*/  UIMAD UR6, UR23, UR6, URZ ;  /* 0x00000006170672a4 */ /* 0x000fe2000f8e023f */
[----:B------:R-:W-:Y:S01]  /*1320*/  ISETP.GE.AND P2, PT, R0, 0x61, PT ;  /* 0x000000610000780c */ /* 0x000fe20003f46270 */
[----:B------:R-:W-:Y:S01]  /*1330*/  UIMAD UR25, UR13, UR5, UR4 ;  /* 0x000000050d1972a4 */ /* 0x000fe2000f8e0204 */
[----:B------:R-:W-:Y:S01]  /*1340*/  LOP3.LUT R0, R8, 0xfffffff8, RZ, 0xc0, !PT ;  /* 0xfffffff808007812 */ /* 0x000fe200078ec0ff */
[----:B------:R-:W-:Y:S01]  /*1350*/  IMAD.WIDE.U32 R4, R4, c[0x0][0x270], R10 ;  /* 0x00009c0004047a25 */ /* 0x000fe200078e000a */
[----:B------:R-:W-:Y:S01]  /*1360*/  ULDC.64 UR4, c[0x0][0x210] ;  /* 0x0000840000047ab9 */ /* 0x000fe20000000a00 */
[----:B------:R-:W-:Y:S01]  /*1370*/  SHF.R.S32.HI R24, RZ, 0x1f, R29 ;  /* 0x0000001fff187819 */ /* 0x000fe2000001141d */
[----:B------:R-:W-:Y:S01]  /*1380*/  UIMAD UR4, UR23, UR4, URZ ;  /* 0x00000004170472a4 */ /* 0x000fe2000f8e023f */
[----:B------:R-:W-:Y:S01]  /*1390*/  IMAD.IADD R28, R20, 0x1, -R0 ;  /* 0x00000001141c7824 */ /* 0x000fe200078e0a00 */
[----:B------:R-:W-:Y:S01]  /*13a0*/  UIMAD UR32, UR13, UR7, UR6 ;  /* 0x000000070d2072a4 */ /* 0x000fe2000f8e0206 */
[----:B------:R-:W-:Y:S01]  /*13b0*/  IMAD.SHL.U32 R0, R29, 0x40, RZ ;  /* 0x000000401d007824 */ /* 0x000fe200078e00ff */
[----:B------:R-:W-:Y:S01]  /*13c0*/  USHF.R.S32.HI UR29, URZ, 0x1f, UR11 ;  /* 0x0000001f3f1d7899 */ /* 0x000fe2000801140b */
[----:B-1----:R-:W-:Y:S01]  /*13d0*/  IMAD.U32 R6, RZ, RZ, UR13 ;  /* 0x0000000dff067e24 */ /* 0x002fe2000f8e00ff */
[----:B------:R-:W-:Y:S01]  /*13e0*/  ULDC.64 UR6, c[0x0][0x180] ;  /* 0x0000600000067ab9 */ /* 0x000fe20000000a00 */
[----:B------:R-:W-:Y:S01]  /*13f0*/  IADD3 R5, R5, UR28, RZ ;  /* 0x0000001c05057c10 */ /* 0x000fe2000fffe0ff */
[----:B------:R-:W-:Y:S01]  /*1400*/  UIMAD UR6, UR23, UR6, URZ ;  /* 0x00000006170672a4 */ /* 0x000fe2000f8e023f */
[----:B------:R-:W-:Y:S01]  /*1410*/  IMAD.SHL.U32 R8, R28, 0x8, RZ ;  /* 0x000000081c087824 */ /* 0x000fe200078e00ff */
[----:B------:R-:W-:Y:S01]  /*1420*/  ULDC.64 UR26, c[0x0][0x248] ;  /* 0x00009200001a7ab9 */ /* 0x000fe20000000a00 */
[----:B------:R-:W-:Y:S01]  /*1430*/  LOP3.LUT R0, R0, 0x1c0, RZ, 0xc0, !PT ;  /* 0x000001c000007812 */ /* 0x000fe200078ec0ff */
[----:B------:R-:W-:Y:S01]  /*1440*/  USEL UR23, UR29, URZ, !UP2 ;  /* 0x0000003f1d177287 */ /* 0x000fe2000d000000 */
[----:B------:R-:W-:Y:S01]  /*1450*/  IMAD.WIDE.U32 R6, R6, c[0x0][0x288], R10 ;  /* 0x0000a20006067a25 */ /* 0x000fe200078e000a */
[----:B------:R-:W-:Y:S01]  /*1460*/  UIMAD UR28, UR13, UR5, UR4 ;  /* 0x000000050d1c72a4 */ /* 0x000fe2000f8e0204 */
[----:B------:R-:W-:Y:S01]  /*1470*/  LOP3.LUT R9, R0, 0x38, R8, 0xf8, !PT ;  /* 0x0000003800097812 */ /* 0x000fe200078ef808 */
[----:B------:R-:W-:Y:S01]  /*1480*/  UISETP.NE.AND UP0, UPT, UR26, 0x1, UPT ;  /* 0x000000011a00788c */ /* 0x000fe2000bf05270 */
[----:B------:R-:W-:Y:S01]  /*1490*/  SHF.R.U32.HI R0, RZ, 0x3, R0 ;  /* 0x00000003ff007819 */ /* 0x000fe20000011600 */
[----:B------:R-:W-:Y:S01]  /*14a0*/  ULDC.64 UR4, c[0x0][0x278] ;  /* 0x00009e0000047ab9 */ /* 0x000fe20000000a00 */
[----:B------:R-:W-:Y:S01]  /*14b0*/  IADD3 R23, R3, UR25, RZ ;  /* 0x0000001903177c10 */ /* 0x000fe2000fffe0ff */
[----:B------:R-:W-:Y:S01]  /*14c0*/  UIMAD UR4, UR23, UR4, URZ ;  /* 0x00000004170472a4 */ /* 0x000fe2000f8e023f */
[----:B------:R-:W-:Y:S01]  /*14d0*/  IMAD.MOV.U32 R22, RZ, RZ, R2 ;  /* 0x000000ffff167224 */ /* 0x000fe200078e0002 */
[----:B------:R-:W-:Y:S01]  /*14e0*/  USEL UR24, UR11, URZ, !UP2 ;  /* 0x0000003f0b187287 */ /* 0x000fe2000d000000 */
[----:B------:R-:W-:Y:S01]  /*14f0*/  IADD3 R3, R7, UR32, RZ ;  /* 0x0000002007037c10 */ /* 0x000fe2000fffe0ff */
[----:B------:R-:W-:Y:S01]  /*1500*/  UIMAD.WIDE.U32 UR26, UR13, UR27, URZ ;  /* 0x0000001b0d1a72a5 */ /* 0x000fe2000f8e003f */
[----:B------:R-:W-:Y:S01]  /*1510*/  IMAD.MOV.U32 R2, RZ, RZ, R6 ;  /* 0x000000ffff027224 */ /* 0x000fe200078e0006 */
[----:B------:R-:W-:Y:S01]  /*1520*/  UIMAD UR32, UR24, UR5, UR4 ;  /* 0x00000005182072a4 */ /* 0x000fe2000f8e0204 */
[----:B------:R-:W-:Y:S01]  /*1530*/  IADD3 R6, P0, R29, UR30, RZ ;  /* 0x0000001e1d067c10 */ /* 0x000fe2000ff1e0ff */
[----:B------:R-:W-:Y:S01]  /*1540*/  UMOV UR30, UR13 ;  /* 0x0000000d001e7c82 */ /* 0x000fe20008000000 */
[----:B------:R-:W-:Y:S01]  /*1550*/  LOP3.LUT R18, R9, R0, RZ, 0x3c, !PT ;  /* 0x0000000009127212 */ /* 0x000fe200078e3cff */
[----:B------:R-:W-:Y:S01]  /*1560*/  ULDC UR4, c[0x0][0x250] ;  /* 0x0000940000047ab9 */ /* 0x000fe20000000800 */
[----:B------:R-:W-:Y:S01]  /*1570*/  LEA.HI R0, R25, R20, RZ, 0x6 ;  /* 0x0000001419007211 */ /* 0x000fe200078f30ff */
[----:B------:R-:W-:Y:S01]  /*1580*/  @UP0 USHF.R.U32.HI UR30, URZ, UR4, UR27 ;  /* 0x000000043f1e0299 */ /* 0x000fe2000801161b */
[----:B------:R-:W-:Y:S01]  /*1590*/  IMAD.U32 R26, RZ, RZ, UR24 ;  /* 0x00000018ff1a7e24 */ /* 0x000fe2000f8e00ff */
[----:B------:R-:W-:Y:S01]  /*15a0*/  UIMAD UR25, UR13, UR7, UR6 ;  /* 0x000000070d1972a4 */ /* 0x000fe2000f8e0206 */
[----:B------:R-:W-:Y:S01]  /*15b0*/  IADD3.X R7, R24, UR31, RZ, P0, !PT ;  /* 0x0000001f18077c10 */ /* 0x000fe200087fe4ff */
[----:B------:R-:W-:Y:S01]  /*15c0*/  USHF.R.S32.HI UR27, URZ, 0x1f, UR30 ;  /* 0x0000001f3f1b7899 */ /* 0x000fe2000801141e */
[----:B------:R-:W-:Y:S01]  /*15d0*/  IMAD.SHL.U32 R0, R0, 0x8, RZ ;  /* 0x0000000800007824 */ /* 0x000fe200078e00ff */
[----:B------:R-:W-:Y:S01]  /*15e0*/  ULDC.64 UR6, c[0x0][0x290] ;  /* 0x0000a40000067ab9 */ /* 0x000fe20000000a00 */
[----:B------:R-:W-:Y:S01]  /*15f0*/  IMAD.U32 R12, RZ, RZ, UR12 ;  /* 0x0000000cff0c7e24 */ /* 0x000fe2000f8e00ff */
[----:B------:R-:W-:Y:S01]  /*1600*/  ULDC.64 UR4, c[0x0][0x1e0] ;  /* 0x0000780000047ab9 */ /* 0x000fe20000000a00 */
[----:B------:R-:W-:Y:S01]  /*1610*/  IMAD.WIDE.U32 R4, R26, c[0x0][0x278], R4 ;  /* 0x00009e001a047a25 */ /* 0x000fe200078e0004 */
[----:B------:R-:W-:Y:S01]  /*1620*/  UIMAD UR6, UR23, UR6, URZ ;  /* 0x00000006170672a4 */ /* 0x000fe2000f8e023f */
[----:B------:R-:W-:Y:S01]  /*1630*/  LOP3.LUT R27, R18, 0xfffffe00, R0, 0xf8, !PT ;  /* 0xfffffe00121b7812 */ /* 0x000fe200078ef800 */
[----:B------:R-:W-:Y:S01]  /*1640*/  UIMAD UR4, UR27, UR4, URZ ;  /* 0x000000041b0472a4 */ /* 0x000fe2000f8e023f */
[----:B------:R-:W-:Y:S01]  /*1650*/  IMAD.WIDE R12, R12, 0x80, R6 ;  /* 0x000000800c0c7825 */ /* 0x000fe200078e0206 */
[----:B------:R-:W-:Y:S01]  /*1660*/  USHF.R.S32.HI UR34, URZ, 0x1f, UR19 ;  /* 0x0000001f3f227899 */ /* 0x000fe20008011413 */
[----:B------:R-:W-:Y:S01]  /*1670*/  SHF.R.S32.HI R9, RZ, 0x1f, R8 ;  /* 0x0000001fff097819 */ /* 0x000fe20000011408 */
[----:B------:R-:W-:Y:S01]  /*1680*/  UIMAD UR31, UR24, UR7, UR6 ;  /* 0x00000007181f72a4 */ /* 0x000fe2000f8e0206 */
[----:B------:R-:W-:Y:S01]  /*1690*/  IMAD.U32 R0, RZ, RZ, UR32 ;  /* 0x00000020ff007e24 */ /* 0x000fe2000f8e00ff */
[----:B------:R-:W-:Y:S01]  /*16a0*/  IADD3 R35, P0, R4, UR19, RZ ;  /* 0x0000001304237c10 */ /* 0x000fe2000ff1e0ff */
[----:B------:R-:W-:Y:S01]  /*16b0*/  IMAD.U32 R6, RZ, RZ, UR13 ;  /* 0x0000000dff067e24 */ /* 0x000fe2000f8e00ff */
[----:B------:R-:W-:Y:S01]  /*16c0*/  USEL UR29, UR29, URZ, !UP1 ;  /* 0x0000003f1d1d7287 */ /* 0x000fe2000c800000 */
[----:B------:R-:W-:Y:S01]  /*16d0*/  IMAD.WIDE.U32 R2, R26, c[0x0][0x290], R2 ;  /* 0x0000a4001a027a25 */ /* 0x000fe200078e0002 */
[----:B------:R-:W-:Y:S01]  /*16e0*/  UIMAD UR33, UR30, UR5, UR4 ;  /* 0x000000051e2172a4 */ /* 0x000fe2000f8e0204 */
[----:B------:R-:W-:Y:S01]  /*16f0*/  IADD3.X R34, R5, UR34, R0, P0, !PT ;  /* 0x0000002205227c10 */ /* 0x000fe200087fe400 */
[----:B------:R-:W-:Y:S01]  /*1700*/  ULDC.64 UR6, c[0x0][0x1e8] ;  /* 0x00007a0000067ab9 */ /* 0x000fe20000000a00 */
[----:B------:R-:W-:Y:S01]  /*1710*/  IMAD.U32 R16, RZ, RZ, UR30 ;  /* 0x0000001eff107e24 */ /* 0x000fe2000f8e00ff */
[----:B------:R-:W-:Y:S01]  /*1720*/  ULDC.64 UR4, c[0x0][0x1b0] ;  /* 0x00006c0000047ab9 */ /* 0x000fe20000000a00 */
[----:B------:R-:W-:Y:S01]  /*1730*/  IMAD.WIDE.U32 R6, R6, c[0x0][0x180], R8 ;  /* 0x0000600006067a25 */ /* 0x000fe200078e0008 */
[----:B------:R1:W-:Y:S01]  /*1740*/  STL.64 [R1+0x8], R10 ;  /* 0x0000080a01007387 */ /* 0x0003e20000100a00 */
[----:B------:R-:W-:Y:S01]  /*1750*/  USEL UR26, UR11, URZ, !UP1 ;  /* 0x0000003f0b1a7287 */ /* 0x000fe2000c800000 */
[----:B------:R-:W-:Y:S01]  /*1760*/  IADD3 R31, P0, R2, UR19, RZ ;  /* 0x00000013021f7c10 */ /* 0x000fe2000ff1e0ff */
[----:B------:R-:W-:Y:S01]  /*1770*/  IMAD.U32 R0, RZ, RZ, UR31 ;  /* 0x0000001fff007e24 */ /* 0x000fe2000f8e00ff */
[----:B------:R-:W-:Y:S01]  /*1780*/  UIMAD UR4, UR27, UR4, URZ ;  /* 0x000000041b0472a4 */ /* 0x000fe2000f8e023f */
[----:B------:R-:W-:Y:S01]  /*1790*/  IADD3 R5, R7, UR25, RZ ;  /* 0x0000001907057c10 */ /* 0x000fe2000fffe0ff */
[----:B------:R-:W-:Y:S01]  /*17a0*/  UIMAD UR6, UR29, UR6, URZ ;  /* 0x000000061d0672a4 */ /* 0x000fe2000f8e023f */
[----:B------:R-:W-:Y:S01]  /*17b0*/  IMAD.MOV.U32 R4, RZ, RZ, R6 ;  /* 0x000000ffff047224 */ /* 0x000fe200078e0006 */
[----:B------:R-:W-:Y:S01]  /*17c0*/  IADD3.X R30, R3, UR34, R0, P0, !PT ;  /* 0x00000022031e7c10 */ /* 0x000fe200087fe400 */
[----:B------:R-:W-:Y:S01]  /*17d0*/  UIMAD UR25, UR30, UR5, UR4 ;  /* 0x000000051e1972a4 */ /* 0x000fe2000f8e0204 */
[----:B------:R-:W-:Y:S01]  /*17e0*/  IMAD.U32 R0, RZ, RZ, UR26 ;  /* 0x0000001aff007e24 */ /* 0x000fe2000f8e00ff */
[----:B------:R-:W-:Y:S01]  /*17f0*/  UIMAD UR27, UR26, UR7, UR6 ;  /* 0x000000071a1b72a4 */ /* 0x000fe2000f8e0206 */
[----:B------:R-:W-:Y:S01]  /*1800*/  IMAD.WIDE.U32 R4, R26, c[0x0][0x188], R4 ;  /* 0x000062001a047a25 */ /* 0x000fe200078e0004 */
[----:B------:R-:W-:Y:S01]  /*1810*/  ULDC.64 UR4, c[0x0][0x1b8] ;  /* 0x00006e0000047ab9 */ /* 0x000fe20000000a00 */
[----:B------:R-:W-:Y:S01]  /*1820*/  ISETP.GE.OR P1, PT, R8, c[0x0][0x1cc], !P5 ;  /* 0x0000730008007a0c */ /* 0x000fe20006f26670 */
[----:B------:R-:W-:Y:S01]  /*1830*/  ULDC.64 UR6, c[0x0][0x188] ;  /* 0x0000620000067ab9 */ /* 0x000fe20000000a00 */
[----:B------:R-:W-:Y:S01]  /*1840*/  IMAD.U32 R14, RZ, RZ, UR13 ;  /* 0x0000000dff0e7e24 */ /* 0x000fe2000f8e00ff */
[----:B------:R-:W-:Y:S01]  /*1850*/  UIMAD UR6, UR23, UR6, URZ ;  /* 0x00000006170672a4 */ /* 0x000fe2000f8e023f */
[----:B------:R-:W-:Y:S01]  /*1860*/  IMAD.SHL.U32 R27, R27, 0x2, RZ ;  /* 0x000000021b1b7824 */ /* 0x000fe200078e00ff */
[----:B------:R-:W-:Y:S01]  /*1870*/  UIMAD UR4, UR29, UR4, URZ ;  /* 0x000000041d0472a4 */ /* 0x000fe2000f8e023f */
[----:B------:R-:W-:Y:S01]  /*1880*/  IMAD.WIDE.U32 R14, R14, c[0x0][0x210], R8 ;  /* 0x000084000e0e7a25 */ /* 0x000fe200078e0008 */
[----:B------:R-:W-:Y:S01]  /*1890*/  UIMAD UR6, UR24, UR7, UR6 ;  /* 0x00000007180672a4 */ /* 0x000fe2000f8e0206 */
[----:B------:R-:W-:Y:S01]  /*18a0*/  ISETP.GE.OR P6, PT, R8, c[0x0][0x1cc], !P4 ;  /* 0x0000730008007a0c */ /* 0x000fe200067c6670 */
[----:B------:R-:W-:Y:S01]  /*18b0*/  UIMAD UR4, UR26, UR5, UR4 ;  /* 0x000000051a0472a4 */ /* 0x000fe2000f8e0204 */
[----:B------:R-:W-:Y:S01]  /*18c0*/  IMAD.MOV.U32 R18, RZ, RZ, R14 ;  /* 0x000000ffff127224 */ /* 0x000fe200078e000e */
[----:B------:R-:W-:Y:S01]  /*18d0*/  IADD3 R19, R15, UR28, RZ ;  /* 0x0000001c0f137c10 */ /* 0x000fe2000fffe0ff */
[----:B------:R-:W-:Y:S01]  /*18e0*/  STL [R1], R29 ;  /* 0x0000001d01007387 */ /* 0x000fe20000100800 */
[--C-:B-1----:R-:W-:Y:S01]  /*18f0*/  IMAD.WIDE.U32 R10, R16, c[0x0][0x1e0], R8.reuse ;  /* 0x00007800100a7a25 */ /* 0x102fe200078e0008 */
[C---:B------:R-:W-:Y:S01]  /*1900*/  ISETP.GE.OR P5, PT, R8.reuse, c[0x0][0x19c], !P5 ;  /* 0x0000670008007a0c */ /* 0x040fe20006fa6670 */
[----:B------:R-:W-:Y:S01]  /*1910*/  USHF.L.U32 UR19, UR19, 0x6, URZ ;  /* 0x0000000613137899 */ /* 0x000fe2000800063f */
[----:B------:R-:W-:Y:S01]  /*1920*/  ISETP.GE.OR P4, PT, R8, c[0x0][0x19c], !P4 ;  /* 0x0000670008007a0c */ /* 0x000fe20006786670 */
[----:B------:R-:W-:Y:S01]  /*1930*/  IMAD.WIDE.U32 R16, R16, c[0x0][0x1b0], R8 ;  /* 0x00006c0010107a25 */ /* 0x000fe200078e0008 */
[----:B------:R-:W-:Y:S01]  /*1940*/  IADD3 R3, R11, UR33, RZ ;  /* 0x000000210b037c10 */ /* 0x000fe2000fffe0ff */
[----:B------:R-:W-:Y:S01]  /*1950*/  STL [R1+0x4c], R35 ;  /* 0x00004c2301007387 */ /* 0x000fe20000100800 */
[----:B------:R-:W-:Y:S01]  /*1960*/  IADD3 R11, R5, UR6, RZ ;  /* 0x00000006050b7c10 */ /* 0x000fe2000fffe0ff */
[----:B------:R-:W-:Y:S01]  /*1970*/  IMAD.MOV.U32 R2, RZ, RZ, R10 ;  /* 0x000000ffff027224 */ /* 0x000fe200078e000a */
[----:B------:R-:W-:Y:S01]  /*1980*/  IADD3 R7, R17, UR25, RZ ;  /* 0x0000001911077c10 */ /* 0x000fe2000fffe0ff */
[----:B------:R-:W-:Y:S01]  /*1990*/  IMAD.MOV.U32 R6, RZ, RZ, R16 ;  /* 0x000000ffff067224 */ /* 0x000fe200078e0010 */
[----:B------:R-:W-:Y:S01]  /*19a0*/  USHF.R.S32.HI UR25, URZ, 0x1f, UR22 ;  /* 0x0000001f3f197899 */ /* 0x000fe20008011416 */
[C---:B------:R-:W-:Y:S01]  /*19b0*/  IMAD.WIDE.U32 R2, R0.reuse, c[0x0][0x1e8], R2 ;  /* 0x00007a0000027a25 */ /* 0x040fe200078e0002 */
[----:B------:R-:W-:Y:S01]  /*19c0*/  ULDC.64 UR6, c[0x0][0x218] ;  /* 0x0000860000067ab9 */ /* 0x000fe20000000a00 */
[----:B------:R-:W-:Y:S01]  /*19d0*/  STL [R1+0x3c], R34 ;  /* 0x00003c2201007387 */ /* 0x000fe20000100800 */
[----:B------:R-:W-:Y:S01]  /*19e0*/  UIMAD UR6, UR23, UR6, URZ ;  /* 0x00000006170672a4 */ /* 0x000fe2000f8e023f */
[----:B------:R-:W-:Y:S01]  /*19f0*/  IMAD.WIDE.U32 R6, R0, c[0x0][0x1b8], R6 ;  /* 0x00006e0000067a25 */ /* 0x000fe200078e0006 */
[----:B------:R-:W-:Y:S01]  /*1a00*/  IADD3 R3, R3, UR27, RZ ;  /* 0x0000001b03037c10 */ /* 0x000fe2000fffe0ff */
[----:B------:R-:W-:Y:S01]  /*1a10*/  STL [R1+0x34], R31 ;  /* 0x0000341f01007387 */ /* 0x000fe20000100800 */
[----:B------:R-:W-:Y:S01]  /*1a20*/  UIMAD UR6, UR24, UR7, UR6 ;  /* 0x00000007180672a4 */ /* 0x000fe2000f8e0206 */
        /* <DEDUP_REMOVED lines=8> */
[----:B------:R-:W-:Y:S02]  /*1ab0*/  STL [R1+0x30], R30 ;  /* 0x0000301e01007387 */ /* 0x000fe40000100800 */
[----:B------:R-:W-:Y:S01]  /*1ac0*/  IMAD.IADD R9, R5, 0x1, R9 ;  /* 0x0000000105097824 */ /* 0x000fe200078e0209 */
[----:B------:R-:W-:Y:S01]  /*1ad0*/  LEA R2, P0, R4, c[0x0][0x1c0], 0x1 ;  /* 0x0000700004027a11 */ /* 0x000fe200078008ff */
[----:B------:R-:W-:-:S02]  /*1ae0*/  IMAD R0, R13, c[0x0][0x1a8], RZ ;  /* 0x00006a000d007a24 */ /* 0x000fc400078e02ff */
[----:B------:R-:W-:Y:S01]  /*1af0*/  IMAD.WIDE.U32 R6, R12, c[0x0][0x1a8], R6 ;  /* 0x00006a000c067a25 */ /* 0x000fe200078e0006 */
[----:B------:R-:W-:-:S03]  /*1b00*/  LEA.HI.X R3, R4, c[0x0][0x1c4], R9, 0x1, P0 ;  /* 0x0000710004037a11 */ /* 0x000fc600000f0c09 */
[----:B------:R-:W-:Y:S01]  /*1b10*/  IMAD R17, R12, c[0x0][0x1ac], R0 ;  /* 0x00006b000c117a24 */ /* 0x000fe200078e0200 */
[----:B------:R-:W-:Y:S01]  /*1b20*/  IADD3 R0, P0, R29, UR20, RZ ;  /* 0x000000141d007c10 */ /* 0x000fe2000ff1e0ff */
[----:B------:R-:W-:Y:S01]  /*1b30*/  UIMAD UR20, UR22, UR5, UR26 ;  /* 0x00000005161472a4 */ /* 0x000fe2000f8e021a */
[----:B------:R-:W-:Y:S01]  /*1b40*/  @!PT LDS RZ, [RZ] ;  /* 0x00000000fffff984 */ /* 0x000fe20000000800 */
[----:B------:R-:W-:Y:S01]  /*1b50*/  @!PT LDS RZ, [RZ] ;  /* 0x00000000fffff984 */ /* 0x000fe20000000800 */
[----:B------:R-:W-:Y:S01]  /*1b60*/  @!PT LDS RZ, [RZ] ;  /* 0x00000000fffff984 */ /* 0x000fe20000000800 */
[----:B------:R1:W-:Y:S01]  /*1b70*/  LDGSTS.E.BYPASS.LTC128B.128 [R27+0x4080], [R2.64], !P1 ;  /* 0x04080000021b7fae */ /* 0x0003e2000c901d4e */
[----:B------:R-:W-:Y:S01]  /*1b80*/  IMAD.U32 R14, RZ, RZ, UR28 ;  /* 0x0000001cff0e7e24 */ /* 0x000fe2000f8e00ff */
[----:B------:R-:W-:Y:S01]  /*1b90*/  IADD3.X R9, R24, UR21, RZ, P0, !PT ;  /* 0x0000001518097c10 */ /* 0x000fe200087fe4ff */
[----:B------:R-:W-:Y:S01]  /*1ba0*/  IMAD.WIDE.U32 R36, R0, c[0x0][0x178], R10 ;  /* 0x00005e0000247a25 */ /* 0x000fe200078e000a */
[----:B------:R-:W-:Y:S01]  /*1bb0*/  LEA R10, P1, R6, c[0x0][0x190], 0x1 ;  /* 0x00006400060a7a11 */ /* 0x000fe200078208ff */
[----:B------:R-:W-:Y:S02]  /*1bc0*/  UIADD3 UR20, UR29, UR20, URZ ;  /* 0x000000141d147290 */ /* 0x000fe4000fffe03f */
[----:B------:R-:W-:Y:S01]  /*1bd0*/  IMAD R4, R9, c[0x0][0x178], RZ ;  /* 0x00005e0009047a24 */ /* 0x000fe200078e02ff */
[----:B------:R-:W-:Y:S01]  /*1be0*/  STL.64 [R1+0x28], R36 ;  /* 0x0000282401007387 */ /* 0x000fe20000100a00 */
[----:B------:R-:W-:-:S04]  /*1bf0*/  IMAD.WIDE.U32 R12, R26, c[0x0][0x218], R18 ;  /* 0x000086001a0c7a25 */ /* 0x000fc800078e0012 */
[----:B------:R-:W-:Y:S01]  /*1c00*/  IMAD R5, R0, c[0x0][0x17c], R4 ;  /* 0x00005f0000057a24 */ /* 0x000fe200078e0204 */
[----:B------:R-:W-:Y:S01]  /*1c10*/  IADD3 R13, R13, UR6, RZ ;  /* 0x000000060d0d7c10 */ /* 0x000fe2000fffe0ff */
[----:B------:R-:W-:Y:S01]  /*1c20*/  IMAD.IADD R4, R7, 0x1, R17 ;  /* 0x0000000107047824 */ /* 0x000fe200078e0211 */
[----:B------:R-:W-:Y:S01]  /*1c30*/  ULDC.64 UR6, c[0x0][0x1a8] ;  /* 0x00006a0000067ab9 */ /* 0x000fe20000000a00 */
[----:B------:R-:W-:Y:S01]  /*1c40*/  IMAD.U32 R16, RZ, RZ, UR20 ;  /* 0x00000014ff107e24 */ /* 0x000fe2000f8e00ff */
[----:B------:R-:W-:Y:S01]  /*1c50*/  USHF.L.U32 UR20, UR4, 0x6, URZ ;  /* 0x0000000604147899 */ /* 0x000fe2000800063f */
[----:B------:R-:W-:Y:S01]  /*1c60*/  IMAD.IADD R33, R37, 0x1, R5 ;  /* 0x0000000125217824 */ /* 0x000fe200078e0205 */
[----:B------:R-:W-:Y:S01]  /*1c70*/  LEA.HI.X R11, R6, c[0x0][0x194], R4, 0x1, P1 ;  /* 0x00006500060b7a11 */ /* 0x000fe200008f0c04 */
[----:B------:R-:W-:Y:S02]  /*1c80*/  IMAD.U32 R15, RZ, RZ, UR29 ;  /* 0x0000001dff0f7e24 */ /* 0x000fe4000f8e00ff */
[----:B------:R-:W-:Y:S01]  /*1c90*/  IMAD.WIDE.U32 R12, R0, c[0x0][0x208], R12 ;  /* 0x00008200000c7a25 */ /* 0x000fe200078e000c */
[----:B------:R2:W-:Y:S01]  /*1ca0*/  STL [R1+0x38], R33 ;  /* 0x0000382101007387 */ /* 0x0005e20000100800 */
[----:B-1----:R-:W-:-:S03]  /*1cb0*/  IADD3 R2, P0, R2, UR18, RZ ;  /* 0x0000001202027c10 */ /* 0x002fc6000ff1e0ff */
[----:B------:R1:W-:Y:S01]  /*1cc0*/  STL.64 [R1+0x20], R12 ;  /* 0x0000200c01007387 */ /* 0x0003e20000100a00 */
[----:B------:R-:W-:Y:S01]  /*1cd0*/  IMAD.MOV.U32 R32, RZ, RZ, R12 ;  /* 0x000000ffff207224 */ /* 0x000fe200078e000c */
[----:B------:R-:W-:Y:S01]  /*1ce0*/  IADD3.X R3, R3, UR17, RZ, P0, !PT ;  /* 0x0000001103037c10 */ /* 0x000fe200087fe4ff */
[----:B------:R-:W-:Y:S01]  /*1cf0*/  IMAD.WIDE.U32 R18, R26, c[0x0][0x240], R22 ;  /* 0x000090001a127a25 */ /* 0x000fe200078e0016 */
[----:B------:R-:W-:Y:S02]  /*1d00*/  IADD3 R4, P1, R2, UR18, RZ ;  /* 0x0000001202047c10 */ /* 0x000fe4000ff3e0ff */
[----:B------:R-:W-:Y:S01]  /*1d10*/  LEA R7, P0, R14, R36, 0x7 ;  /* 0x000000240e077211 */ /* 0x000fe200078038ff */
[----:B------:R3:W-:Y:S01]  /*1d20*/  LDGSTS.E.BYPASS.LTC128B.128 [R27+0x5080], [R2.64], !P6 ;  /* 0x05080000021b7fae */ /* 0x0007e2000f101d4e */
[----:B------:R-:W-:Y:S02]  /*1d30*/  IADD3.X R5, R3, UR17, RZ, P1, !PT ;  /* 0x0000001103057c10 */ /* 0x000fe40008ffe4ff */
[----:B------:R-:W-:-:S02]  /*1d40*/  ISETP.GE.OR P1, PT, R8, c[0x0][0x1cc], !P3 ;  /* 0x0000730008007a0c */ /* 0x000fc40005f26670 */
[----:B------:R-:W-:Y:S02]  /*1d50*/  LEA.HI.X R16, R14, R33, R16, 0x7, P0 ;  /* 0x000000210e107211 */ /* 0x000fe400000f3c10 */
[----:B------:R-:W-:Y:S01]  /*1d60*/  IADD3 R14, P0, R4, UR18, RZ ;  /* 0x00000012040e7c10 */ /* 0x000fe2000ff1e0ff */
[----:B------:R-:W-:Y:S01]  /*1d70*/  USHF.L.U64.HI UR18, UR6, UR16, UR7 ;  /* 0x0000001006127299 */ /* 0x000fe20008010207 */
[C---:B------:R-:W-:Y:S01]  /*1d80*/  ISETP.GE.OR P6, PT, R8.reuse, c[0x0][0x1cc], !P2 ;  /* 0x0000730008007a0c */ /* 0x040fe200057c6670 */
[----:B------:R-:W-:Y:S01]  /*1d90*/  USHF.L.U32 UR7, UR22, 0x7, URZ ;  /* 0x0000000716077899 */ /* 0x000fe2000800063f */
[----:B------:R-:W-:Y:S01]  /*1da0*/  IADD3.X R15, R5, UR17, RZ, P0, !PT ;  /* 0x00000011050f7c10 */ /* 0x000fe200087fe4ff */
[----:B------:R-:W-:Y:S01]  /*1db0*/  USHF.L.U32 UR6, UR6, 0x6, URZ ;  /* 0x0000000606067899 */ /* 0x000fe2000800063f */
[C---:B------:R-:W-:Y:S01]  /*1dc0*/  LEA R6, P0, R7.reuse, c[0x0][0x160], 0x1 ;  /* 0x0000580007067a11 */ /* 0x040fe200078008ff */
[----:B------:R-:W-:Y:S01]  /*1dd0*/  USHF.L.U64.HI UR17, UR4, UR16, UR5 ;  /* 0x0000001004117299 */ /* 0x000fe20008010205 */
[C---:B------:R-:W-:Y:S01]  /*1de0*/  ISETP.GE.OR P3, PT, R8.reuse, c[0x0][0x19c], !P3 ;  /* 0x0000670008007a0c */ /* 0x040fe20005f66670 */
[----:B------:R4:W-:Y:S01]  /*1df0*/  LDGSTS.E.BYPASS.LTC128B.128 [R27+0x6080], [R4.64], !P1 ;  /* 0x06080000041b7fae */ /* 0x0009e2000c901d4e */
[----:B------:R-:W-:Y:S01]  /*1e00*/  LEA.HI.X R7, R7, c[0x0][0x164], R16, 0x1, P0 ;  /* 0x0000590007077a11 */ /* 0x000fe200000f0c10 */
[----:B------:R-:W-:Y:S01]  /*1e10*/  ULDC.64 UR4, c[0x0][0x208] ;  /* 0x0000820000047ab9 */ /* 0x000fe20000000a00 */
[----:B------:R-:W-:-:S03]  /*1e20*/  ISETP.GE.OR P2, PT, R8, c[0x0][0x19c], !P2 ;  /* 0x0000670008007a0c */ /* 0x000fc60005746670 */
[----:B------:R5:W-:Y:S01]  /*1e30*/  LDGSTS.E.BYPASS.LTC128B.128 [R27+0x7080], [R14.64], !P6 ;  /* 0x070800000e1b7fae */ /* 0x000be2000f101d4e */
[----:B------:R-:W-:-:S03]  /*1e40*/  ISETP.GE.AND P6, PT, R8, c[0x0][0x16c], PT ;  /* 0x00005b0008007a0c */ /* 0x000fc60003fc6270 */
[----:B------:R1:W-:Y:S01]  /*1e50*/  LDGSTS.E.BYPASS.LTC128B.128 [R27+0x80], [R10.64], !P5 ;  /* 0x000800000a1b7fae */ /* 0x0003e2000e901d4e */
[----:B---3--:R-:W-:Y:S02]  /*1e60*/  IMAD R2, R9, c[0x0][0x208], RZ ;  /* 0x0000820009027a24 */ /* 0x008fe400078e02ff */
[----:B------:R-:W-:Y:S02]  /*1e70*/  IMAD.U32 R9, RZ, RZ, UR7 ;  /* 0x00000007ff097e24 */ /* 0x000fe4000f8e00ff */
[----:B------:R-:W-:-:S03]  /*1e80*/  IMAD R17, R0, c[0x0][0x20c], R2 ;  /* 0x0000830000117a24 */ /* 0x000fc600078e0202 */
[----:B------:R-:W-:Y:S01]  /*1e90*/  IADD3 R9, -R29, UR10, -R9 ;  /* 0x0000000a1d097c10 */ /* 0x000fe2000fffe909 */
[----:B--2---:R-:W-:Y:S01]  /*1ea0*/  IMAD.IADD R33, R13, 0x1, R17 ;  /* 0x000000010d217824 */ /* 0x004fe200078e0211 */
[----:B------:R-:W-:Y:S02]  /*1eb0*/  LEA.HI R17, R25, R20, RZ, 0x5 ;  /* 0x0000001419117211 */ /* 0x000fe400078f28ff */
[----:B------:R-:W-:Y:S02]  /*1ec0*/  ISETP.LT.OR P1, PT, R9, 0x1, P6 ;  /* 0x000000010900780c */ /* 0x000fe40003721670 */
[----:B------:R-:W-:Y:S01]  /*1ed0*/  STL.64 [R1+0x18], R32 ;  /* 0x0000182001007387 */ /* 0x000fe20000100a00 */
[----:B----4-:R-:W-:-:S04]  /*1ee0*/  IADD3 R4, P0, R10, UR6, RZ ;  /* 0x000000060a047c10 */ /* 0x010fc8000ff1e0ff */
[----:B------:R-:W-:Y:S02]  /*1ef0*/  IADD3.X R5, R11, UR18, RZ, P0, !PT ;  /* 0x000000120b057c10 */ /* 0x000fe400087fe4ff */
[----:B------:R-:W-:-:S03]  /*1f00*/  IADD3 R2, P0, R4, UR6, RZ ;  /* 0x0000000604027c10 */ /* 0x000fc6000ff1e0ff */
[----:B------:R2:W-:Y:S01]  /*1f10*/  LDGSTS.E.BYPASS.LTC128B.128 [R27+0x1080], [R4.64], !P4 ;  /* 0x01080000041b7fae */ /* 0x0005e2000e101d4e */
[----:B------:R-:W-:Y:S02]  /*1f20*/  IADD3.X R3, R5, UR18, RZ, P0, !PT ;  /* 0x0000001205037c10 */ /* 0x000fe400087fe4ff */
[----:B-1----:R-:W-:Y:S01]  /*1f30*/  IADD3 R10, P0, R2, UR6, RZ ;  /* 0x00000006020a7c10 */ /* 0x002fe2000ff1e0ff */
[----:B------:R-:W-:Y:S01]  /*1f40*/  UMOV UR6, 0x7 ;  /* 0x0000000700067882 */ /* 0x000fe20000000000 */
[----:B------:R-:W-:Y:S01]  /*1f50*/  ISETP.GT.AND P4, PT, R20, 0x1f, PT ;  /* 0x0000001f1400780c */ /* 0x000fe20003f84270 */
[----:B------:R1:W-:Y:S01]  /*1f60*/  LDGSTS.E.BYPASS.LTC128B.128 [R27+0x2080], [R2.64], !P3 ;  /* 0x02080000021b7fae */ /* 0x0003e2000d901d4e */
[----:B------:R-:W-:Y:S01]  /*1f70*/  IADD3.X R11, R3, UR18, RZ, P0, !PT ;  /* 0x00000012030b7c10 */ /* 0x000fe200087fe4ff */
[----:B------:R-:W-:Y:S01]  /*1f80*/  USHF.L.U32 UR18, UR4, 0x7, URZ ;  /* 0x0000000704127899 */ /* 0x000fe2000800063f */
[----:B------:R-:W-:Y:S01]  /*1f90*/  ISETP.LT.OR P3, PT, R9, 0x21, P6 ;  /* 0x000000210900780c */ /* 0x000fe20003761670 */
[----:B------:R-:W-:-:S02]  /*1fa0*/  USHF.L.U64.HI UR6, UR4, UR6, UR5 ;  /* 0x0000000604067299 */ /* 0x000fc40008010205 */
[----:B------:R3:W-:Y:S01]  /*1fb0*/  LDGSTS.E.BYPASS.LTC128B.128 [R27+0x3080], [R10.64], !P2 ;  /* 0x030800000a1b7fae */ /* 0x0007e2000d101d4e */
[----:B------:R-:W-:Y:S01]  /*1fc0*/  USHF.R.S32.HI UR5, URZ, 0x1f, UR7 ;  /* 0x0000001f3f057899 */ /* 0x000fe20008011407 */
[----:B------:R-:W-:Y:S01]  /*1fd0*/  IMAD.U32 R24, RZ, RZ, UR18 ;  /* 0x00000012ff187e24 */ /* 0x000fe2000f8e00ff */
[----:B------:R-:W-:Y:S01]  /*1fe0*/  UIMAD UR21, UR6, UR22, URZ ;  /* 0x00000016061572a4 */ /* 0x000fe2000f8e023f */
[----:B------:R-:W0:Y:S01]  /*1ff0*/  LDGDEPBAR ;  /* 0x00000000000079af */ /* 0x000e220000000000 */
[----:B------:R-:W-:Y:S02]  /*2000*/  ISETP.LT.OR P2, PT, R9, 0x41, P6 ;  /* 0x000000410900780c */ /* 0x000fe40003741670 */
[----:B------:R-:W-:Y:S01]  /*2010*/  UIMAD UR21, UR25, UR18, UR21 ;  /* 0x00000012191572a4 */ /* 0x000fe2000f8e0215 */
[----:B------:R4:W-:Y:S01]  /*2020*/  LDGSTS.E.BYPASS.LTC128B.128 [R27+0x8080], [R6.64], !P1 ;  /* 0x08080000061b7fae */ /* 0x0009e2000c901d4e */
[----:B---3--:R-:W-:-:S05]  /*2030*/  IMAD.WIDE.U32 R10, R24, UR22, R32 ;  /* 0x00000016180a7c25 */ /* 0x008fca000f8e0020 */
[----:B------:R-:W-:Y:S01]  /*2040*/  IADD3 R11, R11, UR21, RZ ;  /* 0x000000150b0b7c10 */ /* 0x000fe2000fffe0ff */
[----:B------:R-:W-:Y:S01]  /*2050*/  ULDC UR21, c[0x0][0x20c] ;  /* 0x0000830000157ab9 */ /* 0x000fe20000000800 */
[----:B----4-:R-:W-:Y:S01]  /*2060*/  IADD3 R6, P0, R6, UR20, RZ ;  /* 0x0000001406067c10 */ /* 0x010fe2000ff1e0ff */
[----:B------:R-:W-:-:S03]  /*2070*/  USHF.L.U64.HI UR16, UR4, UR16, UR21 ;  /* 0x0000001004107299 */ /* 0x000fc60008010215 */
[----:B------:R-:W-:Y:S02]  /*2080*/  IADD3.X R7, R7, UR17, RZ, P0, !PT ;  /* 0x0000001107077c10 */ /* 0x000fe400087fe4ff */
[----:B--2---:R-:W-:Y:S02]  /*2090*/  IADD3 R4, P1, R6, UR20, RZ ;  /* 0x0000001406047c10 */ /* 0x004fe4000ff3e0ff */
[----:B------:R-:W-:Y:S01]  /*20a0*/  @!P4 IADD3 R0, P0, R35, UR7, RZ ;  /* 0x000000072300cc10 */ /* 0x000fe2000ff1e0ff */
[----:B------:R2:W-:Y:S01]  /*20b0*/  LDGSTS.E.BYPASS.LTC128B.128 [R27+0x9080], [R6.64], !P3 ;  /* 0x09080000061b7fae */ /* 0x0005e2000d901d4e */
[----:B------:R-:W-:Y:S02]  /*20c0*/  IADD3.X R5, R7, UR17, RZ, P1, !PT ;  /* 0x0000001107057c10 */ /* 0x000fe40008ffe4ff */
[----:B------:R-:W-:Y:S01]  /*20d0*/  IADD3 R12, P5, R4, UR20, RZ ;  /* 0x00000014040c7c10 */ /* 0x000fe2000ffbe0ff */
[----:B------:R-:W-:Y:S01]  /*20e0*/  USHF.L.U32 UR20, UR4, 0x6, URZ ;  /* 0x0000000604147899 */ /* 0x000fe2000800063f */
[----:B-1----:R-:W-:Y:S01]  /*20f0*/  @!P4 IADD3.X R3, R34, UR5, RZ, P0, !PT ;  /* 0x000000052203cc10 */ /* 0x002fe200087fe4ff */
[----:B------:R1:W-:Y:S01]  /*2100*/  LDGSTS.E.BYPASS.LTC128B.128 [R27+0xa080], [R4.64], !P2 ;  /* 0x0a080000041b7fae */ /* 0x0003e2000d101d4e */
[----:B------:R-:W-:-:S02]  /*2110*/  IADD3.X R13, R5, UR17, RZ, P5, !PT ;  /* 0x00000011050d7c10 */ /* 0x000fc4000affe4ff */
[----:B-----5:R-:W-:Y:S02]  /*2120*/  @!P4 LEA R14, P5, R0, c[0x0][0x258], 0x2 ;  /* 0x00009600000eca11 */ /* 0x020fe400078a10ff */
        /* <DEDUP_REMOVED lines=17> */
[----:B-1----:R-:W-:-:S04]  /*2240*/  IADD3 R4, P0, R2, UR20, RZ ;  /* 0x0000001402047c10 */ /* 0x002fc8000ff1e0ff */
[----:B------:R-:W-:-:S05]  /*2250*/  IADD3.X R5, R3, UR16, RZ, P0, !PT ;  /* 0x0000001003057c10 */ /* 0x000fca00087fe4ff */
[----:B------:R1:W-:Y:S01]  /*2260*/  LDGSTS.E.BYPASS.LTC128B.128 [R27+0x11080], [R4.64], !P3 ;  /* 0x11080000041b7fae */ /* 0x0003e2000d901d4e */
[----:B----4-:R-:W-:Y:S02]  /*2270*/  LEA.HI R0, R25, R20, RZ, 0x4 ;  /* 0x0000001419007211 */ /* 0x010fe400078f20ff */
[----:B------:R-:W-:Y:S02]  /*2280*/  LOP3.LUT R14, R8, 0xfffffffc, RZ, 0xc0, !PT ;  /* 0xfffffffc080e7812 */ /* 0x000fe400078ec0ff */
[----:B------:R-:W-:Y:S02]  /*2290*/  LOP3.LUT R9, R0, 0xfffffff0, RZ, 0xc0, !PT ;  /* 0xfffffff000097812 */ /* 0x000fe400078ec0ff */
[----:B---3--:R-:W-:Y:S01]  /*22a0*/  SHF.R.S32.HI R12, RZ, 0x4, R0 ;  /* 0x00000004ff0c7819 */ /* 0x008fe20000011400 */
[----:B------:R-:W-:Y:S01]  /*22b0*/  IMAD.IADD R14, R10, 0x1, -R14 ;  /* 0x000000010a0e7824 */ /* 0x000fe200078e0a0e */
[----:B-----5:R-:W-:Y:S01]  /*22c0*/  IADD3 R2, P0, R4, UR20, RZ ;  /* 0x0000001404027c10 */ /* 0x020fe2000ff1e0ff */
[----:B------:R-:W-:Y:S01]  /*22d0*/  IMAD.IADD R9, R20, 0x1, -R9 ;  /* 0x0000000114097824 */ /* 0x000fe200078e0a09 */
[----:B------:R-:W-:-:S02]  /*22e0*/  LEA.HI R11, R0, R12, RZ, 0x1 ;  /* 0x0000000c000b7211 */ /* 0x000fc400078f08ff */
[----:B------:R-:W-:Y:S02]  /*22f0*/  IADD3.X R3, R5, UR16, RZ, P0, !PT ;  /* 0x0000001005037c10 */ /* 0x000fe400087fe4ff */
[----:B--2---:R-:W-:Y:S02]  /*2300*/  SHF.R.S32.HI R7, RZ, 0x1f, R9 ;  /* 0x0000001fff077819 */ /* 0x004fe40000011409 */
        /* <DEDUP_REMOVED lines=13> */
[----:B-1----:R-:W-:Y:S01]  /*23e0*/  IADD3 R5, P1, R18, UR19, RZ ;  /* 0x0000001312057c10 */ /* 0x002fe2000ff3e0ff */
[----:B------:R-:W-:Y:S01]  /*23f0*/  UIMAD UR4, UR23, UR4, URZ ;  /* 0x00000004170472a4 */ /* 0x000fe2000f8e023f */
[----:B------:R-:W-:Y:S01]  /*2400*/  LEA.HI.X R9, R0, c[0x0][0x284], R11, 0x2, P0 ;  /* 0x0000a10000097a11 */ /* 0x000fe200000f140b */
[----:B------:R-:W-:-:S02]  /*2410*/  @!P4 IMAD.SHL.U32 R0, R20, 0x10, RZ ;  /* 0x000000101400c824 */ /* 0x000fc400078e00ff */
[----:B------:R-:W-:Y:S01]  /*2420*/  UIMAD UR5, UR24, UR5, UR4 ;  /* 0x00000005180572a4 */ /* 0x000fe2000f8e0204 */
[----:B------:R1:W-:Y:S01]  /*2430*/  STL [R1+0x50], R5 ;  /* 0x0000500501007387 */ /* 0x0003e20000100800 */
[----:B------:R-:W-:-:S03]  /*2440*/  UIADD3 UR4, UR22, 0x1, URZ ;  /* 0x0000000116047890 */ /* 0x000fc6000fffe03f */
[----:B------:R4:W-:Y:S01]  /*2450*/  @!P4 LDGSTS.E.BYPASS.LTC128B.128 [R0+0x18480], [R8.64] ;  /* 0x184800000800cfae */ /* 0x0009e2000b901d4e */
[----:B--2---:R-:W-:Y:S01]  /*2460*/  LEA.HI R2, R25, R20, RZ, 0x7 ;  /* 0x0000001419027211 */ /* 0x004fe200078f38ff */
        /* <DEDUP_REMOVED lines=12> */
[----:B-1----:R-:W-:-:S05]  /*2530*/  IMAD.U32 R5, RZ, RZ, UR19 ;  /* 0x00000013ff057e24 */ /* 0x002fca000f8e00ff */
        /* <DEDUP_REMOVED lines=49> */
.L_x_1769:
[----:B---3--:R-:W-:Y:S05]  /*2850*/  BSYNC B0 ;  /* 0x0000000000007941 */ /* 0x008fea0003800000 */
.L_x_1768:
        /* <DEDUP_REMOVED lines=12> */
[----:B------:R-:W-:Y:S01]  /*2920*/  LOP3.LUT P3, RZ, R13, 0x2, RZ, 0xc0, !PT ;  /* 0x000000020dff7812 */ /* 0x000fe2000786c0ff */
        /* <DEDUP_REMOVED lines=86> */
.L_x_1772:
        /* <DEDUP_REMOVED lines=174> */
.L_x_1770:
        /* <DEDUP_REMOVED lines=814> */
.L_x_1771:
        /* <DEDUP_REMOVED lines=280> */
.L_x_1767:
[----:B------:R-:W-:Y:S05]  /*7dd0*/  @P1 EXIT ;  /* 0x000000000000194d */ /* 0x000fea0003800000 */
[----:B------:R-:W-:Y:S02]  /*7de0*/  ULDC.64 UR4, c[0x0][0x360] ;  /* 0x0000d80000047ab9 */ /* 0x000fe40000000a00 */
[----:B------:R-:W-:-:S02]  /*7df0*/  UISETP.NE.U32.AND UP2, UPT, URZ, UR4, UPT ;  /* 0x000000043f00728c */ /* 0x000fc4000bf45070 */
[----:B------:R-:W-:Y:S02]  /*7e00*/  ULDC.64 UR6, c[0x0][0x360] ;  /* 0x0000d80000067ab9 */ /* 0x000fe40000000a00 */
[----:B------:R-:W-:-:S06]  /*7e10*/  UISETP.NE.AND.EX UP2, UPT, URZ, UR5, UPT, UP2 ;  /* 0x000000053f00728c */ /* 0x000fcc000bf45320 */
[----:B------:R-:W-:-:S05]  /*7e20*/  PLOP3.LUT P0, PT, PT, PT, UP2, 0x80, 0x0 ;  /* 0x000000000000781c */ /* 0x000fca0003f0f028 */
[----:B------:R-:W-:Y:S02]  /*7e30*/  @UP2 UMOV UR4, 0x4 ;  /* 0x0000000400042882 */ /* 0x000fe40000000000 */
[----:B------:R-:W-:-:S06]  /*7e40*/  @UP2 UIMAD.WIDE UR4, UR11, UR4, UR6 ;  /* 0x000000040b0422a5 */ /* 0x000fcc000f8e0206 */
[----:B------:R-:W-:Y:S02]  /*7e50*/  IMAD.U32 R2, RZ, RZ, UR4 ;  /* 0x00000004ff027e24 */ /* 0x000fe4000f8e00ff */
[----:B------:R-:W-:Y:S01]  /*7e60*/  IMAD.U32 R3, RZ, RZ, UR5 ;  /* 0x00000005ff037e24 */ /* 0x000fe2000f8e00ff */
[----:B------:R-:W-:Y:S02]  /*7e70*/  UMOV UR6, 0x1 ;  /* 0x0000000100067882 */ /* 0x000fe40000000000 */
[----:B------:R-:W-:Y:S02]  /*7e80*/  ULDC.64 UR4, c[0x0][0x338] ;  /* 0x0000ce0000047ab9 */ /* 0x000fe40000000a00 */
[----:B---3--:R-:W2:Y:S01]  /*7e90*/  @P0 LDG.E R0, [R2.64] ;  /* 0x0000000e02000981 */ /* 0x008ea2000c1e1900 */
[----:B------:R-:W-:Y:S01]  /*7ea0*/  UISETP.NE.AND UP0, UPT, UR6, UR4, UPT ;  /* 0x000000040600728c */ /* 0x000fe2000bf05270 */
[----:B------:R-:W-:Y:S01]  /*7eb0*/  BSSY B0, `(.L_x_1773) ;  /* 0x000002e000007945 */ /* 0x000fe20003800000 */
[----:B------:R-:W-:Y:S01]  /*7ec0*/  UIMAD.WIDE.U32 UR8, UR13, UR5, URZ ;  /* 0x000000050d0872a5 */ /* 0x000fe2000f8e003f */
[----:B------:R-:W3:Y:S01]  /*7ed0*/  S2R R9, SR_TID.X ;  /* 0x0000000000097919 */ /* 0x000ee20000002100 */
[----:B------:R-:W-:-:S02]  /*7ee0*/  UMOV UR6, UR13 ;  /* 0x0000000d00067c82 */ /* 0x000fc40008000000 */
[----:B------:R-:W-:Y:S02]  /*7ef0*/  ULDC UR5, c[0x0][0x340] ;  /* 0x0000d00000057ab9 */ /* 0x000fe40000000800 */
[----:B------:R-:W-:Y:S02]  /*7f00*/  ULDC UR17, c[0x0][0x358] ;  /* 0x0000d60000117ab9 */ /* 0x000fe40000000800 */
[----:B------:R-:W-:Y:S02]  /*7f10*/  UIMAD UR17, UR12, UR17, URZ ;  /* 0x000000110c1172a4 */ /* 0x000fe4000f8e023f */
[----:B------:R-:W-:Y:S02]  /*7f20*/  @UP0 UMOV UR7, UR9 ;  /* 0x0000000900070c82 */ /* 0x000fe40008000000 */
[----:B------:R-:W-:-:S04]  /*7f30*/  @UP0 USHF.R.U32.HI UR6, URZ, UR5, UR7 ;  /* 0x000000053f060299 */ /* 0x000fc80008011607 */
[----:B------:R-:W-:Y:S02]  /*7f40*/  UIADD3 UR10, -UR6, URZ, URZ ;  /* 0x0000003f060a7290 */ /* 0x000fe4000fffe13f */
[----:B------:R-:W-:Y:S02]  /*7f50*/  USHF.R.S32.HI UR9, URZ, 0x1f, UR6 ;  /* 0x0000001f3f097899 */ /* 0x000fe40008011406 */
[----:B------:R-:W-:-:S03]  /*7f60*/  UIMAD UR10, UR10, UR4, UR13 ;  /* 0x000000040a0a72a4 */ /* 0x000fc6000f8e020d */
[----:B------:R-:W-:Y:S02]  /*7f70*/  ULDC UR4, c[0x0][0x2f4] ;  /* 0x0000bd0000047ab9 */ /* 0x000fe40000000800 */
[----:B------:R-:W-:Y:S01]  /*7f80*/  UIMAD UR17, UR17, UR4, URZ ;  /* 0x00000004111172a4 */ /* 0x000fe2000f8e023f */
[----:B------:R-:W-:Y:S01]  /*7f90*/  BAR.SYNC.DEFER_BLOCKING 0x1, 0x100 ;  /* 0x0044000000007b1d */ /* 0x000fe20000010000 */
[----:B------:R-:W-:Y:S01]  /*7fa0*/  UIMAD UR13, UR11, UR4, URZ ;  /* 0x000000040b0d72a4 */ /* 0x000fe2000f8e023f */
[----:B---3--:R-:W-:Y:S01]  /*7fb0*/  ISETP.NE.AND P2, PT, R9, RZ, PT ;  /* 0x000000ff0900720c */ /* 0x008fe20003f45270 */
[----:B------:R-:W-:Y:S02]  /*7fc0*/  USHF.R.S32.HI UR8, URZ, 0x1f, UR17 ;  /* 0x0000001f3f087899 */ /* 0x000fe40008011411 */
[----:B------:R-:W-:Y:S02]  /*7fd0*/  USHF.R.S32.HI UR7, URZ, 0x1f, UR13 ;  /* 0x0000001f3f077899 */ /* 0x000fe4000801140d */
[----:B------:R-:W-:-:S02]  /*7fe0*/  UIADD3 UR17, UP1, UP0, UR17, UR13, UR6 ;  /* 0x0000000d11117290 */ /* 0x000fc4000f83e006 */
[----:B------:R-:W-:Y:S02]  /*7ff0*/  ULDC.64 UR4, c[0x0][0x350] ;  /* 0x0000d40000047ab9 */ /* 0x000fe40000000a00 */
[----:B------:R-:W-:Y:S02]  /*8000*/  UIADD3.X UR8, UR8, UR7, UR9, UP1, UP0 ;  /* 0x0000000708087290 */ /* 0x000fe40008fe0409 */
[----:B------:R-:W-:Y:S02]  /*8010*/  USHF.L.U32 UR7, UR17, 0x2, URZ ;  /* 0x0000000211077899 */ /* 0x000fe4000800063f */
[----:B------:R-:W-:Y:S02]  /*8020*/  USHF.L.U64.HI UR8, UR17, 0x2, UR8 ;  /* 0x0000000211087899 */ /* 0x000fe40008010208 */
[----:B------:R-:W-:Y:S02]  /*8030*/  USHF.R.S32.HI UR17, URZ, 0x1f, UR11 ;  /* 0x0000001f3f117899 */ /* 0x000fe4000801140b */
[----:B------:R-:W-:-:S04]  /*8040*/  UIADD3 UR4, UP0, UR7, UR4, URZ ;  /* 0x0000000407047290 */ /* 0x000fc8000ff1e03f */
[----:B------:R-:W-:Y:S02]  /*8050*/  UIADD3.X UR5, UR8, UR5, URZ, UP0, !UPT ;  /* 0x0000000508057290 */ /* 0x000fe400087fe43f */
[----:B------:R-:W-:-:S04]  /*8060*/  MOV R4, UR4 ;  /* 0x0000000400047c02 */ /* 0x000fc80008000f00 */
[----:B------:R-:W-:Y:S01]  /*8070*/  IMAD.U32 R5, RZ, RZ, UR5 ;  /* 0x00000005ff057e24 */ /* 0x000fe2000f8e00ff */
[----:B--2---:R-:W2:Y:S02]  /*8080*/  @P0 R2UR UR16, R0 ;  /* 0x00000000001003c2 */ /* 0x004ea400000e0000 */
[----:B--2---:R-:W-:-:S04]  /*8090*/  @UP2 ULEA UR16, UR11, UR16, 0x7 ;  /* 0x000000100b102291 */ /* 0x004fc8000f8e383f */
[----:B------:R-:W-:-:S04]  /*80a0*/  @UP2 USHF.R.S32.HI UR13, URZ, 0x1f, UR16 ;  /* 0x0000001f3f0d2899 */ /* 0x000fc80008011410 */
[----:B------:R-:W-:Y:S02]  /*80b0*/  @UP2 ULEA.HI UR16, UR13, UR16, URZ, 0x7 ;  /* 0x000000100d102291 */ /* 0x000fe4000f8f383f */
[----:B------:R-:W-:Y:S02]  /*80c0*/  USEL UR13, UR11, URZ, !UP2 ;  /* 0x0000003f0b0d7287 */ /* 0x000fe4000d000000 */
[----:B------:R-:W-:Y:S02]  /*80d0*/  @UP2 USHF.L.U32 UR16, UR16, 0x6, URZ ;  /* 0x0000000610102899 */ /* 0x000fe4000800063f */
[----:B------:R-:W-:Y:S02]  /*80e0*/  USEL UR11, UR17, URZ, !UP2 ;  /* 0x0000003f110b7287 */ /* 0x000fe4000d000000 */
[----:B------:R-:W-:-:S04]  /*80f0*/  @UP2 ULOP3.LUT UR16, UR16, 0xffffe000, URZ, 0xc0, !UPT ;  /* 0xffffe00010102892 */ /* 0x000fc8000f8ec03f */
[----:B------:R-:W-:-:S03]  /*8100*/  @UP2 USHF.R.S32.HI UR17, URZ, 0x1f, UR16 ;  /* 0x0000001f3f112899 */ /* 0x000fc60008011410 */
[----:B------:R-:W-:-:S04]  /*8110*/  @!UP2 UMOV UR16, URZ ;  /* 0x0000003f0010ac82 */ /* 0x000fc80008000000 */
[----:B------:R-:W-:Y:S01]  /*8120*/  @!UP2 UMOV UR17, URZ ;  /* 0x0000003f0011ac82 */ /* 0x000fe20008000000 */
[----:B------:R-:W-:Y:S05]  /*8130*/  @P2 BRA `(.L_x_1774) ;  /* 0x0000005000002947 */ /* 0x000fea0003800000 */
.L_x_1775:
[----:B------:R-:W2:Y:S01]  /*8140*/  LDG.E.STRONG.GPU R0, [R4.64] ;  /* 0x0000000e04007981 */ /* 0x000ea2000c1ef900 */
[----:B------:R-:W-:Y:S01]  /*8150*/  YIELD ;  /* 0x0000000000007946 */ /* 0x000fe20003800000 */
[----:B--2---:R-:W-:Y:S01]  /*8160*/  ISETP.NE.AND P0, PT, R0, UR10, PT ;  /* 0x0000000a00007c0c */ /* 0x004fe2000bf05270 */
[----:B------:R-:W-:-:S12]  /*8170*/  CCTL.IVALL ;  /* 0x00000000ff00798f */ /* 0x000fd80002000000 */
[----:B------:R-:W-:Y:S05]  /*8180*/  @P0 BRA `(.L_x_1775) ;  /* 0xffffffb000000947 */ /* 0x000fea000383ffff */
.L_x_1774:
[----:B------:R-:W-:Y:S05]  /*8190*/  BSYNC B0 ;  /* 0x0000000000007941 */ /* 0x000fea0003800000 */
.L_x_1773:
[----:B------:R-:W-:Y:S01]  /*81a0*/  MOV R11, 0xffffffff ;  /* 0xffffffff000b7802 */ /* 0x000fe20000000f00 */
[----:B------:R-:W-:Y:S05]  /*81b0*/  BRA.CONV ~URZ, `(.L_x_1776) ;  /* 0x000000237f007947 */ /* 0x000fea000b800000 */
[----:B-1----:R-:W-:Y:S02]  /*81c0*/  MOV R6, 0x81e0 ;  /* 0x000081e000067802 */ /* 0x002fe40000000f00 */
[----:B------:R-:W-:Y:S05]  /*81d0*/  CALL.REL.NOINC `($__internal_11_$__cuda_sm70_warpsync) ;  /* 0x0000095000007944 */ /* 0x000fea0003c00000 */
.L_x_1776:
[----:B------:R-:W-:Y:S01]  /*81e0*/  USHF.L.U32 UR5, UR12, 0xd, URZ ;  /* 0x0000000d0c057899 */ /* 0x000fe2000800063f */
[----:B------:R-:W-:Y:S01]  /*81f0*/  SHF.R.S32.HI R2, RZ, 0x1f, R9 ;  /* 0x0000001fff027819 */ /* 0x000fe20000011409 */
[----:B------:R-:W-:Y:S01]  /*8200*/  IMAD.U32 R10, RZ, RZ, UR13 ;  /* 0x0000000dff0a7e24 */ /* 0x000fe2000f8e00ff */
[----:B------:R-:W-:-:S06]  /*8210*/  NOP ;  /* 0x0000000000007918 */ /* 0x000fcc0000000000 */
[----:B------:R-:W-:Y:S01]  /*8220*/  USHF.R.S32.HI UR4, URZ, 0x1f, UR5 ;  /* 0x0000001f3f047899 */ /* 0x000fe20008011405 */
[----:B------:R-:W-:-:S05]  /*8230*/  IMAD.U32 R8, RZ, RZ, UR5 ;  /* 0x00000005ff087e24 */ /* 0x000fca000f8e00ff */
[----:B------:R-:W-:Y:S01]  /*8240*/  IMAD.U32 R0, RZ, RZ, UR4 ;  /* 0x00000004ff007e24 */ /* 0x000fe2000f8e00ff */
[----:B------:R-:W-:Y:S01]  /*8250*/  IADD3 R8, P1, P0, R8, UR16, R9 ;  /* 0x0000001008087c10 */ /* 0x000fe2000f83e009 */
[----:B------:R-:W-:Y:S02]  /*8260*/  ULDC.64 UR4, c[0x0][0x328] ;  /* 0x0000ca0000047ab9 */ /* 0x000fe40000000a00 */
[----:B------:R-:W-:Y:S01]  /*8270*/  UIMAD UR4, UR9, UR4, URZ ;  /* 0x00000004090472a4 */ /* 0x000fe2000f8e023f */
[----:B------:R-:W-:Y:S01]  /*8280*/  IADD3.X R9, R0, UR17, R2, P1, P0 ;  /* 0x0000001100097c10 */ /* 0x000fe20008fe0402 */
[----:B------:R-:W-:Y:S02]  /*8290*/  IMAD.U32 R2, RZ, RZ, UR6 ;  /* 0x00000006ff027e24 */ /* 0x000fe4000f8e00ff */
[----:B------:R-:W-:Y:S02]  /*82a0*/  UIMAD UR18, UR6, UR5, UR4 ;  /* 0x00000005061272a4 */ /* 0x000fe4000f8e0204 */
[----:B------:R-:W-:Y:S01]  /*82b0*/  IMAD.WIDE.U32 R2, R2, c[0x0][0x328], R8 ;  /* 0x0000ca0002027a25 */ /* 0x000fe200078e0008 */
[----:B------:R-:W-:-:S02]  /*82c0*/  ULDC.64 UR4, c[0x0][0x330] ;  /* 0x0000cc0000047ab9 */ /* 0x000fc40000000a00 */
[----:B------:R-:W-:Y:S02]  /*82d0*/  UIMAD UR4, UR11, UR4, URZ ;  /* 0x000000040b0472a4 */ /* 0x000fe4000f8e023f */
[----:B------:R-:W-:Y:S02]  /*82e0*/  IADD3 R3, R3, UR18, RZ ;  /* 0x0000001203037c10 */ /* 0x000fe4000fffe0ff */
[----:B------:R-:W-:-:S03]  /*82f0*/  UIMAD UR4, UR13, UR5, UR4 ;  /* 0x000000050d0472a4 */ /* 0x000fc6000f8e0204 */
[----:B-1----:R-:W-:-:S05]  /*8300*/  IMAD.WIDE.U32 R6, R10, c[0x0][0x330], R2 ;  /* 0x0000cc000a067a25 */ /* 0x002fca00078e0002 */
        /* <DEDUP_REMOVED lines=37> */
[----:B-1----:R-:W-:Y:S05]  /*8560*/  CALL.REL.NOINC `($__internal_11_$__cuda_sm70_warpsync) ;  /* 0x000005c000007944 */ /* 0x002fea0003c00000 */
.L_x_1777:
        /* <DEDUP_REMOVED lines=12> */
.L_x_1779:
[----:B------:R-:W-:Y:S05]  /*8630*/  BSYNC B0 ;  /* 0x0000000000007941 */ /* 0x000fea0003800000 */
.L_x_1778:
[----:B------:R-:W-:Y:S01]  /*8640*/  ULDC.64 UR4, c[0x0][0x348] ;  /* 0x0000d20000047ab9 */ /* 0x000fe20000000a00 */
[----:B------:R-:W-:Y:S01]  /*8650*/  BSSY B0, `(.L_x_1780) ;  /* 0x000000b000007945 */ /* 0x000fe20003800000 */
[----:B------:R-:W-:-:S04]  /*8660*/  UIADD3 UR4, UP0, UR7, UR4, URZ ;  /* 0x0000000407047290 */ /* 0x000fc8000ff1e03f */
[----:B------:R-:W-:Y:S02]  /*8670*/  UIADD3.X UR5, UR8, UR5, URZ, UP0, !UPT ;  /* 0x0000000508057290 */ /* 0x000fe400087fe43f */
[----:B-1----:R-:W-:-:S04]  /*8680*/  MOV R2, UR4 ;  /* 0x0000000400027c02 */ /* 0x002fc80008000f00 */
[----:B------:R-:W-:Y:S01]  /*8690*/  MOV R3, UR5 ;  /* 0x0000000500037c02 */ /* 0x000fe20008000f00 */
[----:B------:R-:W-:Y:S05]  /*86a0*/  @P2 BRA `(.L_x_1781) ;  /* 0x0000005000002947 */ /* 0x000fea0003800000 */
.L_x_1782:
[----:B--2---:R-:W2:Y:S01]  /*86b0*/  LDG.E.STRONG.GPU R0, [R2.64] ;  /* 0x0000000e02007981 */ /* 0x004ea2000c1ef900 */
[----:B------:R-:W-:Y:S01]  /*86c0*/  YIELD ;  /* 0x0000000000007946 */ /* 0x000fe20003800000 */
[----:B--2---:R-:W-:Y:S01]  /*86d0*/  ISETP.NE.AND P0, PT, R0, UR10, PT ;  /* 0x0000000a00007c0c */ /* 0x004fe2000bf05270 */
[----:B------:R-:W-:-:S12]  /*86e0*/  CCTL.IVALL ;  /* 0x00000000ff00798f */ /* 0x000fd80002000000 */
[----:B------:R-:W-:Y:S05]  /*86f0*/  @P0 BRA `(.L_x_1782) ;  /* 0xffffffb000000947 */ /* 0x000fea000383ffff */
.L_x_1781:
[----:B------:R-:W-:Y:S05]  /*8700*/  BSYNC B0 ;  /* 0x0000000000007941 */ /* 0x000fea0003800000 */
.L_x_1780:
[----:B------:R-:W-:Y:S05]  /*8710*/  BRA.CONV ~URZ, `(.L_x_1783) ;  /* 0x000000237f007947 */ /* 0x000fea000b800000 */
[----:B------:R-:W-:Y:S02]  /*8720*/  MOV R6, 0x8740 ;  /* 0x0000874000067802 */ /* 0x000fe40000000f00 */
[----:B--2---:R-:W-:Y:S05]  /*8730*/  CALL.REL.NOINC `($__internal_11_$__cuda_sm70_warpsync) ;  /* 0x000003f000007944 */ /* 0x004fea0003c00000 */
.L_x_1783:
[----:B------:R-:W-:Y:S01]  /*8740*/  ULDC.64 UR4, c[0x0][0x300] ;  /* 0x0000c00000047ab9 */ /* 0x000fe20000000a00 */
[----:B--2---:R-:W-:Y:S01]  /*8750*/  MOV R4, R8 ;  /* 0x0000000800047202 */ /* 0x004fe20000000f00 */
[----:B------:R-:W-:Y:S01]  /*8760*/  UIMAD UR4, UR9, UR4, URZ ;  /* 0x00000004090472a4 */ /* 0x000fe2000f8e023f */
[----:B------:R-:W-:Y:S02]  /*8770*/  IMAD.U32 R0, RZ, RZ, UR6 ;  /* 0x00000006ff007e24 */ /* 0x000fe4000f8e00ff */
[----:B------:R-:W-:Y:S01]  /*8780*/  IMAD.MOV.U32 R5, RZ, RZ, R9 ;  /* 0x000000ffff057224 */ /* 0x000fe200078e0009 */
[----:B------:R-:W-:-:S03]  /*8790*/  UIMAD UR18, UR6, UR5, UR4 ;  /* 0x00000005061272a4 */ /* 0x000fc6000f8e0204 */
[----:B------:R-:W-:Y:S01]  /*87a0*/  IMAD.WIDE.U32 R4, R0, c[0x0][0x300], R4 ;  /* 0x0000c00000047a25 */ /* 0x000fe200078e0004 */
[----:B------:R-:W-:Y:S02]  /*87b0*/  ULDC.64 UR4, c[0x0][0x308] ;  /* 0x0000c20000047ab9 */ /* 0x000fe40000000a00 */
        /* <DEDUP_REMOVED lines=43> */
.L_x_1784:
        /* <DEDUP_REMOVED lines=12> */
        .weak           $__internal_11_$__cuda_sm70_warpsync
        .type           $__internal_11_$__cuda_sm70_warpsync,@function
        .size           $__internal_11_$__cuda_sm70_warpsync,(.L_x_1855 - $__internal_11_$__cuda_sm70_warpsync)
$__internal_11_$__cuda_sm70_warpsync:
[----:B------:R-:W-:Y:S01]  /*8b30*/  MOV R7, 0x0 ;  /* 0x0000000000077802 */ /* 0x000fe20000000f00 */
[----:B------:R-:W-:Y:S04]  /*8b40*/  WARPSYNC R11 ;  /* 0x0000000b00007348 */ /* 0x000fe80003800000 */
[----:B------:R-:W-:Y:S05]  /*8b50*/  RET.REL.NODEC R6 `(_ZN7cutlass13device_kernelIN5flash19enable_sm80_to_sm89INS1_16FlashAttnBwdSm80INS1_25CollectiveMainloopBwdSm80ILi2ELi2EN4cute5tupleIJNS5_1CILi128EEES8_NS7_ILi64EEEEEENS_10bfloat16_tEfNS_4arch4Sm80ELb1ELb0ELb0ELb1ELb1ELb0ELb0ELb0ELi2ELi4ELi4ELi4ELb0EEENS1_24CollectiveEpilogueBwdGQAISA_fSD_Li256ELb1ELb1EEENS1_25SingleTileBwdLPTSchedulerILb1ELi128ELb1EEEEEEEEEvNT_6ParamsE) ;  /* 0xffff74a006007950 */ /* 0x000fea0003c3ffff */
.L_x_1785:
        /* <DEDUP_REMOVED lines=10> */
.L_x_1855:


//--------------------- .text._ZN7cutlass13device_kernelIN5flash22FlashAttnBwdPreprocessIN4cute5tupleIJNS3_1CILi128EEENS5_ILi64EEEEEENS_10bfloat16_tEfNS_4arch4Sm80ELb1ELb1EEEEEvNT_6ParamsE --------------------------
	.section	.text._ZN7cutlass13device_kernelIN5flash22FlashAttnBwdPreprocessIN4cute5tupleIJNS3_1CILi128EEENS5_ILi64EEEEEENS_10bfloat16_tEfNS_4arch4Sm80ELb1ELb1EEEEEvNT_6ParamsE,"ax",@progbits
	.sectioninfo	@"SHI_REGISTERS=64"
	.align	128
.text._ZN7cutlass13device_kernelIN5flash22FlashAttnBwdPreprocessIN4cute5tupleIJNS3_1CILi128EEENS5_ILi64EEEEEENS_10bfloat16_tEfNS_4arch4Sm80ELb1ELb1EEEEEvNT_6ParamsE:
        .type           _ZN7cutlass13device_kernelIN5flash22FlashAttnBwdPreprocessIN4cute5tupleIJNS3_1CILi128EEENS5_ILi64EEEEEENS_10bfloat16_tEfNS_4arch4Sm80ELb1ELb1EEEEEvNT_6ParamsE,@function
        .size           _ZN7cutlass13device_kernelIN5flash22FlashAttnBwdPreprocessIN4cute5tupleIJNS3_1CILi128EEENS5_ILi64EEEEEENS_10bfloat16_tEfNS_4arch4Sm80ELb1ELb1EEEEEvNT_6ParamsE,(.L_x_1857 - _ZN7cutlass13device_kernelIN5flash22FlashAttnBwdPreprocessIN4cute5tupleIJNS3_1CILi128EEENS5_ILi64EEEEEENS_10bfloat16_tEfNS_4arch4Sm80ELb1ELb1EEEEEvNT_6ParamsE)
        .other          _ZN7cutlass13device_kernelIN5flash22FlashAttnBwdPreprocessIN4cute5tupleIJNS3_1CILi128EEENS5_ILi64EEEEEENS_10bfloat16_tEfNS_4arch4Sm80ELb1ELb1EEEEEvNT_6ParamsE,@"STO_CUDA_ENTRY STV_DEFAULT"
_ZN7cutlass13device_kernelIN5flash22FlashAttnBwdPreprocessIN4cute5tupleIJNS3_1CILi128EEENS5_ILi64EEEEEENS_10bfloat16_tEfNS_4arch4Sm80ELb1ELb1EEEEEvNT_6ParamsE:
        /* <DEDUP_REMOVED lines=21> */
.L_x_1786:
[----:B0-----:R-:W0:Y:S01]  /*0150*/  S2R R4, SR_TID.X ;  /* 0x0000000000047919 */ /* 0x001e220000002100 */
[----:B------:R-:W-:-:S02]  /*0160*/  ISETP.NE.AND.EX P3, PT, RZ, c[0x0][0x244], PT, P3 ;  /* 0x00009100ff007a0c */ /* 0x000fc40003f65330 */
[----:B-----5:R-:W-:-:S13]  /*0170*/  ISETP.LE.AND P1, PT, R2, R7, PT ;  /* 0x000000070200720c */ /* 0x020fda0003f23270 */
[----:B------:R-:W-:Y:S05]  /*0180*/  @P3 EXIT P1 ;  /* 0x000000000000394d */ /* 0x000fea0000800000 */
[----:B------:R-:W1:Y:S01]  /*0190*/  S2R R6, SR_CTAID.Y ;  /* 0x0000000000067919 */ /* 0x000e620000002600 */
[----:B0-----:R-:W-:Y:S01]  /*01a0*/  SHF.R.S32.HI R9, RZ, 0x1f, R4 ;  /* 0x0000001fff097819 */ /* 0x001fe20000011404 */
[----:B------:R-:W-:Y:S01]  /*01b0*/  CS2R R44, SRZ ;  /* 0x00000000002c7805 */ /* 0x000fe2000001ff00 */
[----:B------:R-:W-:Y:S01]  /*01c0*/  IMAD.IADD R51, R2, 0x1, -R7 ;  /* 0x0000000102337824 */ /* 0x000fe200078e0a07 */
[--C-:B------:R-:W-:Y:S01]  /*01d0*/  @P0 SHF.R.S32.HI R45, RZ, 0x1f, R57.reuse ;  /* 0x0000001fff2d0819 */ /* 0x100fe20000011439 */
[----:B------:R-:W-:Y:S01]  /*01e0*/  @P0 IMAD.MOV.U32 R44, RZ, RZ, R57 ;  /* 0x000000ffff2c0224 */ /* 0x000fe200078e0039 */
[----:B------:R-:W-:Y:S02]  /*01f0*/  LEA.HI R9, R9, R4, RZ, 0x3 ;  /* 0x0000000409097211 */ /* 0x000fe400078f18ff */
[----:B------:R-:W-:Y:S02]  /*0200*/  SHF.R.S32.HI R43, RZ, 0x1f, R0 ;  /* 0x0000001fff2b7819 */ /* 0x000fe40000011400 */
[----:B------:R-:W-:-:S02]  /*0210*/  LOP3.LUT R55, R9, 0xfffffff8, RZ, 0xc0, !PT ;  /* 0xfffffff809377812 */ /* 0x000fc400078ec0ff */
[----:B------:R-:W-:Y:S02]  /*0220*/  SHF.R.S32.HI R41, RZ, 0x3, R9 ;  /* 0x00000003ff297819 */ /* 0x000fe40000011409 */
[----:B------:R-:W-:Y:S02]  /*0230*/  IADD3 R55, -R55, R4, RZ ;  /* 0x0000000437377210 */ /* 0x000fe40007ffe1ff */
[----:B------:R-:W-:Y:S02]  /*0240*/  IADD3 R58, R41, 0x20, RZ ;  /* 0x00000020293a7810 */ /* 0x000fe40007ffe0ff */
[----:B------:R-:W-:Y:S02]  /*0250*/  SHF.L.U32 R10, R55, 0x3, RZ ;  /* 0x00000003370a7819 */ /* 0x000fe400000006ff */
[----:B------:R-:W-:Y:S02]  /*0260*/  SHF.R.S32.HI R42, RZ, 0x1f, R41 ;  /* 0x0000001fff2a7819 */ /* 0x000fe40000011429 */
[----:B------:R-:W-:-:S02]  /*0270*/  ISETP.GE.AND P1, PT, R10, c[0x0][0x16c], PT ;  /* 0x00005b000a007a0c */ /* 0x000fc40003f26270 */
[----:B-1----:R-:W-:Y:S02]  /*0280*/  SHF.R.S32.HI R40, RZ, 0x1f, R6 ;  /* 0x0000001fff287819 */ /* 0x002fe40000011406 */
[--C-:B------:R-:W-:Y:S02]  /*0290*/  SHF.R.S32.HI R11, RZ, 0x1f, R10.reuse ;  /* 0x0000001fff0b7819 */ /* 0x100fe4000001140a */
[C---:B------:R-:W-:Y:S01]  /*02a0*/  IADD3 R8, P5, R41.reuse, R44, RZ ;  /* 0x0000002c29087210 */ /* 0x040fe20007fbe0ff */
[----:B------:R-:W-:Y:S01]  /*02b0*/  IMAD R9, R40, c[0x0][0x1a0], RZ ;  /* 0x0000680028097a24 */ /* 0x000fe200078e02ff */
[-C--:B------:R-:W-:Y:S01]  /*02c0*/  ISETP.LT.AND P4, PT, R58, R51.reuse, !P1 ;  /* 0x000000333a00720c */ /* 0x080fe20004f81270 */
[----:B------:R-:W-:Y:S01]  /*02d0*/  IMAD R13, R40, c[0x0][0x180], RZ ;  /* 0x00006000280d7a24 */ /* 0x000fe200078e02ff */
[----:B------:R-:W-:Y:S01]  /*02e0*/  ISETP.GE.AND P2, PT, R41, R51, PT ;  /* 0x000000332900720c */ /* 0x000fe20003f46270 */
[C---:B------:R-:W-:Y:S01]  /*02f0*/  IMAD R15, R6.reuse, c[0x0][0x1a4], R9 ;  /* 0x00006900060f7a24 */ /* 0x040fe200078e0209 */
[----:B------:R-:W-:Y:S01]  /*0300*/  SEL R43, R43, RZ, !P3 ;  /* 0x000000ff2b2b7207 */ /* 0x000fe20005800000 */
[----:B------:R-:W-:Y:S01]  /*0310*/  IMAD R13, R6, c[0x0][0x184], R13 ;  /* 0x00006100060d7a24 */ /* 0x000fe200078e020d */
[----:B------:R-:W-:Y:S01]  /*0320*/  SEL R50, R0, RZ, !P3 ;  /* 0x000000ff00327207 */ /* 0x000fe20005800000 */
[----:B------:R-:W-:Y:S01]  /*0330*/  IMAD.WIDE.U32 R28, R6, c[0x0][0x180], R10 ;  /* 0x00006000061c7a25 */ /* 0x000fe200078e000a */
[----:B------:R-:W-:-:S02]  /*0340*/  IADD3 R56, R41, 0x40, RZ ;  /* 0x0000004029387810 */ /* 0x000fc40007ffe0ff */
[----:B------:R-:W-:Y:S01]  /*0350*/  IADD3 R54, R41, 0x60, RZ ;  /* 0x0000006029367810 */ /* 0x000fe20007ffe0ff */
[----:B------:R-:W-:Y:S01]  /*0360*/  IMAD.X R9, R42, 0x1, R45, P5 ;  /* 0x000000012a097824 */ /* 0x000fe200028e062d */
[----:B------:R-:W-:Y:S01]  /*0370*/  ISETP.LT.AND P5, PT, R10, c[0x0][0x16c], !P2 ;  /* 0x00005b000a007a0c */ /* 0x000fe200057a1270 */
[----:B------:R-:W-:Y:S02]  /*0380*/  IMAD.IADD R29, R29, 0x1, R13 ;  /* 0x000000011d1d7824 */ /* 0x000fe400078e020d */
[----:B------:R-:W-:-:S04]  /*0390*/  IMAD.WIDE R8, R5, 0x80, R8 ;  /* 0x0000008005087825 */ /* 0x000fc800078e0208 */
[----:B------:R-:W-:Y:S01]  /*03a0*/  IMAD.WIDE.U32 R12, R6, c[0x0][0x1a0], R10 ;  /* 0x00006800060c7a25 */ /* 0x000fe200078e000a */
[----:B------:R-:W-:-:S03]  /*03b0*/  @P4 IADD3 R17, P3, R8, 0x20, RZ ;  /* 0x0000002008114810 */ /* 0x000fc60007f7e0ff */
[----:B------:R-:W-:Y:S01]  /*03c0*/  IMAD R11, R43, c[0x0][0x188], RZ ;  /* 0x000062002b0b7a24 */ /* 0x000fe200078e02ff */
[----:B------:R-:W-:Y:S01]  /*03d0*/  IADD3 R13, R13, R15, RZ ;  /* 0x0000000f0d0d7210 */ /* 0x000fe20007ffe0ff */
[----:B------:R-:W-:Y:S02]  /*03e0*/  IMAD R15, R43, c[0x0][0x1a8], RZ ;  /* 0x00006a002b0f7a24 */ /* 0x000fe400078e02ff */
[----:B------:R-:W-:Y:S01]  /*03f0*/  @P4 IMAD.X R10, RZ, RZ, R9, P3 ;  /* 0x000000ffff0a4224 */ /* 0x000fe200018e0609 */
[----:B------:R-:W-:Y:S01]  /*0400*/  @P4 IADD3 R16, P3, R8, 0x20, RZ ;  /* 0x0000002008104810 */ /* 0x000fe20007f7e0ff */
[C---:B------:R-:W-:Y:S02]  /*0410*/  IMAD R11, R50.reuse, c[0x0][0x18c], R11 ;  /* 0x00006300320b7a24 */ /* 0x040fe400078e020b */
[C---:B------:R-:W-:Y:S01]  /*0420*/  IMAD R19, R50.reuse, c[0x0][0x1ac], R15 ;  /* 0x00006b0032137a24 */ /* 0x040fe200078e020f */
[----:B------:R-:W-:Y:S01]  /*0430*/  @P4 IADD3.X R18, RZ, R9, RZ, P3, !PT ;  /* 0x00000009ff124210 */ /* 0x000fe20001ffe4ff */
[----:B------:R-:W-:-:S04]  /*0440*/  IMAD.WIDE.U32 R28, R50, c[0x0][0x188], R28 ;  /* 0x00006200321c7a25 */ /* 0x000fc800078e001c */
[----:B------:R-:W-:-:S04]  /*0450*/  IMAD.WIDE.U32 R30, R50, c[0x0][0x1a8], R12 ;  /* 0x00006a00321e7a25 */ /* 0x000fc800078e000c */
[----:B------:R-:W-:Y:S01]  /*0460*/  @P4 IMAD R10, R10, c[0x0][0x178], RZ ;  /* 0x00005e000a0a4a24 */ /* 0x000fe200078e02ff */
[----:B------:R-:W-:Y:S01]  /*0470*/  IADD3 R31, R31, R19, RZ ;  /* 0x000000131f1f7210 */ /* 0x000fe20007ffe0ff */
[----:B------:R-:W-:Y:S02]  /*0480*/  @P5 IMAD R13, R9, c[0x0][0x198], RZ ;  /* 0x00006600090d5a24 */ /* 0x000fe400078e02ff */
[----:B------:R-:W-:Y:S02]  /*0490*/  IMAD.IADD R29, R29, 0x1, R11 ;  /* 0x000000011d1d7824 */ /* 0x000fe400078e020b */
[----:B------:R-:W-:Y:S02]  /*04a0*/  @P5 IMAD R15, R9, c[0x0][0x178], RZ ;  /* 0x00005e00090f5a24 */ /* 0x000fe400078e02ff */
[----:B------:R-:W-:Y:S02]  /*04b0*/  @P4 IMAD R21, R17, c[0x0][0x17c], R10 ;  /* 0x00005f0011154a24 */ /* 0x000fe400078e020a */
[----:B------:R-:W-:-:S02]  /*04c0*/  @P5 IMAD R23, R8, c[0x0][0x19c], R13 ;  /* 0x0000670008175a24 */ /* 0x000fc400078e020d */
[--C-:B------:R-:W-:Y:S02]  /*04d0*/  @P4 IMAD.MOV.U32 R10, RZ, RZ, R28.reuse ;  /* 0x000000ffff0a4224 */ /* 0x100fe400078e001c */
[----:B------:R-:W-:Y:S02]  /*04e0*/  @P4 IMAD.MOV.U32 R11, RZ, RZ, R29 ;  /* 0x000000ffff0b4224 */ /* 0x000fe400078e001d */
[C---:B------:R-:W-:Y:S02]  /*04f0*/  @P5 IMAD R19, R8.reuse, c[0x0][0x17c], R15 ;  /* 0x00005f0008135a24 */ /* 0x040fe400078e020f */
[----:B------:R-:W-:-:S04]  /*0500*/  @P5 IMAD.WIDE.U32 R12, R8, c[0x0][0x178], R28 ;  /* 0x00005e00080c5a25 */ /* 0x000fc800078e001c */
[----:B------:R-:W-:Y:S01]  /*0510*/  @P5 IMAD.WIDE.U32 R14, R8, c[0x0][0x198], R30 ;  /* 0x00006600080e5a25 */ /* 0x000fe200078e001e */
[----:B------:R-:W-:-:S03]  /*0520*/  @P5 LEA R26, P3, R12, c[0x0][0x160], 0x1 ;  /* 0x000058000c1a5a11 */ /* 0x000fc600078608ff */
[----:B------:R-:W-:Y:S01]  /*0530*/  @P4 IMAD.WIDE.U32 R10, R17, c[0x0][0x178], R10 ;  /* 0x00005e00110a4a25 */ /* 0x000fe200078e000a */
[----:B------:R-:W-:-:S03]  /*0540*/  @P5 LEA R24, P6, R14, c[0x0][0x190], 0x1 ;  /* 0x000064000e185a11 */ /* 0x000fc600078c08ff */
[----:B------:R-:W-:Y:S02]  /*0550*/  @P5 IMAD.IADD R17, R13, 0x1, R19 ;  /* 0x000000010d115824 */ /* 0x000fe400078e0213 */
[----:B------:R-:W-:Y:S02]  /*0560*/  @P5 IMAD.IADD R13, R15, 0x1, R23 ;  /* 0x000000010f0d5824 */ /* 0x000fe400078e0217 */
[----:B------:R-:W-:Y:S01]  /*0570*/  @P4 IMAD R15, R18, c[0x0][0x198], RZ ;  /* 0x00006600120f4a24 */ /* 0x000fe200078e02ff */
[----:B------:R-:W-:Y:S01]  /*0580*/  @P5 LEA.HI.X R27, R12, c[0x0][0x164], R17, 0x1, P3 ;  /* 0x000059000c1b5a11 */ /* 0x000fe200018f0c11 */
[----:B------:R-:W-:Y:S01]  /*0590*/  @P4 IMAD.IADD R11, R11, 0x1, R21 ;  /* 0x000000010b0b4824 */ /* 0x000fe200078e0215 */
[----:B------:R-:W-:Y:S01]  /*05a0*/  @P5 LEA.HI.X R25, R14, c[0x0][0x194], R13, 0x1, P6 ;  /* 0x000065000e195a11 */ /* 0x000fe200030f0c0d */
[----:B------:R-:W-:Y:S01]  /*05b0*/  @P4 IMAD.MOV.U32 R13, RZ, RZ, R31 ;  /* 0x000000ffff0d4224 */ /* 0x000fe200078e001f */
[----:B------:R-:W-:Y:S01]  /*05c0*/  @P4 MOV R12, R30 ;  /* 0x0000001e000c4202 */ /* 0x000fe20000000f00 */
[----:B------:R-:W-:Y:S01]  /*05d0*/  @P4 IMAD R15, R16, c[0x0][0x19c], R15 ;  /* 0x00006700100f4a24 */ /* 0x000fe200078e020f */
[----:B------:R-:W-:-:S02]  /*05e0*/  ISETP.LT.AND P3, PT, R56, R51, !P1 ;  /* 0x000000333800720c */ /* 0x000fc40004f61270 */
[----:B------:R-:W-:Y:S01]  /*05f0*/  @P4 LEA R34, P6, R10, c[0x0][0x160], 0x1 ;  /* 0x000058000a224a11 */ /* 0x000fe200078c08ff */
[----:B------:R-:W-:Y:S01]  /*0600*/  @P4 IMAD.WIDE.U32 R12, R16, c[0x0][0x198], R12 ;  /* 0x00006600100c4a25 */ /* 0x000fe200078e000c */
[----:B------:R-:W-:Y:S02]  /*0610*/  ISETP.LT.AND P1, PT, R54, R51, !P1 ;  /* 0x000000333600720c */ /* 0x000fe40004f21270 */
[----:B------:R-:W-:Y:S02]  /*0620*/  @P4 LEA.HI.X R35, R10, c[0x0][0x164], R11, 0x1, P6 ;  /* 0x000059000a234a11 */ /* 0x000fe400030f0c0b */
[----:B------:R-:W-:Y:S02]  /*0630*/  @P4 IADD3 R11, R13, R15, RZ ;  /* 0x0000000f0d0b4210 */ /* 0x000fe40007ffe0ff */
[----:B------:R-:W-:Y:S01]  /*0640*/  @P4 LEA R32, P6, R12, c[0x0][0x190], 0x1 ;  /* 0x000064000c204a11 */ /* 0x000fe200078c08ff */
[----:B------:R-:W-:-:S03]  /*0650*/  CS2R R14, SRZ ;  /* 0x00000000000e7805 */ /* 0x000fc6000001ff00 */
[----:B------:R-:W-:Y:S02]  /*0660*/  @P4 LEA.HI.X R33, R12, c[0x0][0x194], R11, 0x1, P6 ;  /* 0x000065000c214a11 */ /* 0x000fe400030f0c0b */
[----:B------:R-:W-:Y:S01]  /*0670*/  @P3 IADD3 R47, P6, R8, 0x40, RZ ;  /* 0x00000040082f3810 */ /* 0x000fe20007fde0ff */
[----:B------:R-:W-:Y:S01]  /*0680*/  CS2R R10, SRZ ;  /* 0x00000000000a7805 */ /* 0x000fe2000001ff00 */
[----:B------:R-:W-:-:S03]  /*0690*/  CS2R R12, SRZ ;  /* 0x00000000000c7805 */ /* 0x000fc6000001ff00 */
[--C-:B------:R-:W-:Y:S01]  /*06a0*/  @P3 IMAD.X R48, RZ, RZ, R9.reuse, P6 ;  /* 0x000000ffff303224 */ /* 0x100fe200030e0609 */
[C---:B------:R-:W-:Y:S01]  /*06b0*/  @P3 IADD3 R39, P6, R8.reuse, 0x40, RZ ;  /* 0x0000004008273810 */ /* 0x040fe20007fde0ff */
[----:B------:R-:W-:Y:S01]  /*06c0*/  CS2R R16, SRZ ;  /* 0x0000000000107805 */ /* 0x000fe2000001ff00 */
[----:B------:R-:W-:Y:S01]  /*06d0*/  CS2R R18, SRZ ;  /* 0x0000000000127805 */ /* 0x000fe2000001ff00 */
[----:B------:R-:W-:Y:S01]  /*06e0*/  CS2R R20, SRZ ;  /* 0x0000000000147805 */ /* 0x000fe2000001ff00 */
[----:B------:R-:W-:Y:S01]  /*06f0*/  CS2R R22, SRZ ;  /* 0x0000000000167805 */ /* 0x000fe2000001ff00 */
[----:B------:R-:W-:Y:S01]  /*0700*/  @P3 IMAD.X R49, RZ, RZ, R9, P6 ;  /* 0x000000ffff313224 */ /* 0x000fe200030e0609 */
[C---:B------:R-:W-:Y:S01]  /*0710*/  @P1 IADD3 R37, P6, R8.reuse, 0x60, RZ ;  /* 0x0000006008251810 */ /* 0x040fe20007fde0ff */
[----:B------:R0:W2:Y:S03]  /*0720*/  @P5 LDG.E.128 R12, [R24.64] ;  /* 0x00000004180c5981 */ /* 0x0000a6000c1e1d00 */
[----:B------:R-:W-:Y:S01]  /*0730*/  @P1 IADD3.X R46, RZ, R9, RZ, P6, !PT ;  /* 0x00000009ff2e1210 */ /* 0x000fe200037fe4ff */
[----:B------:R1:W3:Y:S01]  /*0740*/  @P4 LDG.E.128 R16, [R34.64] ;  /* 0x0000000422104981 */ /* 0x0002e2000c1e1d00 */
[----:B------:R-:W-:-:S03]  /*0750*/  @P1 IADD3 R36, P6, R8, 0x60, RZ ;  /* 0x0000006008241810 */ /* 0x000fc60007fde0ff */
[----:B------:R4:W3:Y:S02]  /*0760*/  @P4 LDG.E.128 R20, [R32.64] ;  /* 0x0000000420144981 */ /* 0x0008e4000c1e1d00 */
[----:B------:R-:W-:Y:S02]  /*0770*/  @P1 IMAD.X R38, RZ, RZ, R9, P6 ;  /* 0x000000ffff261224 */ /* 0x000fe400030e0609 */
[----:B------:R-:W-:-:S06]  /*0780*/  CS2R R8, SRZ ;  /* 0x0000000000087805 */ /* 0x000fcc000001ff00 */
[----:B------:R1:W3:Y:S01]  /*0790*/  @P5 LDG.E.128 R8, [R26.64] ;  /* 0x000000041a085981 */ /* 0x0002e2000c1e1d00 */
[----:B------:R-:W-:Y:S02]  /*07a0*/  @P3 IMAD R48, R48, c[0x0][0x178], RZ ;  /* 0x00005e0030303a24 */ /* 0x000fe400078e02ff */
[----:B0-----:R-:W-:Y:S02]  /*07b0*/  @P3 IMAD R24, R49, c[0x0][0x198], RZ ;  /* 0x0000660031183a24 */ /* 0x001fe400078e02ff */
[C---:B------:R-:W-:Y:S01]  /*07c0*/  @P3 IMAD R49, R47.reuse, c[0x0][0x17c], R48 ;  /* 0x00005f002f313a24 */ /* 0x040fe200078e0230 */
[----:B-1----:R-:W-:Y:S01]  /*07d0*/  @P3 MOV R27, R29 ;  /* 0x0000001d001b3202 */ /* 0x002fe20000000f00 */
[----:B------:R-:W-:Y:S02]  /*07e0*/  @P3 IMAD.MOV.U32 R26, RZ, RZ, R28 ;  /* 0x000000ffff1a3224 */ /* 0x000fe400078e001c */
[----:B------:R-:W-:Y:S02]  /*07f0*/  @P3 IMAD.MOV.U32 R25, RZ, RZ, R31 ;  /* 0x000000ffff193224 */ /* 0x000fe400078e001f */
[----:B------:R-:W-:-:S04]  /*0800*/  @P3 IMAD.WIDE.U32 R26, R47, c[0x0][0x178], R26 ;  /* 0x00005e002f1a3a25 */ /* 0x000fc800078e001a */
[C---:B------:R-:W-:Y:S02]  /*0810*/  @P3 IMAD R47, R39.reuse, c[0x0][0x19c], R24 ;  /* 0x00006700272f3a24 */ /* 0x040fe400078e0218 */
[----:B------:R-:W-:Y:S02]  /*0820*/  @P3 IMAD.MOV.U32 R24, RZ, RZ, R30 ;  /* 0x000000ffff183224 */ /* 0x000fe400078e001e */
[----:B------:R-:W-:Y:S02]  /*0830*/  @P1 IMAD R46, R46, c[0x0][0x178], RZ ;  /* 0x00005e002e2e1a24 */ /* 0x000fe400078e02ff */
[----:B------:R-:W-:-:S04]  /*0840*/  @P3 IMAD.WIDE.U32 R24, R39, c[0x0][0x198], R24 ;  /* 0x0000660027183a25 */ /* 0x000fc800078e0018 */
[----:B------:R-:W-:Y:S02]  /*0850*/  @P1 IMAD R53, R38, c[0x0][0x198], RZ ;  /* 0x0000660026351a24 */ /* 0x000fe400078e02ff */
[C---:B------:R-:W-:Y:S02]  /*0860*/  @P1 IMAD R39, R37.reuse, c[0x0][0x17c], R46 ;  /* 0x00005f0025271a24 */ /* 0x040fe400078e022e */
[----:B------:R-:W-:Y:S01]  /*0870*/  @P1 IMAD.WIDE.U32 R28, R37, c[0x0][0x178], R28 ;  /* 0x00005e00251c1a25 */ /* 0x000fe200078e001c */
[----:B------:R-:W-:Y:S02]  /*0880*/  @P3 IADD3 R49, R27, R49, RZ ;  /* 0x000000311b313210 */ /* 0x000fe40007ffe0ff */
[----:B------:R-:W-:Y:S01]  /*0890*/  @P3 LEA R60, P4, R26, c[0x0][0x160], 0x1 ;  /* 0x000058001a3c3a11 */ /* 0x000fe200078808ff */
[----:B------:R-:W-:Y:S01]  /*08a0*/  @P1 IMAD R35, R36, c[0x0][0x19c], R53 ;  /* 0x0000670024231a24 */ /* 0x000fe200078e0235 */
[----:B------:R-:W-:Y:S01]  /*08b0*/  @P3 LEA R52, P6, R24, c[0x0][0x190], 0x1 ;  /* 0x0000640018343a11 */ /* 0x000fe200078c08ff */
[----:B------:R-:W-:-:S02]  /*08c0*/  @P3 IMAD.IADD R47, R25, 0x1, R47 ;  /* 0x00000001192f3824 */ /* 0x000fc400078e022f */
[----:B----4-:R-:W-:Y:S01]  /*08d0*/  @P1 IMAD.WIDE.U32 R32, R36, c[0x0][0x198], R30 ;  /* 0x0000660024201a25 */ /* 0x010fe200078e001e */
[----:B------:R-:W-:-:S03]  /*08e0*/  @P1 LEA R46, P5, R28, c[0x0][0x160], 0x1 ;  /* 0x000058001c2e1a11 */ /* 0x000fc600078a08ff */
[----:B------:R-:W-:Y:S01]  /*08f0*/  @P1 IMAD.IADD R25, R29, 0x1, R39 ;  /* 0x000000011d191824 */ /* 0x000fe200078e0227 */
[----:B------:R-:W-:Y:S02]  /*0900*/  @P3 LEA.HI.X R61, R26, c[0x0][0x164], R49, 0x1, P4 ;  /* 0x000059001a3d3a11 */ /* 0x000fe400020f0c31 */
[----:B------:R-:W-:Y:S02]  /*0910*/  @P3 LEA.HI.X R53, R24, c[0x0][0x194], R47, 0x1, P6 ;  /* 0x0000650018353a11 */ /* 0x000fe400030f0c2f */
[----:B------:R-:W-:Y:S02]  /*0920*/  @P1 IADD3 R35, R33, R35, RZ ;  /* 0x0000002321231210 */ /* 0x000fe40007ffe0ff */
[----:B------:R-:W-:Y:S01]  /*0930*/  @P1 LEA R48, P4, R32, c[0x0][0x190], 0x1 ;  /* 0x0000640020301a11 */ /* 0x000fe200078808ff */
[----:B------:R-:W-:Y:S01]  /*0940*/  CS2R R26, SRZ ;  /* 0x00000000001a7805 */ /* 0x000fe2000001ff00 */
[----:B------:R-:W-:Y:S01]  /*0950*/  @P1 LEA.HI.X R47, R28, c[0x0][0x164], R25, 0x1, P5 ;  /* 0x000059001c2f1a11 */ /* 0x000fe200028f0c19 */
[----:B------:R-:W-:Y:S01]  /*0960*/  CS2R R30, SRZ ;  /* 0x00000000001e7805 */ /* 0x000fe2000001ff00 */
[----:B------:R-:W-:Y:S01]  /*0970*/  CS2R R24, SRZ ;  /* 0x0000000000187805 */ /* 0x000fe2000001ff00 */
[----:B------:R-:W-:Y:S01]  /*0980*/  CS2R R28, SRZ ;  /* 0x00000000001c7805 */ /* 0x000fe2000001ff00 */
[----:B------:R-:W-:Y:S01]  /*0990*/  @P1 LEA.HI.X R49, R32, c[0x0][0x194], R35, 0x1, P4 ;  /* 0x0000650020311a11 */ /* 0x000fe200020f0c23 */
[----:B------:R-:W-:Y:S01]  /*09a0*/  CS2R R36, SRZ ;  /* 0x0000000000247805 */ /* 0x000fe2000001ff00 */
[----:B------:R-:W-:Y:S01]  /*09b0*/  CS2R R32, SRZ ;  /* 0x0000000000207805 */ /* 0x000fe2000001ff00 */
[----:B------:R-:W-:Y:S01]  /*09c0*/  CS2R R34, SRZ ;  /* 0x0000000000227805 */ /* 0x000fe2000001ff00 */
[----:B------:R-:W-:Y:S01]  /*09d0*/  CS2R R38, SRZ ;  /* 0x0000000000267805 */ /* 0x000fe2000001ff00 */
[----:B------:R3:W4:Y:S04]  /*09e0*/  @P3 LDG.E.128 R24, [R60.64] ;  /* 0x000000043c183981 */ /* 0x000728000c1e1d00 */
[----:B------:R0:W4:Y:S04]  /*09f0*/  @P3 LDG.E.128 R28, [R52.64] ;  /* 0x00000004341c3981 */ /* 0x000128000c1e1d00 */
        /* <DEDUP_REMOVED lines=8> */
[----:B------:R-:W-:-:S04]  /*0a80*/  @!P3 IMAD R53, R40, c[0x0][0x1e0], RZ ;  /* 0x000078002835ba24 */ /* 0x000fc800078e02ff */
[C---:B------:R-:W-:Y:S02]  /*0a90*/  @!P3 IMAD R53, R6.reuse, c[0x0][0x1e4], R53 ;  /* 0x000079000635ba24 */ /* 0x040fe400078e0235 */
[----:B------:R-:W-:-:S04]  /*0aa0*/  @!P3 IMAD.WIDE.U32 R44, R6, c[0x0][0x1e0], R44 ;  /* 0x00007800062cba25 */ /* 0x000fc800078e002c */
[----:B-1----:R-:W-:Y:S02]  /*0ab0*/  @!P3 IMAD.IADD R47, R45, 0x1, R53 ;  /* 0x000000012d2fb824 */ /* 0x002fe400078e0235 */
[----:B------:R-:W-:Y:S02]  /*0ac0*/  @!P3 IMAD R45, R43, c[0x0][0x1e8], RZ ;  /* 0x00007a002b2dba24 */ /* 0x000fe400078e02ff */
[----:B------:R-:W-:Y:S02]  /*0ad0*/  @!P3 IMAD.MOV.U32 R46, RZ, RZ, R44 ;  /* 0x000000ffff2eb224 */ /* 0x000fe400078e002c */
[C---:B------:R-:W-:Y:S02]  /*0ae0*/  @!P3 IMAD R45, R50.reuse, c[0x0][0x1ec], R45 ;  /* 0x00007b00322dba24 */ /* 0x040fe400078e022d */
[----:B------:R-:W-:-:S05]  /*0af0*/  @!P3 IMAD.WIDE.U32 R46, R50, c[0x0][0x1e8], R46 ;  /* 0x00007a00322eba25 */ /* 0x000fca00078e002e */
[----:B------:R-:W-:Y:S02]  /*0b00*/  @!P3 IADD3 R45, R47, R45, RZ ;  /* 0x0000002d2f2db210 */ /* 0x000fe40007ffe0ff */
[----:B------:R-:W-:-:S04]  /*0b10*/  @!P3 LEA R44, P4, R46, c[0x0][0x1d8], 0x2 ;  /* 0x000076002e2cba11 */ /* 0x000fc800078810ff */
[----:B------:R-:W-:Y:S01]  /*0b20*/  @!P3 LEA.HI.X R45, R46, c[0x0][0x1dc], R45, 0x2, P4 ;  /* 0x000077002e2dba11 */ /* 0x000fe200020f142d */
[----:B------:R-:W-:-:S06]  /*0b30*/  IMAD.MOV.U32 R52, RZ, RZ, 0x7f800000 ;  /* 0x7f800000ff347424 */ /* 0x000fcc00078e00ff */
[----:B------:R0:W5:Y:S01]  /*0b40*/  @!P3 LDG.E R52, [R44.64] ;  /* 0x000000042c34b981 */ /* 0x000162000c1e1900 */
[----:B------:R-:W-:Y:S02]  /*0b50*/  @P0 LEA R57, R0, R57, 0x7 ;  /* 0x0000003900390211 */ /* 0x000fe400078e38ff */
[C---:B--2---:R-:W-:Y:S02]  /*0b60*/  LOP3.LUT R59, R12.reuse, 0xffff0000, RZ, 0xc0, !PT ;  /* 0xffff00000c3b7812 */ /* 0x044fe400078ec0ff */
[----:B------:R-:W-:Y:S02]  /*0b70*/  SHF.L.U32 R53, R12, 0x10, RZ ;  /* 0x000000100c357819 */ /* 0x000fe400000006ff */
[----:B---3--:R-:W-:Y:S02]  /*0b80*/  LOP3.LUT R61, R16, 0xffff0000, RZ, 0xc0, !PT ;  /* 0xffff0000103d7812 */ /* 0x008fe400078ec0ff */
[----:B------:R-:W-:Y:S01]  /*0b90*/  LOP3.LUT R60, R20, 0xffff0000, RZ, 0xc0, !PT ;  /* 0xffff0000143c7812 */ /* 0x000fe200078ec0ff */
[----:B------:R-:W-:-:S02]  /*0ba0*/  IMAD.U32 R16, R16, 0x10000, RZ ;  /* 0x0001000010107824 */ /* 0x000fc400078e00ff */
[C---:B------:R-:W-:Y:S01]  /*0bb0*/  IMAD.U32 R46, R8.reuse, 0x10000, RZ ;  /* 0x00010000082e7824 */ /* 0x040fe200078e00ff */
[----:B------:R-:W-:Y:S01]  /*0bc0*/  LOP3.LUT R8, R8, 0xffff0000, RZ, 0xc0, !PT ;  /* 0xffff000008087812 */ /* 0x000fe200078ec0ff */
[----:B------:R-:W-:Y:S01]  /*0bd0*/  FMUL.FTZ R60, R61, R60 ;  /* 0x0000003c3d3c7220 */ /* 0x000fe20000410000 */
[----:B------:R-:W-:-:S03]  /*0be0*/  SHF.L.U32 R47, R9, 0x10, RZ ;  /* 0x00000010092f7819 */ /* 0x000fc600000006ff */
[----:B------:R-:W-:Y:S02]  /*0bf0*/  FMUL.FTZ R8, R8, R59 ;  /* 0x0000003b08087220 */ /* 0x000fe40000410000 */
[----:B------:R-:W-:Y:S02]  /*0c00*/  IMAD.U32 R59, R20, 0x10000, RZ ;  /* 0x00010000143b7824 */ /* 0x000fe400078e00ff */
[----:B------:R-:W-:Y:S02]  /*0c10*/  IMAD.U32 R12, R13, 0x10000, RZ ;  /* 0x000100000d0c7824 */ /* 0x000fe400078e00ff */
        /* <DEDUP_REMOVED lines=10> */
[----:B------:R-:W-:-:S02]  /*0cc0*/  IMAD.U32 R9, R10, 0x10000, RZ ;  /* 0x000100000a097824 */ /* 0x000fc400078e00ff */
[----:B0-----:R-:W-:Y:S02]  /*0cd0*/  IMAD.U32 R44, R14, 0x10000, RZ ;  /* 0x000100000e2c7824 */ /* 0x001fe400078e00ff */
        /* <DEDUP_REMOVED lines=12> */
[----:B------:R-:W-:-:S02]  /*0da0*/  FFMA.FTZ R14, R49, R14, R44 ;  /* 0x0000000e310e7223 */ /* 0x000fc4000001002c */
[----:B------:R-:W-:Y:S02]  /*0db0*/  IMAD.U32 R8, R19, 0x10000, RZ ;  /* 0x0001000013087824 */ /* 0x000fe400078e00ff */
[----:B------:R-:W-:Y:S02]  /*0dc0*/  IMAD.U32 R13, R23, 0x10000, RZ ;  /* 0x00010000170d7824 */ /* 0x000fe400078e00ff */
[----:B------:R-:W-:Y:S01]  /*0dd0*/  FFMA.FTZ R9, R18, R9, R12 ;  /* 0x0000000912097223 */ /* 0x000fe2000001000c */
[----:B------:R-:W-:Y:S01]  /*0de0*/  LOP3.LUT R19, R19, 0xffff0000, RZ, 0xc0, !PT ;  /* 0xffff000013137812 */ /* 0x000fe200078ec0ff */
[----:B------:R-:W-:Y:S01]  /*0df0*/  FFMA.FTZ R14, R10, R45, R14 ;  /* 0x0000002d0a0e7223 */ /* 0x000fe2000001000e */
[----:B------:R-:W-:Y:S01]  /*0e00*/  LOP3.LUT R10, R23, 0xffff0000, RZ, 0xc0, !PT ;  /* 0xffff0000170a7812 */ /* 0x000fe200078ec0ff */
[----:B------:R-:W-:-:S04]  /*0e10*/  FFMA.FTZ R8, R8, R13, R9 ;  /* 0x0000000d08087223 */ /* 0x000fc80000010009 */
[----:B------:R-:W-:Y:S01]  /*0e20*/  FFMA.FTZ R8, R19, R10, R8 ;  /* 0x0000000a13087223 */ /* 0x000fe20000010008 */
[C---:B----4-:R-:W-:Y:S02]  /*0e30*/  SHF.L.U32 R17, R24.reuse, 0x10, RZ ;  /* 0x0000001018117819 */ /* 0x050fe400000006ff */
[----:B------:R-:W-:Y:S02]  /*0e40*/  LOP3.LUT R24, R24, 0xffff0000, RZ, 0xc0, !PT ;  /* 0xffff000018187812 */ /* 0x000fe400078ec0ff */
[C---:B------:R-:W-:Y:S02]  /*0e50*/  LOP3.LUT R19, R28.reuse, 0xffff0000, RZ, 0xc0, !PT ;  /* 0xffff00001c137812 */ /* 0x040fe400078ec0ff */
[----:B------:R-:W-:Y:S02]  /*0e60*/  SHF.L.U32 R20, R28, 0x10, RZ ;  /* 0x000000101c147819 */ /* 0x000fe400000006ff */
[----:B------:R-:W-:Y:S01]  /*0e70*/  LOP3.LUT R18, R32, 0xffff0000, RZ, 0xc0, !PT ;  /* 0xffff000020127812 */ /* 0x000fe200078ec0ff */
[----:B------:R-:W-:Y:S01]  /*0e80*/  FMUL.FTZ R24, R24, R19 ;  /* 0x0000001318187220 */ /* 0x000fe20000410000 */
[C---:B------:R-:W-:Y:S01]  /*0e90*/  LOP3.LUT R21, R36.reuse, 0xffff0000, RZ, 0xc0, !PT ;  /* 0xffff000024157812 */ /* 0x040fe200078ec0ff */
[----:B------:R-:W-:Y:S01]  /*0ea0*/  IMAD.U32 R19, R36, 0x10000, RZ ;  /* 0x0001000024137824 */ /* 0x000fe200078e00ff */
[----:B------:R-:W-:Y:S01]  /*0eb0*/  SHF.L.U32 R32, R32, 0x10, RZ ;  /* 0x0000001020207819 */ /* 0x000fe200000006ff */
[----:B------:R-:W-:-:S02]  /*0ec0*/  IMAD.U32 R16, R25, 0x10000, RZ ;  /* 0x0001000019107824 */ /* 0x000fc400078e00ff */
[----:B------:R-:W-:Y:S01]  /*0ed0*/  FMUL.FTZ R21, R18, R21 ;  /* 0x0000001512157220 */ /* 0x000fe20000410000 */
[----:B------:R-:W-:Y:S01]  /*0ee0*/  LOP3.LUT R11, R11, 0xffff0000, RZ, 0xc0, !PT ;  /* 0xffff00000b0b7812 */ /* 0x000fe200078ec0ff */
[----:B------:R-:W-:Y:S01]  /*0ef0*/  IMAD.U32 R23, R29, 0x10000, RZ ;  /* 0x000100001d177824 */ /* 0x000fe200078e00ff */
        /* <DEDUP_REMOVED lines=15> */
[----:B------:R-:W-:Y:S01]  /*0ff0*/  IMAD.U32 R17, R38, 0x10000, RZ ;  /* 0x0001000026117824 */ /* 0x000fe200078e00ff */
[----:B------:R-:W-:Y:S01]  /*1000*/  SHF.L.U32 R16, R34, 0x10, RZ ;  /* 0x0000001022107819 */ /* 0x000fe200000006ff */
[----:B------:R-:W-:Y:S01]  /*1010*/  FFMA.FTZ R18, R33, R20, R18 ;  /* 0x0000001421127223 */ /* 0x000fe20000010012 */
[----:B------:R-:W-:Y:S01]  /*1020*/  LOP3.LUT R26, R26, 0xffff0000, RZ, 0xc0, !PT ;  /* 0xffff00001a1a7812 */ /* 0x000fe200078ec0ff */
[----:B------:R-:W-:Y:S01]  /*1030*/  FFMA.FTZ R12, R12, R15, R22 ;  /* 0x0000000f0c0c7223 */ /* 0x000fe20000010016 */
[----:B------:R-:W-:Y:S01]  /*1040*/  LOP3.LUT R13, R30, 0xffff0000, RZ, 0xc0, !PT ;  /* 0xffff00001e0d7812 */ /* 0x000fe200078ec0ff */
[----:B------:R-:W-:Y:S01]  /*1050*/  FFMA.FTZ R16, R16, R17, R18 ;  /* 0x0000001110107223 */ /* 0x000fe20000010012 */
[----:B------:R-:W-:-:S02]  /*1060*/  LOP3.LUT R34, R34, 0xffff0000, RZ, 0xc0, !PT ;  /* 0xffff000022227812 */ /* 0x000fc400078ec0ff */
[----:B------:R-:W-:Y:S01]  /*1070*/  LOP3.LUT R15, R38, 0xffff0000, RZ, 0xc0, !PT ;  /* 0xffff0000260f7812 */ /* 0x000fe200078ec0ff */
[----:B------:R-:W-:Y:S02]  /*1080*/  IMAD.U32 R9, R27, 0x10000, RZ ;  /* 0x000100001b097824 */ /* 0x000fe400078e00ff */
[----:B------:R-:W-:Y:S02]  /*1090*/  IMAD.U32 R14, R31, 0x10000, RZ ;  /* 0x000100001f0e7824 */ /* 0x000fe400078e00ff */
[----:B------:R-:W-:Y:S01]  /*10a0*/  FFMA.FTZ R26, R26, R13, R12 ;  /* 0x0000000d1a1a7223 */ /* 0x000fe2000001000c */
[----:B------:R-:W-:Y:S01]  /*10b0*/  SHF.L.U32 R12, R35, 0x10, RZ ;  /* 0x00000010230c7819 */ /* 0x000fe200000006ff */
[----:B------:R-:W-:Y:S02]  /*10c0*/  IMAD.U32 R13, R39, 0x10000, RZ ;  /* 0x00010000270d7824 */ /* 0x000fe400078e00ff */
[----:B------:R-:W-:Y:S01]  /*10d0*/  FFMA.FTZ R15, R34, R15, R16 ;  /* 0x0000000f220f7223 */ /* 0x000fe20000010010 */
[----:B------:R-:W-:Y:S01]  /*10e0*/  LOP3.LUT R27, R27, 0xffff0000, RZ, 0xc0, !PT ;  /* 0xffff00001b1b7812 */ /* 0x000fe200078ec0ff */
[----:B------:R-:W-:Y:S01]  /*10f0*/  FFMA.FTZ R9, R9, R14, R26 ;  /* 0x0000000e09097223 */ /* 0x000fe2000001001a */
[----:B------:R-:W-:Y:S01]  /*1100*/  LOP3.LUT R10, R31, 0xffff0000, RZ, 0xc0, !PT ;  /* 0xffff00001f0a7812 */ /* 0x000fe200078ec0ff */
[----:B------:R-:W-:Y:S01]  /*1110*/  FFMA.FTZ R12, R12, R13, R15 ;  /* 0x0000000d0c0c7223 */ /* 0x000fe2000001000f */
[----:B------:R-:W-:-:S02]  /*1120*/  LOP3.LUT R35, R35, 0xffff0000, RZ, 0xc0, !PT ;  /* 0xffff000023237812 */ /* 0x000fc400078ec0ff */
[----:B------:R-:W-:Y:S01]  /*1130*/  LOP3.LUT R14, R39, 0xffff0000, RZ, 0xc0, !PT ;  /* 0xffff0000270e7812 */ /* 0x000fe200078ec0ff */
[----:B------:R-:W-:Y:S02]  /*1140*/  FFMA.FTZ R27, R27, R10, R9 ;  /* 0x0000000a1b1b7223 */ /* 0x000fe40000010009 */
[----:B------:R-:W0:Y:S02]  /*1150*/  SHFL.BFLY PT, R10, R11, 0x4, 0x1f ;  /* 0x0c801f000b0a7f89 */ /* 0x000e2400000e0000 */
[----:B------:R-:W-:Y:S02]  /*1160*/  FFMA.FTZ R35, R35, R14, R12 ;  /* 0x0000000e23237223 */ /* 0x000fe4000001000c */
[----:B------:R-:W1:Y:S04]  /*1170*/  SHFL.BFLY PT, R9, R8, 0x4, 0x1f ;  /* 0x0c801f0008097f89 */ /* 0x000e6800000e0000 */
[----:B------:R-:W2:Y:S04]  /*1180*/  SHFL.BFLY PT, R14, R27, 0x4, 0x1f ;  /* 0x0c801f001b0e7f89 */ /* 0x000ea800000e0000 */
[----:B------:R-:W3:Y:S01]  /*1190*/  SHFL.BFLY PT, R16, R35, 0x4, 0x1f ;  /* 0x0c801f0023107f89 */ /* 0x000ee200000e0000 */
[----:B0-----:R-:W-:-:S02]  /*11a0*/  FADD.FTZ R10, R11, R10 ;  /* 0x0000000a0b0a7221 */ /* 0x001fc40000010000 */
[----:B-1----:R-:W-:-:S03]  /*11b0*/  FADD.FTZ R12, R8, R9 ;  /* 0x00000009080c7221 */ /* 0x002fc60000010000 */
[----:B------:R-:W0:Y:S01]  /*11c0*/  SHFL.BFLY PT, R9, R10, 0x2, 0x1f ;  /* 0x0c401f000a097f89 */ /* 0x000e2200000e0000 */
[----:B--2---:R-:W-:Y:S02]  /*11d0*/  FADD.FTZ R14, R27, R14 ;  /* 0x0000000e1b0e7221 */ /* 0x004fe40000010000 */
[----:B---3--:R-:W-:Y:S01]  /*11e0*/  FADD.FTZ R16, R35, R16 ;  /* 0x0000001023107221 */ /* 0x008fe20000010000 */
[----:B------:R-:W1:Y:S04]  /*11f0*/  SHFL.BFLY PT, R13, R12, 0x2, 0x1f ;  /* 0x0c401f000c0d7f89 */ /* 0x000e6800000e0000 */
[----:B------:R-:W2:Y:S04]  /*1200*/  SHFL.BFLY PT, R11, R14, 0x2, 0x1f ;  /* 0x0c401f000e0b7f89 */ /* 0x000ea800000e0000 */
[----:B------:R-:W3:Y:S01]  /*1210*/  SHFL.BFLY PT, R17, R16, 0x2, 0x1f ;  /* 0x0c401f0010117f89 */ /* 0x000ee200000e0000 */
[----:B------:R-:W-:Y:S01]  /*1220*/  @P0 SHF.R.S32.HI R8, RZ, 0x1f, R57 ;  /* 0x0000001fff080819 */ /* 0x000fe20000011439 */
[----:B0-----:R-:W-:-:S03]  /*1230*/  FADD.FTZ R9, R10, R9 ;  /* 0x000000090a097221 */ /* 0x001fc60000010000 */
[----:B------:R-:W-:Y:S01]  /*1240*/  @P0 LEA.HI R57, R8, R57, RZ, 0x7 ;  /* 0x0000003908390211 */ /* 0x000fe200078f38ff */
[----:B-1----:R-:W-:Y:S02]  /*1250*/  FADD.FTZ R13, R12, R13 ;  /* 0x0000000d0c0d7221 */ /* 0x002fe40000010000 */
[----:B------:R-:W0:Y:S01]  /*1260*/  SHFL.BFLY PT, R12, R9, 0x1, 0x1f ;  /* 0x0c201f00090c7f89 */ /* 0x000e2200000e0000 */
[----:B--2---:R-:W-:Y:S02]  /*1270*/  FADD.FTZ R15, R14, R11 ;  /* 0x0000000b0e0f7221 */ /* 0x004fe40000010000 */
[----:B---3--:R-:W-:Y:S01]  /*1280*/  FADD.FTZ R17, R16, R17 ;  /* 0x0000001110117221 */ /* 0x008fe20000010000 */
[----:B------:R-:W1:Y:S01]  /*1290*/  SHFL.BFLY PT, R14, R13, 0x1, 0x1f ;  /* 0x0c201f000d0e7f89 */ /* 0x000e6200000e0000 */
[----:B------:R-:W-:-:S03]  /*12a0*/  IMAD.MOV.U32 R8, RZ, RZ, RZ ;  /* 0x000000ffff087224 */ /* 0x000fc600078e00ff */
[----:B------:R-:W2:Y:S04]  /*12b0*/  SHFL.BFLY PT, R16, R15, 0x1, 0x1f ;  /* 0x0c201f000f107f89 */ /* 0x000ea800000e0000 */
[----:B------:R-:W3:Y:S01]  /*12c0*/  SHFL.BFLY PT, R18, R17, 0x1, 0x1f ;  /* 0x0c201f0011127f89 */ /* 0x000ee200000e0000 */
[----:B------:R-:W-:Y:S01]  /*12d0*/  @P0 LOP3.LUT R8, R57, 0xffffff80, RZ, 0xc0, !PT ;  /* 0xffffff8039080812 */ /* 0x000fe200078ec0ff */
[----:B------:R-:W-:Y:S01]  /*12e0*/  IMAD.SHL.U32 R11, R5, 0x2000, RZ ;  /* 0x00002000050b7824 */ /* 0x000fe200078e00ff */
[----:B------:R-:W-:Y:S02]  /*12f0*/  SHF.L.U32 R19, R4, 0x2, RZ ;  /* 0x0000000204137819 */ /* 0x000fe400000006ff */
[----:B------:R-:W-:Y:S02]  /*1300*/  SHF.L.U32 R10, R8, 0x6, RZ ;  /* 0x00000006080a7819 */ /* 0x000fe400000006ff */
[----:B------:R-:W-:-:S02]  /*1310*/  ISETP.NE.AND P5, PT, R55, RZ, PT ;  /* 0x000000ff3700720c */ /* 0x000fc40003fa5270 */
[----:B------:R-:W-:Y:S02]  /*1320*/  SHF.R.S32.HI R20, RZ, 0x1f, R10 ;  /* 0x0000001fff147819 */ /* 0x000fe4000001140a */
[--C-:B------:R-:W-:Y:S02]  /*1330*/  IADD3 R10, P0, P3, R10, R19, R11.reuse ;  /* 0x000000130a0a7210 */ /* 0x100fe40007b1e00b */
[----:B------:R-:W-:Y:S02]  /*1340*/  SHF.R.S32.HI R11, RZ, 0x1f, R11 ;  /* 0x0000001fff0b7819 */ /* 0x000fe4000001140b */
[----:B------:R-:W-:Y:S01]  /*1350*/  SHF.R.S32.HI R19, RZ, 0x1f, R19 ;  /* 0x0000001fff137819 */ /* 0x000fe20000011413 */
[----:B------:R-:W-:Y:S03]  /*1360*/  BSSY B0, `(.L_x_1787) ;  /* 0x0000023000007945 */ /* 0x000fe60003800000 */
[----:B------:R-:W-:Y:S01]  /*1370*/  IADD3.X R11, R20, R19, R11, P0, P3 ;  /* 0x00000013140b7210 */ /* 0x000fe200007e640b */
[----:B0-----:R-:W-:-:S02]  /*1380*/  FADD.FTZ R19, R9, R12 ;  /* 0x0000000c09137221 */ /* 0x001fc40000010000 */
[----:B------:R-:W-:Y:S01]  /*1390*/  IMAD R9, R40, c[0x0][0x220], RZ ;  /* 0x0000880028097a24 */ /* 0x000fe200078e02ff */
[-C--:B------:R-:W-:Y:S01]  /*13a0*/  ISETP.GE.AND P4, PT, R58, R51.reuse, PT ;  /* 0x000000333a00720c */ /* 0x080fe20003f86270 */
[----:B-1----:R-:W-:Y:S01]  /*13b0*/  FADD.FTZ R20, R13, R14 ;  /* 0x0000000e0d147221 */ /* 0x002fe20000010000 */
[-C--:B------:R-:W-:Y:S01]  /*13c0*/  ISETP.GE.AND P3, PT, R56, R51.reuse, PT ;  /* 0x000000333800720c */ /* 0x080fe20003f66270 */
[----:B--2---:R-:W-:Y:S01]  /*13d0*/  FADD.FTZ R16, R15, R16 ;  /* 0x000000100f107221 */ /* 0x004fe20000010000 */
[----:B------:R-:W-:Y:S01]  /*13e0*/  ISETP.GE.AND P0, PT, R54, R51, PT ;  /* 0x000000333600720c */ /* 0x000fe20003f06270 */
[C---:B------:R-:W-:Y:S02]  /*13f0*/  IMAD R21, R6.reuse, c[0x0][0x224], R9 ;  /* 0x0000890006157a24 */ /* 0x040fe400078e0209 */
[----:B------:R-:W-:-:S04]  /*1400*/  IMAD.WIDE.U32 R10, R6, c[0x0][0x220], R10 ;  /* 0x00008800060a7a25 */ /* 0x000fc800078e000a */
[----:B---3--:R-:W-:Y:S01]  /*1410*/  FADD.FTZ R18, R17, R18 ;  /* 0x0000001211127221 */ /* 0x008fe20000010000 */
[----:B------:R-:W-:Y:S05]  /*1420*/  @P5 BRA `(.L_x_1788) ;  /* 0x0000016000005947 */ /* 0x000fea0003800000 */
[----:B------:R-:W-:Y:S01]  /*1430*/  SHF.R.S32.HI R14, RZ, 0x1f, R8 ;  /* 0x0000001fff0e7819 */ /* 0x000fe20000011408 */
[----:B------:R-:W-:Y:S01]  /*1440*/  IMAD R9, R40, c[0x0][0x1c8], RZ ;  /* 0x0000720028097a24 */ /* 0x000fe200078e02ff */
[C---:B------:R-:W-:Y:S02]  /*1450*/  IADD3 R12, P5, R7.reuse, R8, RZ ;  /* 0x00000008070c7210 */ /* 0x040fe40007fbe0ff */
[----:B------:R-:W-:Y:S01]  /*1460*/  FSEL R15, R20, RZ, !P4 ;  /* 0x000000ff140f7208 */ /* 0x000fe20006000000 */
[----:B------:R-:W-:Y:S01]  /*1470*/  IMAD R9, R6, c[0x0][0x1cc], R9 ;  /* 0x0000730006097a24 */ /* 0x000fe200078e0209 */
[----:B------:R-:W-:Y:S02]  /*1480*/  LEA.HI.X.SX32 R13, R7, R14, 0x1, P5 ;  /* 0x0000000e070d7211 */ /* 0x000fe400028f0eff */
[----:B------:R-:W-:-:S03]  /*1490*/  FSEL R17, R16, RZ, !P3 ;  /* 0x000000ff10117208 */ /* 0x000fc60005800000 */
[----:B------:R-:W-:-:S04]  /*14a0*/  IMAD.WIDE.U32 R12, R6, c[0x0][0x1c8], R12 ;  /* 0x00007200060c7a25 */ /* 0x000fc800078e000c */
[----:B------:R-:W-:Y:S02]  /*14b0*/  IMAD.IADD R13, R13, 0x1, R9 ;  /* 0x000000010d0d7824 */ /* 0x000fe400078e0209 */
[----:B------:R-:W-:Y:S02]  /*14c0*/  IMAD R9, R43, c[0x0][0x1d0], RZ ;  /* 0x000074002b097a24 */ /* 0x000fe400078e02ff */
[----:B------:R-:W-:-:S04]  /*14d0*/  IMAD.WIDE.U32 R12, R50, c[0x0][0x1d0], R12 ;  /* 0x00007400320c7a25 */ /* 0x000fc800078e000c */
[----:B------:R-:W-:Y:S01]  /*14e0*/  IMAD R9, R50, c[0x0][0x1d4], R9 ;  /* 0x0000750032097a24 */ /* 0x000fe200078e0209 */
[----:B------:R-:W-:-:S04]  /*14f0*/  IADD3 R41, P5, R41, R12, RZ ;  /* 0x0000000c29297210 */ /* 0x000fc80007fbe0ff */
[----:B------:R-:W-:Y:S02]  /*1500*/  IADD3.X R42, R42, R13, R9, P5, !PT ;  /* 0x0000000d2a2a7210 */ /* 0x000fe40002ffe409 */
[----:B------:R-:W-:Y:S02]  /*1510*/  LEA R12, P5, R41, c[0x0][0x1b0], 0x2 ;  /* 0x00006c00290c7a11 */ /* 0x000fe400078a10ff */
[----:B------:R-:W-:Y:S02]  /*1520*/  FSEL R9, R19, RZ, !P2 ;  /* 0x000000ff13097208 */ /* 0x000fe40005000000 */
[----:B------:R-:W-:Y:S02]  /*1530*/  LEA.HI.X R13, R41, c[0x0][0x1b4], R42, 0x2, P5 ;  /* 0x00006d00290d7a11 */ /* 0x000fe400028f142a */
[----:B------:R-:W-:-:S03]  /*1540*/  FSEL R19, R18, RZ, !P0 ;  /* 0x000000ff12137208 */ /* 0x000fc60004000000 */
[----:B------:R0:W-:Y:S04]  /*1550*/  STG.E [R12.64], R9 ;  /* 0x000000090c007986 */ /* 0x0001e8000c101904 */
[----:B------:R0:W-:Y:S04]  /*1560*/  STG.E [R12.64+0x80], R15 ;  /* 0x0000800f0c007986 */ /* 0x0001e8000c101904 */
[----:B------:R0:W-:Y:S04]  /*1570*/  STG.E [R12.64+0x100], R17 ;  /* 0x000100110c007986 */ /* 0x0001e8000c101904 */
[----:B------:R0:W-:Y:S02]  /*1580*/  STG.E [R12.64+0x180], R19 ;  /* 0x000180130c007986 */ /* 0x0001e4000c101904 */
.L_x_1788:
[----:B------:R-:W-:Y:S05]  /*1590*/  BSYNC B0 ;  /* 0x0000000000007941 */ /* 0x000fea0003800000 */
.L_x_1787:
        /* <DEDUP_REMOVED lines=18> */
[--C-:B------:R-:W-:Y:S01]  /*16c0*/  IADD3 R10, P1, P2, R8, R7, R4.reuse ;  /* 0x00000007080a7210 */ /* 0x100fe20007a3e004 */
[----:B------:R-:W-:Y:S01]  /*16d0*/  IMAD R43, R43, c[0x0][0x200], RZ ;  /* 0x000080002b2b7a24 */ /* 0x000fe200078e02ff */
[----:B------:R-:W-:Y:S01]  /*16e0*/  SHF.R.S32.HI R2, RZ, 0x1f, R7 ;  /* 0x0000001fff027819 */ /* 0x000fe20000011407 */
[----:B------:R-:W-:Y:S01]  /*16f0*/  IMAD R7, R40, c[0x0][0x1f8], RZ ;  /* 0x00007e0028077a24 */ /* 0x000fe200078e02ff */
[----:B------:R-:W-:Y:S02]  /*1700*/  SHF.R.S32.HI R9, RZ, 0x1f, R4 ;  /* 0x0000001fff097819 */ /* 0x000fe40000011404 */
[----:B------:R-:W-:Y:S01]  /*1710*/  SHF.R.S32.HI R8, RZ, 0x1f, R8 ;  /* 0x0000001fff087819 */ /* 0x000fe20000011408 */
[----:B------:R-:W-:-:S03]  /*1720*/  IMAD R7, R6, c[0x0][0x1fc], R7 ;  /* 0x00007f0006077a24 */ /* 0x000fc600078e0207 */
[----:B------:R-:W-:Y:S01]  /*1730*/  IADD3.X R11, R8, R2, R9, P1, P2 ;  /* 0x00000002080b7210 */ /* 0x000fe20000fe4409 */
[C---:B-----5:R-:W-:Y:S01]  /*1740*/  FMUL.FTZ R2, R52.reuse, 1.4426950216293334961 ;  /* 0x3fb8aa3b34027820 */ /* 0x060fe20000410000 */
        /* <DEDUP_REMOVED lines=10> */
.L_x_1790:
[----:B------:R-:W-:Y:S05]  /*17f0*/  BSYNC B0 ;  /* 0x0000000000007941 */ /* 0x000fea0003800000 */
.L_x_1789:
        /* <DEDUP_REMOVED lines=14> */
.L_x_1791:
        /* <DEDUP_REMOVED lines=10> */
.L_x_1857:


//--------------------- .nv.shared._ZN7cutlass13device_kernelIN5flash19enable_sm80_to_sm89INS1_16FlashAttnBwdSm80INS1_25CollectiveMainloopBwdSm80ILi2ELi2EN4cute5tupleIJNS5_1CILi64EEENS7_ILi128EEES8_EEENS_10bfloat16_tEfNS_4arch4Sm80ELb0ELb0ELb0ELb0ELb0ELb0ELb0ELb0ELi2ELi2ELi4ELi2ELb1EEENS1_21CollectiveEpilogueBwdISA_SB_SD_Li256ELb0ELb0ELi2EEENS1_19SingleTileSchedulerILb0ELb0ELb0ELi128EEEEEEEEEvNT_6ParamsE --------------------------
	.section	.nv.shared._ZN7cutlass13device_kernelIN5flash19enable_sm80_to_sm89INS1_16FlashAttnBwdSm80INS1_25CollectiveMainloopBwdSm80ILi2ELi2EN4cute5tupleIJNS5_1CILi64EEENS7_ILi128EEES8_EEENS_10bfloat16_tEfNS_4arch4Sm80ELb0ELb0ELb0ELb0ELb0ELb0ELb0ELb0ELi2ELi2ELi4ELi2ELb1EEENS1_21CollectiveEpilogueBwdISA_SB_SD_Li256ELb0ELb0ELi2EEENS1_19SingleTileSchedulerILb0ELb0ELb0ELi128EEEEEEEEEvNT_6ParamsE,"aw",@nobits
	.sectionflags	@""
	.align	16


//--------------------- .nv.global                --------------------------
	.section	.nv.global,"aw",@nobits
.nv.global:
	.type		_ZN65_INTERNAL_ebbe5436_29_flash_bwd_hdim64_bf16_sm80_cu_8e232a79_27744cute1_E,@object
	.size		_ZN65_INTERNAL_ebbe5436_29_flash_bwd_hdim64_bf16_sm80_cu_8e232a79_27744cute1_E,(_ZN65_INTERNAL_ebbe5436_29_flash_bwd_hdim64_bf16_sm80_cu_8e232a79_27744cuda3std3__45__cpo6cbeginE - _ZN65_INTERNAL_ebbe5436_29_flash_bwd_hdim64_bf16_sm80_cu_8e232a79_27744cute1_E)
_ZN65_INTERNAL_ebbe5436_29_flash_bwd_hdim64_bf16_sm80_cu_8e232a79_27744cute1_E:
	.zero		1
	.type		_ZN65_INTERNAL_ebbe5436_29_flash_bwd_hdim64_bf16_sm80_cu_8e232a79_27744cuda3std3__45__cpo6cbeginE,@object
	.size		_ZN65_INTERNAL_ebbe5436_29_flash_bwd_hdim64_bf16_sm80_cu_8e232a79_27744cuda3std3__45__cpo6cbeginE,(_ZN65_INTERNAL_ebbe5436_29_flash_bwd_hdim64_bf16_sm80_cu_8e232a79_27744cuda3std3__48in_placeE - _ZN65_INTERNAL_ebbe5436_29_flash_bwd_hdim64_bf16_sm80_cu_8e232a79_27744cuda3std3__45__cpo6cbeginE)
_ZN65_INTERNAL_ebbe5436_29_flash_bwd_hdim64_bf16_sm80_cu_8e232a79_27744cuda3std3__45__cpo6cbeginE:
	.zero		1
	.type		_ZN65_INTERNAL_ebbe5436_29_flash_bwd_hdim64_bf16_sm80_cu_8e232a79_27744cuda3std3__48in_placeE,@object
	.size		_ZN65_INTERNAL_ebbe5436_29_flash_bwd_hdim64_bf16_sm80_cu_8e232a79_27744cuda3std3__48in_placeE,(_ZN65_INTERNAL_ebbe5436_29_flash_bwd_hdim64_bf16_sm80_cu_8e232a79_27744cuda3std6ranges3__45__cpo9iter_moveE - _ZN65_INTERNAL_ebbe5436_29_flash_bwd_hdim64_bf16_sm80_cu_8e232a79_27744cuda3std3__48in_placeE)
_ZN65_INTERNAL_ebbe5436_29_flash_bwd_hdim64_bf16_sm80_cu_8e232a79_27744cuda3std3__48in_placeE:
	.zero		1
	.type		_ZN65_INTERNAL_ebbe5436_29_flash_bwd_hdim64_bf16_sm80_cu_8e232a79_27744cuda3std6ranges3__45__cpo9iter_moveE,@object
	.size		_ZN65_INTERNAL_ebbe5436_29_flash_bwd_hdim64_bf16_sm80_cu_8e232a79_27744cuda3std6ranges3__45__cpo9iter_moveE,(_ZN65_INTERNAL_ebbe5436_29_flash_bwd_hdim64_bf16_sm80_cu_8e232a79_27744cuda3std3__45__cpo5beginE - _ZN65_INTERNAL_ebbe5436_29_flash_bwd_hdim64_bf16_sm80_cu_8e232a79_27744cuda3std6ranges3__45__cpo9iter_moveE)
_ZN65_INTERNAL_ebbe5436_29_flash_bwd_hdim64_bf16_sm80_cu_8e232a79_27744cuda3std6ranges3__45__cpo9iter_moveE:
	.zero		1
	.type		_ZN65_INTERNAL_ebbe5436_29_flash_bwd_hdim64_bf16_sm80_cu_8e232a79_27744cuda3std3__45__cpo5beginE,@object
	.size		_ZN65_INTERNAL_ebbe5436_29_flash_bwd_hdim64_bf16_sm80_cu_8e232a79_27744cuda3std3__45__cpo5beginE,(_ZN65_INTERNAL_ebbe5436_29_flash_bwd_hdim64_bf16_sm80_cu_8e232a79_27744cuda3std3__467_GLOBAL__N__ebbe5436_29_flash_bwd_hdim64_bf16_sm80_cu_8e232a79_27746ignoreE - _ZN65_INTERNAL_ebbe5436_29_flash_bwd_hdim64_bf16_sm80_cu_8e232a79_27744cuda3std3__45__cpo5beginE)
_ZN65_INTERNAL_ebbe5436_29_flash_bwd_hdim64_bf16_sm80_cu_8e232a79_27744cuda3std3__45__cpo5beginE:
	.zero		1
	.type		_ZN65_INTERNAL_ebbe5436_29_flash_bwd_hdim64_bf16_sm80_cu_8e232a79_27744cuda3std3__467_GLOBAL__N__ebbe5436_29_flash_bwd_hdim64_bf16_sm80_cu_8e232a79_27746ignoreE,@object
	.size		_ZN65_INTERNAL_ebbe5436_29_flash_bwd_hdim64_bf16_sm80_cu_8e232a79_27744cuda3std3__467_GLOBAL__N__ebbe5436_29_flash_bwd_hdim64_bf16_sm80_cu_8e232a79_27746ignoreE,(_ZN65_INTERNAL_ebbe5436_29_flash_bwd_hdim64_bf16_sm80_cu_8e232a79_27744cute7productE - _ZN65_INTERNAL_ebbe5436_29_flash_bwd_hdim64_bf16_sm80_cu_8e232a79_27744cuda3std3__467_GLOBAL__N__ebbe5436_29_flash_bwd_hdim64_bf16_sm80_cu_8e232a79_27746ignoreE)
_ZN65_INTERNAL_ebbe5436_29_flash_bwd_hdim64_bf16_sm80_cu_8e232a79_27744cuda3std3__467_GLOBAL__N__ebbe5436_29_flash_bwd_hdim64_bf16_sm80_cu_8e232a79_27746ignoreE:
	.zero		1
	.type		_ZN65_INTERNAL_ebbe5436_29_flash_bwd_hdim64_bf16_sm80_cu_8e232a79_27744cute7productE,@object
	.size		_ZN65_INTERNAL_ebbe5436_29_flash_bwd_hdim64_bf16_sm80_cu_8e232a79_27744cute7productE,(_ZN65_INTERNAL_ebbe5436_29_flash_bwd_hdim64_bf16_sm80_cu_8e232a79_27744cuda3std3__45__cpo3endE - _ZN65_INTERNAL_ebbe5436_29_flash_bwd_hdim64_bf16_sm80_cu_8e232a79_27744cute7productE)
_ZN65_INTERNAL_ebbe5436_29_flash_bwd_hdim64_bf16_sm80_cu_8e232a79_27744cute7productE:
	.zero		1
	.type		_ZN65_INTERNAL_ebbe5436_29_flash_bwd_hdim64_bf16_sm80_cu_8e232a79_27744cuda3std3__45__cpo3endE,@object
	.size		_ZN65_INTERNAL_ebbe5436_29_flash_bwd_hdim64_bf16_sm80_cu_8e232a79_27744cuda3std3__45__cpo3endE,(_ZN65_INTERNAL_ebbe5436_29_flash_bwd_hdim64_bf16_sm80_cu_8e232a79_27744cuda3std3__419piecewise_constructE - _ZN65_INTERNAL_ebbe5436_29_flash_bwd_hdim64_bf16_sm80_cu_8e232a79_27744cuda3std3__45__cpo3endE)
_ZN65_INTERNAL_ebbe5436_29_flash_bwd_hdim64_bf16_sm80_cu_8e232a79_27744cuda3std3__45__cpo3endE:
	.zero		1
	.type		_ZN65_INTERNAL_ebbe5436_29_flash_bwd_hdim64_bf16_sm80_cu_8e232a79_27744cuda3std3__419piecewise_constructE,@object
	.size		_ZN65_INTERNAL_ebbe5436_29_flash_bwd_hdim64_bf16_sm80_cu_8e232a79_27744cuda3std3__419piecewise_constructE,(_ZN65_INTERNAL_ebbe5436_29_flash_bwd_hdim64_bf16_sm80_cu_8e232a79_27744cuda3std3__45__cpo4cendE - _ZN65_INTERNAL_ebbe5436_29_flash_bwd_hdim64_bf16_sm80_cu_8e232a79_27744cuda3std3__419piecewise_constructE)
_ZN65_INTERNAL_ebbe5436_29_flash_bwd_hdim64_bf16_sm80_cu_8e232a79_27744cuda3std3__419piecewise_constructE:
	.zero		1
	.type		_ZN65_INTERNAL_ebbe5436_29_flash_bwd_hdim64_bf16_sm80_cu_8e232a79_27744cuda3std3__45__cpo4cendE,@object
	.size		_ZN65_INTERNAL_ebbe5436_29_flash_bwd_hdim64_bf16_sm80_cu_8e232a79_27744cuda3std3__45__cpo4cendE,(_ZN65_INTERNAL_ebbe5436_29_flash_bwd_hdim64_bf16_sm80_cu_8e232a79_27744cuda3std6ranges3__45__cpo4swapE - _ZN65_INTERNAL_ebbe5436_29_flash_bwd_hdim64_bf16_sm80_cu_8e232a79_27744cuda3std3__45__cpo4cendE)
_ZN65_INTERNAL_ebbe5436_29_flash_bwd_hdim64_bf16_sm80_cu_8e232a79_27744cuda3std3__45__cpo4cendE:
	.zero		1
	.type		_ZN65_INTERNAL_ebbe5436_29_flash_bwd_hdim64_bf16_sm80_cu_8e232a79_27744cuda3std6ranges3__45__cpo4swapE,@object
	.size		_ZN65_INTERNAL_ebbe5436_29_flash_bwd_hdim64_bf16_sm80_cu_8e232a79_27744cuda3std6ranges3__45__cpo4swapE,(.L_7 - _ZN65_INTERNAL_ebbe5436_29_flash_bwd_hdim64_bf16_sm80_cu_8e232a79_27744cuda3std6ranges3__45__cpo4swapE)
_ZN65_INTERNAL_ebbe5436_29_flash_bwd_hdim64_bf16_sm80_cu_8e232a79_27744cuda3std6ranges3__45__cpo4swapE:
	.zero		1
.L_7:


//--------------------- .nv.shared._ZN7cutlass13device_kernelIN5flash19enable_sm80_to_sm89INS1_16FlashAttnBwdSm80INS1_25CollectiveMainloopBwdSm80ILi2ELi2EN4cute5tupleIJNS5_1CILi64EEENS7_ILi128EEES8_EEENS_10bfloat16_tEfNS_4arch4Sm80ELb0ELb0ELb0ELb0ELb1ELb0ELb0ELb0ELi2ELi2ELi4ELi2ELb1EEENS1_21CollectiveEpilogueBwdISA_SB_SD_Li256ELb0ELb0ELi2EEENS1_19SingleTileSchedulerILb0ELb0ELb0ELi128EEEEEEEEEvNT_6ParamsE --------------------------
	.section	.nv.shared._ZN7cutlass13device_kernelIN5flash19enable_sm80_to_sm89INS1_16FlashAttnBwdSm80INS1_25CollectiveMainloopBwdSm80ILi2ELi2EN4cute5tupleIJNS5_1CILi64EEENS7_ILi128EEES8_EEENS_10bfloat16_tEfNS_4arch4Sm80ELb0ELb0ELb0ELb0ELb1ELb0ELb0ELb0ELi2ELi2ELi4ELi2ELb1EEENS1_21CollectiveEpilogueBwdISA_SB_SD_Li256ELb0ELb0ELi2EEENS1_19SingleTileSchedulerILb0ELb0ELb0ELi128EEEEEEEEEvNT_6ParamsE,"aw",@nobits
	.sectionflags	@""
	.align	16


//--------------------- .nv.shared._ZN7cutlass13device_kernelIN5flash19enable_sm80_to_sm89INS1_16FlashAttnBwdSm80INS1_25CollectiveMainloopBwdSm80ILi2ELi2EN4cute5tupleIJNS5_1CILi64EEENS7_ILi128EEES8_EEENS_10bfloat16_tEfNS_4arch4Sm80ELb0ELb0ELb0ELb0ELb0ELb0ELb0ELb0ELi2ELi2ELi4ELi2ELb1EEENS1_24CollectiveEpilogueBwdGQAISA_fSD_Li256ELb0ELb0EEENS1_19SingleTileSchedulerILb0ELb0ELb0ELi128EEEEEEEEEvNT_6ParamsE --------------------------
	.section	.nv.shared._ZN7cutlass13device_kernelIN5flash19enable_sm80_to_sm89INS1_16FlashAttnBwdSm80INS1_25CollectiveMainloopBwdSm80ILi2ELi2EN4cute5tupleIJNS5_1CILi64EEENS7_ILi128EEES8_EEENS_10bfloat16_tEfNS_4arch4Sm80ELb0ELb0ELb0ELb0ELb0ELb0ELb0ELb0ELi2ELi2ELi4ELi2ELb1EEENS1_24CollectiveEpilogueBwdGQAISA_fSD_Li256ELb0ELb0EEENS1_19SingleTileSchedulerILb0ELb0ELb0ELi128EEEEEEEEEvNT_6ParamsE,"aw",@nobits
	.sectionflags	@""
	.align	16


//--------------------- .nv.shared._ZN7cutlass13device_kernelIN5flash19enable_sm80_to_sm89INS1_16FlashAttnBwdSm80INS1_25CollectiveMainloopBwdSm80ILi2ELi2EN4cute5tupleIJNS5_1CILi64EEENS7_ILi128EEES8_EEENS_10bfloat16_tEfNS_4arch4Sm80ELb0ELb0ELb0ELb0ELb1ELb0ELb0ELb0ELi2ELi2ELi4ELi2ELb1EEENS1_24CollectiveEpilogueBwdGQAISA_fSD_Li256ELb0ELb1EEENS1_19SingleTileSchedulerILb0ELb0ELb0ELi128EEEEEEEEEvNT_6ParamsE --------------------------
	.section	.nv.shared._ZN7cutlass13device_kernelIN5flash19enable_sm80_to_sm89INS1_16FlashAttnBwdSm80INS1_25CollectiveMainloopBwdSm80ILi2ELi2EN4cute5tupleIJNS5_1CILi64EEENS7_ILi128EEES8_EEENS_10bfloat16_tEfNS_4arch4Sm80ELb0ELb0ELb0ELb0ELb1ELb0ELb0ELb0ELi2ELi2ELi4ELi2ELb1EEENS1_24CollectiveEpilogueBwdGQAISA_fSD_Li256ELb0ELb1EEENS1_19SingleTileSchedulerILb0ELb0ELb0ELi128EEEEEEEEEvNT_6ParamsE,"aw",@nobits
	.sectionflags	@""
	.align	16


//--------------------- .nv.shared._ZN7cutlass13device_kernelIN5flash19enable_sm80_to_sm89INS1_16FlashAttnBwdSm80INS1_25CollectiveMainloopBwdSm80ILi2ELi2EN4cute5tupleIJNS5_1CILi64EEENS7_ILi128EEES8_EEENS_10bfloat16_tEfNS_4arch4Sm80ELb0ELb0ELb0ELb1ELb0ELb0ELb0ELb0ELi2ELi2ELi4ELi2ELb1EEENS1_21CollectiveEpilogueBwdISA_SB_SD_Li256ELb1ELb0ELi2EEENS1_19SingleTileSchedulerILb1ELb0ELb0ELi128EEEEEEEEEvNT_6ParamsE --------------------------
	.section	.nv.shared._ZN7cutlass13device_kernelIN5flash19enable_sm80_to_sm89INS1_16FlashAttnBwdSm80INS1_25CollectiveMainloopBwdSm80ILi2ELi2EN4cute5tupleIJNS5_1CILi64EEENS7_ILi128EEES8_EEENS_10bfloat16_tEfNS_4arch4Sm80ELb0ELb0ELb0ELb1ELb0ELb0ELb0ELb0ELi2ELi2ELi4ELi2ELb1EEENS1_21CollectiveEpilogueBwdISA_SB_SD_Li256ELb1ELb0ELi2EEENS1_19SingleTileSchedulerILb1ELb0ELb0ELi128EEEEEEEEEvNT_6ParamsE,"aw",@nobits
	.sectionflags	@""
	.align	16


//--------------------- .nv.shared._ZN7cutlass13device_kernelIN5flash19enable_sm80_to_sm89INS1_16FlashAttnBwdSm80INS1_25CollectiveMainloopBwdSm80ILi2ELi2EN4cute5tupleIJNS5_1CILi64EEENS7_ILi128EEES8_EEENS_10bfloat16_tEfNS_4arch4Sm80ELb0ELb0ELb0ELb1ELb1ELb0ELb0ELb0ELi2ELi2ELi4ELi2ELb1EEENS1_21CollectiveEpilogueBwdISA_SB_SD_Li256ELb1ELb0ELi2EEENS1_19SingleTileSchedulerILb1ELb0ELb0ELi128EEEEEEEEEvNT_6ParamsE --------------------------
	.section	.nv.shared._ZN7cutlass13device_kernelIN5flash19enable_sm80_to_sm89INS1_16FlashAttnBwdSm80INS1_25CollectiveMainloopBwdSm80ILi2ELi2EN4cute5tupleIJNS5_1CILi64EEENS7_ILi128EEES8_EEENS_10bfloat16_tEfNS_4arch4Sm80ELb0ELb0ELb0ELb1ELb1ELb0ELb0ELb0ELi2ELi2ELi4ELi2ELb1EEENS1_21CollectiveEpilogueBwdISA_SB_SD_Li256ELb1ELb0ELi2EEENS1_19SingleTileSchedulerILb1ELb0ELb0ELi128EEEEEEEEEvNT_6ParamsE,"aw",@nobits
	.sectionflags	@""
	.align	16


//--------------------- .nv.shared._ZN7cutlass13device_kernelIN5flash19enable_sm80_to_sm89INS1_16FlashAttnBwdSm80INS1_25CollectiveMainloopBwdSm80ILi2ELi2EN4cute5tupleIJNS5_1CILi64EEENS7_ILi128EEES8_EEENS_10bfloat16_tEfNS_4arch4Sm80ELb0ELb0ELb0ELb1ELb0ELb0ELb0ELb0ELi2ELi2ELi4ELi2ELb1EEENS1_24CollectiveEpilogueBwdGQAISA_fSD_Li256ELb1ELb0EEENS1_19SingleTileSchedulerILb1ELb0ELb0ELi128EEEEEEEEEvNT_6ParamsE --------------------------
	.section	.nv.shared._ZN7cutlass13device_kernelIN5flash19enable_sm80_to_sm89INS1_16FlashAttnBwdSm80INS1_25CollectiveMainloopBwdSm80ILi2ELi2EN4cute5tupleIJNS5_1CILi64EEENS7_ILi128EEES8_EEENS_10bfloat16_tEfNS_4arch4Sm80ELb0ELb0ELb0ELb1ELb0ELb0ELb0ELb0ELi2ELi2ELi4ELi2ELb1EEENS1_24CollectiveEpilogueBwdGQAISA_fSD_Li256ELb1ELb0EEENS1_19SingleTileSchedulerILb1ELb0ELb0ELi128EEEEEEEEEvNT_6ParamsE,"aw",@nobits
	.sectionflags	@""
	.align	16


//--------------------- .nv.shared._ZN7cutlass13device_kernelIN5flash19enable_sm80_to_sm89INS1_16FlashAttnBwdSm80INS1_25CollectiveMainloopBwdSm80ILi2ELi2EN4cute5tupleIJNS5_1CILi64EEENS7_ILi128EEES8_EEENS_10bfloat16_tEfNS_4arch4Sm80ELb0ELb0ELb0ELb1ELb1ELb0ELb0ELb0ELi2ELi2ELi4ELi2ELb1EEENS1_24CollectiveEpilogueBwdGQAISA_fSD_Li256ELb1ELb1EEENS1_19SingleTileSchedulerILb1ELb0ELb0ELi128EEEEEEEEEvNT_6ParamsE --------------------------
	.section	.nv.shared._ZN7cutlass13device_kernelIN5flash19enable_sm80_to_sm89INS1_16FlashAttnBwdSm80INS1_25CollectiveMainloopBwdSm80ILi2ELi2EN4cute5tupleIJNS5_1CILi64EEENS7_ILi128EEES8_EEENS_10bfloat16_tEfNS_4arch4Sm80ELb0ELb0ELb0ELb1ELb1ELb0ELb0ELb0ELi2ELi2ELi4ELi2ELb1EEENS1_24CollectiveEpilogueBwdGQAISA_fSD_Li256ELb1ELb1EEENS1_19SingleTileSchedulerILb1ELb0ELb0ELi128EEEEEEEEEvNT_6ParamsE,"aw",@nobits
	.sectionflags	@""
	.align	16


//--------------------- .nv.shared._ZN7cutlass13device_kernelIN5flash19enable_sm80_to_sm89INS1_16FlashAttnBwdSm80INS1_25CollectiveMainloopBwdSm80ILi2ELi2EN4cute5tupleIJNS5_1CILi64EEENS7_ILi128EEES8_EEENS_10bfloat16_tEfNS_4arch4Sm80ELb0ELb1ELb0ELb0ELb0ELb0ELb0ELb0ELi2ELi2ELi4ELi2ELb1EEENS1_21CollectiveEpilogueBwdISA_SB_SD_Li256ELb0ELb0ELi2EEENS1_19SingleTileSchedulerILb0ELb0ELb0ELi128EEEEEEEEEvNT_6ParamsE --------------------------
	.section	.nv.shared._ZN7cutlass13device_kernelIN5flash19enable_sm80_to_sm89INS1_16FlashAttnBwdSm80INS1_25CollectiveMainloopBwdSm80ILi2ELi2EN4cute5tupleIJNS5_1CILi64EEENS7_ILi128EEES8_EEENS_10bfloat16_tEfNS_4arch4Sm80ELb0ELb1ELb0ELb0ELb0ELb0ELb0ELb0ELi2ELi2ELi4ELi2ELb1EEENS1_21CollectiveEpilogueBwdISA_SB_SD_Li256ELb0ELb0ELi2EEENS1_19SingleTileSchedulerILb0ELb0ELb0ELi128EEEEEEEEEvNT_6ParamsE,"aw",@nobits
	.sectionflags	@""
	.align	16


//--------------------- .nv.shared._ZN7cutlass13device_kernelIN5flash19enable_sm80_to_sm89INS1_16FlashAttnBwdSm80INS1_25CollectiveMainloopBwdSm80ILi2ELi2EN4cute5tupleIJNS5_1CILi64EEENS7_ILi128EEES8_EEENS_10bfloat16_tEfNS_4arch4Sm80ELb0ELb1ELb0ELb0ELb1ELb0ELb0ELb0ELi2ELi2ELi4ELi2ELb1EEENS1_21CollectiveEpilogueBwdISA_SB_SD_Li256ELb0ELb0ELi2EEENS1_19SingleTileSchedulerILb0ELb0ELb0ELi128EEEEEEEEEvNT_6ParamsE --------------------------
	.section	.nv.shared._ZN7cutlass13device_kernelIN5flash19enable_sm80_to_sm89INS1_16FlashAttnBwdSm80INS1_25CollectiveMainloopBwdSm80ILi2ELi2EN4cute5tupleIJNS5_1CILi64EEENS7_ILi128EEES8_EEENS_10bfloat16_tEfNS_4arch4Sm80ELb0ELb1ELb0ELb0ELb1ELb0ELb0ELb0ELi2ELi2ELi4ELi2ELb1EEENS1_21CollectiveEpilogueBwdISA_SB_SD_Li256ELb0ELb0ELi2EEENS1_19SingleTileSchedulerILb0ELb0ELb0ELi128EEEEEEEEEvNT_6ParamsE,"aw",@nobits
	.sectionflags	@""
	.align	16


//--------------------- .nv.shared._ZN7cutlass13device_kernelIN5flash19enable_sm80_to_sm89INS1_16FlashAttnBwdSm80INS1_25CollectiveMainloopBwdSm80ILi2ELi2EN4cute5tupleIJNS5_1CILi64EEENS7_ILi128EEES8_EEENS_10bfloat16_tEfNS_4arch4Sm80ELb0ELb1ELb0ELb0ELb0ELb0ELb0ELb0ELi2ELi2ELi4ELi2ELb1EEENS1_24CollectiveEpilogueBwdGQAISA_fSD_Li256ELb0ELb0EEENS1_19SingleTileSchedulerILb0ELb0ELb0ELi128EEEEEEEEEvNT_6ParamsE --------------------------
	.section	.nv.shared._ZN7cutlass13device_kernelIN5flash19enable_sm80_to_sm89INS1_16FlashAttnBwdSm80INS1_25CollectiveMainloopBwdSm80ILi2ELi2EN4cute5tupleIJNS5_1CILi64EEENS7_ILi128EEES8_EEENS_10bfloat16_tEfNS_4arch4Sm80ELb0ELb1ELb0ELb0ELb0ELb0ELb0ELb0ELi2ELi2ELi4ELi2ELb1EEENS1_24CollectiveEpilogueBwdGQAISA_fSD_Li256ELb0ELb0EEENS1_19SingleTileSchedulerILb0ELb0ELb0ELi128EEEEEEEEEvNT_6ParamsE,"aw",@nobits
	.sectionflags	@""
	.align	16


//--------------------- .nv.shared._ZN7cutlass13device_kernelIN5flash19enable_sm80_to_sm89INS1_16FlashAttnBwdSm80INS1_25CollectiveMainloopBwdSm80ILi2ELi2EN4cute5tupleIJNS5_1CILi64EEENS7_ILi128EEES8_EEENS_10bfloat16_tEfNS_4arch4Sm80ELb0ELb1ELb0ELb0ELb1ELb0ELb0ELb0ELi2ELi2ELi4ELi2ELb1EEENS1_24CollectiveEpilogueBwdGQAISA_fSD_Li256ELb0ELb1EEENS1_19SingleTileSchedulerILb0ELb0ELb0ELi128EEEEEEEEEvNT_6ParamsE --------------------------
	.section	.nv.shared._ZN7cutlass13device_kernelIN5flash19enable_sm80_to_sm89INS1_16FlashAttnBwdSm80INS1_25CollectiveMainloopBwdSm80ILi2ELi2EN4cute5tupleIJNS5_1CILi64EEENS7_ILi128EEES8_EEENS_10bfloat16_tEfNS_4arch4Sm80ELb0ELb1ELb0ELb0ELb1ELb0ELb0ELb0ELi2ELi2ELi4ELi2ELb1EEENS1_24CollectiveEpilogueBwdGQAISA_fSD_Li256ELb0ELb1EEENS1_19SingleTileSchedulerILb0ELb0ELb0ELi128EEEEEEEEEvNT_6ParamsE,"aw",@nobits
	.sectionflags	@""
	.align	16


//--------------------- .nv.shared._ZN7cutlass13device_kernelIN5flash19enable_sm80_to_sm89INS1_16FlashAttnBwdSm80INS1_25CollectiveMainloopBwdSm80ILi2ELi2EN4cute5tupleIJNS5_1CILi64EEENS7_ILi128EEES8_EEENS_10bfloat16_tEfNS_4arch4Sm80ELb0ELb1ELb0ELb1ELb0ELb0ELb0ELb0ELi2ELi2ELi4ELi2ELb1EEENS1_21CollectiveEpilogueBwdISA_SB_SD_Li256ELb1ELb0ELi2EEENS1_19SingleTileSchedulerILb1ELb0ELb0ELi128EEEEEEEEEvNT_6ParamsE --------------------------
	.section	.nv.shared._ZN7cutlass13device_kernelIN5flash19enable_sm80_to_sm89INS1_16FlashAttnBwdSm80INS1_25CollectiveMainloopBwdSm80ILi2ELi2EN4cute5tupleIJNS5_1CILi64EEENS7_ILi128EEES8_EEENS_10bfloat16_tEfNS_4arch4Sm80ELb0ELb1ELb0ELb1ELb0ELb0ELb0ELb0ELi2ELi2ELi4ELi2ELb1EEENS1_21CollectiveEpilogueBwdISA_SB_SD_Li256ELb1ELb0ELi2EEENS1_19SingleTileSchedulerILb1ELb0ELb0ELi128EEEEEEEEEvNT_6ParamsE,"aw",@nobits
	.sectionflags	@""
	.align	16


//--------------------- .nv.shared._ZN7cutlass13device_kernelIN5flash19enable_sm80_to_sm89INS1_16FlashAttnBwdSm80INS1_25CollectiveMainloopBwdSm80ILi2ELi2EN4cute5tupleIJNS5_1CILi64EEENS7_ILi128EEES8_EEENS_10bfloat16_tEfNS_4arch4Sm80ELb0ELb1ELb0ELb1ELb1ELb0ELb0ELb0ELi2ELi2ELi4ELi2ELb1EEENS1_21CollectiveEpilogueBwdISA_SB_SD_Li256ELb1ELb0ELi2EEENS1_19SingleTileSchedulerILb1ELb0ELb0ELi128EEEEEEEEEvNT_6ParamsE --------------------------
	.section	.nv.shared._ZN7cutlass13device_kernelIN5flash19enable_sm80_to_sm89INS1_16FlashAttnBwdSm80INS1_25CollectiveMainloopBwdSm80ILi2ELi2EN4cute5tupleIJNS5_1CILi64EEENS7_ILi128EEES8_EEENS_10bfloat16_tEfNS_4arch4Sm80ELb0ELb1ELb0ELb1ELb1ELb0ELb0ELb0ELi2ELi2ELi4ELi2ELb1EEENS1_21CollectiveEpilogueBwdISA_SB_SD_Li256ELb1ELb0ELi2EEENS1_19SingleTileSchedulerILb1ELb0ELb0ELi128EEEEEEEEEvNT_6ParamsE,"aw",@nobits
	.sectionflags	@""
	.align	16


//--------------------- .nv.shared._ZN7cutlass13device_kernelIN5flash19enable_sm80_to_sm89INS1_16FlashAttnBwdSm80INS1_25CollectiveMainloopBwdSm80ILi2ELi2EN4cute5tupleIJNS5_1CILi64EEENS7_ILi128EEES8_EEENS_10bfloat16_tEfNS_4arch4Sm80ELb0ELb1ELb0ELb1ELb0ELb0ELb0ELb0ELi2ELi2ELi4ELi2ELb1EEENS1_24CollectiveEpilogueBwdGQAISA_fSD_Li256ELb1ELb0EEENS1_19SingleTileSchedulerILb1ELb0ELb0ELi128EEEEEEEEEvNT_6ParamsE --------------------------
	.section	.nv.shared._ZN7cutlass13device_kernelIN5flash19enable_sm80_to_sm89INS1_16FlashAttnBwdSm80INS1_25CollectiveMainloopBwdSm80ILi2ELi2EN4cute5tupleIJNS5_1CILi64EEENS7_ILi128EEES8_EEENS_10bfloat16_tEfNS_4arch4Sm80ELb0ELb1ELb0ELb1ELb0ELb0ELb0ELb0ELi2ELi2ELi4ELi2ELb1EEENS1_24CollectiveEpilogueBwdGQAISA_fSD_Li256ELb1ELb0EEENS1_19SingleTileSchedulerILb1ELb0ELb0ELi128EEEEEEEEEvNT_6ParamsE,"aw",@nobits
	.sectionflags	@""
	.align	16


//--------------------- .nv.shared._ZN7cutlass13device_kernelIN5flash19enable_sm80_to_sm89INS1_16FlashAttnBwdSm80INS1_25CollectiveMainloopBwdSm80ILi2ELi2EN4cute5tupleIJNS5_1CILi64EEENS7_ILi128EEES8_EEENS_10bfloat16_tEfNS_4arch4Sm80ELb0ELb1ELb0ELb1ELb1ELb0ELb0ELb0ELi2ELi2ELi4ELi2ELb1EEENS1_24CollectiveEpilogueBwdGQAISA_fSD_Li256ELb1ELb1EEENS1_19SingleTileSchedulerILb1ELb0ELb0ELi128EEEEEEEEEvNT_6ParamsE --------------------------
	.section	.nv.shared._ZN7cutlass13device_kernelIN5flash19enable_sm80_to_sm89INS1_16FlashAttnBwdSm80INS1_25CollectiveMainloopBwdSm80ILi2ELi2EN4cute5tupleIJNS5_1CILi64EEENS7_ILi128EEES8_EEENS_10bfloat16_tEfNS_4arch4Sm80ELb0ELb1ELb0ELb1ELb1ELb0ELb0ELb0ELi2ELi2ELi4ELi2ELb1EEENS1_24CollectiveEpilogueBwdGQAISA_fSD_Li256ELb1ELb1EEENS1_19SingleTileSchedulerILb1ELb0ELb0ELi128EEEEEEEEEvNT_6ParamsE,"aw",@nobits
	.sectionflags	@""
	.align	16


//--------------------- .nv.shared._ZN7cutlass13device_kernelIN5flash19enable_sm80_to_sm89INS1_16FlashAttnBwdSm80INS1_25CollectiveMainloopBwdSm80ILi2ELi2EN4cute5tupleIJNS5_1CILi64EEENS7_ILi128EEES8_EEENS_10bfloat16_tEfNS_4arch4Sm80ELb1ELb0ELb0ELb0ELb0ELb0ELb0ELb0ELi2ELi2ELi4ELi2ELb1EEENS1_21CollectiveEpilogueBwdISA_SB_SD_Li256ELb0ELb0ELi2EEENS1_25SingleTileBwdLPTSchedulerILb0ELi128ELb0EEEEEEEEEvNT_6ParamsE --------------------------
	.section	.nv.shared._ZN7cutlass13device_kernelIN5flash19enable_sm80_to_sm89INS1_16FlashAttnBwdSm80INS1_25CollectiveMainloopBwdSm80ILi2ELi2EN4cute5tupleIJNS5_1CILi64EEENS7_ILi128EEES8_EEENS_10bfloat16_tEfNS_4arch4Sm80ELb1ELb0ELb0ELb0ELb0ELb0ELb0ELb0ELi2ELi2ELi4ELi2ELb1EEENS1_21CollectiveEpilogueBwdISA_SB_SD_Li256ELb0ELb0ELi2EEENS1_25SingleTileBwdLPTSchedulerILb0ELi128ELb0EEEEEEEEEvNT_6ParamsE,"aw",@nobits
	.sectionflags	@""
	.align	16


//--------------------- .nv.shared._ZN7cutlass13device_kernelIN5flash19enable_sm80_to_sm89INS1_16FlashAttnBwdSm80INS1_25CollectiveMainloopBwdSm80ILi2ELi2EN4cute5tupleIJNS5_1CILi64EEENS7_ILi128EEES8_EEENS_10bfloat16_tEfNS_4arch4Sm80ELb1ELb0ELb0ELb0ELb1ELb0ELb0ELb0ELi2ELi2ELi4ELi2ELb1EEENS1_21CollectiveEpilogueBwdISA_SB_SD_Li256ELb0ELb0ELi2EEENS1_25SingleTileBwdLPTSchedulerILb0ELi128ELb1EEEEEEEEEvNT_6ParamsE --------------------------
	.section	.nv.shared._ZN7cutlass13device_kernelIN5flash19enable_sm80_to_sm89INS1_16FlashAttnBwdSm80INS1_25CollectiveMainloopBwdSm80ILi2ELi2EN4cute5tupleIJNS5_1CILi64EEENS7_ILi128EEES8_EEENS_10bfloat16_tEfNS_4arch4Sm80ELb1ELb0ELb0ELb0ELb1ELb0ELb0ELb0ELi2ELi2ELi4ELi2ELb1EEENS1_21CollectiveEpilogueBwdISA_SB_SD_Li256ELb0ELb0ELi2EEENS1_25SingleTileBwdLPTSchedulerILb0ELi128ELb1EEEEEEEEEvNT_6ParamsE,"aw",@nobits
	.sectionflags	@""
	.align	16


//--------------------- .nv.shared._ZN7cutlass13device_kernelIN5flash19enable_sm80_to_sm89INS1_16FlashAttnBwdSm80INS1_25CollectiveMainloopBwdSm80ILi2ELi2EN4cute5tupleIJNS5_1CILi64EEENS7_ILi128EEES8_EEENS_10bfloat16_tEfNS_4arch4Sm80ELb1ELb0ELb0ELb0ELb0ELb0ELb0ELb0ELi2ELi2ELi4ELi2ELb1EEENS1_24CollectiveEpilogueBwdGQAISA_fSD_Li256ELb0ELb0EEENS1_25SingleTileBwdLPTSchedulerILb0ELi128ELb0EEEEEEEEEvNT_6ParamsE --------------------------
	.section	.nv.shared._ZN7cutlass13device_kernelIN5flash19enable_sm80_to_sm89INS1_16FlashAttnBwdSm80INS1_25CollectiveMainloopBwdSm80ILi2ELi2EN4cute5tupleIJNS5_1CILi64EEENS7_ILi128EEES8_EEENS_10bfloat16_tEfNS_4arch4Sm80ELb1ELb0ELb0ELb0ELb0ELb0ELb0ELb0ELi2ELi2ELi4ELi2ELb1EEENS1_24CollectiveEpilogueBwdGQAISA_fSD_Li256ELb0ELb0EEENS1_25SingleTileBwdLPTSchedulerILb0ELi128ELb0EEEEEEEEEvNT_6ParamsE,"aw",@nobits
	.sectionflags	@""
	.align	16


//--------------------- .nv.shared._ZN7cutlass13device_kernelIN5flash19enable_sm80_to_sm89INS1_16FlashAttnBwdSm80INS1_25CollectiveMainloopBwdSm80ILi2ELi2EN4cute5tupleIJNS5_1CILi64EEENS7_ILi128EEES8_EEENS_10bfloat16_tEfNS_4arch4Sm80ELb1ELb0ELb0ELb0ELb1ELb0ELb0ELb0ELi2ELi2ELi4ELi2ELb1EEENS1_24CollectiveEpilogueBwdGQAISA_fSD_Li256ELb0ELb1EEENS1_25SingleTileBwdLPTSchedulerILb0ELi128ELb1EEEEEEEEEvNT_6ParamsE --------------------------
	.section	.nv.shared._ZN7cutlass13device_kernelIN5flash19enable_sm80_to_sm89INS1_16FlashAttnBwdSm80INS1_25CollectiveMainloopBwdSm80ILi2ELi2EN4cute5tupleIJNS5_1CILi64EEENS7_ILi128EEES8_EEENS_10bfloat16_tEfNS_4arch4Sm80ELb1ELb0ELb0ELb0ELb1ELb0ELb0ELb0ELi2ELi2ELi4ELi2ELb1EEENS1_24CollectiveEpilogueBwdGQAISA_fSD_Li256ELb0ELb1EEENS1_25SingleTileBwdLPTSchedulerILb0ELi128ELb1EEEEEEEEEvNT_6ParamsE,"aw",@nobits
	.sectionflags	@""
	.align	16


//--------------------- .nv.shared._ZN7cutlass13device_kernelIN5flash22FlashAttnBwdPreprocessIN4cute5tupleIJNS3_1CILi64EEES6_EEENS_10bfloat16_tEfNS_4arch4Sm80ELb1ELb0EEEEEvNT_6ParamsE --------------------------
	.section	.nv.shared._ZN7cutlass13device_kernelIN5flash22FlashAttnBwdPreprocessIN4cute5tupleIJNS3_1CILi64EEES6_EEENS_10bfloat16_tEfNS_4arch4Sm80ELb1ELb0EEEEEvNT_6ParamsE,"aw",@nobits
	.sectionflags	@""
	.align	16


//--------------------- .nv.shared._ZN7cutlass13device_kernelIN5flash19enable_sm80_to_sm89INS1_16FlashAttnBwdSm80INS1_25CollectiveMainloopBwdSm80ILi2ELi2EN4cute5tupleIJNS5_1CILi64EEENS7_ILi128EEES8_EEENS_10bfloat16_tEfNS_4arch4Sm80ELb1ELb0ELb0ELb1ELb0ELb0ELb0ELb0ELi2ELi2ELi4ELi2ELb1EEENS1_21CollectiveEpilogueBwdISA_SB_SD_Li256ELb1ELb0ELi2EEENS1_25SingleTileBwdLPTSchedulerILb1ELi128ELb0EEEEEEEEEvNT_6ParamsE --------------------------
	.section	.nv.shared._ZN7cutlass13device_kernelIN5flash19enable_sm80_to_sm89INS1_16FlashAttnBwdSm80INS1_25CollectiveMainloopBwdSm80ILi2ELi2EN4cute5tupleIJNS5_1CILi64EEENS7_ILi128EEES8_EEENS_10bfloat16_tEfNS_4arch4Sm80ELb1ELb0ELb0ELb1ELb0ELb0ELb0ELb0ELi2ELi2ELi4ELi2ELb1EEENS1_21CollectiveEpilogueBwdISA_SB_SD_Li256ELb1ELb0ELi2EEENS1_25SingleTileBwdLPTSchedulerILb1ELi128ELb0EEEEEEEEEvNT_6ParamsE,"aw",@nobits
	.sectionflags	@""
	.align	16


//--------------------- .nv.shared._ZN7cutlass13device_kernelIN5flash19enable_sm80_to_sm89INS1_16FlashAttnBwdSm80INS1_25CollectiveMainloopBwdSm80ILi2ELi2EN4cute5tupleIJNS5_1CILi64EEENS7_ILi128EEES8_EEENS_10bfloat16_tEfNS_4arch4Sm80ELb1ELb0ELb0ELb1ELb1ELb0ELb0ELb0ELi2ELi2ELi4ELi2ELb1EEENS1_21CollectiveEpilogueBwdISA_SB_SD_Li256ELb1ELb0ELi2EEENS1_25SingleTileBwdLPTSchedulerILb1ELi128ELb1EEEEEEEEEvNT_6ParamsE --------------------------
	.section	.nv.shared._ZN7cutlass13device_kernelIN5flash19enable_sm80_to_sm89INS1_16FlashAttnBwdSm80INS1_25CollectiveMainloopBwdSm80ILi2ELi2EN4cute5tupleIJNS5_1CILi64EEENS7_ILi128EEES8_EEENS_10bfloat16_tEfNS_4arch4Sm80ELb1ELb0ELb0ELb1ELb1ELb0ELb0ELb0ELi2ELi2ELi4ELi2ELb1EEENS1_21CollectiveEpilogueBwdISA_SB_SD_Li256ELb1ELb0ELi2EEENS1_25SingleTileBwdLPTSchedulerILb1ELi128ELb1EEEEEEEEEvNT_6ParamsE,"aw",@nobits
	.sectionflags	@""
	.align	16


//--------------------- .nv.shared._ZN7cutlass13device_kernelIN5flash19enable_sm80_to_sm89INS1_16FlashAttnBwdSm80INS1_25CollectiveMainloopBwdSm80ILi2ELi2EN4cute5tupleIJNS5_1CILi64EEENS7_ILi128EEES8_EEENS_10bfloat16_tEfNS_4arch4Sm80ELb1ELb0ELb0ELb1ELb0ELb0ELb0ELb0ELi2ELi2ELi4ELi2ELb1EEENS1_24CollectiveEpilogueBwdGQAISA_fSD_Li256ELb1ELb0EEENS1_25SingleTileBwdLPTSchedulerILb1ELi128ELb0EEEEEEEEEvNT_6ParamsE --------------------------
	.section	.nv.shared._ZN7cutlass13device_kernelIN5flash19enable_sm80_to_sm89INS1_16FlashAttnBwdSm80INS1_25CollectiveMainloopBwdSm80ILi2ELi2EN4cute5tupleIJNS5_1CILi64EEENS7_ILi128EEES8_EEENS_10bfloat16_tEfNS_4arch4Sm80ELb1ELb0ELb0ELb1ELb0ELb0ELb0ELb0ELi2ELi2ELi4ELi2ELb1EEENS1_24CollectiveEpilogueBwdGQAISA_fSD_Li256ELb1ELb0EEENS1_25SingleTileBwdLPTSchedulerILb1ELi128ELb0EEEEEEEEEvNT_6ParamsE,"aw",@nobits
	.sectionflags	@""
	.align	16


//--------------------- .nv.shared._ZN7cutlass13device_kernelIN5flash32FlashAttnBwdPostprocessConvertdQIN4cute5tupleIJNS3_1CILi64EEES6_EEENS_10bfloat16_tEfNS_4arch4Sm80ELi256ENS3_8TiledMMAINS3_8MMA_AtomIJNS3_30SM80_16x8x16_F32BF16BF16F32_TNEEEENS3_6LayoutINS4_IJNS5_ILi2EEENS5_ILi4EEENS5_ILi1EEEEEENS4_IJSI_SG_NS5_ILi0EEEEEEEENS4_IJNS5_ILi32EEES6_NS5_ILi16EEEEEEEELb0EEEEEvNT_6ParamsE --------------------------
	.section	.nv.shared._ZN7cutlass13device_kernelIN5flash32FlashAttnBwdPostprocessConvertdQIN4cute5tupleIJNS3_1CILi64EEES6_EEENS_10bfloat16_tEfNS_4arch4Sm80ELi256ENS3_8TiledMMAINS3_8MMA_AtomIJNS3_30SM80_16x8x16_F32BF16BF16F32_TNEEEENS3_6LayoutINS4_IJNS5_ILi2EEENS5_ILi4EEENS5_ILi1EEEEEENS4_IJSI_SG_NS5_ILi0EEEEEEEENS4_IJNS5_ILi32EEES6_NS5_ILi16EEEEEEEELb0EEEEEvNT_6ParamsE,"aw",@nobits
	.sectionflags	@""
	.align	16


//--------------------- .nv.shared._ZN7cutlass13device_kernelIN5flash19enable_sm80_to_sm89INS1_16FlashAttnBwdSm80INS1_25CollectiveMainloopBwdSm80ILi2ELi2EN4cute5tupleIJNS5_1CILi64EEENS7_ILi128EEES8_EEENS_10bfloat16_tEfNS_4arch4Sm80ELb1ELb0ELb0ELb1ELb1ELb0ELb0ELb0ELi2ELi2ELi4ELi2ELb1EEENS1_24CollectiveEpilogueBwdGQAISA_fSD_Li256ELb1ELb1EEENS1_25SingleTileBwdLPTSchedulerILb1ELi128ELb1EEEEEEEEEvNT_6ParamsE --------------------------
	.section	.nv.shared._ZN7cutlass13device_kernelIN5flash19enable_sm80_to_sm89INS1_16FlashAttnBwdSm80INS1_25CollectiveMainloopBwdSm80ILi2ELi2EN4cute5tupleIJNS5_1CILi64EEENS7_ILi128EEES8_EEENS_10bfloat16_tEfNS_4arch4Sm80ELb1ELb0ELb0ELb1ELb1ELb0ELb0ELb0ELi2ELi2ELi4ELi2ELb1EEENS1_24CollectiveEpilogueBwdGQAISA_fSD_Li256ELb1ELb1EEENS1_25SingleTileBwdLPTSchedulerILb1ELi128ELb1EEEEEEEEEvNT_6ParamsE,"aw",@nobits
	.sectionflags	@""
	.align	16


//--------------------- .nv.shared._ZN7cutlass13device_kernelIN5flash22FlashAttnBwdPreprocessIN4cute5tupleIJNS3_1CILi64EEES6_EEENS_10bfloat16_tEfNS_4arch4Sm80ELb1ELb1EEEEEvNT_6ParamsE --------------------------
	.section	.nv.shared._ZN7cutlass13device_kernelIN5flash22FlashAttnBwdPreprocessIN4cute5tupleIJNS3_1CILi64EEES6_EEENS_10bfloat16_tEfNS_4arch4Sm80ELb1ELb1EEEEEvNT_6ParamsE,"aw",@nobits
	.sectionflags	@""
	.align	16


//--------------------- .nv.shared._ZN7cutlass13device_kernelIN5flash19enable_sm80_to_sm89INS1_16FlashAttnBwdSm80INS1_25CollectiveMainloopBwdSm80ILi2ELi2EN4cute5tupleIJNS5_1CILi128EEES8_NS7_ILi64EEEEEENS_10bfloat16_tEfNS_4arch4Sm80ELb0ELb0ELb0ELb0ELb0ELb0ELb0ELb0ELi2ELi4ELi4ELi4ELb0EEENS1_21CollectiveEpilogueBwdISA_SB_SD_Li256ELb0ELb0ELi2EEENS1_19SingleTileSchedulerILb0ELb0ELb0ELi128EEEEEEEEEvNT_6ParamsE --------------------------
	.section	.nv.shared._ZN7cutlass13device_kernelIN5flash19enable_sm80_to_sm89INS1_16FlashAttnBwdSm80INS1_25CollectiveMainloopBwdSm80ILi2ELi2EN4cute5tupleIJNS5_1CILi128EEES8_NS7_ILi64EEEEEENS_10bfloat16_tEfNS_4arch4Sm80ELb0ELb0ELb0ELb0ELb0ELb0ELb0ELb0ELi2ELi4ELi4ELi4ELb0EEENS1_21CollectiveEpilogueBwdISA_SB_SD_Li256ELb0ELb0ELi2EEENS1_19SingleTileSchedulerILb0ELb0ELb0ELi128EEEEEEEEEvNT_6ParamsE,"aw",@nobits
	.sectionflags	@""
	.align	16


//--------------------- .nv.shared._ZN7cutlass13device_kernelIN5flash19enable_sm80_to_sm89INS1_16FlashAttnBwdSm80INS1_25CollectiveMainloopBwdSm80ILi2ELi2EN4cute5tupleIJNS5_1CILi128EEES8_NS7_ILi64EEEEEENS_10bfloat16_tEfNS_4arch4Sm80ELb0ELb0ELb0ELb0ELb1ELb0ELb0ELb0ELi2ELi4ELi4ELi4ELb0EEENS1_21CollectiveEpilogueBwdISA_SB_SD_Li256ELb0ELb0ELi2EEENS1_19SingleTileSchedulerILb0ELb0ELb0ELi128EEEEEEEEEvNT_6ParamsE --------------------------
	.section	.nv.shared._ZN7cutlass13device_kernelIN5flash19enable_sm80_to_sm89INS1_16FlashAttnBwdSm80INS1_25CollectiveMainloopBwdSm80ILi2ELi2EN4cute5tupleIJNS5_1CILi128EEES8_NS7_ILi64EEEEEENS_10bfloat16_tEfNS_4arch4Sm80ELb0ELb0ELb0ELb0ELb1ELb0ELb0ELb0ELi2ELi4ELi4ELi4ELb0EEENS1_21CollectiveEpilogueBwdISA_SB_SD_Li256ELb0ELb0ELi2EEENS1_19SingleTileSchedulerILb0ELb0ELb0ELi128EEEEEEEEEvNT_6ParamsE,"aw",@nobits
	.sectionflags	@""
	.align	16


//--------------------- .nv.shared._ZN7cutlass13device_kernelIN5flash19enable_sm80_to_sm89INS1_16FlashAttnBwdSm80INS1_25CollectiveMainloopBwdSm80ILi2ELi2EN4cute5tupleIJNS5_1CILi128EEES8_NS7_ILi64EEEEEENS_10bfloat16_tEfNS_4arch4Sm80ELb0ELb0ELb0ELb0ELb0ELb0ELb0ELb0ELi2ELi4ELi4ELi4ELb0EEENS1_24CollectiveEpilogueBwdGQAISA_fSD_Li256ELb0ELb0EEENS1_19SingleTileSchedulerILb0ELb0ELb0ELi128EEEEEEEEEvNT_6ParamsE --------------------------
	.section	.nv.shared._ZN7cutlass13device_kernelIN5flash19enable_sm80_to_sm89INS1_16FlashAttnBwdSm80INS1_25CollectiveMainloopBwdSm80ILi2ELi2EN4cute5tupleIJNS5_1CILi128EEES8_NS7_ILi64EEEEEENS_10bfloat16_tEfNS_4arch4Sm80ELb0ELb0ELb0ELb0ELb0ELb0ELb0ELb0ELi2ELi4ELi4ELi4ELb0EEENS1_24CollectiveEpilogueBwdGQAISA_fSD_Li256ELb0ELb0EEENS1_19SingleTileSchedulerILb0ELb0ELb0ELi128EEEEEEEEEvNT_6ParamsE,"aw",@nobits
	.sectionflags	@""
	.align	16


//--------------------- .nv.shared._ZN7cutlass13device_kernelIN5flash19enable_sm80_to_sm89INS1_16FlashAttnBwdSm80INS1_25CollectiveMainloopBwdSm80ILi2ELi2EN4cute5tupleIJNS5_1CILi128EEES8_NS7_ILi64EEEEEENS_10bfloat16_tEfNS_4arch4Sm80ELb0ELb0ELb0ELb0ELb1ELb0ELb0ELb0ELi2ELi4ELi4ELi4ELb0EEENS1_24CollectiveEpilogueBwdGQAISA_fSD_Li256ELb0ELb1EEENS1_19SingleTileSchedulerILb0ELb0ELb0ELi128EEEEEEEEEvNT_6ParamsE --------------------------
	.section	.nv.shared._ZN7cutlass13device_kernelIN5flash19enable_sm80_to_sm89INS1_16FlashAttnBwdSm80INS1_25CollectiveMainloopBwdSm80ILi2ELi2EN4cute5tupleIJNS5_1CILi128EEES8_NS7_ILi64EEEEEENS_10bfloat16_tEfNS_4arch4Sm80ELb0ELb0ELb0ELb0ELb1ELb0ELb0ELb0ELi2ELi4ELi4ELi4ELb0EEENS1_24CollectiveEpilogueBwdGQAISA_fSD_Li256ELb0ELb1EEENS1_19SingleTileSchedulerILb0ELb0ELb0ELi128EEEEEEEEEvNT_6ParamsE,"aw",@nobits
	.sectionflags	@""
	.align	16


//--------------------- .nv.shared._ZN7cutlass13device_kernelIN5flash19enable_sm80_to_sm89INS1_16FlashAttnBwdSm80INS1_25CollectiveMainloopBwdSm80ILi2ELi2EN4cute5tupleIJNS5_1CILi128EEES8_NS7_ILi64EEEEEENS_10bfloat16_tEfNS_4arch4Sm80ELb0ELb0ELb0ELb1ELb0ELb0ELb0ELb0ELi2ELi4ELi4ELi4ELb0EEENS1_21CollectiveEpilogueBwdISA_SB_SD_Li256ELb1ELb0ELi2EEENS1_19SingleTileSchedulerILb1ELb0ELb0ELi128EEEEEEEEEvNT_6ParamsE --------------------------
	.section	.nv.shared._ZN7cutlass13device_kernelIN5flash19enable_sm80_to_sm89INS1_16FlashAttnBwdSm80INS1_25CollectiveMainloopBwdSm80ILi2ELi2EN4cute5tupleIJNS5_1CILi128EEES8_NS7_ILi64EEEEEENS_10bfloat16_tEfNS_4arch4Sm80ELb0ELb0ELb0ELb1ELb0ELb0ELb0ELb0ELi2ELi4ELi4ELi4ELb0EEENS1_21CollectiveEpilogueBwdISA_SB_SD_Li256ELb1ELb0ELi2EEENS1_19SingleTileSchedulerILb1ELb0ELb0ELi128EEEEEEEEEvNT_6ParamsE,"aw",@nobits
	.sectionflags	@""
	.align	16


//--------------------- .nv.shared._ZN7cutlass13device_kernelIN5flash19enable_sm80_to_sm89INS1_16FlashAttnBwdSm80INS1_25CollectiveMainloopBwdSm80ILi2ELi2EN4cute5tupleIJNS5_1CILi128EEES8_NS7_ILi64EEEEEENS_10bfloat16_tEfNS_4arch4Sm80ELb0ELb0ELb0ELb1ELb1ELb0ELb0ELb0ELi2ELi4ELi4ELi4ELb0EEENS1_21CollectiveEpilogueBwdISA_SB_SD_Li256ELb1ELb0ELi2EEENS1_19SingleTileSchedulerILb1ELb0ELb0ELi128EEEEEEEEEvNT_6ParamsE --------------------------
	.section	.nv.shared._ZN7cutlass13device_kernelIN5flash19enable_sm80_to_sm89INS1_16FlashAttnBwdSm80INS1_25CollectiveMainloopBwdSm80ILi2ELi2EN4cute5tupleIJNS5_1CILi128EEES8_NS7_ILi64EEEEEENS_10bfloat16_tEfNS_4arch4Sm80ELb0ELb0ELb0ELb1ELb1ELb0ELb0ELb0ELi2ELi4ELi4ELi4ELb0EEENS1_21CollectiveEpilogueBwdISA_SB_SD_Li256ELb1ELb0ELi2EEENS1_19SingleTileSchedulerILb1ELb0ELb0ELi128EEEEEEEEEvNT_6ParamsE,"aw",@nobits
	.sectionflags	@""
	.align	16


//--------------------- .nv.shared._ZN7cutlass13device_kernelIN5flash19enable_sm80_to_sm89INS1_16FlashAttnBwdSm80INS1_25CollectiveMainloopBwdSm80ILi2ELi2EN4cute5tupleIJNS5_1CILi128EEES8_NS7_ILi64EEEEEENS_10bfloat16_tEfNS_4arch4Sm80ELb0ELb0ELb0ELb1ELb0ELb0ELb0ELb0ELi2ELi4ELi4ELi4ELb0EEENS1_24CollectiveEpilogueBwdGQAISA_fSD_Li256ELb1ELb0EEENS1_19SingleTileSchedulerILb1ELb0ELb0ELi128EEEEEEEEEvNT_6ParamsE --------------------------
	.section	.nv.shared._ZN7cutlass13device_kernelIN5flash19enable_sm80_to_sm89INS1_16FlashAttnBwdSm80INS1_25CollectiveMainloopBwdSm80ILi2ELi2EN4cute5tupleIJNS5_1CILi128EEES8_NS7_ILi64EEEEEENS_10bfloat16_tEfNS_4arch4Sm80ELb0ELb0ELb0ELb1ELb0ELb0ELb0ELb0ELi2ELi4ELi4ELi4ELb0EEENS1_24CollectiveEpilogueBwdGQAISA_fSD_Li256ELb1ELb0EEENS1_19SingleTileSchedulerILb1ELb0ELb0ELi128EEEEEEEEEvNT_6ParamsE,"aw",@nobits
	.sectionflags	@""
	.align	16


//--------------------- .nv.shared._ZN7cutlass13device_kernelIN5flash19enable_sm80_to_sm89INS1_16FlashAttnBwdSm80INS1_25CollectiveMainloopBwdSm80ILi2ELi2EN4cute5tupleIJNS5_1CILi128EEES8_NS7_ILi64EEEEEENS_10bfloat16_tEfNS_4arch4Sm80ELb0ELb0ELb0ELb1ELb1ELb0ELb0ELb0ELi2ELi4ELi4ELi4ELb0EEENS1_24CollectiveEpilogueBwdGQAISA_fSD_Li256ELb1ELb1EEENS1_19SingleTileSchedulerILb1ELb0ELb0ELi128EEEEEEEEEvNT_6ParamsE --------------------------
	.section	.nv.shared._ZN7cutlass13device_kernelIN5flash19enable_sm80_to_sm89INS1_16FlashAttnBwdSm80INS1_25CollectiveMainloopBwdSm80ILi2ELi2EN4cute5tupleIJNS5_1CILi128EEES8_NS7_ILi64EEEEEENS_10bfloat16_tEfNS_4arch4Sm80ELb0ELb0ELb0ELb1ELb1ELb0ELb0ELb0ELi2ELi4ELi4ELi4ELb0EEENS1_24CollectiveEpilogueBwdGQAISA_fSD_Li256ELb1ELb1EEENS1_19SingleTileSchedulerILb1ELb0ELb0ELi128EEEEEEEEEvNT_6ParamsE,"aw",@nobits
	.sectionflags	@""
	.align	16


//--------------------- .nv.shared._ZN7cutlass13device_kernelIN5flash19enable_sm80_to_sm89INS1_16FlashAttnBwdSm80INS1_25CollectiveMainloopBwdSm80ILi2ELi2EN4cute5tupleIJNS5_1CILi128EEES8_NS7_ILi64EEEEEENS_10bfloat16_tEfNS_4arch4Sm80ELb0ELb1ELb0ELb0ELb0ELb0ELb0ELb0ELi2ELi4ELi4ELi4ELb0EEENS1_21CollectiveEpilogueBwdISA_SB_SD_Li256ELb0ELb0ELi2EEENS1_19SingleTileSchedulerILb0ELb0ELb0ELi128EEEEEEEEEvNT_6ParamsE --------------------------
	.section	.nv.shared._ZN7cutlass13device_kernelIN5flash19enable_sm80_to_sm89INS1_16FlashAttnBwdSm80INS1_25CollectiveMainloopBwdSm80ILi2ELi2EN4cute5tupleIJNS5_1CILi128EEES8_NS7_ILi64EEEEEENS_10bfloat16_tEfNS_4arch4Sm80ELb0ELb1ELb0ELb0ELb0ELb0ELb0ELb0ELi2ELi4ELi4ELi4ELb0EEENS1_21CollectiveEpilogueBwdISA_SB_SD_Li256ELb0ELb0ELi2EEENS1_19SingleTileSchedulerILb0ELb0ELb0ELi128EEEEEEEEEvNT_6ParamsE,"aw",@nobits
	.sectionflags	@""
	.align	16


//--------------------- .nv.shared._ZN7cutlass13device_kernelIN5flash19enable_sm80_to_sm89INS1_16FlashAttnBwdSm80INS1_25CollectiveMainloopBwdSm80ILi2ELi2EN4cute5tupleIJNS5_1CILi128EEES8_NS7_ILi64EEEEEENS_10bfloat16_tEfNS_4arch4Sm80ELb0ELb1ELb0ELb0ELb1ELb0ELb0ELb0ELi2ELi4ELi4ELi4ELb0EEENS1_21CollectiveEpilogueBwdISA_SB_SD_Li256ELb0ELb0ELi2EEENS1_19SingleTileSchedulerILb0ELb0ELb0ELi128EEEEEEEEEvNT_6ParamsE --------------------------
	.section	.nv.shared._ZN7cutlass13device_kernelIN5flash19enable_sm80_to_sm89INS1_16FlashAttnBwdSm80INS1_25CollectiveMainloopBwdSm80ILi2ELi2EN4cute5tupleIJNS5_1CILi128EEES8_NS7_ILi64EEEEEENS_10bfloat16_tEfNS_4arch4Sm80ELb0ELb1ELb0ELb0ELb1ELb0ELb0ELb0ELi2ELi4ELi4ELi4ELb0EEENS1_21CollectiveEpilogueBwdISA_SB_SD_Li256ELb0ELb0ELi2EEENS1_19SingleTileSchedulerILb0ELb0ELb0ELi128EEEEEEEEEvNT_6ParamsE,"aw",@nobits
	.sectionflags	@""
	.align	16


//--------------------- .nv.shared._ZN7cutlass13device_kernelIN5flash19enable_sm80_to_sm89INS1_16FlashAttnBwdSm80INS1_25CollectiveMainloopBwdSm80ILi2ELi2EN4cute5tupleIJNS5_1CILi128EEES8_NS7_ILi64EEEEEENS_10bfloat16_tEfNS_4arch4Sm80ELb0ELb1ELb0ELb0ELb0ELb0ELb0ELb0ELi2ELi4ELi4ELi4ELb0EEENS1_24CollectiveEpilogueBwdGQAISA_fSD_Li256ELb0ELb0EEENS1_19SingleTileSchedulerILb0ELb0ELb0ELi128EEEEEEEEEvNT_6ParamsE --------------------------
	.section	.nv.shared._ZN7cutlass13device_kernelIN5flash19enable_sm80_to_sm89INS1_16FlashAttnBwdSm80INS1_25CollectiveMainloopBwdSm80ILi2ELi2EN4cute5tupleIJNS5_1CILi128EEES8_NS7_ILi64EEEEEENS_10bfloat16_tEfNS_4arch4Sm80ELb0ELb1ELb0ELb0ELb0ELb0ELb0ELb0ELi2ELi4ELi4ELi4ELb0EEENS1_24CollectiveEpilogueBwdGQAISA_fSD_Li256ELb0ELb0EEENS1_19SingleTileSchedulerILb0ELb0ELb0ELi128EEEEEEEEEvNT_6ParamsE,"aw",@nobits
	.sectionflags	@""
	.align	16


//--------------------- .nv.shared._ZN7cutlass13device_kernelIN5flash19enable_sm80_to_sm89INS1_16FlashAttnBwdSm80INS1_25CollectiveMainloopBwdSm80ILi2ELi2EN4cute5tupleIJNS5_1CILi128EEES8_NS7_ILi64EEEEEENS_10bfloat16_tEfNS_4arch4Sm80ELb0ELb1ELb0ELb0ELb1ELb0ELb0ELb0ELi2ELi4ELi4ELi4ELb0EEENS1_24CollectiveEpilogueBwdGQAISA_fSD_Li256ELb0ELb1EEENS1_19SingleTileSchedulerILb0ELb0ELb0ELi128EEEEEEEEEvNT_6ParamsE --------------------------
	.section	.nv.shared._ZN7cutlass13device_kernelIN5flash19enable_sm80_to_sm89INS1_16FlashAttnBwdSm80INS1_25CollectiveMainloopBwdSm80ILi2ELi2EN4cute5tupleIJNS5_1CILi128EEES8_NS7_ILi64EEEEEENS_10bfloat16_tEfNS_4arch4Sm80ELb0ELb1ELb0ELb0ELb1ELb0ELb0ELb0ELi2ELi4ELi4ELi4ELb0EEENS1_24CollectiveEpilogueBwdGQAISA_fSD_Li256ELb0ELb1EEENS1_19SingleTileSchedulerILb0ELb0ELb0ELi128EEEEEEEEEvNT_6ParamsE,"aw",@nobits
	.sectionflags	@""
	.align	16


//--------------------- .nv.shared._ZN7cutlass13device_kernelIN5flash19enable_sm80_to_sm89INS1_16FlashAttnBwdSm80INS1_25CollectiveMainloopBwdSm80ILi2ELi2EN4cute5tupleIJNS5_1CILi128EEES8_NS7_ILi64EEEEEENS_10bfloat16_tEfNS_4arch4Sm80ELb0ELb1ELb0ELb1ELb0ELb0ELb0ELb0ELi2ELi4ELi4ELi4ELb0EEENS1_21CollectiveEpilogueBwdISA_SB_SD_Li256ELb1ELb0ELi2EEENS1_19SingleTileSchedulerILb1ELb0ELb0ELi128EEEEEEEEEvNT_6ParamsE --------------------------
	.section	.nv.shared._ZN7cutlass13device_kernelIN5flash19enable_sm80_to_sm89INS1_16FlashAttnBwdSm80INS1_25CollectiveMainloopBwdSm80ILi2ELi2EN4cute5tupleIJNS5_1CILi128EEES8_NS7_ILi64EEEEEENS_10bfloat16_tEfNS_4arch4Sm80ELb0ELb1ELb0ELb1ELb0ELb0ELb0ELb0ELi2ELi4ELi4ELi4ELb0EEENS1_21CollectiveEpilogueBwdISA_SB_SD_Li256ELb1ELb0ELi2EEENS1_19SingleTileSchedulerILb1ELb0ELb0ELi128EEEEEEEEEvNT_6ParamsE,"aw",@nobits
	.sectionflags	@""
	.align	16


//--------------------- .nv.shared._ZN7cutlass13device_kernelIN5flash19enable_sm80_to_sm89INS1_16FlashAttnBwdSm80INS1_25CollectiveMainloopBwdSm80ILi2ELi2EN4cute5tupleIJNS5_1CILi128EEES8_NS7_ILi64EEEEEENS_10bfloat16_tEfNS_4arch4Sm80ELb0ELb1ELb0ELb1ELb1ELb0ELb0ELb0ELi2ELi4ELi4ELi4ELb0EEENS1_21CollectiveEpilogueBwdISA_SB_SD_Li256ELb1ELb0ELi2EEENS1_19SingleTileSchedulerILb1ELb0ELb0ELi128EEEEEEEEEvNT_6ParamsE --------------------------
	.section	.nv.shared._ZN7cutlass13device_kernelIN5flash19enable_sm80_to_sm89INS1_16FlashAttnBwdSm80INS1_25CollectiveMainloopBwdSm80ILi2ELi2EN4cute5tupleIJNS5_1CILi128EEES8_NS7_ILi64EEEEEENS_10bfloat16_tEfNS_4arch4Sm80ELb0ELb1ELb0ELb1ELb1ELb0ELb0ELb0ELi2ELi4ELi4ELi4ELb0EEENS1_21CollectiveEpilogueBwdISA_SB_SD_Li256ELb1ELb0ELi2EEENS1_19SingleTileSchedulerILb1ELb0ELb0ELi128EEEEEEEEEvNT_6ParamsE,"aw",@nobits
	.sectionflags	@""
	.align	16


//--------------------- .nv.shared._ZN7cutlass13device_kernelIN5flash19enable_sm80_to_sm89INS1_16FlashAttnBwdSm80INS1_25CollectiveMainloopBwdSm80ILi2ELi2EN4cute5tupleIJNS5_1CILi128EEES8_NS7_ILi64EEEEEENS_10bfloat16_tEfNS_4arch4Sm80ELb0ELb1ELb0ELb1ELb0ELb0ELb0ELb0ELi2ELi4ELi4ELi4ELb0EEENS1_24CollectiveEpilogueBwdGQAISA_fSD_Li256ELb1ELb0EEENS1_19SingleTileSchedulerILb1ELb0ELb0ELi128EEEEEEEEEvNT_6ParamsE --------------------------
	.section	.nv.shared._ZN7cutlass13device_kernelIN5flash19enable_sm80_to_sm89INS1_16FlashAttnBwdSm80INS1_25CollectiveMainloopBwdSm80ILi2ELi2EN4cute5tupleIJNS5_1CILi128EEES8_NS7_ILi64EEEEEENS_10bfloat16_tEfNS_4arch4Sm80ELb0ELb1ELb0ELb1ELb0ELb0ELb0ELb0ELi2ELi4ELi4ELi4ELb0EEENS1_24CollectiveEpilogueBwdGQAISA_fSD_Li256ELb1ELb0EEENS1_19SingleTileSchedulerILb1ELb0ELb0ELi128EEEEEEEEEvNT_6ParamsE,"aw",@nobits
	.sectionflags	@""
	.align	16


//--------------------- .nv.shared._ZN7cutlass13device_kernelIN5flash19enable_sm80_to_sm89INS1_16FlashAttnBwdSm80INS1_25CollectiveMainloopBwdSm80ILi2ELi2EN4cute5tupleIJNS5_1CILi128EEES8_NS7_ILi64EEEEEENS_10bfloat16_tEfNS_4arch4Sm80ELb0ELb1ELb0ELb1ELb1ELb0ELb0ELb0ELi2ELi4ELi4ELi4ELb0EEENS1_24CollectiveEpilogueBwdGQAISA_fSD_Li256ELb1ELb1EEENS1_19SingleTileSchedulerILb1ELb0ELb0ELi128EEEEEEEEEvNT_6ParamsE --------------------------
	.section	.nv.shared._ZN7cutlass13device_kernelIN5flash19enable_sm80_to_sm89INS1_16FlashAttnBwdSm80INS1_25CollectiveMainloopBwdSm80ILi2ELi2EN4cute5tupleIJNS5_1CILi128EEES8_NS7_ILi64EEEEEENS_10bfloat16_tEfNS_4arch4Sm80ELb0ELb1ELb0ELb1ELb1ELb0ELb0ELb0ELi2ELi4ELi4ELi4ELb0EEENS1_24CollectiveEpilogueBwdGQAISA_fSD_Li256ELb1ELb1EEENS1_19SingleTileSchedulerILb1ELb0ELb0ELi128EEEEEEEEEvNT_6ParamsE,"aw",@nobits
	.sectionflags	@""
	.align	16


//--------------------- .nv.shared._ZN7cutlass13device_kernelIN5flash19enable_sm80_to_sm89INS1_16FlashAttnBwdSm80INS1_25CollectiveMainloopBwdSm80ILi2ELi2EN4cute5tupleIJNS5_1CILi128EEES8_NS7_ILi64EEEEEENS_10bfloat16_tEfNS_4arch4Sm80ELb1ELb0ELb0ELb0ELb0ELb0ELb0ELb0ELi2ELi4ELi4ELi4ELb0EEENS1_21CollectiveEpilogueBwdISA_SB_SD_Li256ELb0ELb0ELi2EEENS1_25SingleTileBwdLPTSchedulerILb0ELi128ELb0EEEEEEEEEvNT_6ParamsE --------------------------
	.section	.nv.shared._ZN7cutlass13device_kernelIN5flash19enable_sm80_to_sm89INS1_16FlashAttnBwdSm80INS1_25CollectiveMainloopBwdSm80ILi2ELi2EN4cute5tupleIJNS5_1CILi128EEES8_NS7_ILi64EEEEEENS_10bfloat16_tEfNS_4arch4Sm80ELb1ELb0ELb0ELb0ELb0ELb0ELb0ELb0ELi2ELi4ELi4ELi4ELb0EEENS1_21CollectiveEpilogueBwdISA_SB_SD_Li256ELb0ELb0ELi2EEENS1_25SingleTileBwdLPTSchedulerILb0ELi128ELb0EEEEEEEEEvNT_6ParamsE,"aw",@nobits
	.sectionflags	@""
	.align	16


//--------------------- .nv.shared._ZN7cutlass13device_kernelIN5flash19enable_sm80_to_sm89INS1_16FlashAttnBwdSm80INS1_25CollectiveMainloopBwdSm80ILi2ELi2EN4cute5tupleIJNS5_1CILi128EEES8_NS7_ILi64EEEEEENS_10bfloat16_tEfNS_4arch4Sm80ELb1ELb0ELb0ELb0ELb1ELb0ELb0ELb0ELi2ELi4ELi4ELi4ELb0EEENS1_21CollectiveEpilogueBwdISA_SB_SD_Li256ELb0ELb0ELi2EEENS1_25SingleTileBwdLPTSchedulerILb0ELi128ELb1EEEEEEEEEvNT_6ParamsE --------------------------
	.section	.nv.shared._ZN7cutlass13device_kernelIN5flash19enable_sm80_to_sm89INS1_16FlashAttnBwdSm80INS1_25CollectiveMainloopBwdSm80ILi2ELi2EN4cute5tupleIJNS5_1CILi128EEES8_NS7_ILi64EEEEEENS_10bfloat16_tEfNS_4arch4Sm80ELb1ELb0ELb0ELb0ELb1ELb0ELb0ELb0ELi2ELi4ELi4ELi4ELb0EEENS1_21CollectiveEpilogueBwdISA_SB_SD_Li256ELb0ELb0ELi2EEENS1_25SingleTileBwdLPTSchedulerILb0ELi128ELb1EEEEEEEEEvNT_6ParamsE,"aw",@nobits
	.sectionflags	@""
	.align	16


//--------------------- .nv.shared._ZN7cutlass13device_kernelIN5flash19enable_sm80_to_sm89INS1_16FlashAttnBwdSm80INS1_25CollectiveMainloopBwdSm80ILi2ELi2EN4cute5tupleIJNS5_1CILi128EEES8_NS7_ILi64EEEEEENS_10bfloat16_tEfNS_4arch4Sm80ELb1ELb0ELb0ELb0ELb0ELb0ELb0ELb0ELi2ELi4ELi4ELi4ELb0EEENS1_24CollectiveEpilogueBwdGQAISA_fSD_Li256ELb0ELb0EEENS1_25SingleTileBwdLPTSchedulerILb0ELi128ELb0EEEEEEEEEvNT_6ParamsE --------------------------
	.section	.nv.shared._ZN7cutlass13device_kernelIN5flash19enable_sm80_to_sm89INS1_16FlashAttnBwdSm80INS1_25CollectiveMainloopBwdSm80ILi2ELi2EN4cute5tupleIJNS5_1CILi128EEES8_NS7_ILi64EEEEEENS_10bfloat16_tEfNS_4arch4Sm80ELb1ELb0ELb0ELb0ELb0ELb0ELb0ELb0ELi2ELi4ELi4ELi4ELb0EEENS1_24CollectiveEpilogueBwdGQAISA_fSD_Li256ELb0ELb0EEENS1_25SingleTileBwdLPTSchedulerILb0ELi128ELb0EEEEEEEEEvNT_6ParamsE,"aw",@nobits
	.sectionflags	@""
	.align	16


//--------------------- .nv.shared._ZN7cutlass13device_kernelIN5flash19enable_sm80_to_sm89INS1_16FlashAttnBwdSm80INS1_25CollectiveMainloopBwdSm80ILi2ELi2EN4cute5tupleIJNS5_1CILi128EEES8_NS7_ILi64EEEEEENS_10bfloat16_tEfNS_4arch4Sm80ELb1ELb0ELb0ELb0ELb1ELb0ELb0ELb0ELi2ELi4ELi4ELi4ELb0EEENS1_24CollectiveEpilogueBwdGQAISA_fSD_Li256ELb0ELb1EEENS1_25SingleTileBwdLPTSchedulerILb0ELi128ELb1EEEEEEEEEvNT_6ParamsE --------------------------
	.section	.nv.shared._ZN7cutlass13device_kernelIN5flash19enable_sm80_to_sm89INS1_16FlashAttnBwdSm80INS1_25CollectiveMainloopBwdSm80ILi2ELi2EN4cute5tupleIJNS5_1CILi128EEES8_NS7_ILi64EEEEEENS_10bfloat16_tEfNS_4arch4Sm80ELb1ELb0ELb0ELb0ELb1ELb0ELb0ELb0ELi2ELi4ELi4ELi4ELb0EEENS1_24CollectiveEpilogueBwdGQAISA_fSD_Li256ELb0ELb1EEENS1_25SingleTileBwdLPTSchedulerILb0ELi128ELb1EEEEEEEEEvNT_6ParamsE,"aw",@nobits
	.sectionflags	@""
	.align	16


//--------------------- .nv.shared._ZN7cutlass13device_kernelIN5flash22FlashAttnBwdPreprocessIN4cute5tupleIJNS3_1CILi128EEENS5_ILi64EEEEEENS_10bfloat16_tEfNS_4arch4Sm80ELb1ELb0EEEEEvNT_6ParamsE --------------------------
	.section	.nv.shared._ZN7cutlass13device_kernelIN5flash22FlashAttnBwdPreprocessIN4cute5tupleIJNS3_1CILi128EEENS5_ILi64EEEEEENS_10bfloat16_tEfNS_4arch4Sm80ELb1ELb0EEEEEvNT_6ParamsE,"aw",@nobits
	.sectionflags	@""
	.align	16


//--------------------- .nv.shared._ZN7cutlass13device_kernelIN5flash19enable_sm80_to_sm89INS1_16FlashAttnBwdSm80INS1_25CollectiveMainloopBwdSm80ILi2ELi2EN4cute5tupleIJNS5_1CILi128EEES8_NS7_ILi64EEEEEENS_10bfloat16_tEfNS_4arch4Sm80ELb1ELb0ELb0ELb1ELb0ELb0ELb0ELb0ELi2ELi4ELi4ELi4ELb0EEENS1_21CollectiveEpilogueBwdISA_SB_SD_Li256ELb1ELb0ELi2EEENS1_25SingleTileBwdLPTSchedulerILb1ELi128ELb0EEEEEEEEEvNT_6ParamsE --------------------------
	.section	.nv.shared._ZN7cutlass13device_kernelIN5flash19enable_sm80_to_sm89INS1_16FlashAttnBwdSm80INS1_25CollectiveMainloopBwdSm80ILi2ELi2EN4cute5tupleIJNS5_1CILi128EEES8_NS7_ILi64EEEEEENS_10bfloat16_tEfNS_4arch4Sm80ELb1ELb0ELb0ELb1ELb0ELb0ELb0ELb0ELi2ELi4ELi4ELi4ELb0EEENS1_21CollectiveEpilogueBwdISA_SB_SD_Li256ELb1ELb0ELi2EEENS1_25SingleTileBwdLPTSchedulerILb1ELi128ELb0EEEEEEEEEvNT_6ParamsE,"aw",@nobits
	.sectionflags	@""
	.align	16


//--------------------- .nv.shared._ZN7cutlass13device_kernelIN5flash19enable_sm80_to_sm89INS1_16FlashAttnBwdSm80INS1_25CollectiveMainloopBwdSm80ILi2ELi2EN4cute5tupleIJNS5_1CILi128EEES8_NS7_ILi64EEEEEENS_10bfloat16_tEfNS_4arch4Sm80ELb1ELb0ELb0ELb1ELb1ELb0ELb0ELb0ELi2ELi4ELi4ELi4ELb0EEENS1_21CollectiveEpilogueBwdISA_SB_SD_Li256ELb1ELb0ELi2EEENS1_25SingleTileBwdLPTSchedulerILb1ELi128ELb1EEEEEEEEEvNT_6ParamsE --------------------------
	.section	.nv.shared._ZN7cutlass13device_kernelIN5flash19enable_sm80_to_sm89INS1_16FlashAttnBwdSm80INS1_25CollectiveMainloopBwdSm80ILi2ELi2EN4cute5tupleIJNS5_1CILi128EEES8_NS7_ILi64EEEEEENS_10bfloat16_tEfNS_4arch4Sm80ELb1ELb0ELb0ELb1ELb1ELb0ELb0ELb0ELi2ELi4ELi4ELi4ELb0EEENS1_21CollectiveEpilogueBwdISA_SB_SD_Li256ELb1ELb0ELi2EEENS1_25SingleTileBwdLPTSchedulerILb1ELi128ELb1EEEEEEEEEvNT_6ParamsE,"aw",@nobits
	.sectionflags	@""
	.align	16


//--------------------- .nv.shared._ZN7cutlass13device_kernelIN5flash19enable_sm80_to_sm89INS1_16FlashAttnBwdSm80INS1_25CollectiveMainloopBwdSm80ILi2ELi2EN4cute5tupleIJNS5_1CILi128EEES8_NS7_ILi64EEEEEENS_10bfloat16_tEfNS_4arch4Sm80ELb1ELb0ELb0ELb1ELb0ELb0ELb0ELb0ELi2ELi4ELi4ELi4ELb0EEENS1_24CollectiveEpilogueBwdGQAISA_fSD_Li256ELb1ELb0EEENS1_25SingleTileBwdLPTSchedulerILb1ELi128ELb0EEEEEEEEEvNT_6ParamsE --------------------------
	.section	.nv.shared._ZN7cutlass13device_kernelIN5flash19enable_sm80_to_sm89INS1_16FlashAttnBwdSm80INS1_25CollectiveMainloopBwdSm80ILi2ELi2EN4cute5tupleIJNS5_1CILi128EEES8_NS7_ILi64EEEEEENS_10bfloat16_tEfNS_4arch4Sm80ELb1ELb0ELb0ELb1ELb0ELb0ELb0ELb0ELi2ELi4ELi4ELi4ELb0EEENS1_24CollectiveEpilogueBwdGQAISA_fSD_Li256ELb1ELb0EEENS1_25SingleTileBwdLPTSchedulerILb1ELi128ELb0EEEEEEEEEvNT_6ParamsE,"aw",@nobits
	.sectionflags	@""
	.align	16


//--------------------- .nv.shared._ZN7cutlass13device_kernelIN5flash32FlashAttnBwdPostprocessConvertdQIN4cute5tupleIJNS3_1CILi128EEENS5_ILi64EEEEEENS_10bfloat16_tEfNS_4arch4Sm80ELi256ENS3_8TiledMMAINS3_8MMA_AtomIJNS3_30SM80_16x8x16_F32BF16BF16F32_TNEEEENS3_6LayoutINS4_IJNS5_ILi4EEENS5_ILi2EEENS5_ILi1EEEEEENS4_IJSJ_SH_NS5_ILi0EEEEEEEENS4_IJS7_NS5_ILi32EEENS5_ILi16EEEEEEEELb0EEEEEvNT_6ParamsE --------------------------
	.section	.nv.shared._ZN7cutlass13device_kernelIN5flash32FlashAttnBwdPostprocessConvertdQIN4cute5tupleIJNS3_1CILi128EEENS5_ILi64EEEEEENS_10bfloat16_tEfNS_4arch4Sm80ELi256ENS3_8TiledMMAINS3_8MMA_AtomIJNS3_30SM80_16x8x16_F32BF16BF16F32_TNEEEENS3_6LayoutINS4_IJNS5_ILi4EEENS5_ILi2EEENS5_ILi1EEEEEENS4_IJSJ_SH_NS5_ILi0EEEEEEEENS4_IJS7_NS5_ILi32EEENS5_ILi16EEEEEEEELb0EEEEEvNT_6ParamsE,"aw",@nobits
	.sectionflags	@""
	.align	16


//--------------------- .nv.shared._ZN7cutlass13device_kernelIN5flash19enable_sm80_to_sm89INS1_16FlashAttnBwdSm80INS1_25CollectiveMainloopBwdSm80ILi2ELi2EN4cute5tupleIJNS5_1CILi128EEES8_NS7_ILi64EEEEEENS_10bfloat16_tEfNS_4arch4Sm80ELb1ELb0ELb0ELb1ELb1ELb0ELb0ELb0ELi2ELi4ELi4ELi4ELb0EEENS1_24CollectiveEpilogueBwdGQAISA_fSD_Li256ELb1ELb1EEENS1_25SingleTileBwdLPTSchedulerILb1ELi128ELb1EEEEEEEEEvNT_6ParamsE --------------------------
	.section	.nv.shared._ZN7cutlass13device_kernelIN5flash19enable_sm80_to_sm89INS1_16FlashAttnBwdSm80INS1_25CollectiveMainloopBwdSm80ILi2ELi2EN4cute5tupleIJNS5_1CILi128EEES8_NS7_ILi64EEEEEENS_10bfloat16_tEfNS_4arch4Sm80ELb1ELb0ELb0ELb1ELb1ELb0ELb0ELb0ELi2ELi4ELi4ELi4ELb0EEENS1_24CollectiveEpilogueBwdGQAISA_fSD_Li256ELb1ELb1EEENS1_25SingleTileBwdLPTSchedulerILb1ELi128ELb1EEEEEEEEEvNT_6ParamsE,"aw",@nobits
	.sectionflags	@""
	.align	16


//--------------------- .nv.shared._ZN7cutlass13device_kernelIN5flash22FlashAttnBwdPreprocessIN4cute5tupleIJNS3_1CILi128EEENS5_ILi64EEEEEENS_10bfloat16_tEfNS_4arch4Sm80ELb1ELb1EEEEEvNT_6ParamsE --------------------------
	.section	.nv.shared._ZN7cutlass13device_kernelIN5flash22FlashAttnBwdPreprocessIN4cute5tupleIJNS3_1CILi128EEENS5_ILi64EEEEEENS_10bfloat16_tEfNS_4arch4Sm80ELb1ELb1EEEEEvNT_6ParamsE,"aw",@nobits
	.sectionflags	@""
	.align	16
